def matmul_kernel(
    a_ptr,
    b_ptr,
    c_ptr,
    M,
    N,
    K,
    stride_am,
    stride_ak,
    stride_bk,
    stride_bn,
    stride_cm,
    stride_cn,
    BLOCK_M: tl.constexpr,
    BLOCK_N: tl.constexpr,
    BLOCK_K: tl.constexpr,
    GROUP_M: tl.constexpr,
):
    pid = tl.program_id(axis=0)
    num_pid_m = tl.cdiv(M, BLOCK_M)
    num_pid_n = tl.cdiv(N, BLOCK_N)
    num_pid_in_group = GROUP_M * num_pid_n
    group_id = pid // num_pid_in_group
    first_pid_m = group_id * GROUP_M
    group_size_m = min(num_pid_m - first_pid_m, GROUP_M)
    pid_m = first_pid_m + ((pid % num_pid_in_group) % group_size_m)
    pid_n = (pid % num_pid_in_group) // group_size_m

    offs_am = (pid_m * BLOCK_M + tl.arange(0, BLOCK_M)) % M
    offs_bn = (pid_n * BLOCK_N + tl.arange(0, BLOCK_N)) % N
    offs_k = tl.arange(0, BLOCK_K)
    a_ptrs = a_ptr + offs_am[:, None] * stride_am + offs_k[None, :] * stride_ak
    b_ptrs = b_ptr + offs_k[:, None] * stride_bk + offs_bn[None, :] * stride_bn

    acc = tl.zeros((BLOCK_M, BLOCK_N), dtype=tl.float32)
    for kk in range(0, tl.cdiv(K, BLOCK_K)):
        a = tl.load(a_ptrs, mask=offs_k[None, :] < K - kk * BLOCK_K, other=0.0)
        b = tl.load(b_ptrs, mask=offs_k[:, None] < K - kk * BLOCK_K, other=0.0)
        acc = tl.dot(a, b, acc)
        a_ptrs += BLOCK_K * stride_ak
        b_ptrs += BLOCK_K * stride_bk

    c = acc.to(c_ptr.dtype.element_ty)
    offs_cm = pid_m * BLOCK_M + tl.arange(0, BLOCK_M)
    offs_cn = pid_n * BLOCK_N + tl.arange(0, BLOCK_N)
    c_ptrs = c_ptr + offs_cm[:, None] * stride_cm + offs_cn[None, :] * stride_cn
    mask = (offs_cm[:, None] < M) & (offs_cn[None, :] < N)
    tl.store(c_ptrs, c, mask=mask)

# config = {"BLOCK_K": 128, "BLOCK_M": 256, "BLOCK_N": 512, "GROUP_M": 4, "arch": "sm_80", "dtype": "fp32", "num_ctas": 1, "num_stages": 3, "num_warps": 4}
# arch = sm_80


// ===== COMPILED SASS (sm_80) =====

	.target	sm_80

	.elftype	@"ET_EXEC"


//--------------------- .note.nv.tkinfo           --------------------------
	.section	.note.nv.tkinfo,"",@"SHT_NOTE"
	.sectionflags	@"SHF_NOTE_NV_TKINFO"
	.tkinfo
        /*0018*/ 	.word	0x00000002
        /*0030*/ 	.string	""
        /*0030*/ 	.string	"ptxas"
        /*0030*/ 	.string	"Cuda compilation tools, release 13.0, V13.0.88"
        /*0030*/ 	.string	"Build cuda_13.0.r13.0/compiler.36424714_0"
        /*0030*/ 	.string	"-v  -suppress-debug-info  -lineinfo  -arch sm_80 "



//--------------------- .note.nv.cuinfo           --------------------------
	.section	.note.nv.cuinfo,"",@"SHT_NOTE"
	.sectionflags	@"SHF_NOTE_NV_CUINFO"
        /*0018*/ 	.short	0x0002
        /*001a*/ 	.short	0x0050
        /*001c*/ 	.short	0x0082
	.zero		2


//--------------------- .nv.info                  --------------------------
	.section	.nv.info,"",@"SHT_CUDA_INFO"
	.align	4


	//----- nvinfo : EIATTR_REGCOUNT
	.align		4
        /*0000*/ 	.byte	0x04, 0x2f
        /*0002*/ 	.short	(.L_1 - .L_0)
	.align		4
.L_0:
        /*0004*/ 	.word	index@(matmul_kernel)
        /*0008*/ 	.word	0x000000ff


	//----- nvinfo : EIATTR_FRAME_SIZE
	.align		4
.L_1:
        /*000c*/ 	.byte	0x04, 0x11
        /*000e*/ 	.short	(.L_3 - .L_2)
	.align		4
.L_2:
        /*0010*/ 	.word	index@(matmul_kernel)
        /*0014*/ 	.word	0x000054f8


	//----- nvinfo : EIATTR_MIN_STACK_SIZE
	.align		4
.L_3:
        /*0018*/ 	.byte	0x04, 0x12
        /*001a*/ 	.short	(.L_5 - .L_4)
	.align		4
.L_4:
        /*001c*/ 	.word	index@(matmul_kernel)
        /*0020*/ 	.word	0x000054f8
.L_5:


//--------------------- .nv.info.matmul_kernel    --------------------------
	.section	.nv.info.matmul_kernel,"",@"SHT_CUDA_INFO"
	.sectionflags	@""
	.align	4


	//----- nvinfo : EIATTR_CUDA_API_VERSION
	.align		4
        /*0000*/ 	.byte	0x04, 0x37
        /*0002*/ 	.short	(.L_7 - .L_6)
.L_6:
        /*0004*/ 	.word	0x00000082


	//----- nvinfo : EIATTR_SW2861232_WAR
	.align		4
.L_7:
        /*0008*/ 	.byte	0x01, 0x35
	.zero		2


	//----- nvinfo : EIATTR_PARAM_CBANK
	.align		4
        /*000c*/ 	.byte	0x04, 0x0a
        /*000e*/ 	.short	(.L_9 - .L_8)
	.align		4
.L_8:
        /*0010*/ 	.word	index@(.nv.constant0.matmul_kernel)
        /*0014*/ 	.short	0x0160
        /*0016*/ 	.short	0x0050


	//----- nvinfo : EIATTR_CBANK_PARAM_SIZE
	.align		4
.L_9:
        /*0018*/ 	.byte	0x03, 0x19
        /*001a*/ 	.short	0x0050


	//----- nvinfo : EIATTR_KPARAM_INFO
	.align		4
        /*001c*/ 	.byte	0x04, 0x17
        /*001e*/ 	.short	(.L_11 - .L_10)
.L_10:
        /*0020*/ 	.word	0x00000000
        /*0024*/ 	.short	0x000d
        /*0026*/ 	.short	0x0048
        /*0028*/ 	.byte	0x00, 0xf4, 0x21, 0x00


	//----- nvinfo : EIATTR_KPARAM_INFO
	.align		4
.L_11:
        /*002c*/ 	.byte	0x04, 0x17
        /*002e*/ 	.short	(.L_13 - .L_12)
.L_12:
        /*0030*/ 	.word	0x00000000
        /*0034*/ 	.short	0x000c
        /*0036*/ 	.short	0x0040
        /*0038*/ 	.byte	0x00, 0xf4, 0x21, 0x00


	//----- nvinfo : EIATTR_KPARAM_INFO
	.align		4
.L_13:
        /*003c*/ 	.byte	0x04, 0x17
        /*003e*/ 	.short	(.L_15 - .L_14)
.L_14:
        /*0040*/ 	.word	0x00000000
        /*0044*/ 	.short	0x000b
        /*0046*/ 	.short	0x0038
        /*0048*/ 	.byte	0x00, 0xf0, 0x11, 0x00


	//----- nvinfo : EIATTR_KPARAM_INFO
	.align		4
.L_15:
        /*004c*/ 	.byte	0x04, 0x17
        /*004e*/ 	.short	(.L_17 - .L_16)
.L_16:
        /*0050*/ 	.word	0x00000000
        /*0054*/ 	.short	0x000a
        /*0056*/ 	.short	0x0034
        /*0058*/ 	.byte	0x00, 0xf0, 0x11, 0x00


	//----- nvinfo : EIATTR_KPARAM_INFO
	.align		4
.L_17:
        /*005c*/ 	.byte	0x04, 0x17
        /*005e*/ 	.short	(.L_19 - .L_18)
.L_18:
        /*0060*/ 	.word	0x00000000
        /*0064*/ 	.short	0x0009
        /*0066*/ 	.short	0x0030
        /*0068*/ 	.byte	0x00, 0xf0, 0x11, 0x00


	//----- nvinfo : EIATTR_KPARAM_INFO
	.align		4
.L_19:
        /*006c*/ 	.byte	0x04, 0x17
        /*006e*/ 	.short	(.L_21 - .L_20)
.L_20:
        /*0070*/ 	.word	0x00000000
        /*0074*/ 	.short	0x0008
        /*0076*/ 	.short	0x002c
        /*0078*/ 	.byte	0x00, 0xf0, 0x11, 0x00


	//----- nvinfo : EIATTR_KPARAM_INFO
	.align		4
.L_21:
        /*007c*/ 	.byte	0x04, 0x17
        /*007e*/ 	.short	(.L_23 - .L_22)
.L_22:
        /*0080*/ 	.word	0x00000000
        /*0084*/ 	.short	0x0007
        /*0086*/ 	.short	0x0028
        /*0088*/ 	.byte	0x00, 0xf0, 0x11, 0x00


	//----- nvinfo : EIATTR_KPARAM_INFO
	.align		4
.L_23:
        /*008c*/ 	.byte	0x04, 0x17
        /*008e*/ 	.short	(.L_25 - .L_24)
.L_24:
        /*0090*/ 	.word	0x00000000
        /*0094*/ 	.short	0x0006
        /*0096*/ 	.short	0x0024
        /*0098*/ 	.byte	0x00, 0xf0, 0x11, 0x00


	//----- nvinfo : EIATTR_KPARAM_INFO
	.align		4
.L_25:
        /*009c*/ 	.byte	0x04, 0x17
        /*009e*/ 	.short	(.L_27 - .L_26)
.L_26:
        /*00a0*/ 	.word	0x00000000
        /*00a4*/ 	.short	0x0005
        /*00a6*/ 	.short	0x0020
        /*00a8*/ 	.byte	0x00, 0xf0, 0x11, 0x00


	//----- nvinfo : EIATTR_KPARAM_INFO
	.align		4
.L_27:
        /*00ac*/ 	.byte	0x04, 0x17
        /*00ae*/ 	.short	(.L_29 - .L_28)
.L_28:
        /*00b0*/ 	.word	0x00000000
        /*00b4*/ 	.short	0x0004
        /*00b6*/ 	.short	0x001c
        /*00b8*/ 	.byte	0x00, 0xf0, 0x11, 0x00


	//----- nvinfo : EIATTR_KPARAM_INFO
	.align		4
.L_29:
        /*00bc*/ 	.byte	0x04, 0x17
        /*00be*/ 	.short	(.L_31 - .L_30)
.L_30:
        /*00c0*/ 	.word	0x00000000
        /*00c4*/ 	.short	0x0003
        /*00c6*/ 	.short	0x0018
        /*00c8*/ 	.byte	0x00, 0xf0, 0x11, 0x00


	//----- nvinfo : EIATTR_KPARAM_INFO
	.align		4
.L_31:
        /*00cc*/ 	.byte	0x04, 0x17
        /*00ce*/ 	.short	(.L_33 - .L_32)
.L_32:
        /*00d0*/ 	.word	0x00000000
        /*00d4*/ 	.short	0x0002
        /*00d6*/ 	.short	0x0010
        /*00d8*/ 	.byte	0x00, 0xf4, 0x21, 0x00


	//----- nvinfo : EIATTR_KPARAM_INFO
	.align		4
.L_33:
        /*00dc*/ 	.byte	0x04, 0x17
        /*00de*/ 	.short	(.L_35 - .L_34)
.L_34:
        /*00e0*/ 	.word	0x00000000
        /*00e4*/ 	.short	0x0001
        /*00e6*/ 	.short	0x0008
        /*00e8*/ 	.byte	0x00, 0xf4, 0x21, 0x00


	//----- nvinfo : EIATTR_KPARAM_INFO
	.align		4
.L_35:
        /*00ec*/ 	.byte	0x04, 0x17
        /*00ee*/ 	.short	(.L_37 - .L_36)
.L_36:
        /*00f0*/ 	.word	0x00000000
        /*00f4*/ 	.short	0x0000
        /*00f6*/ 	.short	0x0000
        /*00f8*/ 	.byte	0x00, 0xf4, 0x21, 0x00


	//----- nvinfo : EIATTR_MAXREG_COUNT
	.align		4
.L_37:
        /*00fc*/ 	.byte	0x03, 0x1b
        /*00fe*/ 	.short	0x00ff


	//----- nvinfo : EIATTR_NUM_BARRIERS
	.align		4
        /*0100*/ 	.byte	0x02, 0x4c
        /*0102*/ 	.byte	0x01
	.zero		1


	//----- nvinfo : EIATTR_ANNOTATIONS
	.align		4
        /*0104*/ 	.byte	0x04, 0x55
        /*0106*/ 	.short	(.L_39 - .L_38)


	//   ....[0]....
.L_38:
        /*0108*/ 	.word	0x00000001
        /*010c*/ 	.byte	0xc0, 0x05, 0x00, 0x00, 0x01, 0x00, 0x00, 0x00, 0x00, 0x06, 0x00, 0x00, 0x01, 0x00, 0x00, 0x00
        /* <DEDUP_REMOVED lines=1031> */
        /*418c*/ 	.byte	0x60, 0xff, 0x01, 0x00, 0x01, 0x00, 0x00, 0x00, 0x70, 0xff, 0x01, 0x00


	//----- nvinfo : EIATTR_MERCURY_ISA_VERSION
	.align		4
.L_39:
        /*4198*/ 	.byte	0x03, 0x5f
        /*419a*/ 	.short	0x0000


	//----- nvinfo : EIATTR_EXIT_INSTR_OFFSETS
	.align		4
        /*419c*/ 	.byte	0x04, 0x1c
        /*419e*/ 	.short	(.L_41 - .L_40)


	//   ....[0]....
.L_40:
        /*41a0*/ 	.word	0x000fa330


	//   ....[1]....
        /*41a4*/ 	.word	0x000fa350


	//----- nvinfo : EIATTR_REQNTID
	.align		4
.L_41:
        /*41a8*/ 	.byte	0x04, 0x10
        /*41aa*/ 	.short	(.L_43 - .L_42)
.L_42:
        /*41ac*/ 	.word	0x00000080
        /*41b0*/ 	.word	0x00000001
        /*41b4*/ 	.word	0x00000001
.L_43:


//--------------------- .nv.callgraph             --------------------------
	.section	.nv.callgraph,"",@"SHT_CUDA_CALLGRAPH"
	.align	4
	.sectionentsize	8
	.align		4
        /*0000*/ 	.word	0x00000000
	.align		4
        /*0004*/ 	.word	0xffffffff
	.align		4
        /*0008*/ 	.word	0x00000000
	.align		4
        /*000c*/ 	.word	0xfffffffe
	.align		4
        /*0010*/ 	.word	0x00000000
	.align		4
        /*0014*/ 	.word	0xfffffffd
	.align		4
        /*0018*/ 	.word	0x00000000
	.align		4
        /*001c*/ 	.word	0xfffffffc


//--------------------- .nv.rel.action            --------------------------
	.section	.nv.rel.action,"",@"SHT_CUDA_RELOCINFO"
	.align	8
	.sectionentsize	8
        /*0000*/ 	.byte	0x73, 0x00, 0x00, 0x00, 0x00, 0x00, 0x00, 0x00, 0x00, 0x00, 0x00, 0x11, 0x25, 0x00, 0x05, 0x36


//--------------------- .nv.constant0.matmul_kernel --------------------------
	.section	.nv.constant0.matmul_kernel,"a",@progbits
	.sectionflags	@""
	.align	4
.nv.constant0.matmul_kernel:
	.zero		432


//--------------------- .text.matmul_kernel       --------------------------
	.section	.text.matmul_kernel,"ax",@progbits
	.sectioninfo	@"SHI_REGISTERS=255"
	.align	128
        .global         matmul_kernel
        .type           matmul_kernel,@function
        .size           matmul_kernel,(.L_x_3 - matmul_kernel)
        .other          matmul_kernel,@"STO_CUDA_ENTRY STV_DEFAULT"
matmul_kernel:
.text.matmul_kernel:
[----:B------:R-:W-:Y:S02]  /*0000*/  IMAD.MOV.U32 R1, RZ, RZ, c[0x0][0x28] ;  /* 0x00000a00ff017624 */ /* 0x000fe400078e00ff */
[----:B------:R-:W-:Y:S01]  /*0010*/  IMAD.MOV.U32 R0, RZ, RZ, c[0x0][0x17c] ;  /* 0x00005f00ff007624 */ /* 0x000fe200078e00ff */
[----:B------:R-:W1:Y:S01]  /*0020*/  S2R R7, SR_CTAID.X ;  /* 0x0000000000077919 */ /* 0x000e620000002500 */
[----:B------:R-:W-:Y:S02]  /*0030*/  IABS R251, c[0x0][0x17c] ;  /* 0x00005f0000fb7a13 */ /* 0x000fe40000000000 */
[----:B------:R-:W-:Y:S02]  /*0040*/  IADD3 R1, R1, -0x54f8, RZ ;  /* 0xffffab0801017810 */ /* 0x000fe40007ffe0ff */
[----:B------:R-:W-:-:S04]  /*0050*/  IADD3 R0, R0, 0x1ff, RZ ;  /* 0x000001ff00007810 */ /* 0x000fc80007ffe0ff */
[----:B------:R-:W-:-:S04]  /*0060*/  SHF.R.S32.HI R3, RZ, 0x1f, R0 ;  /* 0x0000001fff037819 */ /* 0x000fc80000011400 */
[----:B------:R-:W-:-:S04]  /*0070*/  LEA.HI R3, R3, R0, RZ, 0x9 ;  /* 0x0000000003037211 */ /* 0x000fc800078f48ff */
[----:B------:R-:W-:-:S05]  /*0080*/  SHF.R.S32.HI R3, RZ, 0x9, R3 ;  /* 0x00000009ff037819 */ /* 0x000fca0000011403 */
[----:B------:R-:W-:Y:S01]  /*0090*/  IMAD.SHL.U32 R4, R3, 0x4, RZ ;  /* 0x0000000403047824 */ /* 0x000fe200078e00ff */
[----:B-1----:R-:W-:-:S04]  /*00a0*/  IABS R8, R7 ;  /* 0x0000000700087213 */ /* 0x002fc80000000000 */
[-C--:B------:R-:W-:Y:S02]  /*00b0*/  IABS R5, R4.reuse ;  /* 0x0000000400057213 */ /* 0x080fe40000000000 */
[----:B------:R-:W-:Y:S02]  /*00c0*/  IABS R10, R4 ;  /* 0x00000004000a7213 */ /* 0x000fe40000000000 */
[----:B------:R-:W1:Y:S08]  /*00d0*/  I2F.RP R0, R5 ;  /* 0x0000000500007306 */ /* 0x000e700000209400 */
[----:B-1----:R-:W1:Y:S02]  /*00e0*/  MUFU.RCP R0, R0 ;  /* 0x0000000000007308 */ /* 0x002e640000001000 */
[----:B-1----:R-:W-:-:S02]  /*00f0*/  IADD3 R2, R0, 0xffffffe, RZ ;  /* 0x0ffffffe00027810 */ /* 0x002fc40007ffe0ff */
[----:B------:R-:W-:-:S04]  /*0100*/  IADD3 R0, RZ, -R10, RZ ;  /* 0x8000000aff007210 */ /* 0x000fc80007ffe0ff */
[----:B------:R1:W2:Y:S02]  /*0110*/  F2I.FTZ.U32.TRUNC.NTZ R3, R2 ;  /* 0x0000000200037305 */ /* 0x0002a4000021f000 */
[----:B-1----:R-:W-:Y:S02]  /*0120*/  IMAD.MOV.U32 R2, RZ, RZ, RZ ;  /* 0x000000ffff027224 */ /* 0x002fe400078e00ff */
[----:B--2---:R-:W-:-:S04]  /*0130*/  IMAD.MOV R6, RZ, RZ, -R3 ;  /* 0x000000ffff067224 */ /* 0x004fc800078e0a03 */
[----:B------:R-:W-:Y:S02]  /*0140*/  IMAD R9, R6, R5, RZ ;  /* 0x0000000506097224 */ /* 0x000fe400078e02ff */
[----:B------:R-:W-:Y:S02]  /*0150*/  IMAD.MOV.U32 R6, RZ, RZ, R8 ;  /* 0x000000ffff067224 */ /* 0x000fe400078e0008 */
[----:B------:R-:W-:-:S06]  /*0160*/  IMAD.HI.U32 R3, R3, R9, R2 ;  /* 0x0000000903037227 */ /* 0x000fcc00078e0002 */
[----:B------:R-:W-:-:S04]  /*0170*/  IMAD.HI.U32 R3, R3, R6, RZ ;  /* 0x0000000603037227 */ /* 0x000fc800078e00ff */
[----:B------:R-:W-:Y:S02]  /*0180*/  IMAD R0, R3, R0, R6 ;  /* 0x0000000003007224 */ /* 0x000fe400078e0206 */
[----:B------:R-:W1:Y:S03]  /*0190*/  I2F.RP R6, R251 ;  /* 0x000000fb00067306 */ /* 0x000e660000209400 */
[----:B------:R-:W-:-:S13]  /*01a0*/  ISETP.GT.U32.AND P1, PT, R5, R0, PT ;  /* 0x000000000500720c */ /* 0x000fda0003f24070 */
[----:B------:R-:W-:Y:S01]  /*01b0*/  @!P1 IMAD.IADD R0, R0, 0x1, -R5 ;  /* 0x0000000100009824 */ /* 0x000fe200078e0a05 */
[----:B------:R-:W-:Y:S01]  /*01c0*/  @!P1 IADD3 R3, R3, 0x1, RZ ;  /* 0x0000000103039810 */ /* 0x000fe20007ffe0ff */
[----:B-1----:R-:W-:Y:S01]  /*01d0*/  MUFU.RCP R6, R6 ;  /* 0x0000000600067308 */ /* 0x002fe20000001000 */
[----:B------:R-:W-:Y:S02]  /*01e0*/  ISETP.NE.AND P1, PT, R4, RZ, PT ;  /* 0x000000ff0400720c */ /* 0x000fe40003f25270 */
[----:B------:R-:W-:Y:S02]  /*01f0*/  ISETP.GE.U32.AND P0, PT, R0, R5, PT ;  /* 0x000000050000720c */ /* 0x000fe40003f06070 */
[----:B------:R-:W-:Y:S02]  /*0200*/  LOP3.LUT R0, R7, R4, RZ, 0x3c, !PT ;  /* 0x0000000407007212 */ /* 0x000fe400078e3cff */
[----:B------:R-:W-:Y:S02]  /*0210*/  IABS R5, c[0x0][0x178] ;  /* 0x00005e0000057a13 */ /* 0x000fe40000000000 */
[----:B------:R-:W-:Y:S01]  /*0220*/  ISETP.GE.AND P2, PT, R0, RZ, PT ;  /* 0x000000ff0000720c */ /* 0x000fe20003f46270 */
[----:B------:R-:W-:-:S02]  /*0230*/  IMAD.MOV.U32 R0, RZ, RZ, c[0x0][0x178] ;  /* 0x00005e00ff007624 */ /* 0x000fc400078e00ff */
[----:B------:R-:W-:-:S03]  /*0240*/  IMAD.MOV.U32 R13, RZ, RZ, R5 ;  /* 0x000000ffff0d7224 */ /* 0x000fc600078e0005 */
[----:B------:R-:W-:Y:S01]  /*0250*/  IADD3 R0, R0, 0xff, RZ ;  /* 0x000000ff00007810 */ /* 0x000fe20007ffe0ff */
[----:B------:R-:W1:Y:S01]  /*0260*/  I2F.RP R5, R13 ;  /* 0x0000000d00057306 */ /* 0x000e620000209400 */
[----:B------:R-:W-:-:S05]  /*0270*/  @P0 IADD3 R3, R3, 0x1, RZ ;  /* 0x0000000103030810 */ /* 0x000fca0007ffe0ff */
[----:B------:R-:W-:Y:S01]  /*0280*/  IMAD.MOV.U32 R2, RZ, RZ, R3 ;  /* 0x000000ffff027224 */ /* 0x000fe200078e0003 */
[----:B------:R-:W-:-:S03]  /*0290*/  SHF.R.S32.HI R3, RZ, 0x1f, R0 ;  /* 0x0000001fff037819 */ /* 0x000fc60000011400 */
[----:B------:R-:W-:Y:S01]  /*02a0*/  @!P2 IMAD.MOV R2, RZ, RZ, -R2 ;  /* 0x000000ffff02a224 */ /* 0x000fe200078e0a02 */
[----:B------:R-:W-:Y:S02]  /*02b0*/  @!P1 LOP3.LUT R2, RZ, R4, RZ, 0x33, !PT ;  /* 0x00000004ff029212 */ /* 0x000fe400078e33ff */
[----:B------:R-:W-:-:S03]  /*02c0*/  LEA.HI R3, R3, R0, RZ, 0x8 ;  /* 0x0000000003037211 */ /* 0x000fc600078f40ff */
[C---:B------:R-:W-:Y:S01]  /*02d0*/  IMAD.SHL.U32 R10, R2.reuse, 0x4, RZ ;  /* 0x00000004020a7824 */ /* 0x040fe200078e00ff */
[----:B------:R-:W-:Y:S01]  /*02e0*/  IADD3 R2, -R2, RZ, RZ ;  /* 0x000000ff02027210 */ /* 0x000fe20007ffe1ff */
[----:B-1----:R-:W-:Y:S03]  /*02f0*/  MUFU.RCP R5, R5 ;  /* 0x0000000500057308 */ /* 0x002fe60000001000 */
[----:B------:R-:W-:Y:S01]  /*0300*/  LEA.HI.SX32 R3, R3, -R10, 0x18 ;  /* 0x8000000a03037211 */ /* 0x000fe200078fc2ff */
[----:B------:R-:W-:Y:S02]  /*0310*/  IMAD R11, R4, R2, R7 ;  /* 0x00000002040b7224 */ /* 0x000fe400078e0207 */
[----:B------:R-:W-:Y:S01]  /*0320*/  IMAD.MOV.U32 R2, RZ, RZ, RZ ;  /* 0x000000ffff027224 */ /* 0x000fe200078e00ff */
[----:B------:R-:W-:-:S04]  /*0330*/  IMNMX R8, R3, 0x4, PT ;  /* 0x0000000403087817 */ /* 0x000fc80003800200 */
[-C--:B------:R-:W-:Y:S02]  /*0340*/  IABS R9, R8.reuse ;  /* 0x0000000800097213 */ /* 0x080fe40000000000 */
[----:B------:R-:W-:Y:S02]  /*0350*/  IABS R4, R8 ;  /* 0x0000000800047213 */ /* 0x000fe40000000000 */
[----:B------:R-:W1:Y:S08]  /*0360*/  I2F.RP R0, R9 ;  /* 0x0000000900007306 */ /* 0x000e700000209400 */
[----:B-1----:R-:W1:Y:S02]  /*0370*/  MUFU.RCP R0, R0 ;  /* 0x0000000000007308 */ /* 0x002e640000001000 */
[----:B-1----:R-:W-:-:S02]  /*0380*/  IADD3 R3, R0, 0xffffffe, RZ ;  /* 0x0ffffffe00037810 */ /* 0x002fc40007ffe0ff */
[----:B------:R-:W-:-:S04]  /*0390*/  IABS R0, R11 ;  /* 0x0000000b00007213 */ /* 0x000fc80000000000 */
[----:B------:R-:W1:Y:S02]  /*03a0*/  F2I.FTZ.U32.TRUNC.NTZ R3, R3 ;  /* 0x0000000300037305 */ /* 0x000e64000021f000 */
[----:B-1----:R-:W-:-:S04]  /*03b0*/  IMAD.MOV R12, RZ, RZ, -R3 ;  /* 0x000000ffff0c7224 */ /* 0x002fc800078e0a03 */
[----:B------:R-:W-:-:S04]  /*03c0*/  IMAD R7, R12, R9, RZ ;  /* 0x000000090c077224 */ /* 0x000fc800078e02ff */
[----:B------:R-:W-:-:S04]  /*03d0*/  IMAD.HI.U32 R2, R3, R7, R2 ;  /* 0x0000000703027227 */ /* 0x000fc800078e0002 */
[----:B------:R-:W-:Y:S02]  /*03e0*/  IMAD.MOV.U32 R3, RZ, RZ, R0 ;  /* 0x000000ffff037224 */ /* 0x000fe400078e0000 */
[----:B------:R-:W-:Y:S01]  /*03f0*/  IMAD.MOV R0, RZ, RZ, -R4 ;  /* 0x000000ffff007224 */ /* 0x000fe200078e0a04 */
[----:B------:R-:W-:Y:S01]  /*0400*/  IADD3 R4, R6, 0xffffffe, RZ ;  /* 0x0ffffffe06047810 */ /* 0x000fe20007ffe0ff */
[----:B------:R-:W-:-:S04]  /*0410*/  IMAD.HI.U32 R2, R2, R3, RZ ;  /* 0x0000000302027227 */ /* 0x000fc800078e00ff */
[----:B------:R-:W-:Y:S01]  /*0420*/  IMAD R0, R2, R0, R3 ;  /* 0x0000000002007224 */ /* 0x000fe200078e0203 */
[----:B------:R-:W-:Y:S02]  /*0430*/  IADD3 R3, R5, 0xffffffe, RZ ;  /* 0x0ffffffe05037810 */ /* 0x000fe40007ffe0ff */
[----:B------:R1:W-:Y:S02]  /*0440*/  F2I.FTZ.U32.TRUNC.NTZ R5, R4 ;  /* 0x0000000400057305 */ /* 0x0003e4000021f000 */
[----:B------:R-:W-:-:S06]  /*0450*/  ISETP.GT.U32.AND P1, PT, R9, R0, PT ;  /* 0x000000000900720c */ /* 0x000fcc0003f24070 */
[----:B------:R-:W2:Y:S01]  /*0460*/  F2I.FTZ.U32.TRUNC.NTZ R3, R3 ;  /* 0x0000000300037305 */ /* 0x000ea2000021f000 */
[----:B-1----:R-:W-:-:S06]  /*0470*/  IMAD.MOV.U32 R4, RZ, RZ, RZ ;  /* 0x000000ffff047224 */ /* 0x002fcc00078e00ff */
[----:B------:R-:W-:Y:S01]  /*0480*/  @!P1 IMAD.IADD R0, R0, 0x1, -R9 ;  /* 0x0000000100009824 */ /* 0x000fe200078e0a09 */
[----:B------:R-:W-:Y:S02]  /*0490*/  @!P1 IADD3 R2, R2, 0x1, RZ ;  /* 0x0000000102029810 */ /* 0x000fe40007ffe0ff */
[----:B------:R-:W-:Y:S02]  /*04a0*/  ISETP.NE.AND P1, PT, R8, RZ, PT ;  /* 0x000000ff0800720c */ /* 0x000fe40003f25270 */
[----:B------:R-:W-:Y:S02]  /*04b0*/  ISETP.GE.U32.AND P0, PT, R0, R9, PT ;  /* 0x000000090000720c */ /* 0x000fe40003f06070 */
[----:B------:R-:W-:Y:S01]  /*04c0*/  LOP3.LUT R0, R11, R8, RZ, 0x3c, !PT ;  /* 0x000000080b007212 */ /* 0x000fe200078e3cff */
[----:B--2---:R-:W-:-:S03]  /*04d0*/  IMAD.MOV R247, RZ, RZ, -R3 ;  /* 0x000000fffff77224 */ /* 0x004fc600078e0a03 */
[----:B------:R-:W-:Y:S01]  /*04e0*/  ISETP.GE.AND P2, PT, R0, RZ, PT ;  /* 0x000000ff0000720c */ /* 0x000fe20003f46270 */
[--C-:B------:R-:W-:Y:S02]  /*04f0*/  IMAD.MOV R0, RZ, RZ, -R5.reuse ;  /* 0x000000ffff007224 */ /* 0x100fe400078e0a05 */
[----:B------:R-:W-:Y:S02]  /*0500*/  IMAD R247, R247, R13, RZ ;  /* 0x0000000df7f77224 */ /* 0x000fe400078e02ff */
[----:B------:R-:W-:Y:S02]  /*0510*/  IMAD R7, R0, R251, RZ ;  /* 0x000000fb00077224 */ /* 0x000fe400078e02ff */
[----:B------:R-:W-:Y:S02]  /*0520*/  @P0 IADD3 R2, R2, 0x1, RZ ;  /* 0x0000000102020810 */ /* 0x000fe40007ffe0ff */
[----:B------:R-:W-:Y:S02]  /*0530*/  IMAD.HI.U32 R252, R5, R7, R4 ;  /* 0x0000000705fc7227 */ /* 0x000fe400078e0004 */
[----:B------:R-:W-:-:S02]  /*0540*/  MOV R245, R2 ;  /* 0x0000000200f57202 */ /* 0x000fc40000000f00 */
[----:B------:R-:W-:-:S03]  /*0550*/  IMAD.MOV.U32 R2, RZ, RZ, RZ ;  /* 0x000000ffff027224 */ /* 0x000fc600078e00ff */
[----:B------:R-:W-:Y:S01]  /*0560*/  @!P2 IMAD.MOV R245, RZ, RZ, -R245 ;  /* 0x000000fffff5a224 */ /* 0x000fe200078e0af5 */
[----:B------:R-:W-:Y:S01]  /*0570*/  @!P1 LOP3.LUT R245, RZ, R8, RZ, 0x33, !PT ;  /* 0x00000008fff59212 */ /* 0x000fe200078e33ff */
[----:B------:R-:W-:-:S04]  /*0580*/  IMAD.HI.U32 R247, R3, R247, R2 ;  /* 0x000000f703f77227 */ /* 0x000fc800078e0002 */
[----:B------:R-:W-:Y:S02]  /*0590*/  IMAD.SHL.U32 R30, R245, 0x200, RZ ;  /* 0x00000200f51e7824 */ /* 0x000fe400078e00ff */
[----:B------:R-:W-:-:S03]  /*05a0*/  IMAD.MOV R245, RZ, RZ, -R245 ;  /* 0x000000fffff57224 */ /* 0x000fc600078e0af5 */
[C---:B------:R-:W-:Y:S01]  /*05b0*/  IADD3 R6, R30.reuse, 0x1, RZ ;  /* 0x000000011e067810 */ /* 0x040fe20007ffe0ff */
[----:B------:R-:W-:Y:S01]  /*05c0*/  STL [R1+0x17f0], R30 ;  /* 0x0017f01e01007387 */ /* 0x000fe20000100800 */
[----:B------:R-:W-:Y:S01]  /*05d0*/  IADD3 R12, R30, 0x2, RZ ;  /* 0x000000021e0c7810 */ /* 0x000fe20007ffe0ff */
[----:B------:R-:W-:Y:S01]  /*05e0*/  IMAD R245, R8, R245, R11 ;  /* 0x000000f508f57224 */ /* 0x000fe200078e020b */
[----:B------:R-:W-:Y:S01]  /*05f0*/  IADD3 R9, R30, 0x3, RZ ;  /* 0x000000031e097810 */ /* 0x000fe20007ffe0ff */
[----:B------:R1:W-:Y:S01]  /*0600*/  STL [R1+0x3274], R6 ;  /* 0x0032740601007387 */ /* 0x0003e20000100800 */
[----:B------:R-:W-:Y:S01]  /*0610*/  IABS R7, R12 ;  /* 0x0000000c00077213 */ /* 0x000fe20000000000 */
[----:B------:R-:W-:Y:S01]  /*0620*/  IMAD.IADD R245, R10, 0x1, R245 ;  /* 0x000000010af57824 */ /* 0x000fe200078e02f5 */
[----:B------:R-:W-:Y:S01]  /*0630*/  IABS R5, R30 ;  /* 0x0000001e00057213 */ /* 0x000fe20000000000 */
[----:B------:R2:W-:Y:S01]  /*0640*/  STL [R1+0x327c], R12 ;  /* 0x00327c0c01007387 */ /* 0x0005e20000100800 */
[----:B------:R-:W-:Y:S01]  /*0650*/  IADD3 R14, R30, 0x5, RZ ;  /* 0x000000051e0e7810 */ /* 0x000fe20007ffe0ff */
[----:B------:R-:W-:Y:S01]  /*0660*/  IMAD.HI.U32 R3, R252, R7, RZ ;  /* 0x00000007fc037227 */ /* 0x000fe200078e00ff */
[C---:B------:R-:W-:Y:S01]  /*0670*/  IADD3 R15, R30.reuse, 0x4, RZ ;  /* 0x000000041e0f7810 */ /* 0x040fe20007ffe0ff */
[----:B------:R3:W-:Y:S01]  /*0680*/  STL [R1+0x3278], R9 ;  /* 0x0032780901007387 */ /* 0x0007e20000100800 */
[----:B------:R-:W-:Y:S01]  /*0690*/  IADD3 R250, R30, 0x7, RZ ;  /* 0x000000071efa7810 */ /* 0x000fe20007ffe0ff */
[----:B------:R-:W-:Y:S01]  /*06a0*/  IMAD.HI.U32 R0, R252, R5, RZ ;  /* 0x00000005fc007227 */ /* 0x000fe200078e00ff */
[----:B-1----:R-:W-:Y:S01]  /*06b0*/  IABS R6, R6 ;  /* 0x0000000600067213 */ /* 0x002fe20000000000 */
[----:B------:R-:W-:Y:S01]  /*06c0*/  STL [R1+0x3280], R15 ;  /* 0x0032800f01007387 */ /* 0x000fe20000100800 */
[C---:B------:R-:W-:Y:S01]  /*06d0*/  IADD3 R13, R30.reuse, 0x6, RZ ;  /* 0x000000061e0d7810 */ /* 0x040fe20007ffe0ff */
[----:B------:R-:W-:Y:S01]  /*06e0*/  IMAD.MOV R8, RZ, RZ, -R3 ;  /* 0x000000ffff087224 */ /* 0x000fe200078e0a03 */
[----:B--2---:R-:W-:Y:S01]  /*06f0*/  IADD3 R12, R30, 0x8, RZ ;  /* 0x000000081e0c7810 */ /* 0x004fe20007ffe0ff */
[----:B------:R-:W-:Y:S01]  /*0700*/  IMAD.HI.U32 R2, R252, R6, RZ ;  /* 0x00000006fc027227 */ /* 0x000fe200078e00ff */
[----:B------:R-:W-:Y:S01]  /*0710*/  IADD3 R0, -R0, RZ, RZ ;  /* 0x000000ff00007210 */ /* 0x000fe20007ffe1ff */
[----:B------:R-:W-:Y:S01]  /*0720*/  STL [R1+0x3284], R14 ;  /* 0x0032840e01007387 */ /* 0x000fe20000100800 */
[----:B---3--:R-:W-:Y:S01]  /*0730*/  IABS R9, R9 ;  /* 0x0000000900097213 */ /* 0x008fe20000000000 */
[----:B------:R-:W-:Y:S01]  /*0740*/  IMAD.MOV R2, RZ, RZ, -R2 ;  /* 0x000000ffff027224 */ /* 0x000fe200078e0a02 */
[----:B------:R-:W-:Y:S01]  /*0750*/  IABS R10, R12 ;  /* 0x0000000c000a7213 */ /* 0x000fe20000000000 */
[----:B------:R-:W-:Y:S01]  /*0760*/  IMAD R240, R251, R8, R7 ;  /* 0x00000008fbf07224 */ /* 0x000fe200078e0207 */
[----:B------:R-:W-:Y:S01]  /*0770*/  IABS R7, R14 ;  /* 0x0000000e00077213 */ /* 0x000fe20000000000 */
[----:B------:R-:W-:Y:S01]  /*0780*/  IMAD.HI.U32 R4, R252, R9, RZ ;  /* 0x00000009fc047227 */ /* 0x000fe200078e00ff */
[----:B------:R-:W-:Y:S01]  /*0790*/  IABS R8, R13 ;  /* 0x0000000d00087213 */ /* 0x000fe20000000000 */
[----:B------:R-:W-:Y:S02]  /*07a0*/  STL [R1+0x3288], R13 ;  /* 0x0032880d01007387 */ /* 0x000fe40000100800 */
[----:B------:R-:W-:-:S02]  /*07b0*/  IMAD.MOV R4, RZ, RZ, -R4 ;  /* 0x000000ffff047224 */ /* 0x000fc400078e0a04 */
[C---:B------:R-:W-:Y:S01]  /*07c0*/  IMAD R248, R251.reuse, R2, R6 ;  /* 0x00000002fbf87224 */ /* 0x040fe200078e0206 */
[----:B------:R-:W-:Y:S01]  /*07d0*/  IABS R6, R15 ;  /* 0x0000000f00067213 */ /* 0x000fe20000000000 */
[C---:B------:R-:W-:Y:S01]  /*07e0*/  IMAD R241, R251.reuse, R4, R9 ;  /* 0x00000004fbf17224 */ /* 0x040fe200078e0209 */
[----:B------:R-:W-:Y:S01]  /*07f0*/  IABS R9, R250 ;  /* 0x000000fa00097213 */ /* 0x000fe20000000000 */
[----:B------:R-:W-:Y:S01]  /*0800*/  IMAD R246, R251, R0, R5 ;  /* 0x00000000fbf67224 */ /* 0x000fe200078e0205 */
[----:B------:R-:W-:Y:S01]  /*0810*/  STL [R1+0x328c], R250 ;  /* 0x00328cfa01007387 */ /* 0x000fe20000100800 */
[----:B------:R-:W-:-:S03]  /*0820*/  IMAD.HI.U32 R2, R252, R7, RZ ;  /* 0x00000007fc027227 */ /* 0x000fc600078e00ff */
[----:B------:R-:W-:Y:S01]  /*0830*/  STL [R1+0x3290], R12 ;  /* 0x0032900c01007387 */ /* 0x000fe20000100800 */
[----:B------:R-:W-:-:S04]  /*0840*/  IMAD.HI.U32 R0, R252, R6, RZ ;  /* 0x00000006fc007227 */ /* 0x000fc800078e00ff */
[----:B------:R-:W-:-:S04]  /*0850*/  IMAD.HI.U32 R4, R252, R9, RZ ;  /* 0x00000009fc047227 */ /* 0x000fc800078e00ff */
[----:B------:R-:W-:-:S04]  /*0860*/  IMAD.HI.U32 R5, R252, R10, RZ ;  /* 0x0000000afc057227 */ /* 0x000fc800078e00ff */
[----:B------:R-:W-:-:S04]  /*0870*/  IMAD.HI.U32 R3, R252, R8, RZ ;  /* 0x00000008fc037227 */ /* 0x000fc800078e00ff */
[----:B------:R-:W-:Y:S01]  /*0880*/  IMAD.MOV R2, RZ, RZ, -R2 ;  /* 0x000000ffff027224 */ /* 0x000fe200078e0a02 */
[----:B------:R-:W-:Y:S01]  /*0890*/  IADD3 R3, -R3, RZ, RZ ;  /* 0x000000ff03037210 */ /* 0x000fe20007ffe1ff */
[----:B------:R-:W-:Y:S02]  /*08a0*/  IMAD.MOV R0, RZ, RZ, -R0 ;  /* 0x000000ffff007224 */ /* 0x000fe400078e0a00 */
[----:B------:R-:W-:Y:S02]  /*08b0*/  IMAD.MOV R4, RZ, RZ, -R4 ;  /* 0x000000ffff047224 */ /* 0x000fe400078e0a04 */
[----:B------:R-:W-:Y:S02]  /*08c0*/  IMAD.MOV R5, RZ, RZ, -R5 ;  /* 0x000000ffff057224 */ /* 0x000fe400078e0a05 */
[C---:B------:R-:W-:Y:S02]  /*08d0*/  IMAD R243, R251.reuse, R2, R7 ;  /* 0x00000002fbf37224 */ /* 0x040fe400078e0207 */
[C---:B------:R-:W-:Y:S01]  /*08e0*/  IMAD R242, R251.reuse, R0, R6 ;  /* 0x00000000fbf27224 */ /* 0x040fe200078e0206 */
[C---:B------:R-:W-:Y:S01]  /*08f0*/  IADD3 R6, R30.reuse, 0x9, RZ ;  /* 0x000000091e067810 */ /* 0x040fe20007ffe0ff */
[C---:B------:R-:W-:Y:S01]  /*0900*/  IMAD R2, R251.reuse, R4, R9 ;  /* 0x00000004fb027224 */ /* 0x040fe200078e0209 */
[----:B------:R-:W-:Y:S01]  /*0910*/  IADD3 R4, R30, 0xa, RZ ;  /* 0x0000000a1e047810 */ /* 0x000fe20007ffe0ff */
[----:B------:R-:W-:-:S02]  /*0920*/  IMAD R0, R251, R5, R10 ;  /* 0x00000005fb007224 */ /* 0x000fc400078e020a */
[----:B------:R-:W-:Y:S01]  /*0930*/  IMAD R249, R251, R3, R8 ;  /* 0x00000003fbf97224 */ /* 0x000fe200078e0208 */
[----:B------:R1:W-:Y:S01]  /*0940*/  STL [R1+0x14], R2 ;  /* 0x0000140201007387 */ /* 0x0003e20000100800 */
[----:B------:R-:W-:Y:S02]  /*0950*/  IADD3 R3, R30, 0xb, RZ ;  /* 0x0000000b1e037810 */ /* 0x000fe40007ffe0ff */
[----:B------:R-:W-:Y:S01]  /*0960*/  IABS R7, R4 ;  /* 0x0000000400077213 */ /* 0x000fe20000000000 */
[----:B------:R2:W-:Y:S01]  /*0970*/  STL [R1+0x10], R0 ;  /* 0x0000100001007387 */ /* 0x0005e20000100800 */
[----:B------:R-:W-:-:S03]  /*0980*/  IABS R8, R3 ;  /* 0x0000000300087213 */ /* 0x000fc60000000000 */
[----:B------:R3:W-:Y:S01]  /*0990*/  STL [R1+0x3294], R6 ;  /* 0x0032940601007387 */ /* 0x0007e20000100800 */
[----:B-1----:R-:W-:-:S03]  /*09a0*/  IADD3 R2, R30, 0xc, RZ ;  /* 0x0000000c1e027810 */ /* 0x002fc60007ffe0ff */
[----:B------:R1:W-:Y:S01]  /*09b0*/  STL [R1+0x3298], R4 ;  /* 0x0032980401007387 */ /* 0x0003e20000100800 */
[----:B--2---:R-:W-:-:S03]  /*09c0*/  IADD3 R0, R30, 0xd, RZ ;  /* 0x0000000d1e007810 */ /* 0x004fc60007ffe0ff */
[----:B------:R2:W-:Y:S01]  /*09d0*/  STL [R1+0x329c], R3 ;  /* 0x00329c0301007387 */ /* 0x0005e20000100800 */
[----:B------:R-:W-:Y:S02]  /*09e0*/  IABS R9, R2 ;  /* 0x0000000200097213 */ /* 0x000fe40000000000 */
[----:B---3--:R-:W-:Y:S01]  /*09f0*/  IABS R6, R6 ;  /* 0x0000000600067213 */ /* 0x008fe20000000000 */
[----:B------:R3:W-:Y:S01]  /*0a00*/  STL [R1+0x32a0], R2 ;  /* 0x0032a00201007387 */ /* 0x0007e20000100800 */
[----:B------:R-:W-:Y:S01]  /*0a10*/  IABS R10, R0 ;  /* 0x00000000000a7213 */ /* 0x000fe20000000000 */
[C---:B-1----:R-:W-:Y:S02]  /*0a20*/  IMAD.HI.U32 R4, R252.reuse, R9, RZ ;  /* 0x00000009fc047227 */ /* 0x042fe400078e00ff */
[----:B------:R1:W-:Y:S02]  /*0a30*/  STL [R1+0x32a4], R0 ;  /* 0x0032a40001007387 */ /* 0x0003e40000100800 */
[----:B--2---:R-:W-:-:S04]  /*0a40*/  IMAD.HI.U32 R3, R252, R8, RZ ;  /* 0x00000008fc037227 */ /* 0x004fc800078e00ff */
[----:B---3--:R-:W-:-:S04]  /*0a50*/  IMAD.HI.U32 R2, R252, R7, RZ ;  /* 0x00000007fc027227 */ /* 0x008fc800078e00ff */
[----:B-1----:R-:W-:-:S04]  /*0a60*/  IMAD.HI.U32 R0, R252, R6, RZ ;  /* 0x00000006fc007227 */ /* 0x002fc800078e00ff */
[----:B------:R-:W-:Y:S02]  /*0a70*/  IMAD.MOV R0, RZ, RZ, -R0 ;  /* 0x000000ffff007224 */ /* 0x000fe400078e0a00 */
[----:B------:R-:W-:Y:S02]  /*0a80*/  IMAD.MOV R2, RZ, RZ, -R2 ;  /* 0x000000ffff027224 */ /* 0x000fe400078e0a02 */
[----:B------:R-:W-:Y:S02]  /*0a90*/  IMAD.MOV R3, RZ, RZ, -R3 ;  /* 0x000000ffff037224 */ /* 0x000fe400078e0a03 */
[----:B------:R-:W-:Y:S02]  /*0aa0*/  IMAD.MOV R4, RZ, RZ, -R4 ;  /* 0x000000ffff047224 */ /* 0x000fe400078e0a04 */
[C---:B------:R-:W-:Y:S02]  /*0ab0*/  IMAD R6, R251.reuse, R0, R6 ;  /* 0x00000000fb067224 */ /* 0x040fe400078e0206 */
[C---:B------:R-:W-:Y:S01]  /*0ac0*/  IMAD R0, R251.reuse, R2, R7 ;  /* 0x00000002fb007224 */ /* 0x040fe200078e0207 */
[C---:B------:R-:W-:Y:S01]  /*0ad0*/  IADD3 R7, R30.reuse, 0xe, RZ ;  /* 0x0000000e1e077810 */ /* 0x040fe20007ffe0ff */
[C---:B------:R-:W-:Y:S01]  /*0ae0*/  IMAD R3, R251.reuse, R3, R8 ;  /* 0x00000003fb037224 */ /* 0x040fe200078e0208 */
[----:B------:R1:W-:Y:S01]  /*0af0*/  STL [R1+0xc], R6 ;  /* 0x00000c0601007387 */ /* 0x0003e20000100800 */
[----:B------:R-:W-:Y:S01]  /*0b00*/  IMAD R2, R251, R4, R9 ;  /* 0x00000004fb027224 */ /* 0x000fe200078e0209 */
[----:B------:R-:W-:Y:S01]  /*0b10*/  IADD3 R8, R30, 0xf, RZ ;  /* 0x0000000f1e087810 */ /* 0x000fe20007ffe0ff */
[----:B------:R-:W-:Y:S01]  /*0b20*/  IMAD.HI.U32 R5, R252, R10, RZ ;  /* 0x0000000afc057227 */ /* 0x000fe200078e00ff */
[----:B------:R2:W-:Y:S04]  /*0b30*/  STL [R1+0x8], R0 ;  /* 0x0000080001007387 */ /* 0x0005e80000100800 */
[----:B------:R3:W-:Y:S01]  /*0b40*/  STL [R1+0x4], R3 ;  /* 0x0000040301007387 */ /* 0x0007e20000100800 */
[----:B------:R-:W-:-:S02]  /*0b50*/  IADD3 R5, -R5, RZ, RZ ;  /* 0x000000ff05057210 */ /* 0x000fc40007ffe1ff */
[C---:B-1----:R-:W-:Y:S01]  /*0b60*/  IADD3 R6, R30.reuse, 0x10, RZ ;  /* 0x000000101e067810 */ /* 0x042fe20007ffe0ff */
[----:B------:R1:W-:Y:S02]  /*0b70*/  STL [R1], R2 ;  /* 0x0000000201007387 */ /* 0x0003e40000100800 */
[----:B--2---:R-:W-:Y:S01]  /*0b80*/  IMAD R0, R251, R5, R10 ;  /* 0x00000005fb007224 */ /* 0x004fe200078e020a */
[----:B------:R-:W-:Y:S01]  /*0b90*/  IABS R9, R6 ;  /* 0x0000000600097213 */ /* 0x000fe20000000000 */
[----:B------:R2:W-:Y:S01]  /*0ba0*/  STL [R1+0x32a8], R7 ;  /* 0x0032a80701007387 */ /* 0x0005e20000100800 */
[----:B---3--:R-:W-:-:S03]  /*0bb0*/  IADD3 R3, R30, 0x11, RZ ;  /* 0x000000111e037810 */ /* 0x008fc60007ffe0ff */
[----:B------:R3:W-:Y:S01]  /*0bc0*/  STL [R1+0x32ac], R8 ;  /* 0x0032ac0801007387 */ /* 0x0007e20000100800 */
[----:B------:R-:W-:Y:S01]  /*0bd0*/  IMAD.HI.U32 R4, R252, R9, RZ ;  /* 0x00000009fc047227 */ /* 0x000fe200078e00ff */
[----:B-1----:R-:W-:Y:S02]  /*0be0*/  IADD3 R2, R30, 0x12, RZ ;  /* 0x000000121e027810 */ /* 0x002fe40007ffe0ff */
[----:B------:R1:W-:Y:S01]  /*0bf0*/  STL [R1+0x32b0], R6 ;  /* 0x0032b00601007387 */ /* 0x0003e20000100800 */
[----:B------:R-:W-:Y:S01]  /*0c00*/  IABS R10, R3 ;  /* 0x00000003000a7213 */ /* 0x000fe20000000000 */
[----:B------:R-:W-:Y:S01]  /*0c10*/  IMAD.MOV R4, RZ, RZ, -R4 ;  /* 0x000000ffff047224 */ /* 0x000fe200078e0a04 */
[----:B--2---:R-:W-:Y:S01]  /*0c20*/  IABS R7, R7 ;  /* 0x0000000700077213 */ /* 0x004fe20000000000 */
[----:B------:R2:W-:Y:S01]  /*0c30*/  STL [R1+0x32b4], R3 ;  /* 0x0032b40301007387 */ /* 0x0005e20000100800 */
[----:B------:R-:W-:Y:S01]  /*0c40*/  IABS R11, R2 ;  /* 0x00000002000b7213 */ /* 0x000fe20000000000 */
[C---:B------:R-:W-:Y:S01]  /*0c50*/  IMAD.HI.U32 R5, R252.reuse, R10, RZ ;  /* 0x0000000afc057227 */ /* 0x040fe200078e00ff */
[----:B---3--:R-:W-:Y:S01]  /*0c60*/  IABS R8, R8 ;  /* 0x0000000800087213 */ /* 0x008fe20000000000 */
[----:B------:R3:W-:Y:S02]  /*0c70*/  STL [R1+0x32b8], R2 ;  /* 0x0032b80201007387 */ /* 0x0007e40000100800 */
[----:B-1----:R-:W-:-:S04]  /*0c80*/  IMAD.HI.U32 R6, R252, R11, RZ ;  /* 0x0000000bfc067227 */ /* 0x002fc800078e00ff */
[----:B--2---:R-:W-:-:S04]  /*0c90*/  IMAD.HI.U32 R3, R252, R8, RZ ;  /* 0x00000008fc037227 */ /* 0x004fc800078e00ff */
[----:B---3--:R-:W-:-:S04]  /*0ca0*/  IMAD.HI.U32 R2, R252, R7, RZ ;  /* 0x00000007fc027227 */ /* 0x008fc800078e00ff */
[----:B------:R-:W-:Y:S02]  /*0cb0*/  IMAD.MOV R2, RZ, RZ, -R2 ;  /* 0x000000ffff027224 */ /* 0x000fe400078e0a02 */
[----:B------:R-:W-:Y:S02]  /*0cc0*/  IMAD.MOV R3, RZ, RZ, -R3 ;  /* 0x000000ffff037224 */ /* 0x000fe400078e0a03 */
[C---:B------:R-:W-:Y:S02]  /*0cd0*/  IMAD R7, R251.reuse, R2, R7 ;  /* 0x00000002fb077224 */ /* 0x040fe400078e0207 */
[----:B------:R-:W-:Y:S02]  /*0ce0*/  IMAD R2, R251, R3, R8 ;  /* 0x00000003fb027224 */ /* 0x000fe400078e0208 */
[----:B------:R-:W-:Y:S01]  /*0cf0*/  IMAD.MOV R5, RZ, RZ, -R5 ;  /* 0x000000ffff057224 */ /* 0x000fe200078e0a05 */
[----:B------:R1:W-:Y:S01]  /*0d00*/  STL [R1+0x74], R7 ;  /* 0x0000740701007387 */ /* 0x0003e20000100800 */
[----:B------:R-:W-:-:S02]  /*0d10*/  IMAD.MOV R6, RZ, RZ, -R6 ;  /* 0x000000ffff067224 */ /* 0x000fc400078e0a06 */
[C---:B------:R-:W-:Y:S01]  /*0d20*/  IMAD R4, R251.reuse, R4, R9 ;  /* 0x00000004fb047224 */ /* 0x040fe200078e0209 */
[----:B------:R2:W-:Y:S01]  /*0d30*/  STL [R1+0x70], R2 ;  /* 0x0000700201007387 */ /* 0x0005e20000100800 */
[----:B------:R-:W-:Y:S01]  /*0d40*/  IMAD R3, R251, R5, R10 ;  /* 0x00000005fb037224 */ /* 0x000fe200078e020a */
[C---:B------:R-:W-:Y:S02]  /*0d50*/  IADD3 R5, R30.reuse, 0x14, RZ ;  /* 0x000000141e057810 */ /* 0x040fe40007ffe0ff */
[----:B------:R3:W-:Y:S01]  /*0d60*/  STL [R1+0x6c], R4 ;  /* 0x00006c0401007387 */ /* 0x0007e20000100800 */
[----:B-1----:R-:W-:-:S03]  /*0d70*/  IADD3 R7, R30, 0x13, RZ ;  /* 0x000000131e077810 */ /* 0x002fc60007ffe0ff */
[----:B------:R1:W-:Y:S01]  /*0d80*/  STL [R1+0x68], R3 ;  /* 0x0000680301007387 */ /* 0x0003e20000100800 */
[----:B------:R-:W-:Y:S01]  /*0d90*/  IABS R8, R5 ;  /* 0x0000000500087213 */ /* 0x000fe20000000000 */
[----:B--2---:R-:W-:Y:S01]  /*0da0*/  IMAD R2, R251, R6, R11 ;  /* 0x00000006fb027224 */ /* 0x004fe200078e020b */
[----:B---3--:R-:W-:-:S04]  /*0db0*/  IADD3 R4, R30, 0x15, RZ ;  /* 0x000000151e047810 */ /* 0x008fc80007ffe0ff */
[----:B------:R2:W-:Y:S01]  /*0dc0*/  STL [R1+0x64], R2 ;  /* 0x0000640201007387 */ /* 0x0005e20000100800 */
[----:B-1----:R-:W-:-:S03]  /*0dd0*/  IADD3 R3, R30, 0x16, RZ ;  /* 0x000000161e037810 */ /* 0x002fc60007ffe0ff */
[----:B------:R1:W-:Y:S01]  /*0de0*/  STL [R1+0x32bc], R7 ;  /* 0x0032bc0701007387 */ /* 0x0003e20000100800 */
[----:B------:R-:W-:Y:S02]  /*0df0*/  IABS R9, R4 ;  /* 0x0000000400097213 */ /* 0x000fe40000000000 */
[----:B------:R-:W-:Y:S01]  /*0e00*/  IABS R10, R3 ;  /* 0x00000003000a7213 */ /* 0x000fe20000000000 */
[----:B------:R3:W-:Y:S01]  /*0e10*/  STL [R1+0x32c0], R5 ;  /* 0x0032c00501007387 */ /* 0x0007e20000100800 */
[----:B--2---:R-:W-:-:S03]  /*0e20*/  IADD3 R2, R30, 0x17, RZ ;  /* 0x000000171e027810 */ /* 0x004fc60007ffe0ff */
[----:B------:R2:W-:Y:S01]  /*0e30*/  STL [R1+0x32c4], R4 ;  /* 0x0032c40401007387 */ /* 0x0005e20000100800 */
[----:B-1----:R-:W-:-:S03]  /*0e40*/  IABS R7, R7 ;  /* 0x0000000700077213 */ /* 0x002fc60000000000 */
[----:B------:R1:W-:Y:S01]  /*0e50*/  STL [R1+0x32c8], R3 ;  /* 0x0032c80301007387 */ /* 0x0003e20000100800 */
[----:B------:R-:W-:Y:S01]  /*0e60*/  IABS R11, R2 ;  /* 0x00000002000b7213 */ /* 0x000fe20000000000 */
[C---:B---3--:R-:W-:Y:S02]  /*0e70*/  IMAD.HI.U32 R5, R252.reuse, R10, RZ ;  /* 0x0000000afc057227 */ /* 0x048fe400078e00ff */
[----:B------:R3:W-:Y:S02]  /*0e80*/  STL [R1+0x32cc], R2 ;  /* 0x0032cc0201007387 */ /* 0x0007e40000100800 */
[----:B--2---:R-:W-:-:S04]  /*0e90*/  IMAD.HI.U32 R4, R252, R9, RZ ;  /* 0x00000009fc047227 */ /* 0x004fc800078e00ff */
[----:B-1----:R-:W-:-:S04]  /*0ea0*/  IMAD.HI.U32 R3, R252, R8, RZ ;  /* 0x00000008fc037227 */ /* 0x002fc800078e00ff */
[----:B---3--:R-:W-:Y:S01]  /*0eb0*/  IMAD.HI.U32 R2, R252, R7, RZ ;  /* 0x00000007fc027227 */ /* 0x008fe200078e00ff */
[----:B------:R-:W-:-:S03]  /*0ec0*/  IADD3 R3, -R3, RZ, RZ ;  /* 0x000000ff03037210 */ /* 0x000fc60007ffe1ff */
[----:B------:R-:W-:Y:S02]  /*0ed0*/  IMAD.MOV R2, RZ, RZ, -R2 ;  /* 0x000000ffff027224 */ /* 0x000fe400078e0a02 */
[----:B------:R-:W-:-:S04]  /*0ee0*/  IMAD.HI.U32 R6, R252, R11, RZ ;  /* 0x0000000bfc067227 */ /* 0x000fc800078e00ff */
[C---:B------:R-:W-:Y:S02]  /*0ef0*/  IMAD R7, R251.reuse, R2, R7 ;  /* 0x00000002fb077224 */ /* 0x040fe400078e0207 */
[----:B------:R-:W-:Y:S02]  /*0f00*/  IMAD.MOV R4, RZ, RZ, -R4 ;  /* 0x000000ffff047224 */ /* 0x000fe400078e0a04 */
[C---:B------:R-:W-:Y:S01]  /*0f10*/  IMAD R2, R251.reuse, R3, R8 ;  /* 0x00000003fb027224 */ /* 0x040fe200078e0208 */
[----:B------:R1:W-:Y:S01]  /*0f20*/  STL [R1+0x60], R7 ;  /* 0x0000600701007387 */ /* 0x0003e20000100800 */
[----:B------:R-:W-:Y:S02]  /*0f30*/  IMAD.MOV R5, RZ, RZ, -R5 ;  /* 0x000000ffff057224 */ /* 0x000fe400078e0a05 */
[----:B------:R-:W-:Y:S01]  /*0f40*/  IMAD.MOV R6, RZ, RZ, -R6 ;  /* 0x000000ffff067224 */ /* 0x000fe200078e0a06 */
[----:B------:R2:W-:Y:S01]  /*0f50*/  STL [R1+0x5c], R2 ;  /* 0x00005c0201007387 */ /* 0x0005e20000100800 */
[----:B------:R-:W-:-:S02]  /*0f60*/  IMAD R4, R251, R4, R9 ;  /* 0x00000004fb047224 */ /* 0x000fc400078e0209 */
[C---:B------:R-:W-:Y:S01]  /*0f70*/  IMAD R3, R251.reuse, R5, R10 ;  /* 0x00000005fb037224 */ /* 0x040fe200078e020a */
[C---:B------:R-:W-:Y:S02]  /*0f80*/  IADD3 R5, R30.reuse, 0x19, RZ ;  /* 0x000000191e057810 */ /* 0x040fe40007ffe0ff */
[C---:B-1----:R-:W-:Y:S01]  /*0f90*/  IADD3 R7, R30.reuse, 0x18, RZ ;  /* 0x000000181e077810 */ /* 0x042fe20007ffe0ff */
[----:B------:R1:W-:Y:S01]  /*0fa0*/  STL [R1+0x58], R4 ;  /* 0x0000580401007387 */ /* 0x0003e20000100800 */
[----:B------:R-:W-:Y:S01]  /*0fb0*/  IABS R8, R5 ;  /* 0x0000000500087213 */ /* 0x000fe20000000000 */
[----:B--2---:R-:W-:Y:S02]  /*0fc0*/  IMAD R2, R251, R6, R11 ;  /* 0x00000006fb027224 */ /* 0x004fe400078e020b */
[----:B------:R2:W-:Y:S04]  /*0fd0*/  STL [R1+0x54], R3 ;  /* 0x0000540301007387 */ /* 0x0005e80000100800 */
[----:B------:R3:W-:Y:S01]  /*0fe0*/  STL [R1+0x50], R2 ;  /* 0x0000500201007387 */ /* 0x0007e20000100800 */
[----:B-1----:R-:W-:-:S03]  /*0ff0*/  IADD3 R4, R30, 0x1a, RZ ;  /* 0x0000001a1e047810 */ /* 0x002fc60007ffe0ff */
[----:B------:R1:W-:Y:S01]  /*1000*/  STL [R1+0x32d0], R7 ;  /* 0x0032d00701007387 */ /* 0x0003e20000100800 */
[----:B--2---:R-:W-:-:S03]  /*1010*/  IADD3 R3, R30, 0x1b, RZ ;  /* 0x0000001b1e037810 */ /* 0x004fc60007ffe0ff */
[----:B------:R2:W-:Y:S01]  /*1020*/  STL [R1+0x32d4], R5 ;  /* 0x0032d40501007387 */ /* 0x0005e20000100800 */
[----:B------:R-:W-:Y:S02]  /*1030*/  IABS R9, R4 ;  /* 0x0000000400097213 */ /* 0x000fe40000000000 */
[----:B---3--:R-:W-:Y:S01]  /*1040*/  IADD3 R2, R30, 0x1c, RZ ;  /* 0x0000001c1e027810 */ /* 0x008fe20007ffe0ff */
[----:B------:R3:W-:Y:S01]  /*1050*/  STL [R1+0x32d8], R4 ;  /* 0x0032d80401007387 */ /* 0x0007e20000100800 */
[----:B------:R-:W-:Y:S02]  /*1060*/  IABS R10, R3 ;  /* 0x00000003000a7213 */ /* 0x000fe40000000000 */
[----:B-1----:R-:W-:Y:S01]  /*1070*/  IABS R7, R7 ;  /* 0x0000000700077213 */ /* 0x002fe20000000000 */
[----:B------:R1:W-:Y:S01]  /*1080*/  STL [R1+0x32dc], R3 ;  /* 0x0032dc0301007387 */ /* 0x0003e20000100800 */
[----:B------:R-:W-:Y:S01]  /*1090*/  IABS R11, R2 ;  /* 0x00000002000b7213 */ /* 0x000fe20000000000 */
[----:B--2---:R-:W-:-:S02]  /*10a0*/  IMAD.HI.U32 R5, R252, R10, RZ ;  /* 0x0000000afc057227 */ /* 0x004fc400078e00ff */
[----:B------:R2:W-:Y:S02]  /*10b0*/  STL [R1+0x32e0], R2 ;  /* 0x0032e00201007387 */ /* 0x0005e40000100800 */
[----:B---3--:R-:W-:Y:S01]  /*10c0*/  IMAD.HI.U32 R4, R252, R9, RZ ;  /* 0x00000009fc047227 */ /* 0x008fe200078e00ff */
[----:B------:R-:W-:-:S03]  /*10d0*/  IADD3 R5, -R5, RZ, RZ ;  /* 0x000000ff05057210 */ /* 0x000fc60007ffe1ff */
[----:B-1----:R-:W-:-:S04]  /*10e0*/  IMAD.HI.U32 R3, R252, R8, RZ ;  /* 0x00000008fc037227 */ /* 0x002fc800078e00ff */
[----:B--2---:R-:W-:-:S04]  /*10f0*/  IMAD.HI.U32 R2, R252, R7, RZ ;  /* 0x00000007fc027227 */ /* 0x004fc800078e00ff */
[----:B------:R-:W-:Y:S02]  /*1100*/  IMAD.MOV R2, RZ, RZ, -R2 ;  /* 0x000000ffff027224 */ /* 0x000fe400078e0a02 */
[----:B------:R-:W-:Y:S02]  /*1110*/  IMAD.MOV R3, RZ, RZ, -R3 ;  /* 0x000000ffff037224 */ /* 0x000fe400078e0a03 */
[----:B------:R-:W-:-:S04]  /*1120*/  IMAD.HI.U32 R6, R252, R11, RZ ;  /* 0x0000000bfc067227 */ /* 0x000fc800078e00ff */
[C---:B------:R-:W-:Y:S02]  /*1130*/  IMAD R7, R251.reuse, R2, R7 ;  /* 0x00000002fb077224 */ /* 0x040fe400078e0207 */
[----:B------:R-:W-:Y:S02]  /*1140*/  IMAD.MOV R4, RZ, RZ, -R4 ;  /* 0x000000ffff047224 */ /* 0x000fe400078e0a04 */
[C---:B------:R-:W-:Y:S01]  /*1150*/  IMAD R2, R251.reuse, R3, R8 ;  /* 0x00000003fb027224 */ /* 0x040fe200078e0208 */
[----:B------:R1:W-:Y:S01]  /*1160*/  STL [R1+0x4c], R7 ;  /* 0x00004c0701007387 */ /* 0x0003e20000100800 */
[----:B------:R-:W-:Y:S02]  /*1170*/  IMAD.MOV R6, RZ, RZ, -R6 ;  /* 0x000000ffff067224 */ /* 0x000fe400078e0a06 */
[C---:B------:R-:W-:Y:S01]  /*1180*/  IMAD R4, R251.reuse, R4, R9 ;  /* 0x00000004fb047224 */ /* 0x040fe200078e0209 */
[----:B------:R2:W-:Y:S01]  /*1190*/  STL [R1+0x48], R2 ;  /* 0x0000480201007387 */ /* 0x0005e20000100800 */
[----:B------:R-:W-:Y:S01]  /*11a0*/  IMAD R3, R251, R5, R10 ;  /* 0x00000005fb037224 */ /* 0x000fe200078e020a */
[----:B------:R-:W-:-:S02]  /*11b0*/  IADD3 R5, R30, 0x1e, RZ ;  /* 0x0000001e1e057810 */ /* 0x000fc40007ffe0ff */
        /* <DEDUP_REMOVED lines=21> */
[----:B---3--:R-:W-:-:S04]  /*1310*/  IMAD.HI.U32 R2, R252, R7, RZ ;  /* 0x00000007fc027227 */ /* 0x008fc800078e00ff */
[----:B------:R-:W-:Y:S02]  /*1320*/  IMAD.MOV R2, RZ, RZ, -R2 ;  /* 0x000000ffff027224 */ /* 0x000fe400078e0a02 */
[----:B------:R-:W-:Y:S02]  /*1330*/  IMAD.MOV R3, RZ, RZ, -R3 ;  /* 0x000000ffff037224 */ /* 0x000fe400078e0a03 */
[----:B------:R-:W-:-:S04]  /*1340*/  IMAD.HI.U32 R6, R252, R11, RZ ;  /* 0x0000000bfc067227 */ /* 0x000fc800078e00ff */
[C---:B------:R-:W-:Y:S02]  /*1350*/  IMAD R7, R251.reuse, R2, R7 ;  /* 0x00000002fb077224 */ /* 0x040fe400078e0207 */
[----:B------:R-:W-:Y:S02]  /*1360*/  IMAD.MOV R4, RZ, RZ, -R4 ;  /* 0x000000ffff047224 */ /* 0x000fe400078e0a04 */
[C---:B------:R-:W-:Y:S01]  /*1370*/  IMAD R3, R251.reuse, R3, R8 ;  /* 0x00000003fb037224 */ /* 0x040fe200078e0208 */
[----:B------:R1:W-:Y:S01]  /*1380*/  STL [R1+0x38], R7 ;  /* 0x0000380701007387 */ /* 0x0003e20000100800 */
[----:B------:R-:W-:Y:S01]  /*1390*/  IMAD.MOV R5, RZ, RZ, -R5 ;  /* 0x000000ffff057224 */ /* 0x000fe200078e0a05 */
[----:B------:R-:W-:Y:S01]  /*13a0*/  IADD3 R8, R30, 0x22, RZ ;  /* 0x000000221e087810 */ /* 0x000fe20007ffe0ff */
[----:B------:R-:W-:Y:S01]  /*13b0*/  IMAD.MOV R6, RZ, RZ, -R6 ;  /* 0x000000ffff067224 */ /* 0x000fe200078e0a06 */
[----:B------:R2:W-:Y:S01]  /*13c0*/  STL [R1+0x34], R3 ;  /* 0x0000340301007387 */ /* 0x0005e20000100800 */
[----:B------:R-:W-:-:S02]  /*13d0*/  IMAD R2, R251, R4, R9 ;  /* 0x00000004fb027224 */ /* 0x000fc400078e0209 */
[C---:B------:R-:W-:Y:S01]  /*13e0*/  IMAD R4, R251.reuse, R5, R10 ;  /* 0x00000005fb047224 */ /* 0x040fe200078e020a */
[C---:B------:R-:W-:Y:S02]  /*13f0*/  IADD3 R5, R30.reuse, 0x24, RZ ;  /* 0x000000241e057810 */ /* 0x040fe40007ffe0ff */
[----:B-1----:R-:W-:Y:S02]  /*1400*/  IADD3 R7, R30, 0x23, RZ ;  /* 0x000000231e077810 */ /* 0x002fe40007ffe0ff */
[----:B------:R1:W-:Y:S01]  /*1410*/  STL [R1+0xb8], R4 ;  /* 0x0000b80401007387 */ /* 0x0003e20000100800 */
[----:B------:R-:W-:Y:S01]  /*1420*/  IABS R10, R5 ;  /* 0x00000005000a7213 */ /* 0x000fe20000000000 */
[----:B--2---:R-:W-:Y:S01]  /*1430*/  IMAD R3, R251, R6, R11 ;  /* 0x00000006fb037224 */ /* 0x004fe200078e020b */
[----:B------:R-:W-:-:S04]  /*1440*/  IABS R9, R7 ;  /* 0x0000000700097213 */ /* 0x000fc80000000000 */
[----:B------:R2:W-:Y:S01]  /*1450*/  STL [R1+0xb4], R3 ;  /* 0x0000b40301007387 */ /* 0x0005e20000100800 */
[----:B-1----:R-:W-:-:S03]  /*1460*/  IADD3 R4, R30, 0x25, RZ ;  /* 0x000000251e047810 */ /* 0x002fc60007ffe0ff */
[----:B------:R1:W-:Y:S01]  /*1470*/  STL [R1+0x3300], R8 ;  /* 0x0033000801007387 */ /* 0x0003e20000100800 */
[----:B------:R-:W-:-:S03]  /*1480*/  IABS R11, R4 ;  /* 0x00000004000b7213 */ /* 0x000fc60000000000 */
[----:B------:R-:W-:Y:S01]  /*1490*/  STL [R1+0x3304], R7 ;  /* 0x0033040701007387 */ /* 0x000fe20000100800 */
[----:B--2---:R-:W-:-:S03]  /*14a0*/  IADD3 R3, R30, 0x26, RZ ;  /* 0x000000261e037810 */ /* 0x004fc60007ffe0ff */
[----:B------:R2:W-:Y:S01]  /*14b0*/  STL [R1+0x3308], R5 ;  /* 0x0033080501007387 */ /* 0x0005e20000100800 */
[C---:B------:R-:W-:Y:S01]  /*14c0*/  IMAD.HI.U32 R6, R252.reuse, R11, RZ ;  /* 0x0000000bfc067227 */ /* 0x040fe200078e00ff */
[----:B-1----:R-:W-:Y:S02]  /*14d0*/  IABS R8, R8 ;  /* 0x0000000800087213 */ /* 0x002fe40000000000 */
[----:B------:R1:W-:Y:S01]  /*14e0*/  STL [R1+0x330c], R4 ;  /* 0x00330c0401007387 */ /* 0x0003e20000100800 */
[----:B------:R-:W-:Y:S01]  /*14f0*/  IABS R12, R3 ;  /* 0x00000003000c7213 */ /* 0x000fe20000000000 */
[----:B------:R-:W-:Y:S02]  /*1500*/  IMAD.MOV R6, RZ, RZ, -R6 ;  /* 0x000000ffff067224 */ /* 0x000fe400078e0a06 */
[----:B------:R3:W-:Y:S01]  /*1510*/  STL [R1+0x3314], R3 ;  /* 0x0033140301007387 */ /* 0x0007e20000100800 */
[----:B--2---:R-:W-:-:S04]  /*1520*/  IMAD.HI.U32 R5, R252, R10, RZ ;  /* 0x0000000afc057227 */ /* 0x004fc800078e00ff */
[----:B-1----:R-:W-:-:S04]  /*1530*/  IMAD.HI.U32 R4, R252, R9, RZ ;  /* 0x00000009fc047227 */ /* 0x002fc800078e00ff */
[----:B---3--:R-:W-:-:S04]  /*1540*/  IMAD.HI.U32 R3, R252, R8, RZ ;  /* 0x00000008fc037227 */ /* 0x008fc800078e00ff */
[----:B------:R-:W-:Y:S01]  /*1550*/  IMAD.MOV R4, RZ, RZ, -R4 ;  /* 0x000000ffff047224 */ /* 0x000fe200078e0a04 */
[----:B------:R-:W-:Y:S01]  /*1560*/  IADD3 R3, -R3, RZ, RZ ;  /* 0x000000ff03037210 */ /* 0x000fe20007ffe1ff */
        /* <DEDUP_REMOVED lines=30> */
[----:B-1----:R-:W-:Y:S01]  /*1750*/  IMAD.HI.U32 R4, R252, R9, RZ ;  /* 0x00000009fc047227 */ /* 0x002fe200078e00ff */
[----:B------:R-:W-:-:S03]  /*1760*/  IADD3 R5, -R5, RZ, RZ ;  /* 0x000000ff05057210 */ /* 0x000fc60007ffe1ff */
[----:B---3--:R-:W-:-:S04]  /*1770*/  IMAD.HI.U32 R3, R252, R8, RZ ;  /* 0x00000008fc037227 */ /* 0x008fc800078e00ff */
[----:B------:R-:W-:Y:S02]  /*1780*/  IMAD.MOV R3, RZ, RZ, -R3 ;  /* 0x000000ffff037224 */ /* 0x000fe400078e0a03 */
[----:B------:R-:W-:Y:S02]  /*1790*/  IMAD.MOV R4, RZ, RZ, -R4 ;  /* 0x000000ffff047224 */ /* 0x000fe400078e0a04 */
[----:B------:R-:W-:-:S04]  /*17a0*/  IMAD.HI.U32 R7, R252, R12, RZ ;  /* 0x0000000cfc077227 */ /* 0x000fc800078e00ff */
[C---:B------:R-:W-:Y:S02]  /*17b0*/  IMAD R8, R251.reuse, R3, R8 ;  /* 0x00000003fb087224 */ /* 0x040fe400078e0208 */
[C---:B------:R-:W-:Y:S02]  /*17c0*/  IMAD R3, R251.reuse, R4, R9 ;  /* 0x00000004fb037224 */ /* 0x040fe400078e0209 */
[----:B------:R-:W-:Y:S01]  /*17d0*/  IMAD.MOV R6, RZ, RZ, -R6 ;  /* 0x000000ffff067224 */ /* 0x000fe200078e0a06 */
        /* <DEDUP_REMOVED lines=29> */
[----:B------:R-:W-:-:S04]  /*19b0*/  IMAD.HI.U32 R7, R252, R12, RZ ;  /* 0x0000000cfc077227 */ /* 0x000fc800078e00ff */
[----:B------:R-:W-:Y:S01]  /*19c0*/  IMAD.MOV R4, RZ, RZ, -R4 ;  /* 0x000000ffff047224 */ /* 0x000fe200078e0a04 */
[----:B------:R-:W-:Y:S01]  /*19d0*/  IADD3 R7, -R7, RZ, RZ ;  /* 0x000000ff07077210 */ /* 0x000fe20007ffe1ff */
        /* <DEDUP_REMOVED lines=34> */
[----:B------:R-:W-:Y:S02]  /*1c00*/  IMAD.MOV R5, RZ, RZ, -R5 ;  /* 0x000000ffff057224 */ /* 0x000fe400078e0a05 */
[C---:B------:R-:W-:Y:S01]  /*1c10*/  IMAD R4, R251.reuse, R4, R9 ;  /* 0x00000004fb047224 */ /* 0x040fe200078e0209 */
[----:B------:R-:W-:Y:S01]  /*1c20*/  IADD3 R9, R30, 0x36, RZ ;  /* 0x000000361e097810 */ /* 0x000fe20007ffe0ff */
[----:B------:R-:W-:Y:S02]  /*1c30*/  IMAD.MOV R6, RZ, RZ, -R6 ;  /* 0x000000ffff067224 */ /* 0x000fe400078e0a06 */
[C---:B------:R-:W-:Y:S01]  /*1c40*/  IMAD R3, R251.reuse, R3, R8 ;  /* 0x00000003fb037224 */ /* 0x040fe200078e0208 */
[----:B------:R1:W-:Y:S01]  /*1c50*/  STL [R1+0xf0], R4 ;  /* 0x0000f00401007387 */ /* 0x0003e20000100800 */
[----:B------:R-:W-:Y:S02]  /*1c60*/  IMAD.MOV R7, RZ, RZ, -R7 ;  /* 0x000000ffff077224 */ /* 0x000fe400078e0a07 */
[----:B------:R-:W-:-:S02]  /*1c70*/  IMAD R8, R251, R5, R10 ;  /* 0x00000005fb087224 */ /* 0x000fc400078e020a */
[C---:B------:R-:W-:Y:S01]  /*1c80*/  IMAD R5, R251.reuse, R6, R11 ;  /* 0x00000006fb057224 */ /* 0x040fe200078e020b */
[C---:B------:R-:W-:Y:S02]  /*1c90*/  IADD3 R6, R30.reuse, 0x38, RZ ;  /* 0x000000381e067810 */ /* 0x040fe40007ffe0ff */
[----:B------:R2:W-:Y:S01]  /*1ca0*/  STL [R1+0xec], R8 ;  /* 0x0000ec0801007387 */ /* 0x0005e20000100800 */
[----:B-1----:R-:W-:Y:S01]  /*1cb0*/  IMAD R4, R251, R7, R12 ;  /* 0x00000007fb047224 */ /* 0x002fe200078e020c */
[----:B------:R-:W-:Y:S02]  /*1cc0*/  IABS R11, R6 ;  /* 0x00000006000b7213 */ /* 0x000fe40000000000 */
[----:B------:R1:W-:Y:S04]  /*1cd0*/  STL [R1+0xe8], R5 ;  /* 0x0000e80501007387 */ /* 0x0003e80000100800 */
[----:B------:R3:W-:Y:S01]  /*1ce0*/  STL [R1+0xe4], R4 ;  /* 0x0000e40401007387 */ /* 0x0007e20000100800 */
[----:B--2---:R-:W-:-:S03]  /*1cf0*/  IADD3 R8, R30, 0x37, RZ ;  /* 0x000000371e087810 */ /* 0x004fc60007ffe0ff */
[----:B------:R2:W-:Y:S01]  /*1d00*/  STL [R1+0x336c], R9 ;  /* 0x00336c0901007387 */ /* 0x0005e20000100800 */
[C---:B-1----:R-:W-:Y:S02]  /*1d10*/  IADD3 R5, R30.reuse, 0x39, RZ ;  /* 0x000000391e057810 */ /* 0x042fe40007ffe0ff */
[----:B------:R-:W-:Y:S01]  /*1d20*/  IABS R10, R8 ;  /* 0x00000008000a7213 */ /* 0x000fe20000000000 */
[----:B------:R1:W-:Y:S01]  /*1d30*/  STL [R1+0x3370], R8 ;  /* 0x0033700801007387 */ /* 0x0003e20000100800 */
[----:B---3--:R-:W-:Y:S02]  /*1d40*/  IADD3 R4, R30, 0x3a, RZ ;  /* 0x0000003a1e047810 */ /* 0x008fe40007ffe0ff */
[----:B------:R-:W-:Y:S01]  /*1d50*/  IABS R12, R5 ;  /* 0x00000005000c7213 */ /* 0x000fe20000000000 */
[----:B------:R3:W-:Y:S01]  /*1d60*/  STL [R1+0x3374], R6 ;  /* 0x0033740601007387 */ /* 0x0007e20000100800 */
[----:B--2---:R-:W-:Y:S02]  /*1d70*/  IABS R9, R9 ;  /* 0x0000000900097213 */ /* 0x004fe40000000000 */
[----:B------:R-:W-:Y:S01]  /*1d80*/  IABS R13, R4 ;  /* 0x00000004000d7213 */ /* 0x000fe20000000000 */
[----:B------:R2:W-:Y:S01]  /*1d90*/  STL [R1+0x3378], R5 ;  /* 0x0033780501007387 */ /* 0x0005e20000100800 */
[----:B------:R-:W-:-:S03]  /*1da0*/  IMAD.HI.U32 R7, R252, R12, RZ ;  /* 0x0000000cfc077227 */ /* 0x000fc600078e00ff */
[----:B------:R4:W-:Y:S01]  /*1db0*/  STL [R1+0x3380], R4 ;  /* 0x0033800401007387 */ /* 0x0009e20000100800 */
[----:B-1----:R-:W-:-:S04]  /*1dc0*/  IMAD.HI.U32 R8, R252, R13, RZ ;  /* 0x0000000dfc087227 */ /* 0x002fc800078e00ff */
[----:B---3--:R-:W-:-:S04]  /*1dd0*/  IMAD.HI.U32 R6, R252, R11, RZ ;  /* 0x0000000bfc067227 */ /* 0x008fc800078e00ff */
[----:B--2---:R-:W-:-:S04]  /*1de0*/  IMAD.HI.U32 R5, R252, R10, RZ ;  /* 0x0000000afc057227 */ /* 0x004fc800078e00ff */
[----:B----4-:R-:W-:Y:S01]  /*1df0*/  IMAD.HI.U32 R4, R252, R9, RZ ;  /* 0x00000009fc047227 */ /* 0x010fe200078e00ff */
[----:B------:R-:W-:-:S03]  /*1e00*/  IADD3 R5, -R5, RZ, RZ ;  /* 0x000000ff05057210 */ /* 0x000fc60007ffe1ff */
        /* <DEDUP_REMOVED lines=30> */
[----:B--2---:R-:W-:Y:S01]  /*1ff0*/  IMAD.HI.U32 R6, R252, R11, RZ ;  /* 0x0000000bfc067227 */ /* 0x004fe200078e00ff */
[----:B------:R-:W-:-:S03]  /*2000*/  IADD3 R7, -R7, RZ, RZ ;  /* 0x000000ff07077210 */ /* 0x000fc60007ffe1ff */
        /* <DEDUP_REMOVED lines=41> */
[C---:B------:R-:W-:Y:S01]  /*22a0*/  IADD3 R9, R30.reuse, 0x46, RZ ;  /* 0x000000461e097810 */ /* 0x040fe20007ffe0ff */
[C---:B------:R-:W-:Y:S01]  /*22b0*/  IMAD R5, R251.reuse, R5, R10 ;  /* 0x00000005fb057224 */ /* 0x040fe200078e020a */
[----:B------:R-:W-:Y:S01]  /*22c0*/  IADD3 R10, R30, 0x45, RZ ;  /* 0x000000451e0a7810 */ /* 0x000fe20007ffe0ff */
[----:B------:R-:W-:Y:S01]  /*22d0*/  IMAD.MOV R8, RZ, RZ, -R8 ;  /* 0x000000ffff087224 */ /* 0x000fe200078e0a08 */
[----:B------:R1:W-:Y:S01]  /*22e0*/  STL [R1+0x3ff8], R4 ;  /* 0x003ff80401007387 */ /* 0x0003e20000100800 */
[C---:B------:R-:W-:Y:S01]  /*22f0*/  IMAD R6, R251.reuse, R6, R11 ;  /* 0x00000006fb067224 */ /* 0x040fe200078e020b */
[----:B------:R-:W-:Y:S01]  /*2300*/  IABS R14, R9 ;  /* 0x00000009000e7213 */ /* 0x000fe20000000000 */
[----:B------:R-:W-:Y:S01]  /*2310*/  IMAD.MOV R7, RZ, RZ, -R7 ;  /* 0x000000ffff077224 */ /* 0x000fe200078e0a07 */
[----:B------:R2:W-:Y:S03]  /*2320*/  STL [R1+0x3ffc], R5 ;  /* 0x003ffc0501007387 */ /* 0x0005e60000100800 */
[C---:B------:R-:W-:Y:S01]  /*2330*/  IMAD R7, R251.reuse, R7, R12 ;  /* 0x00000007fb077224 */ /* 0x040fe200078e020c */
[----:B------:R3:W-:Y:S01]  /*2340*/  STL [R1+0x4000], R6 ;  /* 0x0040000601007387 */ /* 0x0007e20000100800 */
[----:B-1----:R-:W-:Y:S01]  /*2350*/  IMAD R4, R251, R8, R13 ;  /* 0x00000008fb047224 */ /* 0x002fe200078e020d */
[----:B------:R-:W-:-:S02]  /*2360*/  IABS R13, R10 ;  /* 0x0000000a000d7213 */ /* 0x000fc40000000000 */
[----:B--2---:R-:W-:Y:S02]  /*2370*/  IADD3 R5, R30, 0x48, RZ ;  /* 0x000000481e057810 */ /* 0x004fe40007ffe0ff */
[----:B------:R1:W-:Y:S01]  /*2380*/  STL [R1+0x130], R4 ;  /* 0x0001300401007387 */ /* 0x0003e20000100800 */
[----:B------:R-:W-:Y:S01]  /*2390*/  IMAD.HI.U32 R8, R252, R13, RZ ;  /* 0x0000000dfc087227 */ /* 0x000fe200078e00ff */
[----:B---3--:R-:W-:Y:S02]  /*23a0*/  IADD3 R6, R30, 0x47, RZ ;  /* 0x000000471e067810 */ /* 0x008fe40007ffe0ff */
[----:B------:R2:W-:Y:S01]  /*23b0*/  STL [R1+0x33bc], R10 ;  /* 0x0033bc0a01007387 */ /* 0x0005e20000100800 */
[----:B------:R-:W-:Y:S02]  /*23c0*/  IABS R16, R5 ;  /* 0x0000000500107213 */ /* 0x000fe40000000000 */
[----:B------:R-:W-:Y:S01]  /*23d0*/  IABS R15, R6 ;  /* 0x00000006000f7213 */ /* 0x000fe20000000000 */
[----:B------:R3:W-:Y:S01]  /*23e0*/  STL [R1+0x33c0], R9 ;  /* 0x0033c00901007387 */ /* 0x0007e20000100800 */
[----:B------:R-:W-:Y:S01]  /*23f0*/  IADD3 R8, -R8, RZ, RZ ;  /* 0x000000ff08087210 */ /* 0x000fe20007ffe1ff */
[----:B------:R-:W-:Y:S01]  /*2400*/  IMAD.HI.U32 R11, R252, R16, RZ ;  /* 0x00000010fc0b7227 */ /* 0x000fe200078e00ff */
[----:B-1----:R-:W-:Y:S01]  /*2410*/  IADD3 R4, R30, 0x49, RZ ;  /* 0x000000491e047810 */ /* 0x002fe20007ffe0ff */
[----:B------:R-:W-:Y:S02]  /*2420*/  STL [R1+0x33c4], R6 ;  /* 0x0033c40601007387 */ /* 0x000fe40000100800 */
[C---:B--2---:R-:W-:Y:S01]  /*2430*/  IMAD.HI.U32 R10, R252.reuse, R15, RZ ;  /* 0x0000000ffc0a7227 */ /* 0x044fe200078e00ff */
[----:B------:R-:W-:Y:S01]  /*2440*/  IABS R17, R4 ;  /* 0x0000000400117213 */ /* 0x000fe20000000000 */
[----:B------:R1:W-:Y:S02]  /*2450*/  STL [R1+0x33c8], R5 ;  /* 0x0033c80501007387 */ /* 0x0003e40000100800 */
[----:B---3--:R-:W-:-:S02]  /*2460*/  IMAD.HI.U32 R9, R252, R14, RZ ;  /* 0x0000000efc097227 */ /* 0x008fc400078e00ff */
[----:B------:R2:W-:Y:S02]  /*2470*/  STL [R1+0x33d0], R4 ;  /* 0x0033d00401007387 */ /* 0x0005e40000100800 */
[----:B------:R-:W-:Y:S02]  /*2480*/  IMAD.MOV R9, RZ, RZ, -R9 ;  /* 0x000000ffff097224 */ /* 0x000fe400078e0a09 */
[----:B------:R-:W-:-:S04]  /*2490*/  IMAD.HI.U32 R12, R252, R17, RZ ;  /* 0x00000011fc0c7227 */ /* 0x000fc800078e00ff */
[----:B------:R-:W-:Y:S02]  /*24a0*/  IMAD.MOV R10, RZ, RZ, -R10 ;  /* 0x000000ffff0a7224 */ /* 0x000fe400078e0a0a */
[C---:B-1----:R-:W-:Y:S01]  /*24b0*/  IMAD R5, R251.reuse, R8, R13 ;  /* 0x00000008fb057224 */ /* 0x042fe200078e020d */
[C---:B------:R-:W-:Y:S01]  /*24c0*/  IADD3 R8, R30.reuse, 0x4b, RZ ;  /* 0x0000004b1e087810 */ /* 0x040fe20007ffe0ff */
[C---:B--2---:R-:W-:Y:S01]  /*24d0*/  IMAD R4, R251.reuse, R9, R14 ;  /* 0x00000009fb047224 */ /* 0x044fe200078e020e */
[----:B------:R-:W-:Y:S01]  /*24e0*/  IADD3 R9, R30, 0x4a, RZ ;  /* 0x0000004a1e097810 */ /* 0x000fe20007ffe0ff */
[----:B------:R-:W-:Y:S01]  /*24f0*/  IMAD.MOV R11, RZ, RZ, -R11 ;  /* 0x000000ffff0b7224 */ /* 0x000fe200078e0a0b */
[----:B------:R1:W-:Y:S01]  /*2500*/  STL [R1+0x12c], R5 ;  /* 0x00012c0501007387 */ /* 0x0003e20000100800 */
[----:B------:R-:W-:Y:S01]  /*2510*/  IMAD.MOV R12, RZ, RZ, -R12 ;  /* 0x000000ffff0c7224 */ /* 0x000fe200078e0a0c */
[----:B------:R-:W-:Y:S01]  /*2520*/  IABS R13, R9 ;  /* 0x00000009000d7213 */ /* 0x000fe20000000000 */
[----:B------:R-:W-:Y:S01]  /*2530*/  IMAD R6, R251, R10, R15 ;  /* 0x0000000afb067224 */ /* 0x000fe200078e020f */
[----:B------:R2:W-:Y:S01]  /*2540*/  STL [R1+0x128], R4 ;  /* 0x0001280401007387 */ /* 0x0005e20000100800 */
[----:B------:R-:W-:-:S03]  /*2550*/  IABS R14, R8 ;  /* 0x00000008000e7213 */ /* 0x000fc60000000000 */
[----:B------:R3:W-:Y:S01]  /*2560*/  STL [R1+0x124], R6 ;  /* 0x0001240601007387 */ /* 0x0007e20000100800 */
[C---:B-1----:R-:W-:Y:S02]  /*2570*/  IMAD R5, R251.reuse, R11, R16 ;  /* 0x0000000bfb057224 */ /* 0x042fe400078e0210 */
[----:B--2---:R-:W-:-:S03]  /*2580*/  IMAD R4, R251, R12, R17 ;  /* 0x0000000cfb047224 */ /* 0x004fc600078e0211 */
[----:B------:R1:W-:Y:S01]  /*2590*/  STL [R1+0x120], R5 ;  /* 0x0001200501007387 */ /* 0x0003e20000100800 */
[----:B---3--:R-:W-:-:S03]  /*25a0*/  IADD3 R6, R30, 0x4c, RZ ;  /* 0x0000004c1e067810 */ /* 0x008fc60007ffe0ff */
[----:B------:R2:W-:Y:S01]  /*25b0*/  STL [R1+0x11c], R4 ;  /* 0x00011c0401007387 */ /* 0x0005e20000100800 */
[----:B------:R-:W-:-:S03]  /*25c0*/  IABS R15, R6 ;  /* 0x00000006000f7213 */ /* 0x000fc60000000000 */
[----:B------:R3:W-:Y:S01]  /*25d0*/  STL [R1+0x33d4], R9 ;  /* 0x0033d40901007387 */ /* 0x0007e20000100800 */
[----:B-1----:R-:W-:-:S03]  /*25e0*/  IADD3 R5, R30, 0x4d, RZ ;  /* 0x0000004d1e057810 */ /* 0x002fc60007ffe0ff */
[----:B------:R1:W-:Y:S01]  /*25f0*/  STL [R1+0x33dc], R8 ;  /* 0x0033dc0801007387 */ /* 0x0003e20000100800 */
[----:B------:R-:W-:Y:S01]  /*2600*/  IMAD.HI.U32 R10, R252, R15, RZ ;  /* 0x0000000ffc0a7227 */ /* 0x000fe200078e00ff */
[----:B--2---:R-:W-:Y:S02]  /*2610*/  IADD3 R4, R30, 0x4e, RZ ;  /* 0x0000004e1e047810 */ /* 0x004fe40007ffe0ff */
[----:B------:R-:W-:Y:S01]  /*2620*/  IABS R16, R5 ;  /* 0x0000000500107213 */ /* 0x000fe20000000000 */
[----:B------:R-:W-:Y:S01]  /*2630*/  STL [R1+0x33e0], R6 ;  /* 0x0033e00601007387 */ /* 0x000fe20000100800 */
[C---:B---3--:R-:W-:Y:S01]  /*2640*/  IMAD.HI.U32 R9, R252.reuse, R14, RZ ;  /* 0x0000000efc097227 */ /* 0x048fe200078e00ff */
[----:B------:R-:W-:Y:S02]  /*2650*/  IABS R17, R4 ;  /* 0x0000000400117213 */ /* 0x000fe40000000000 */
[----:B------:R2:W-:Y:S01]  /*2660*/  STL [R1+0x33e4], R5 ;  /* 0x0033e40501007387 */ /* 0x0005e20000100800 */
[----:B-1----:R-:W-:Y:S01]  /*2670*/  IMAD.HI.U32 R8, R252, R13, RZ ;  /* 0x0000000dfc087227 */ /* 0x002fe200078e00ff */
[----:B------:R-:W-:-:S02]  /*2680*/  IADD3 R10, -R10, RZ, RZ ;  /* 0x000000ff0a0a7210 */ /* 0x000fc40007ffe1ff */
[----:B------:R1:W-:Y:S01]  /*2690*/  STL [R1+0x33ec], R4 ;  /* 0x0033ec0401007387 */ /* 0x0003e20000100800 */
[----:B------:R-:W-:Y:S02]  /*26a0*/  IMAD.MOV R8, RZ, RZ, -R8 ;  /* 0x000000ffff087224 */ /* 0x000fe400078e0a08 */
[----:B------:R-:W-:Y:S02]  /*26b0*/  IMAD.MOV R9, RZ, RZ, -R9 ;  /* 0x000000ffff097224 */ /* 0x000fe400078e0a09 */
[----:B------:R-:W-:-:S04]  /*26c0*/  IMAD.HI.U32 R11, R252, R16, RZ ;  /* 0x00000010fc0b7227 */ /* 0x000fc800078e00ff */
[----:B------:R-:W-:-:S04]  /*26d0*/  IMAD.HI.U32 R12, R252, R17, RZ ;  /* 0x00000011fc0c7227 */ /* 0x000fc800078e00ff */
[C---:B--2---:R-:W-:Y:S01]  /*26e0*/  IMAD R5, R251.reuse, R8, R13 ;  /* 0x00000008fb057224 */ /* 0x044fe200078e020d */
[C---:B------:R-:W-:Y:S01]  /*26f0*/  IADD3 R8, R30.reuse, 0x50, RZ ;  /* 0x000000501e087810 */ /* 0x040fe20007ffe0ff */
[C---:B-1----:R-:W-:Y:S01]  /*2700*/  IMAD R4, R251.reuse, R9, R14 ;  /* 0x00000009fb047224 */ /* 0x042fe200078e020e */
        /* <DEDUP_REMOVED lines=22> */
[----:B------:R-:W-:Y:S01]  /*2870*/  IABS R17, R4 ;  /* 0x0000000400117213 */ /* 0x000fe20000000000 */
[C---:B---3--:R-:W-:Y:S02]  /*2880*/  IMAD.HI.U32 R9, R252.reuse, R14, RZ ;  /* 0x0000000efc097227 */ /* 0x048fe400078e00ff */
[----:B------:R2:W-:Y:S02]  /*2890*/  STL [R1+0x3400], R5 ;  /* 0x0034000501007387 */ /* 0x0005e40000100800 */
[----:B-1----:R-:W-:-:S02]  /*28a0*/  IMAD.HI.U32 R8, R252, R13, RZ ;  /* 0x0000000dfc087227 */ /* 0x002fc400078e00ff */
[----:B------:R1:W-:Y:S02]  /*28b0*/  STL [R1+0x3408], R4 ;  /* 0x0034080401007387 */ /* 0x0003e40000100800 */
[----:B------:R-:W-:Y:S02]  /*28c0*/  IMAD.MOV R8, RZ, RZ, -R8 ;  /* 0x000000ffff087224 */ /* 0x000fe400078e0a08 */
[----:B------:R-:W-:-:S04]  /*28d0*/  IMAD.HI.U32 R12, R252, R17, RZ ;  /* 0x00000011fc0c7227 */ /* 0x000fc800078e00ff */
[----:B------:R-:W-:Y:S01]  /*28e0*/  IMAD.MOV R9, RZ, RZ, -R9 ;  /* 0x000000ffff097224 */ /* 0x000fe200078e0a09 */
[----:B------:R-:W-:Y:S01]  /*28f0*/  IADD3 R12, -R12, RZ, RZ ;  /* 0x000000ff0c0c7210 */ /* 0x000fe20007ffe1ff */
[----:B------:R-:W-:-:S04]  /*2900*/  IMAD.HI.U32 R11, R252, R16, RZ ;  /* 0x00000010fc0b7227 */ /* 0x000fc800078e00ff */
[C---:B--2---:R-:W-:Y:S01]  /*2910*/  IMAD R5, R251.reuse, R8, R13 ;  /* 0x00000008fb057224 */ /* 0x044fe200078e020d */
[C---:B------:R-:W-:Y:S01]  /*2920*/  IADD3 R8, R30.reuse, 0x55, RZ ;  /* 0x000000551e087810 */ /* 0x040fe20007ffe0ff */
[----:B------:R-:W-:Y:S02]  /*2930*/  IMAD.MOV R10, RZ, RZ, -R10 ;  /* 0x000000ffff0a7224 */ /* 0x000fe400078e0a0a */
[C---:B-1----:R-:W-:Y:S01]  /*2940*/  IMAD R4, R251.reuse, R9, R14 ;  /* 0x00000009fb047224 */ /* 0x042fe200078e020e */
[----:B------:R1:W-:Y:S01]  /*2950*/  STL [R1+0x104], R5 ;  /* 0x0001040501007387 */ /* 0x0003e20000100800 */
[----:B------:R-:W-:Y:S01]  /*2960*/  IMAD.MOV R11, RZ, RZ, -R11 ;  /* 0x000000ffff0b7224 */ /* 0x000fe200078e0a0b */
[----:B------:R-:W-:Y:S01]  /*2970*/  IADD3 R9, R30, 0x54, RZ ;  /* 0x000000541e097810 */ /* 0x000fe20007ffe0ff */
[----:B------:R-:W-:Y:S01]  /*2980*/  IMAD R6, R251, R10, R15 ;  /* 0x0000000afb067224 */ /* 0x000fe200078e020f */
[----:B------:R2:W-:Y:S01]  /*2990*/  STL [R1+0x100], R4 ;  /* 0x0001000401007387 */ /* 0x0005e20000100800 */
[----:B------:R-:W-:-:S02]  /*29a0*/  IABS R14, R8 ;  /* 0x00000008000e7213 */ /* 0x000fc40000000000 */
[----:B------:R-:W-:Y:S01]  /*29b0*/  IABS R13, R9 ;  /* 0x00000009000d7213 */ /* 0x000fe20000000000 */
        /* <DEDUP_REMOVED lines=11> */
[----:B------:R-:W-:Y:S02]  /*2a70*/  IABS R16, R5 ;  /* 0x0000000500107213 */ /* 0x000fe40000000000 */
[----:B--2---:R-:W-:Y:S01]  /*2a80*/  IADD3 R4, R30, 0x58, RZ ;  /* 0x000000581e047810 */ /* 0x004fe20007ffe0ff */
[----:B------:R2:W-:Y:S01]  /*2a90*/  STL [R1+0x3414], R6 ;  /* 0x0034140601007387 */ /* 0x0005e20000100800 */
[C---:B---3--:R-:W-:Y:S02]  /*2aa0*/  IMAD.HI.U32 R9, R252.reuse, R14, RZ ;  /* 0x0000000efc097227 */ /* 0x048fe400078e00ff */
[----:B------:R-:W-:Y:S01]  /*2ab0*/  IABS R17, R4 ;  /* 0x0000000400117213 */ /* 0x000fe20000000000 */
[----:B------:R3:W-:Y:S01]  /*2ac0*/  STL [R1+0x3418], R5 ;  /* 0x0034180501007387 */ /* 0x0007e20000100800 */
[----:B-1----:R-:W-:-:S03]  /*2ad0*/  IMAD.HI.U32 R8, R252, R13, RZ ;  /* 0x0000000dfc087227 */ /* 0x002fc600078e00ff */
[----:B------:R-:W-:Y:S01]  /*2ae0*/  STL [R1+0x3424], R4 ;  /* 0x0034240401007387 */ /* 0x000fe20000100800 */
        /* <DEDUP_REMOVED lines=8> */
[----:B------:R-:W-:Y:S01]  /*2b70*/  IMAD.HI.U32 R12, R252, R17, RZ ;  /* 0x00000011fc0c7227 */ /* 0x000fe200078e00ff */
[----:B------:R4:W-:Y:S03]  /*2b80*/  STL [R1+0x3ff4], R9 ;  /* 0x003ff40901007387 */ /* 0x0009e60000100800 */
[----:B--2---:R-:W-:-:S02]  /*2b90*/  IMAD R6, R251, R10, R15 ;  /* 0x0000000afb067224 */ /* 0x004fc400078e020f */
[C---:B---3--:R-:W-:Y:S01]  /*2ba0*/  IMAD R5, R251.reuse, R11, R16 ;  /* 0x0000000bfb057224 */ /* 0x048fe200078e0210 */
[C---:B-1----:R-:W-:Y:S01]  /*2bb0*/  IADD3 R8, R30.reuse, 0x5a, RZ ;  /* 0x0000005a1e087810 */ /* 0x042fe20007ffe0ff */
[----:B------:R-:W-:Y:S01]  /*2bc0*/  IMAD.MOV R12, RZ, RZ, -R12 ;  /* 0x000000ffff0c7224 */ /* 0x000fe200078e0a0c */
[----:B------:R1:W-:Y:S01]  /*2bd0*/  STL [R1+0x174], R6 ;  /* 0x0001740601007387 */ /* 0x0003e20000100800 */
[C---:B----4-:R-:W-:Y:S02]  /*2be0*/  IADD3 R9, R30.reuse, 0x59, RZ ;  /* 0x000000591e097810 */ /* 0x050fe40007ffe0ff */
[----:B------:R-:W-:Y:S01]  /*2bf0*/  IMAD R4, R251, R12, R17 ;  /* 0x0000000cfb047224 */ /* 0x000fe200078e0211 */
[----:B------:R2:W-:Y:S01]  /*2c00*/  STL [R1+0x170], R5 ;  /* 0x0001700501007387 */ /* 0x0005e20000100800 */
[----:B------:R-:W-:Y:S02]  /*2c10*/  IABS R16, R8 ;  /* 0x0000000800107213 */ /* 0x000fe40000000000 */
[----:B------:R-:W-:Y:S01]  /*2c20*/  IABS R15, R9 ;  /* 0x00000009000f7213 */ /* 0x000fe20000000000 */
[----:B------:R3:W-:Y:S01]  /*2c30*/  STL [R1+0x16c], R4 ;  /* 0x00016c0401007387 */ /* 0x0007e20000100800 */
[----:B-1----:R-:W-:Y:S01]  /*2c40*/  IADD3 R6, R30, 0x5b, RZ ;  /* 0x0000005b1e067810 */ /* 0x002fe20007ffe0ff */
[----:B------:R-:W-:-:S02]  /*2c50*/  IMAD.HI.U32 R11, R252, R16, RZ ;  /* 0x00000010fc0b7227 */ /* 0x000fc400078e00ff */
[----:B------:R1:W-:Y:S01]  /*2c60*/  STL [R1+0x3428], R9 ;  /* 0x0034280901007387 */ /* 0x0003e20000100800 */
[----:B--2---:R-:W-:Y:S01]  /*2c70*/  IADD3 R5, R30, 0x5c, RZ ;  /* 0x0000005c1e057810 */ /* 0x004fe20007ffe0ff */
[----:B------:R-:W-:Y:S01]  /*2c80*/  IMAD.HI.U32 R10, R252, R15, RZ ;  /* 0x0000000ffc0a7227 */ /* 0x000fe200078e00ff */
[----:B------:R-:W-:Y:S01]  /*2c90*/  IABS R17, R6 ;  /* 0x0000000600117213 */ /* 0x000fe20000000000 */
[----:B------:R2:W-:Y:S01]  /*2ca0*/  STL [R1+0x342c], R8 ;  /* 0x00342c0801007387 */ /* 0x0005e20000100800 */
[----:B------:R-:W-:Y:S01]  /*2cb0*/  IABS R18, R5 ;  /* 0x0000000500127213 */ /* 0x000fe20000000000 */
[----:B------:R-:W-:Y:S01]  /*2cc0*/  IMAD.MOV R10, RZ, RZ, -R10 ;  /* 0x000000ffff0a7224 */ /* 0x000fe200078e0a0a */
[----:B---3--:R-:W-:Y:S01]  /*2cd0*/  IADD3 R4, R30, 0x5d, RZ ;  /* 0x0000005d1e047810 */ /* 0x008fe20007ffe0ff */
[----:B------:R-:W-:Y:S01]  /*2ce0*/  IMAD.HI.U32 R12, R252, R17, RZ ;  /* 0x00000011fc0c7227 */ /* 0x000fe200078e00ff */
[----:B------:R-:W-:Y:S01]  /*2cf0*/  STL [R1+0x3430], R6 ;  /* 0x0034300601007387 */ /* 0x000fe20000100800 */
[----:B------:R-:W-:-:S02]  /*2d00*/  IADD3 R11, -R11, RZ, RZ ;  /* 0x000000ff0b0b7210 */ /* 0x000fc40007ffe1ff */
[----:B------:R-:W-:Y:S01]  /*2d10*/  IMAD.HI.U32 R13, R252, R18, RZ ;  /* 0x00000012fc0d7227 */ /* 0x000fe200078e00ff */
[----:B------:R3:W-:Y:S01]  /*2d20*/  STL [R1+0x3434], R5 ;  /* 0x0034340501007387 */ /* 0x0007e20000100800 */
[----:B------:R-:W-:Y:S02]  /*2d30*/  IABS R19, R4 ;  /* 0x0000000400137213 */ /* 0x000fe40000000000 */
[----:B------:R-:W-:Y:S01]  /*2d40*/  IMAD.MOV R12, RZ, RZ, -R12 ;  /* 0x000000ffff0c7224 */ /* 0x000fe200078e0a0c */
[----:B------:R4:W-:Y:S01]  /*2d50*/  STL [R1+0x343c], R4 ;  /* 0x00343c0401007387 */ /* 0x0009e20000100800 */
[----:B------:R-:W-:Y:S01]  /*2d60*/  IMAD.MOV R13, RZ, RZ, -R13 ;  /* 0x000000ffff0d7224 */ /* 0x000fe200078e0a0d */
[----:B-1----:R-:W-:Y:S01]  /*2d70*/  IADD3 R9, R30, 0x5e, RZ ;  /* 0x0000005e1e097810 */ /* 0x002fe20007ffe0ff */
[----:B------:R-:W-:Y:S01]  /*2d80*/  IMAD.HI.U32 R14, R252, R19, RZ ;  /* 0x00000013fc0e7227 */ /* 0x000fe200078e00ff */
[----:B--2---:R-:W-:-:S03]  /*2d90*/  IADD3 R8, R30, 0x5f, RZ ;  /* 0x0000005f1e087810 */ /* 0x004fc60007ffe0ff */
[C---:B---3--:R-:W-:Y:S01]  /*2da0*/  IMAD R5, R251.reuse, R10, R15 ;  /* 0x0000000afb057224 */ /* 0x048fe200078e020f */
[----:B------:R-:W-:Y:S01]  /*2db0*/  IABS R15, R9 ;  /* 0x00000009000f7213 */ /* 0x000fe20000000000 */
[C---:B------:R-:W-:Y:S02]  /*2dc0*/  IMAD R6, R251.reuse, R12, R17 ;  /* 0x0000000cfb067224 */ /* 0x040fe400078e0211 */
[C---:B----4-:R-:W-:Y:S01]  /*2dd0*/  IMAD R4, R251.reuse, R11, R16 ;  /* 0x0000000bfb047224 */ /* 0x050fe200078e0210 */
[----:B------:R1:W-:Y:S01]  /*2de0*/  STL [R1+0x168], R5 ;  /* 0x0001680501007387 */ /* 0x0003e20000100800 */
[----:B------:R-:W-:Y:S01]  /*2df0*/  IMAD.MOV R14, RZ, RZ, -R14 ;  /* 0x000000ffff0e7224 */ /* 0x000fe200078e0a0e */
[----:B------:R-:W-:Y:S01]  /*2e00*/  IABS R16, R8 ;  /* 0x0000000800107213 */ /* 0x000fe20000000000 */
[C---:B------:R-:W-:Y:S01]  /*2e10*/  IMAD.HI.U32 R10, R252.reuse, R15, RZ ;  /* 0x0000000ffc0a7227 */ /* 0x040fe200078e00ff */
[----:B------:R2:W-:Y:S03]  /*2e20*/  STL [R1+0x164], R4 ;  /* 0x0001640401007387 */ /* 0x0005e60000100800 */
[----:B------:R-:W-:Y:S01]  /*2e30*/  IMAD.HI.U32 R11, R252, R16, RZ ;  /* 0x00000010fc0b7227 */ /* 0x000fe200078e00ff */
[----:B------:R3:W-:Y:S03]  /*2e40*/  STL [R1+0x160], R6 ;  /* 0x0001600601007387 */ /* 0x0007e60000100800 */
[----:B-1----:R-:W-:-:S02]  /*2e50*/  IMAD R5, R251, R13, R18 ;  /* 0x0000000dfb057224 */ /* 0x002fc400078e0212 */
[----:B------:R-:W-:Y:S02]  /*2e60*/  IMAD.MOV R10, RZ, RZ, -R10 ;  /* 0x000000ffff0a7224 */ /* 0x000fe400078e0a0a */
[----:B--2---:R-:W-:Y:S01]  /*2e70*/  IMAD R4, R251, R14, R19 ;  /* 0x0000000efb047224 */ /* 0x004fe200078e0213 */
[----:B------:R1:W-:Y:S01]  /*2e80*/  STL [R1+0x15c], R5 ;  /* 0x00015c0501007387 */ /* 0x0003e20000100800 */
[----:B------:R-:W-:Y:S01]  /*2e90*/  IMAD.MOV R11, RZ, RZ, -R11 ;  /* 0x000000ffff0b7224 */ /* 0x000fe200078e0a0b */
[C---:B---3--:R-:W-:Y:S02]  /*2ea0*/  IADD3 R6, R30.reuse, 0x60, RZ ;  /* 0x000000601e067810 */ /* 0x048fe40007ffe0ff */
[----:B------:R2:W-:Y:S02]  /*2eb0*/  STL [R1+0x158], R4 ;  /* 0x0001580401007387 */ /* 0x0005e40000100800 */
[----:B------:R-:W-:Y:S02]  /*2ec0*/  IABS R17, R6 ;  /* 0x0000000600117213 */ /* 0x000fe40000000000 */
[----:B------:R3:W-:Y:S01]  /*2ed0*/  STL [R1+0x3440], R9 ;  /* 0x0034400901007387 */ /* 0x0007e20000100800 */
[----:B-1----:R-:W-:-:S02]  /*2ee0*/  IADD3 R5, R30, 0x61, RZ ;  /* 0x000000611e057810 */ /* 0x002fc40007ffe0ff */
[----:B------:R-:W-:Y:S01]  /*2ef0*/  IMAD.HI.U32 R12, R252, R17, RZ ;  /* 0x00000011fc0c7227 */ /* 0x000fe200078e00ff */
[----:B------:R1:W-:Y:S01]  /*2f00*/  STL [R1+0x3444], R8 ;  /* 0x0034440801007387 */ /* 0x0003e20000100800 */
[----:B------:R-:W-:Y:S02]  /*2f10*/  IABS R18, R5 ;  /* 0x0000000500127213 */ /* 0x000fe40000000000 */
[----:B------:R-:W-:Y:S01]  /*2f20*/  IMAD.MOV R12, RZ, RZ, -R12 ;  /* 0x000000ffff0c7224 */ /* 0x000fe200078e0a0c */
[C---:B--2---:R-:W-:Y:S01]  /*2f30*/  IADD3 R4, R30.reuse, 0x62, RZ ;  /* 0x000000621e047810 */ /* 0x044fe20007ffe0ff */
[----:B------:R2:W-:Y:S01]  /*2f40*/  STL [R1+0x3448], R6 ;  /* 0x0034480601007387 */ /* 0x0005e20000100800 */
[----:B---3--:R-:W-:Y:S01]  /*2f50*/  IADD3 R9, R30, 0x63, RZ ;  /* 0x000000631e097810 */ /* 0x008fe20007ffe0ff */
[----:B------:R-:W-:Y:S01]  /*2f60*/  IMAD.HI.U32 R13, R252, R18, RZ ;  /* 0x00000012fc0d7227 */ /* 0x000fe200078e00ff */
[----:B------:R-:W-:Y:S01]  /*2f70*/  IABS R19, R4 ;  /* 0x0000000400137213 */ /* 0x000fe20000000000 */
[----:B------:R3:W-:Y:S01]  /*2f80*/  STL [R1+0x3450], R5 ;  /* 0x0034500501007387 */ /* 0x0007e20000100800 */
[----:B-1----:R-:W-:-:S02]  /*2f90*/  IADD3 R8, R30, 0x64, RZ ;  /* 0x000000641e087810 */ /* 0x002fc40007ffe0ff */
[----:B------:R-:W-:Y:S01]  /*2fa0*/  IADD3 R13, -R13, RZ, RZ ;  /* 0x000000ff0d0d7210 */ /* 0x000fe20007ffe1ff */
[----:B------:R1:W-:Y:S01]  /*2fb0*/  STL [R1+0x3458], R4 ;  /* 0x0034580401007387 */ /* 0x0003e20000100800 */
[----:B------:R-:W-:-:S04]  /*2fc0*/  IMAD.HI.U32 R14, R252, R19, RZ ;  /* 0x00000013fc0e7227 */ /* 0x000fc800078e00ff */
[C---:B--2---:R-:W-:Y:S02]  /*2fd0*/  IMAD R6, R251.reuse, R12, R17 ;  /* 0x0000000cfb067224 */ /* 0x044fe400078e0211 */
[C---:B---3--:R-:W-:Y:S01]  /*2fe0*/  IMAD R5, R251.reuse, R10, R15 ;  /* 0x0000000afb057224 */ /* 0x048fe200078e020f */
[----:B------:R-:W-:Y:S01]  /*2ff0*/  IABS R15, R9 ;  /* 0x00000009000f7213 */ /* 0x000fe20000000000 */
[----:B------:R-:W-:Y:S02]  /*3000*/  IMAD.MOV R14, RZ, RZ, -R14 ;  /* 0x000000ffff0e7224 */ /* 0x000fe400078e0a0e */
[----:B-1----:R-:W-:Y:S01]  /*3010*/  IMAD R4, R251, R11, R16 ;  /* 0x0000000bfb047224 */ /* 0x002fe200078e0210 */
[----:B------:R1:W-:Y:S01]  /*3020*/  STL [R1+0x154], R5 ;  /* 0x0001540501007387 */ /* 0x0003e20000100800 */
[----:B------:R-:W-:Y:S01]  /*3030*/  IABS R16, R8 ;  /* 0x0000000800107213 */ /* 0x000fe20000000000 */
[C---:B------:R-:W-:Y:S02]  /*3040*/  IMAD.HI.U32 R10, R252.reuse, R15, RZ ;  /* 0x0000000ffc0a7227 */ /* 0x040fe400078e00ff */
[----:B------:R2:W-:Y:S02]  /*3050*/  STL [R1+0x150], R4 ;  /* 0x0001500401007387 */ /* 0x0005e40000100800 */
[----:B------:R-:W-:-:S02]  /*3060*/  IMAD.HI.U32 R11, R252, R16, RZ ;  /* 0x00000010fc0b7227 */ /* 0x000fc400078e00ff */
[----:B------:R3:W-:Y:S02]  /*3070*/  STL [R1+0x14c], R6 ;  /* 0x00014c0601007387 */ /* 0x0007e40000100800 */
[C---:B-1----:R-:W-:Y:S02]  /*3080*/  IMAD R5, R251.reuse, R13, R18 ;  /* 0x0000000dfb057224 */ /* 0x042fe400078e0212 */
[----:B------:R-:W-:Y:S02]  /*3090*/  IMAD.MOV R10, RZ, RZ, -R10 ;  /* 0x000000ffff0a7224 */ /* 0x000fe400078e0a0a */
[----:B--2---:R-:W-:Y:S01]  /*30a0*/  IMAD R4, R251, R14, R19 ;  /* 0x0000000efb047224 */ /* 0x004fe200078e0213 */
[----:B------:R1:W-:Y:S01]  /*30b0*/  STL [R1+0x148], R5 ;  /* 0x0001480501007387 */ /* 0x0003e20000100800 */
[----:B------:R-:W-:Y:S01]  /*30c0*/  IMAD.MOV R11, RZ, RZ, -R11 ;  /* 0x000000ffff0b7224 */ /* 0x000fe200078e0a0b */
[----:B---3--:R-:W-:Y:S02]  /*30d0*/  IADD3 R6, R30, 0x65, RZ ;  /* 0x000000651e067810 */ /* 0x008fe40007ffe0ff */
[----:B------:R2:W-:Y:S02]  /*30e0*/  STL [R1+0x144], R4 ;  /* 0x0001440401007387 */ /* 0x0005e40000100800 */
[----:B------:R-:W-:-:S02]  /*30f0*/  IABS R17, R6 ;  /* 0x0000000600117213 */ /* 0x000fc40000000000 */
[----:B------:R3:W-:Y:S01]  /*3100*/  STL [R1+0x345c], R9 ;  /* 0x00345c0901007387 */ /* 0x0007e20000100800 */
[----:B-1----:R-:W-:-:S03]  /*3110*/  IADD3 R5, R30, 0x66, RZ ;  /* 0x000000661e057810 */ /* 0x002fc60007ffe0ff */
[----:B------:R1:W-:Y:S01]  /*3120*/  STL [R1+0x3460], R8 ;  /* 0x0034600801007387 */ /* 0x0003e20000100800 */
[----:B------:R-:W-:Y:S01]  /*3130*/  IMAD.HI.U32 R12, R252, R17, RZ ;  /* 0x00000011fc0c7227 */ /* 0x000fe200078e00ff */
[----:B------:R-:W-:Y:S02]  /*3140*/  IABS R18, R5 ;  /* 0x0000000500127213 */ /* 0x000fe40000000000 */
[C---:B--2---:R-:W-:Y:S01]  /*3150*/  IADD3 R4, R30.reuse, 0x67, RZ ;  /* 0x000000671e047810 */ /* 0x044fe20007ffe0ff */
[----:B------:R2:W-:Y:S01]  /*3160*/  STL [R1+0x3464], R6 ;  /* 0x0034640601007387 */ /* 0x0005e20000100800 */
[----:B------:R-:W-:Y:S01]  /*3170*/  IMAD.MOV R12, RZ, RZ, -R12 ;  /* 0x000000ffff0c7224 */ /* 0x000fe200078e0a0c */
[----:B---3--:R-:W-:Y:S01]  /*3180*/  IADD3 R9, R30, 0x68, RZ ;  /* 0x000000681e097810 */ /* 0x008fe20007ffe0ff */
[----:B------:R-:W-:Y:S01]  /*3190*/  IMAD.HI.U32 R13, R252, R18, RZ ;  /* 0x00000012fc0d7227 */ /* 0x000fe200078e00ff */
[----:B------:R3:W-:Y:S01]  /*31a0*/  STL [R1+0x346c], R5 ;  /* 0x00346c0501007387 */ /* 0x0007e20000100800 */
[----:B------:R-:W-:-:S02]  /*31b0*/  IABS R19, R4 ;  /* 0x0000000400137213 */ /* 0x000fc40000000000 */
[----:B------:R-:W-:Y:S01]  /*31c0*/  IMAD.MOV R13, RZ, RZ, -R13 ;  /* 0x000000ffff0d7224 */ /* 0x000fe200078e0a0d */
[----:B------:R4:W-:Y:S01]  /*31d0*/  STL [R1+0x3470], R4 ;  /* 0x0034700401007387 */ /* 0x0009e20000100800 */
[----:B-1----:R-:W-:Y:S01]  /*31e0*/  IADD3 R8, R30, 0x69, RZ ;  /* 0x000000691e087810 */ /* 0x002fe20007ffe0ff */
[----:B--2---:R-:W-:Y:S01]  /*31f0*/  IMAD R6, R251, R11, R16 ;  /* 0x0000000bfb067224 */ /* 0x004fe200078e0210 */
[----:B------:R-:W-:Y:S01]  /*3200*/  IABS R16, R9 ;  /* 0x0000000900107213 */ /* 0x000fe20000000000 */
[----:B------:R-:W-:-:S04]  /*3210*/  IMAD.HI.U32 R14, R252, R19, RZ ;  /* 0x00000013fc0e7227 */ /* 0x000fc800078e00ff */
[C---:B---3--:R-:W-:Y:S01]  /*3220*/  IMAD R5, R251.reuse, R12, R17 ;  /* 0x0000000cfb057224 */ /* 0x048fe200078e0211 */
[----:B------:R-:W-:Y:S01]  /*3230*/  IABS R17, R8 ;  /* 0x0000000800117213 */ /* 0x000fe20000000000 */
[C---:B----4-:R-:W-:Y:S02]  /*3240*/  IMAD R4, R251.reuse, R10, R15 ;  /* 0x0000000afb047224 */ /* 0x050fe400078e020f */
[----:B------:R-:W-:Y:S02]  /*3250*/  IMAD.MOV R14, RZ, RZ, -R14 ;  /* 0x000000ffff0e7224 */ /* 0x000fe400078e0a0e */
[C---:B------:R-:W-:Y:S01]  /*3260*/  IMAD.HI.U32 R11, R252.reuse, R16, RZ ;  /* 0x00000010fc0b7227 */ /* 0x040fe200078e00ff */
[----:B------:R1:W-:Y:S03]  /*3270*/  STL [R1+0x140], R4 ;  /* 0x0001400401007387 */ /* 0x0003e60000100800 */
[----:B------:R-:W-:Y:S01]  /*3280*/  IMAD R10, R251, R14, R19 ;  /* 0x0000000efb0a7224 */ /* 0x000fe200078e0213 */
[----:B------:R2:W-:Y:S01]  /*3290*/  STL [R1+0x13c], R6 ;  /* 0x00013c0601007387 */ /* 0x0005e20000100800 */
[----:B------:R-:W-:Y:S01]  /*32a0*/  IMAD.HI.U32 R12, R252, R17, RZ ;  /* 0x00000011fc0c7227 */ /* 0x000fe200078e00ff */
[----:B------:R-:W-:-:S02]  /*32b0*/  IADD3 R11, -R11, RZ, RZ ;  /* 0x000000ff0b0b7210 */ /* 0x000fc40007ffe1ff */
[----:B------:R3:W-:Y:S01]  /*32c0*/  STL [R1+0x138], R5 ;  /* 0x0001380501007387 */ /* 0x0007e20000100800 */
[----:B------:R-:W-:Y:S02]  /*32d0*/  IMAD.MOV R12, RZ, RZ, -R12 ;  /* 0x000000ffff0c7224 */ /* 0x000fe400078e0a0c */
[----:B-1----:R-:W-:Y:S01]  /*32e0*/  IMAD R4, R251, R13, R18 ;  /* 0x0000000dfb047224 */ /* 0x002fe200078e0212 */
[----:B--2---:R-:W-:-:S04]  /*32f0*/  IADD3 R6, R30, 0x6a, RZ ;  /* 0x0000006a1e067810 */ /* 0x004fc80007ffe0ff */
[----:B------:R1:W-:Y:S01]  /*3300*/  STL [R1+0x134], R4 ;  /* 0x0001340401007387 */ /* 0x0003e20000100800 */
[----:B---3--:R-:W-:Y:S02]  /*3310*/  IADD3 R5, R30, 0x6b, RZ ;  /* 0x0000006b1e057810 */ /* 0x008fe40007ffe0ff */
[----:B------:R-:W-:Y:S01]  /*3320*/  IABS R18, R6 ;  /* 0x0000000600127213 */ /* 0x000fe20000000000 */
[----:B------:R2:W-:Y:S01]  /*3330*/  STL [R1+0x3478], R9 ;  /* 0x0034780901007387 */ /* 0x0005e20000100800 */
[----:B------:R-:W-:-:S03]  /*3340*/  IABS R19, R5 ;  /* 0x0000000500137213 */ /* 0x000fc60000000000 */
[----:B------:R-:W-:Y:S01]  /*3350*/  IMAD.HI.U32 R13, R252, R18, RZ ;  /* 0x00000012fc0d7227 */ /* 0x000fe200078e00ff */
[----:B-1----:R-:W-:Y:S01]  /*3360*/  IADD3 R4, R30, 0x6c, RZ ;  /* 0x0000006c1e047810 */ /* 0x002fe20007ffe0ff */
[----:B------:R1:W-:Y:S02]  /*3370*/  STL [R1+0x347c], R8 ;  /* 0x00347c0801007387 */ /* 0x0003e40000100800 */
[----:B------:R-:W-:Y:S01]  /*3380*/  IMAD.HI.U32 R14, R252, R19, RZ ;  /* 0x00000013fc0e7227 */ /* 0x000fe200078e00ff */
[----:B------:R-:W-:Y:S01]  /*3390*/  IABS R20, R4 ;  /* 0x0000000400147213 */ /* 0x000fe20000000000 */
[----:B------:R3:W-:Y:S01]  /*33a0*/  STL [R1+0x3480], R6 ;  /* 0x0034800601007387 */ /* 0x0007e20000100800 */
[----:B--2---:R-:W-:Y:S01]  /*33b0*/  IADD3 R9, R30, 0x6d, RZ ;  /* 0x0000006d1e097810 */ /* 0x004fe20007ffe0ff */
[----:B------:R-:W-:Y:S02]  /*33c0*/  IMAD.MOV R13, RZ, RZ, -R13 ;  /* 0x000000ffff0d7224 */ /* 0x000fe400078e0a0d */
[----:B------:R2:W-:Y:S01]  /*33d0*/  STL [R1+0x3484], R5 ;  /* 0x0034840501007387 */ /* 0x0005e20000100800 */
[----:B------:R-:W-:Y:S01]  /*33e0*/  IMAD.HI.U32 R15, R252, R20, RZ ;  /* 0x00000014fc0f7227 */ /* 0x000fe200078e00ff */
[----:B-1----:R-:W-:-:S02]  /*33f0*/  IADD3 R8, R30, 0x6e, RZ ;  /* 0x0000006e1e087810 */ /* 0x002fc40007ffe0ff */
[----:B------:R1:W-:Y:S01]  /*3400*/  STL [R1+0x3488], R4 ;  /* 0x0034880401007387 */ /* 0x0003e20000100800 */
[----:B------:R-:W-:Y:S02]  /*3410*/  IMAD.MOV R14, RZ, RZ, -R14 ;  /* 0x000000ffff0e7224 */ /* 0x000fe400078e0a0e */
[----:B------:R-:W-:Y:S02]  /*3420*/  IMAD.MOV R15, RZ, RZ, -R15 ;  /* 0x000000ffff0f7224 */ /* 0x000fe400078e0a0f */
[C---:B---3--:R-:W-:Y:S02]  /*3430*/  IMAD R6, R251.reuse, R13, R18 ;  /* 0x0000000dfb067224 */ /* 0x048fe400078e0212 */
[C---:B--2---:R-:W-:Y:S01]  /*3440*/  IMAD R5, R251.reuse, R11, R16 ;  /* 0x0000000bfb057224 */ /* 0x044fe200078e0210 */
[----:B------:R-:W-:Y:S01]  /*3450*/  IABS R16, R9 ;  /* 0x0000000900107213 */ /* 0x000fe20000000000 */
[----:B-1----:R-:W-:Y:S01]  /*3460*/  IMAD R4, R251, R12, R17 ;  /* 0x0000000cfb047224 */ /* 0x002fe200078e0211 */
[----:B------:R-:W-:-:S02]  /*3470*/  IABS R17, R8 ;  /* 0x0000000800117213 */ /* 0x000fc40000000000 */
[----:B------:R1:W-:Y:S01]  /*3480*/  STL [R1+0x1b8], R5 ;  /* 0x0001b80501007387 */ /* 0x0003e20000100800 */
[----:B------:R-:W-:-:S03]  /*3490*/  IMAD.HI.U32 R11, R252, R16, RZ ;  /* 0x00000010fc0b7227 */ /* 0x000fc600078e00ff */
[----:B------:R2:W-:Y:S01]  /*34a0*/  STL [R1+0x1b4], R4 ;  /* 0x0001b40401007387 */ /* 0x0005e20000100800 */
[----:B------:R-:W-:-:S03]  /*34b0*/  IMAD.HI.U32 R12, R252, R17, RZ ;  /* 0x00000011fc0c7227 */ /* 0x000fc600078e00ff */
[----:B------:R3:W-:Y:S01]  /*34c0*/  STL [R1+0x1b0], R6 ;  /* 0x0001b00601007387 */ /* 0x0007e20000100800 */
[----:B------:R-:W-:Y:S02]  /*34d0*/  IMAD.MOV R11, RZ, RZ, -R11 ;  /* 0x000000ffff0b7224 */ /* 0x000fe400078e0a0b */
[C---:B-1----:R-:W-:Y:S02]  /*34e0*/  IMAD R5, R251.reuse, R14, R19 ;  /* 0x0000000efb057224 */ /* 0x042fe400078e0213 */
[----:B------:R-:W-:Y:S02]  /*34f0*/  IMAD.MOV R12, RZ, RZ, -R12 ;  /* 0x000000ffff0c7224 */ /* 0x000fe400078e0a0c */
[----:B--2---:R-:W-:Y:S01]  /*3500*/  IMAD R4, R251, R15, R20 ;  /* 0x0000000ffb047224 */ /* 0x004fe200078e0214 */
[----:B------:R1:W-:Y:S01]  /*3510*/  STL [R1+0x1ac], R5 ;  /* 0x0001ac0501007387 */ /* 0x0003e20000100800 */
[----:B---3--:R-:W-:-:S03]  /*3520*/  IADD3 R6, R30, 0x6f, RZ ;  /* 0x0000006f1e067810 */ /* 0x008fc60007ffe0ff */
[----:B------:R2:W-:Y:S01]  /*3530*/  STL [R1+0x1a8], R4 ;  /* 0x0001a80401007387 */ /* 0x0005e20000100800 */
[----:B------:R-:W-:-:S03]  /*3540*/  IABS R18, R6 ;  /* 0x0000000600127213 */ /* 0x000fc60000000000 */
[----:B------:R3:W-:Y:S01]  /*3550*/  STL [R1+0x348c], R9 ;  /* 0x00348c0901007387 */ /* 0x0007e20000100800 */
[----:B-1----:R-:W-:Y:S01]  /*3560*/  IADD3 R5, R30, 0x70, RZ ;  /* 0x000000701e057810 */ /* 0x002fe20007ffe0ff */
[----:B------:R-:W-:Y:S02]  /*3570*/  IMAD.HI.U32 R13, R252, R18, RZ ;  /* 0x00000012fc0d7227 */ /* 0x000fe400078e00ff */
[----:B------:R1:W-:Y:S01]  /*3580*/  STL [R1+0x3490], R8 ;  /* 0x0034900801007387 */ /* 0x0003e20000100800 */
[----:B--2---:R-:W-:Y:S02]  /*3590*/  IADD3 R4, R30, 0x71, RZ ;  /* 0x000000711e047810 */ /* 0x004fe40007ffe0ff */
[----:B------:R-:W-:Y:S01]  /*35a0*/  IABS R19, R5 ;  /* 0x0000000500137213 */ /* 0x000fe20000000000 */
[----:B------:R-:W-:Y:S01]  /*35b0*/  STL [R1+0x3494], R6 ;  /* 0x0034940601007387 */ /* 0x000fe20000100800 */
[----:B------:R-:W-:Y:S02]  /*35c0*/  IABS R20, R4 ;  /* 0x0000000400147213 */ /* 0x000fe40000000000 */
[----:B------:R-:W-:Y:S01]  /*35d0*/  IADD3 R13, -R13, RZ, RZ ;  /* 0x000000ff0d0d7210 */ /* 0x000fe20007ffe1ff */
[----:B------:R-:W-:Y:S01]  /*35e0*/  IMAD.HI.U32 R14, R252, R19, RZ ;  /* 0x00000013fc0e7227 */ /* 0x000fe200078e00ff */
[----:B------:R2:W-:Y:S01]  /*35f0*/  STL [R1+0x3498], R5 ;  /* 0x0034980501007387 */ /* 0x0005e20000100800 */
[----:B---3--:R-:W-:-:S02]  /*3600*/  IADD3 R9, R30, 0x72, RZ ;  /* 0x000000721e097810 */ /* 0x008fc40007ffe0ff */
[----:B------:R-:W-:Y:S01]  /*3610*/  IMAD.HI.U32 R15, R252, R20, RZ ;  /* 0x00000014fc0f7227 */ /* 0x000fe200078e00ff */
[----:B------:R3:W-:Y:S01]  /*3620*/  STL [R1+0x34a0], R4 ;  /* 0x0034a00401007387 */ /* 0x0007e20000100800 */
[----:B-1----:R-:W-:Y:S02]  /*3630*/  IADD3 R8, R30, 0x73, RZ ;  /* 0x000000731e087810 */ /* 0x002fe40007ffe0ff */
[----:B------:R-:W-:Y:S02]  /*3640*/  IMAD.MOV R14, RZ, RZ, -R14 ;  /* 0x000000ffff0e7224 */ /* 0x000fe400078e0a0e */
[----:B------:R-:W-:Y:S02]  /*3650*/  IMAD.MOV R15, RZ, RZ, -R15 ;  /* 0x000000ffff0f7224 */ /* 0x000fe400078e0a0f */
[C---:B--2---:R-:W-:Y:S02]  /*3660*/  IMAD R5, R251.reuse, R11, R16 ;  /* 0x0000000bfb057224 */ /* 0x044fe400078e0210 */
[----:B------:R-:W-:-:S02]  /*3670*/  IMAD R6, R251, R13, R18 ;  /* 0x0000000dfb067224 */ /* 0x000fc400078e0212 */
[C---:B---3--:R-:W-:Y:S01]  /*3680*/  IMAD R4, R251.reuse, R12, R17 ;  /* 0x0000000cfb047224 */ /* 0x048fe200078e0211 */
[----:B------:R1:W-:Y:S04]  /*3690*/  STL [R1+0x1a4], R5 ;  /* 0x0001a40501007387 */ /* 0x0003e80000100800 */
[----:B------:R2:W-:Y:S04]  /*36a0*/  STL [R1+0x1a0], R4 ;  /* 0x0001a00401007387 */ /* 0x0005e80000100800 */
[----:B------:R3:W-:Y:S01]  /*36b0*/  STL [R1+0x19c], R6 ;  /* 0x00019c0601007387 */ /* 0x0007e20000100800 */
[C---:B-1----:R-:W-:Y:S01]  /*36c0*/  IMAD R5, R251.reuse, R14, R19 ;  /* 0x0000000efb057224 */ /* 0x042fe200078e0213 */
[----:B------:R-:W-:Y:S01]  /*36d0*/  IABS R14, R8 ;  /* 0x00000008000e7213 */ /* 0x000fe20000000000 */
[----:B--2---:R-:W-:Y:S01]  /*36e0*/  IMAD R4, R251, R15, R20 ;  /* 0x0000000ffb047224 */ /* 0x004fe200078e0214 */
[----:B------:R-:W-:-:S02]  /*36f0*/  IABS R15, R9 ;  /* 0x00000009000f7213 */ /* 0x000fc40000000000 */
[----:B------:R1:W-:Y:S01]  /*3700*/  STL [R1+0x198], R5 ;  /* 0x0001980501007387 */ /* 0x0003e20000100800 */
[----:B------:R-:W-:Y:S01]  /*3710*/  IMAD.HI.U32 R17, R252, R14, RZ ;  /* 0x0000000efc117227 */ /* 0x000fe200078e00ff */
[----:B---3--:R-:W-:Y:S02]  /*3720*/  IADD3 R6, R30, 0x74, RZ ;  /* 0x000000741e067810 */ /* 0x008fe40007ffe0ff */
[----:B------:R2:W-:Y:S01]  /*3730*/  STL [R1+0x194], R4 ;  /* 0x0001940401007387 */ /* 0x0005e20000100800 */
[----:B------:R-:W-:Y:S01]  /*3740*/  IMAD.HI.U32 R16, R252, R15, RZ ;  /* 0x0000000ffc107227 */ /* 0x000fe200078e00ff */
[----:B------:R-:W-:Y:S02]  /*3750*/  IABS R13, R6 ;  /* 0x00000006000d7213 */ /* 0x000fe40000000000 */
[----:B------:R3:W-:Y:S01]  /*3760*/  STL [R1+0x34a4], R9 ;  /* 0x0034a40901007387 */ /* 0x0007e20000100800 */
[----:B------:R-:W-:Y:S01]  /*3770*/  IMAD.MOV R16, RZ, RZ, -R16 ;  /* 0x000000ffff107224 */ /* 0x000fe200078e0a10 */
[----:B-1----:R-:W-:Y:S01]  /*3780*/  IADD3 R5, R30, 0x75, RZ ;  /* 0x000000751e057810 */ /* 0x002fe20007ffe0ff */
[----:B------:R-:W-:Y:S01]  /*3790*/  IMAD.HI.U32 R18, R252, R13, RZ ;  /* 0x0000000dfc127227 */ /* 0x000fe200078e00ff */
[----:B------:R1:W-:Y:S01]  /*37a0*/  STL [R1+0x34a8], R8 ;  /* 0x0034a80801007387 */ /* 0x0003e20000100800 */
[----:B--2---:R-:W-:-:S02]  /*37b0*/  IADD3 R4, R30, 0x76, RZ ;  /* 0x000000761e047810 */ /* 0x004fc40007ffe0ff */
[----:B------:R-:W-:Y:S01]  /*37c0*/  IMAD.MOV R17, RZ, RZ, -R17 ;  /* 0x000000ffff117224 */ /* 0x000fe200078e0a11 */
[----:B------:R-:W-:Y:S01]  /*37d0*/  IABS R12, R5 ;  /* 0x00000005000c7213 */ /* 0x000fe20000000000 */
[----:B------:R2:W-:Y:S01]  /*37e0*/  STL [R1+0x34ac], R6 ;  /* 0x0034ac0601007387 */ /* 0x0005e20000100800 */
[----:B------:R-:W-:Y:S01]  /*37f0*/  IABS R11, R4 ;  /* 0x00000004000b7213 */ /* 0x000fe20000000000 */
[----:B------:R-:W-:Y:S01]  /*3800*/  IMAD.MOV R18, RZ, RZ, -R18 ;  /* 0x000000ffff127224 */ /* 0x000fe200078e0a12 */
[----:B---3--:R-:W-:Y:S01]  /*3810*/  IADD3 R9, R30, 0x77, RZ ;  /* 0x000000771e097810 */ /* 0x008fe20007ffe0ff */
[----:B------:R-:W-:Y:S01]  /*3820*/  IMAD.HI.U32 R19, R252, R12, RZ ;  /* 0x0000000cfc137227 */ /* 0x000fe200078e00ff */
[----:B------:R3:W-:Y:S01]  /*3830*/  STL [R1+0x34b0], R5 ;  /* 0x0034b00501007387 */ /* 0x0007e20000100800 */
[----:B-1----:R-:W-:Y:S02]  /*3840*/  IADD3 R8, R30, 0x78, RZ ;  /* 0x000000781e087810 */ /* 0x002fe40007ffe0ff */
[----:B------:R-:W-:Y:S01]  /*3850*/  IMAD.HI.U32 R20, R252, R11, RZ ;  /* 0x0000000bfc147227 */ /* 0x000fe200078e00ff */
[----:B------:R1:W-:Y:S03]  /*3860*/  STL [R1+0x34c0], R4 ;  /* 0x0034c00401007387 */ /* 0x0003e60000100800 */
[----:B------:R-:W-:Y:S01]  /*3870*/  IMAD.MOV R19, RZ, RZ, -R19 ;  /* 0x000000ffff137224 */ /* 0x000fe200078e0a13 */
[----:B------:R-:W-:Y:S01]  /*3880*/  IADD3 R20, -R20, RZ, RZ ;  /* 0x000000ff14147210 */ /* 0x000fe20007ffe1ff */
[----:B--2---:R-:W-:-:S02]  /*3890*/  IMAD R6, R251, R18, R13 ;  /* 0x00000012fb067224 */ /* 0x004fc400078e020d */
[C---:B---3--:R-:W-:Y:S02]  /*38a0*/  IMAD R5, R251.reuse, R16, R15 ;  /* 0x00000010fb057224 */ /* 0x048fe400078e020f */
[----:B-1----:R-:W-:Y:S01]  /*38b0*/  IMAD R4, R251, R17, R14 ;  /* 0x00000011fb047224 */ /* 0x002fe200078e020e */
[----:B------:R-:W-:Y:S02]  /*38c0*/  IABS R17, R8 ;  /* 0x0000000800117213 */ /* 0x000fe40000000000 */
[----:B------:R1:W-:Y:S04]  /*38d0*/  STL [R1+0x190], R5 ;  /* 0x0001900501007387 */ /* 0x0003e80000100800 */
[----:B------:R2:W-:Y:S01]  /*38e0*/  STL [R1+0x18c], R4 ;  /* 0x00018c0401007387 */ /* 0x0005e20000100800 */
[----:B------:R-:W-:-:S03]  /*38f0*/  IMAD.HI.U32 R18, R252, R17, RZ ;  /* 0x00000011fc127227 */ /* 0x000fc600078e00ff */
[----:B------:R3:W-:Y:S01]  /*3900*/  STL [R1+0x188], R6 ;  /* 0x0001880601007387 */ /* 0x0007e20000100800 */
[----:B------:R-:W-:Y:S02]  /*3910*/  IMAD.MOV R18, RZ, RZ, -R18 ;  /* 0x000000ffff127224 */ /* 0x000fe400078e0a12 */
[C---:B-1----:R-:W-:Y:S01]  /*3920*/  IMAD R5, R251.reuse, R19, R12 ;  /* 0x00000013fb057224 */ /* 0x042fe200078e020c */
[----:B------:R-:W-:Y:S01]  /*3930*/  IABS R19, R9 ;  /* 0x0000000900137213 */ /* 0x000fe20000000000 */
[----:B--2---:R-:W-:-:S03]  /*3940*/  IMAD R4, R251, R20, R11 ;  /* 0x00000014fb047224 */ /* 0x004fc600078e020b */
[----:B------:R1:W-:Y:S01]  /*3950*/  STL [R1+0x184], R5 ;  /* 0x0001840501007387 */ /* 0x0003e20000100800 */
[----:B------:R-:W-:Y:S01]  /*3960*/  IMAD.HI.U32 R20, R252, R19, RZ ;  /* 0x00000013fc147227 */ /* 0x000fe200078e00ff */
[C---:B---3--:R-:W-:Y:S02]  /*3970*/  IADD3 R6, R30.reuse, 0x79, RZ ;  /* 0x000000791e067810 */ /* 0x048fe40007ffe0ff */
[----:B------:R2:W-:Y:S01]  /*3980*/  STL [R1+0x180], R4 ;  /* 0x0001800401007387 */ /* 0x0005e20000100800 */
[----:B------:R-:W-:Y:S01]  /*3990*/  IMAD.MOV R20, RZ, RZ, -R20 ;  /* 0x000000ffff147224 */ /* 0x000fe200078e0a14 */
[----:B------:R-:W-:Y:S02]  /*39a0*/  IABS R11, R6 ;  /* 0x00000006000b7213 */ /* 0x000fe40000000000 */
[----:B------:R3:W-:Y:S01]  /*39b0*/  STL [R1+0x34cc], R9 ;  /* 0x0034cc0901007387 */ /* 0x0007e20000100800 */
[----:B-1----:R-:W-:Y:S02]  /*39c0*/  IADD3 R5, R30, 0x7a, RZ ;  /* 0x0000007a1e057810 */ /* 0x002fe40007ffe0ff */
[----:B------:R-:W-:Y:S01]  /*39d0*/  IMAD.HI.U32 R16, R252, R11, RZ ;  /* 0x0000000bfc107227 */ /* 0x000fe200078e00ff */
[----:B------:R1:W-:Y:S01]  /*39e0*/  STL [R1+0x34d0], R8 ;  /* 0x0034d00801007387 */ /* 0x0003e20000100800 */
[----:B--2---:R-:W-:-:S02]  /*39f0*/  IADD3 R4, R30, 0x7b, RZ ;  /* 0x0000007b1e047810 */ /* 0x004fc40007ffe0ff */
[----:B------:R-:W-:Y:S01]  /*3a00*/  IMAD.MOV R16, RZ, RZ, -R16 ;  /* 0x000000ffff107224 */ /* 0x000fe200078e0a10 */
[----:B------:R-:W-:Y:S01]  /*3a10*/  IABS R14, R5 ;  /* 0x00000005000e7213 */ /* 0x000fe20000000000 */
[----:B------:R2:W-:Y:S01]  /*3a20*/  STL [R1+0x34c4], R6 ;  /* 0x0034c40601007387 */ /* 0x0005e20000100800 */
[----:B------:R-:W-:Y:S01]  /*3a30*/  IABS R12, R4 ;  /* 0x00000004000c7213 */ /* 0x000fe20000000000 */
[----:B------:R-:W-:Y:S01]  /*3a40*/  IMAD R11, R251, R16, R11 ;  /* 0x00000010fb0b7224 */ /* 0x000fe200078e020b */
[----:B---3--:R-:W-:Y:S01]  /*3a50*/  IADD3 R9, R30, 0x7c, RZ ;  /* 0x0000007c1e097810 */ /* 0x008fe20007ffe0ff */
[----:B------:R-:W-:Y:S01]  /*3a60*/  IMAD.HI.U32 R15, R252, R14, RZ ;  /* 0x0000000efc0f7227 */ /* 0x000fe200078e00ff */
[----:B------:R3:W-:Y:S01]  /*3a70*/  STL [R1+0x34e4], R5 ;  /* 0x0034e40501007387 */ /* 0x0007e20000100800 */
[----:B-1----:R-:W-:Y:S02]  /*3a80*/  IADD3 R8, R30, 0x7d, RZ ;  /* 0x0000007d1e087810 */ /* 0x002fe40007ffe0ff */
[----:B------:R-:W-:Y:S01]  /*3a90*/  IMAD.HI.U32 R13, R252, R12, RZ ;  /* 0x0000000cfc0d7227 */ /* 0x000fe200078e00ff */
[----:B------:R1:W-:Y:S01]  /*3aa0*/  STL [R1+0x3510], R4 ;  /* 0x0035100401007387 */ /* 0x0003e20000100800 */
[----:B--2---:R-:W-:-:S02]  /*3ab0*/  IADD3 R6, R30, 0x7e, RZ ;  /* 0x0000007e1e067810 */ /* 0x004fc40007ffe0ff */
[----:B------:R-:W-:Y:S02]  /*3ac0*/  IMAD.MOV R15, RZ, RZ, -R15 ;  /* 0x000000ffff0f7224 */ /* 0x000fe400078e0a0f */
[----:B------:R-:W-:Y:S01]  /*3ad0*/  IMAD.MOV R13, RZ, RZ, -R13 ;  /* 0x000000ffff0d7224 */ /* 0x000fe200078e0a0d */
[----:B------:R-:W-:Y:S01]  /*3ae0*/  IABS R16, R6 ;  /* 0x0000000600107213 */ /* 0x000fe20000000000 */
[C---:B---3--:R-:W-:Y:S01]  /*3af0*/  IMAD R5, R251.reuse, R20, R19 ;  /* 0x00000014fb057224 */ /* 0x048fe200078e0213 */
[----:B------:R-:W-:Y:S01]  /*3b00*/  IABS R20, R9 ;  /* 0x0000000900147213 */ /* 0x000fe20000000000 */
[----:B-1----:R-:W-:Y:S01]  /*3b10*/  IMAD R4, R251, R18, R17 ;  /* 0x00000012fb047224 */ /* 0x002fe200078e0211 */
[----:B------:R-:W-:Y:S02]  /*3b20*/  IABS R18, R8 ;  /* 0x0000000800127213 */ /* 0x000fe40000000000 */
[----:B------:R1:W-:Y:S01]  /*3b30*/  STL [R1+0x17c], R5 ;  /* 0x00017c0501007387 */ /* 0x0003e20000100800 */
[----:B------:R-:W-:-:S03]  /*3b40*/  IMAD.HI.U32 R21, R252, R20, RZ ;  /* 0x00000014fc157227 */ /* 0x000fc600078e00ff */
[----:B------:R2:W-:Y:S01]  /*3b50*/  STL [R1+0x178], R4 ;  /* 0x0001780401007387 */ /* 0x0005e20000100800 */
[----:B------:R-:W-:-:S04]  /*3b60*/  IMAD.HI.U32 R19, R252, R18, RZ ;  /* 0x00000012fc137227 */ /* 0x000fc800078e00ff */
[----:B------:R-:W-:Y:S01]  /*3b70*/  IMAD.MOV R21, RZ, RZ, -R21 ;  /* 0x000000ffff157224 */ /* 0x000fe200078e0a15 */
[----:B------:R-:W-:Y:S01]  /*3b80*/  IADD3 R19, -R19, RZ, RZ ;  /* 0x000000ff13137210 */ /* 0x000fe20007ffe1ff */
[----:B-1----:R-:W-:Y:S02]  /*3b90*/  IMAD R5, R251, R15, R14 ;  /* 0x0000000ffb057224 */ /* 0x002fe400078e020e */
[----:B------:R-:W-:-:S03]  /*3ba0*/  IMAD.HI.U32 R17, R252, R16, RZ ;  /* 0x00000010fc117227 */ /* 0x000fc600078e00ff */
[----:B------:R1:W-:Y:S01]  /*3bb0*/  STL [R1+0x1fc], R5 ;  /* 0x0001fc0501007387 */ /* 0x0003e20000100800 */
[----:B--2---:R-:W-:Y:S02]  /*3bc0*/  IMAD R4, R251, R13, R12 ;  /* 0x0000000dfb047224 */ /* 0x004fe400078e020c */
[----:B------:R-:W-:-:S03]  /*3bd0*/  IMAD.MOV R17, RZ, RZ, -R17 ;  /* 0x000000ffff117224 */ /* 0x000fc600078e0a11 */
[----:B------:R2:W-:Y:S01]  /*3be0*/  STL [R1+0x1f8], R4 ;  /* 0x0001f80401007387 */ /* 0x0005e20000100800 */
[----:B-1----:R-:W-:-:S03]  /*3bf0*/  IADD3 R5, R30, 0x7f, RZ ;  /* 0x0000007f1e057810 */ /* 0x002fc60007ffe0ff */
[----:B------:R1:W-:Y:S01]  /*3c00*/  STL [R1+0x34e0], R9 ;  /* 0x0034e00901007387 */ /* 0x0003e20000100800 */
[----:B------:R-:W-:-:S03]  /*3c10*/  IABS R14, R5 ;  /* 0x00000005000e7213 */ /* 0x000fc60000000000 */
[----:B------:R3:W-:Y:S01]  /*3c20*/  STL [R1+0x34e8], R8 ;  /* 0x0034e80801007387 */ /* 0x0007e20000100800 */
[----:B--2---:R-:W-:-:S03]  /*3c30*/  IADD3 R4, R30, 0x80, RZ ;  /* 0x000000801e047810 */ /* 0x004fc60007ffe0ff */
[----:B------:R-:W-:Y:S01]  /*3c40*/  STL [R1+0x34d8], R6 ;  /* 0x0034d80601007387 */ /* 0x000fe20000100800 */
[----:B------:R-:W-:Y:S01]  /*3c50*/  IABS R12, R4 ;  /* 0x00000004000c7213 */ /* 0x000fe20000000000 */
[----:B------:R-:W-:Y:S01]  /*3c60*/  IMAD.HI.U32 R15, R252, R14, RZ ;  /* 0x0000000efc0f7227 */ /* 0x000fe200078e00ff */
[----:B-1----:R-:W-:Y:S01]  /*3c70*/  IADD3 R9, R30, 0x81, RZ ;  /* 0x000000811e097810 */ /* 0x002fe20007ffe0ff */
[----:B------:R1:W-:Y:S02]  /*3c80*/  STL [R1+0x350c], R5 ;  /* 0x00350c0501007387 */ /* 0x0003e40000100800 */
[----:B------:R-:W-:Y:S01]  /*3c90*/  IMAD.HI.U32 R13, R252, R12, RZ ;  /* 0x0000000cfc0d7227 */ /* 0x000fe200078e00ff */
[----:B---3--:R-:W-:Y:S01]  /*3ca0*/  IADD3 R8, R30, 0x82, RZ ;  /* 0x000000821e087810 */ /* 0x008fe20007ffe0ff */
[----:B------:R2:W-:Y:S02]  /*3cb0*/  STL [R1+0x3524], R4 ;  /* 0x0035240401007387 */ /* 0x0005e40000100800 */
[----:B------:R-:W-:-:S02]  /*3cc0*/  IMAD.MOV R15, RZ, RZ, -R15 ;  /* 0x000000ffff0f7224 */ /* 0x000fc400078e0a0f */
[----:B------:R-:W-:Y:S02]  /*3cd0*/  IMAD.MOV R13, RZ, RZ, -R13 ;  /* 0x000000ffff0d7224 */ /* 0x000fe400078e0a0d */
[C---:B-1----:R-:W-:Y:S01]  /*3ce0*/  IMAD R5, R251.reuse, R21, R20 ;  /* 0x00000015fb057224 */ /* 0x042fe200078e0214 */
[----:B------:R-:W-:Y:S01]  /*3cf0*/  IABS R20, R9 ;  /* 0x0000000900147213 */ /* 0x000fe20000000000 */
[C---:B------:R-:W-:Y:S02]  /*3d00*/  IMAD R6, R251.reuse, R17, R16 ;  /* 0x00000011fb067224 */ /* 0x040fe400078e0210 */
[----:B--2---:R-:W-:Y:S01]  /*3d10*/  IMAD R4, R251, R19, R18 ;  /* 0x00000013fb047224 */ /* 0x004fe200078e0212 */
        /* <DEDUP_REMOVED lines=15> */
[----:B-1----:R-:W-:Y:S02]  /*3e10*/  IADD3 R5, R30, 0x84, RZ ;  /* 0x000000841e057810 */ /* 0x002fe40007ffe0ff */
[----:B------:R-:W-:Y:S01]  /*3e20*/  IMAD.HI.U32 R17, R252, R16, RZ ;  /* 0x00000010fc117227 */ /* 0x000fe200078e00ff */
[----:B------:R1:W-:Y:S01]  /*3e30*/  STL [R1+0x34fc], R8 ;  /* 0x0034fc0801007387 */ /* 0x0003e20000100800 */
[C---:B--2---:R-:W-:Y:S02]  /*3e40*/  IADD3 R4, R30.reuse, 0x85, RZ ;  /* 0x000000851e047810 */ /* 0x044fe40007ffe0ff */
[----:B------:R-:W-:Y:S01]  /*3e50*/  IABS R14, R5 ;  /* 0x00000005000e7213 */ /* 0x000fe20000000000 */
[----:B------:R2:W-:Y:S01]  /*3e60*/  STL [R1+0x34dc], R6 ;  /* 0x0034dc0601007387 */ /* 0x0005e20000100800 */
[----:B------:R-:W-:Y:S01]  /*3e70*/  IABS R12, R4 ;  /* 0x00000004000c7213 */ /* 0x000fe20000000000 */
[----:B------:R-:W-:Y:S01]  /*3e80*/  IMAD.MOV R17, RZ, RZ, -R17 ;  /* 0x000000ffff117224 */ /* 0x000fe200078e0a11 */
[----:B---3--:R-:W-:Y:S01]  /*3e90*/  IADD3 R9, R30, 0x86, RZ ;  /* 0x000000861e097810 */ /* 0x008fe20007ffe0ff */
[----:B------:R-:W-:Y:S01]  /*3ea0*/  IMAD.HI.U32 R15, R252, R14, RZ ;  /* 0x0000000efc0f7227 */ /* 0x000fe200078e00ff */
[----:B------:R3:W-:Y:S01]  /*3eb0*/  STL [R1+0x3520], R5 ;  /* 0x0035200501007387 */ /* 0x0007e20000100800 */
[----:B-1----:R-:W-:-:S02]  /*3ec0*/  IADD3 R8, R30, 0x87, RZ ;  /* 0x000000871e087810 */ /* 0x002fc40007ffe0ff */
[----:B------:R-:W-:Y:S01]  /*3ed0*/  IMAD.HI.U32 R13, R252, R12, RZ ;  /* 0x0000000cfc0d7227 */ /* 0x000fe200078e00ff */
[----:B------:R1:W-:Y:S01]  /*3ee0*/  STL [R1+0x3538], R4 ;  /* 0x0035380401007387 */ /* 0x0003e20000100800 */
[----:B------:R-:W-:Y:S02]  /*3ef0*/  IADD3 R15, -R15, RZ, RZ ;  /* 0x000000ff0f0f7210 */ /* 0x000fe40007ffe1ff */
[----:B------:R-:W-:Y:S02]  /*3f00*/  IMAD.MOV R13, RZ, RZ, -R13 ;  /* 0x000000ffff0d7224 */ /* 0x000fe400078e0a0d */
[C---:B--2---:R-:W-:Y:S02]  /*3f10*/  IMAD R6, R251.reuse, R17, R16 ;  /* 0x00000011fb067224 */ /* 0x044fe400078e0210 */
[C---:B---3--:R-:W-:Y:S01]  /*3f20*/  IMAD R5, R251.reuse, R21, R20 ;  /* 0x00000015fb057224 */ /* 0x048fe200078e0214 */
        /* <DEDUP_REMOVED lines=20> */
[C---:B--2---:R-:W-:Y:S01]  /*4070*/  IADD3 R4, R30.reuse, 0x8a, RZ ;  /* 0x0000008a1e047810 */ /* 0x044fe20007ffe0ff */
[----:B------:R-:W-:Y:S01]  /*4080*/  IMAD.MOV R17, RZ, RZ, -R17 ;  /* 0x000000ffff117224 */ /* 0x000fe200078e0a11 */
[----:B------:R-:W-:Y:S01]  /*4090*/  IABS R14, R5 ;  /* 0x00000005000e7213 */ /* 0x000fe20000000000 */
[----:B------:R-:W-:Y:S01]  /*40a0*/  STL [R1+0x34f4], R6 ;  /* 0x0034f40601007387 */ /* 0x000fe20000100800 */
[----:B------:R-:W-:Y:S02]  /*40b0*/  IABS R12, R4 ;  /* 0x00000004000c7213 */ /* 0x000fe40000000000 */
[----:B---3--:R-:W-:Y:S01]  /*40c0*/  IADD3 R9, R30, 0x8b, RZ ;  /* 0x0000008b1e097810 */ /* 0x008fe20007ffe0ff */
[----:B------:R-:W-:Y:S01]  /*40d0*/  IMAD.HI.U32 R15, R252, R14, RZ ;  /* 0x0000000efc0f7227 */ /* 0x000fe200078e00ff */
[----:B------:R2:W-:Y:S01]  /*40e0*/  STL [R1+0x3534], R5 ;  /* 0x0035340501007387 */ /* 0x0005e20000100800 */
[----:B-1----:R-:W-:-:S02]  /*40f0*/  IADD3 R8, R30, 0x8c, RZ ;  /* 0x0000008c1e087810 */ /* 0x002fc40007ffe0ff */
[----:B------:R-:W-:Y:S01]  /*4100*/  IMAD.HI.U32 R13, R252, R12, RZ ;  /* 0x0000000cfc0d7227 */ /* 0x000fe200078e00ff */
[----:B------:R1:W-:Y:S03]  /*4110*/  STL [R1+0x354c], R4 ;  /* 0x00354c0401007387 */ /* 0x0003e60000100800 */
[----:B------:R-:W-:Y:S02]  /*4120*/  IMAD.MOV R15, RZ, RZ, -R15 ;  /* 0x000000ffff0f7224 */ /* 0x000fe400078e0a0f */
[----:B------:R-:W-:Y:S02]  /*4130*/  IMAD.MOV R13, RZ, RZ, -R13 ;  /* 0x000000ffff0d7224 */ /* 0x000fe400078e0a0d */
[C---:B--2---:R-:W-:Y:S02]  /*4140*/  IMAD R5, R251.reuse, R21, R20 ;  /* 0x00000015fb057224 */ /* 0x044fe400078e0214 */
[----:B------:R-:W-:-:S02]  /*4150*/  IMAD R6, R251, R17, R16 ;  /* 0x00000011fb067224 */ /* 0x000fc400078e0210 */
[----:B-1----:R-:W-:Y:S01]  /*4160*/  IMAD R4, R251, R19, R18 ;  /* 0x00000013fb047224 */ /* 0x002fe200078e0212 */
[----:B------:R1:W-:Y:S01]  /*4170*/  STL [R1+0x1cc], R5 ;  /* 0x0001cc0501007387 */ /* 0x0003e20000100800 */
[----:B------:R-:W-:-:S03]  /*4180*/  IABS R19, R8 ;  /* 0x0000000800137213 */ /* 0x000fc60000000000 */
[----:B------:R2:W-:Y:S02]  /*4190*/  STL [R1+0x1c8], R4 ;  /* 0x0001c80401007387 */ /* 0x0005e40000100800 */
[----:B------:R-:W-:Y:S02]  /*41a0*/  IMAD.HI.U32 R20, R252, R19, RZ ;  /* 0x00000013fc147227 */ /* 0x000fe400078e00ff */
[----:B------:R3:W-:Y:S02]  /*41b0*/  STL [R1+0x1c4], R6 ;  /* 0x0001c40601007387 */ /* 0x0007e40000100800 */
[C---:B-1----:R-:W-:Y:S02]  /*41c0*/  IMAD R5, R251.reuse, R15, R14 ;  /* 0x0000000ffb057224 */ /* 0x042fe400078e020e */
[----:B------:R-:W-:Y:S02]  /*41d0*/  IMAD.MOV R20, RZ, RZ, -R20 ;  /* 0x000000ffff147224 */ /* 0x000fe400078e0a14 */
[----:B--2---:R-:W-:Y:S01]  /*41e0*/  IMAD R4, R251, R13, R12 ;  /* 0x0000000dfb047224 */ /* 0x004fe200078e020c */
[----:B------:R1:W-:Y:S01]  /*41f0*/  STL [R1+0x1c0], R5 ;  /* 0x0001c00501007387 */ /* 0x0003e20000100800 */
[----:B------:R-:W-:-:S02]  /*4200*/  IABS R12, R9 ;  /* 0x00000009000c7213 */ /* 0x000fc40000000000 */
[----:B---3--:R-:W-:Y:S01]  /*4210*/  IADD3 R6, R30, 0x8d, RZ ;  /* 0x0000008d1e067810 */ /* 0x008fe20007ffe0ff */
[----:B------:R2:W-:Y:S02]  /*4220*/  STL [R1+0x1bc], R4 ;  /* 0x0001bc0401007387 */ /* 0x0005e40000100800 */
[----:B------:R-:W-:Y:S01]  /*4230*/  IMAD.HI.U32 R21, R252, R12, RZ ;  /* 0x0000000cfc157227 */ /* 0x000fe200078e00ff */
[----:B------:R-:W-:Y:S01]  /*4240*/  IABS R17, R6 ;  /* 0x0000000600117213 */ /* 0x000fe20000000000 */
[----:B------:R3:W-:Y:S01]  /*4250*/  STL [R1+0x351c], R9 ;  /* 0x00351c0901007387 */ /* 0x0007e20000100800 */
[----:B-1----:R-:W-:-:S03]  /*4260*/  IADD3 R5, R30, 0x8e, RZ ;  /* 0x0000008e1e057810 */ /* 0x002fc60007ffe0ff */
[----:B------:R-:W-:Y:S01]  /*4270*/  IMAD.HI.U32 R18, R252, R17, RZ ;  /* 0x00000011fc127227 */ /* 0x000fe200078e00ff */
[----:B------:R1:W-:Y:S01]  /*4280*/  STL [R1+0x3528], R8 ;  /* 0x0035280801007387 */ /* 0x0003e20000100800 */
[----:B--2---:R-:W-:Y:S02]  /*4290*/  IADD3 R4, R30, 0x8f, RZ ;  /* 0x0000008f1e047810 */ /* 0x004fe40007ffe0ff */
[----:B------:R-:W-:Y:S01]  /*42a0*/  IABS R15, R5 ;  /* 0x00000005000f7213 */ /* 0x000fe20000000000 */
[----:B------:R2:W-:Y:S01]  /*42b0*/  STL [R1+0x3504], R6 ;  /* 0x0035040601007387 */ /* 0x0005e20000100800 */
[----:B------:R-:W-:Y:S01]  /*42c0*/  IABS R13, R4 ;  /* 0x00000004000d7213 */ /* 0x000fe20000000000 */
[----:B------:R-:W-:Y:S01]  /*42d0*/  IMAD.MOV R18, RZ, RZ, -R18 ;  /* 0x000000ffff127224 */ /* 0x000fe200078e0a12 */
        /* <DEDUP_REMOVED lines=10> */
[----:B----4-:R-:W-:-:S02]  /*4380*/  IMAD R5, R251, R16, R15 ;  /* 0x00000010fb057224 */ /* 0x010fc400078e020f */
[C---:B---3--:R-:W-:Y:S01]  /*4390*/  IMAD R4, R251.reuse, R20, R19 ;  /* 0x00000014fb047224 */ /* 0x048fe200078e0213 */
[----:B------:R-:W-:Y:S01]  /*43a0*/  IABS R19, R8 ;  /* 0x0000000800137213 */ /* 0x000fe20000000000 */
[----:B------:R-:W-:Y:S01]  /*43b0*/  IMAD R12, R251, R21, R12 ;  /* 0x00000015fb0c7224 */ /* 0x000fe200078e020c */
[----:B------:R-:W-:Y:S02]  /*43c0*/  IABS R21, R9 ;  /* 0x0000000900157213 */ /* 0x000fe40000000000 */
[----:B------:R1:W-:Y:S01]  /*43d0*/  STL [R1+0x240], R4 ;  /* 0x0002400401007387 */ /* 0x0003e20000100800 */
[----:B------:R-:W-:-:S03]  /*43e0*/  IMAD.HI.U32 R20, R252, R19, RZ ;  /* 0x00000013fc147227 */ /* 0x000fc600078e00ff */
[----:B------:R2:W-:Y:S01]  /*43f0*/  STL [R1+0x23c], R6 ;  /* 0x00023c0601007387 */ /* 0x0005e20000100800 */
[----:B------:R-:W-:-:S03]  /*4400*/  IMAD.HI.U32 R22, R252, R21, RZ ;  /* 0x00000015fc167227 */ /* 0x000fc600078e00ff */
[----:B------:R3:W-:Y:S01]  /*4410*/  STL [R1+0x238], R5 ;  /* 0x0002380501007387 */ /* 0x0007e20000100800 */
[----:B------:R-:W-:Y:S02]  /*4420*/  IMAD.MOV R22, RZ, RZ, -R22 ;  /* 0x000000ffff167224 */ /* 0x000fe400078e0a16 */
[----:B-1----:R-:W-:Y:S02]  /*4430*/  IMAD R4, R251, R14, R13 ;  /* 0x0000000efb047224 */ /* 0x002fe400078e020d */
[----:B------:R-:W-:Y:S01]  /*4440*/  IMAD.MOV R20, RZ, RZ, -R20 ;  /* 0x000000ffff147224 */ /* 0x000fe200078e0a14 */
[C---:B--2---:R-:W-:Y:S02]  /*4450*/  IADD3 R6, R30.reuse, 0x92, RZ ;  /* 0x000000921e067810 */ /* 0x044fe40007ffe0ff */
        /* <DEDUP_REMOVED lines=11> */
[----:B------:R-:W-:Y:S01]  /*4510*/  IADD3 R18, -R18, RZ, RZ ;  /* 0x000000ff12127210 */ /* 0x000fe20007ffe1ff */
[----:B------:R-:W-:Y:S01]  /*4520*/  IMAD.MOV R16, RZ, RZ, -R16 ;  /* 0x000000ffff107224 */ /* 0x000fe200078e0a10 */
[----:B--2---:R-:W-:Y:S01]  /*4530*/  IADD3 R9, R30, 0x95, RZ ;  /* 0x000000951e097810 */ /* 0x004fe20007ffe0ff */
[----:B------:R2:W-:Y:S01]  /*4540*/  STL [R1+0x3560], R5 ;  /* 0x0035600501007387 */ /* 0x0005e20000100800 */
[----:B------:R-:W-:Y:S01]  /*4550*/  IMAD.HI.U32 R14, R252, R13, RZ ;  /* 0x0000000dfc0e7227 */ /* 0x000fe200078e00ff */
[----:B-1----:R-:W-:-:S02]  /*4560*/  IADD3 R8, R30, 0x96, RZ ;  /* 0x000000961e087810 */ /* 0x002fc40007ffe0ff */
[----:B------:R1:W-:Y:S01]  /*4570*/  STL [R1+0x357c], R4 ;  /* 0x00357c0401007387 */ /* 0x0003e20000100800 */
[----:B------:R-:W-:Y:S02]  /*4580*/  IMAD.MOV R14, RZ, RZ, -R14 ;  /* 0x000000ffff0e7224 */ /* 0x000fe400078e0a0e */
[C---:B---3--:R-:W-:Y:S02]  /*4590*/  IMAD R6, R251.reuse, R18, R17 ;  /* 0x00000012fb067224 */ /* 0x048fe400078e0211 */
[C---:B--2---:R-:W-:Y:S01]  /*45a0*/  IMAD R5, R251.reuse, R22, R21 ;  /* 0x00000016fb057224 */ /* 0x044fe200078e0215 */
[----:B------:R-:W-:Y:S01]  /*45b0*/  IABS R21, R9 ;  /* 0x0000000900157213 */ /* 0x000fe20000000000 */
[----:B-1----:R-:W-:-:S03]  /*45c0*/  IMAD R4, R251, R20, R19 ;  /* 0x00000014fb047224 */ /* 0x002fc600078e0213 */
[----:B------:R1:W-:Y:S01]  /*45d0*/  STL [R1+0x230], R5 ;  /* 0x0002300501007387 */ /* 0x0003e20000100800 */
[----:B------:R-:W-:Y:S01]  /*45e0*/  IABS R19, R8 ;  /* 0x0000000800137213 */ /* 0x000fe20000000000 */
[C---:B------:R-:W-:Y:S02]  /*45f0*/  IMAD.HI.U32 R22, R252.reuse, R21, RZ ;  /* 0x00000015fc167227 */ /* 0x040fe400078e00ff */
[----:B------:R2:W-:Y:S02]  /*4600*/  STL [R1+0x22c], R4 ;  /* 0x00022c0401007387 */ /* 0x0005e40000100800 */
[----:B------:R-:W-:Y:S02]  /*4610*/  IMAD.HI.U32 R20, R252, R19, RZ ;  /* 0x00000013fc147227 */ /* 0x000fe400078e00ff */
[----:B------:R3:W-:Y:S02]  /*4620*/  STL [R1+0x228], R6 ;  /* 0x0002280601007387 */ /* 0x0007e40000100800 */
        /* <DEDUP_REMOVED lines=22> */
[----:B------:R1:W-:Y:S03]  /*4790*/  STL [R1+0x3590], R4 ;  /* 0x0035900401007387 */ /* 0x0003e60000100800 */
[----:B------:R-:W-:Y:S01]  /*47a0*/  IMAD.MOV R16, RZ, RZ, -R16 ;  /* 0x000000ffff107224 */ /* 0x000fe200078e0a10 */
[----:B------:R-:W-:Y:S01]  /*47b0*/  IADD3 R14, -R14, RZ, RZ ;  /* 0x000000ff0e0e7210 */ /* 0x000fe20007ffe1ff */
        /* <DEDUP_REMOVED lines=23> */
[----:B------:R-:W-:Y:S02]  /*4930*/  IMAD.MOV R18, RZ, RZ, -R18 ;  /* 0x000000ffff127224 */ /* 0x000fe400078e0a12 */
[----:B------:R2:W-:Y:S01]  /*4940*/  STL [R1+0x3540], R6 ;  /* 0x0035400601007387 */ /* 0x0005e20000100800 */
[----:B------:R-:W-:Y:S02]  /*4950*/  IABS R13, R5 ;  /* 0x00000005000d7213 */ /* 0x000fe40000000000 */
[----:B------:R-:W-:Y:S01]  /*4960*/  IABS R14, R4 ;  /* 0x00000004000e7213 */ /* 0x000fe20000000000 */
[----:B------:R-:W-:Y:S01]  /*4970*/  STL [R1+0x358c], R5 ;  /* 0x00358c0501007387 */ /* 0x000fe20000100800 */
[----:B---3--:R-:W-:Y:S01]  /*4980*/  IADD3 R9, R30, 0x9f, RZ ;  /* 0x0000009f1e097810 */ /* 0x008fe20007ffe0ff */
[----:B------:R-:W-:Y:S01]  /*4990*/  IMAD.HI.U32 R16, R252, R13, RZ ;  /* 0x0000000dfc107227 */ /* 0x000fe200078e00ff */
[----:B-1----:R-:W-:Y:S01]  /*49a0*/  IADD3 R8, R30, 0xa0, RZ ;  /* 0x000000a01e087810 */ /* 0x002fe20007ffe0ff */
[----:B------:R1:W-:Y:S02]  /*49b0*/  STL [R1+0x35a8], R4 ;  /* 0x0035a80401007387 */ /* 0x0003e40000100800 */
[----:B--2---:R-:W-:Y:S01]  /*49c0*/  IMAD R6, R251, R22, R21 ;  /* 0x00000016fb067224 */ /* 0x004fe200078e0215 */
[----:B------:R-:W-:Y:S01]  /*49d0*/  IABS R22, R9 ;  /* 0x0000000900167213 */ /* 0x000fe20000000000 */
[----:B------:R-:W-:-:S03]  /*49e0*/  IMAD.HI.U32 R15, R252, R14, RZ ;  /* 0x0000000efc0f7227 */ /* 0x000fc600078e00ff */
[----:B------:R2:W-:Y:S01]  /*49f0*/  STL [R1+0x208], R6 ;  /* 0x0002080601007387 */ /* 0x0005e20000100800 */
[----:B------:R-:W-:Y:S02]  /*4a00*/  IMAD.MOV R15, RZ, RZ, -R15 ;  /* 0x000000ffff0f7224 */ /* 0x000fe400078e0a0f */
[C---:B-1----:R-:W-:Y:S01]  /*4a10*/  IMAD R4, R251.reuse, R20, R19 ;  /* 0x00000014fb047224 */ /* 0x042fe200078e0213 */
[----:B------:R-:W-:Y:S01]  /*4a20*/  IABS R20, R8 ;  /* 0x0000000800147213 */ /* 0x000fe20000000000 */
[----:B------:R-:W-:Y:S02]  /*4a30*/  IMAD R5, R251, R18, R17 ;  /* 0x00000012fb057224 */ /* 0x000fe400078e0211 */
[----:B------:R-:W-:Y:S01]  /*4a40*/  IMAD.MOV R16, RZ, RZ, -R16 ;  /* 0x000000ffff107224 */ /* 0x000fe200078e0a10 */
[----:B------:R1:W-:Y:S01]  /*4a50*/  STL [R1+0x204], R4 ;  /* 0x0002040401007387 */ /* 0x0003e20000100800 */
[----:B------:R-:W-:Y:S01]  /*4a60*/  IMAD.HI.U32 R21, R252, R20, RZ ;  /* 0x00000014fc157227 */ /* 0x000fe200078e00ff */
[----:B--2---:R-:W-:-:S02]  /*4a70*/  IADD3 R6, R30, 0xa1, RZ ;  /* 0x000000a11e067810 */ /* 0x004fc40007ffe0ff */
[----:B------:R2:W-:Y:S01]  /*4a80*/  STL [R1+0x200], R5 ;  /* 0x0002000501007387 */ /* 0x0005e20000100800 */
[C---:B------:R-:W-:Y:S01]  /*4a90*/  IMAD.HI.U32 R23, R252.reuse, R22, RZ ;  /* 0x00000016fc177227 */ /* 0x040fe200078e00ff */
[----:B------:R-:W-:Y:S02]  /*4aa0*/  IABS R18, R6 ;  /* 0x0000000600127213 */ /* 0x000fe40000000000 */
[----:B------:R-:W-:Y:S01]  /*4ab0*/  IADD3 R21, -R21, RZ, RZ ;  /* 0x000000ff15157210 */ /* 0x000fe20007ffe1ff */
[C---:B------:R-:W-:Y:S02]  /*4ac0*/  IMAD R13, R251.reuse, R16, R13 ;  /* 0x00000010fb0d7224 */ /* 0x040fe400078e020d */
[----:B-1----:R-:W-:Y:S02]  /*4ad0*/  IMAD R4, R251, R15, R14 ;  /* 0x0000000ffb047224 */ /* 0x002fe400078e020e */
[----:B------:R-:W-:Y:S01]  /*4ae0*/  IMAD.HI.U32 R19, R252, R18, RZ ;  /* 0x00000012fc137227 */ /* 0x000fe200078e00ff */
[----:B--2---:R-:W-:-:S02]  /*4af0*/  IADD3 R5, R30, 0xa2, RZ ;  /* 0x000000a21e057810 */ /* 0x004fc40007ffe0ff */
[----:B------:R1:W-:Y:S01]  /*4b00*/  STL [R1+0x284], R4 ;  /* 0x0002840401007387 */ /* 0x0003e20000100800 */
[----:B------:R-:W-:Y:S01]  /*4b10*/  IMAD.MOV R23, RZ, RZ, -R23 ;  /* 0x000000ffff177224 */ /* 0x000fe200078e0a17 */
[----:B------:R-:W-:Y:S01]  /*4b20*/  IABS R16, R5 ;  /* 0x0000000500107213 */ /* 0x000fe20000000000 */
[----:B------:R-:W-:Y:S01]  /*4b30*/  IMAD.MOV R19, RZ, RZ, -R19 ;  /* 0x000000ffff137224 */ /* 0x000fe200078e0a13 */
[----:B------:R2:W-:Y:S03]  /*4b40*/  STL [R1+0x3574], R9 ;  /* 0x0035740901007387 */ /* 0x0005e60000100800 */
[----:B------:R-:W-:Y:S01]  /*4b50*/  IMAD.HI.U32 R17, R252, R16, RZ ;  /* 0x00000010fc117227 */ /* 0x000fe200078e00ff */
[----:B------:R3:W-:Y:S01]  /*4b60*/  STL [R1+0x3580], R8 ;  /* 0x0035800801007387 */ /* 0x0007e20000100800 */
[----:B-1----:R-:W-:Y:S02]  /*4b70*/  IADD3 R4, R30, 0xa3, RZ ;  /* 0x000000a31e047810 */ /* 0x002fe40007ffe0ff */
[----:B------:R-:W-:Y:S01]  /*4b80*/  IMAD.MOV R17, RZ, RZ, -R17 ;  /* 0x000000ffff117224 */ /* 0x000fe200078e0a11 */
[----:B------:R1:W-:Y:S01]  /*4b90*/  STL [R1+0x3558], R6 ;  /* 0x0035580601007387 */ /* 0x0003e20000100800 */
[----:B------:R-:W-:-:S03]  /*4ba0*/  IABS R14, R4 ;  /* 0x00000004000e7213 */ /* 0x000fc60000000000 */
[----:B------:R4:W-:Y:S01]  /*4bb0*/  STL [R1+0x35a4], R5 ;  /* 0x0035a40501007387 */ /* 0x0009e20000100800 */
[----:B--2---:R-:W-:Y:S01]  /*4bc0*/  IADD3 R9, R30, 0xa4, RZ ;  /* 0x000000a41e097810 */ /* 0x004fe20007ffe0ff */
[----:B------:R-:W-:Y:S02]  /*4bd0*/  IMAD.HI.U32 R15, R252, R14, RZ ;  /* 0x0000000efc0f7227 */ /* 0x000fe400078e00ff */
[----:B------:R2:W-:Y:S01]  /*4be0*/  STL [R1+0x35bc], R4 ;  /* 0x0035bc0401007387 */ /* 0x0005e20000100800 */
[----:B---3--:R-:W-:Y:S01]  /*4bf0*/  IADD3 R8, R30, 0xa5, RZ ;  /* 0x000000a51e087810 */ /* 0x008fe20007ffe0ff */
[C---:B-1----:R-:W-:Y:S02]  /*4c00*/  IMAD R6, R251.reuse, R19, R18 ;  /* 0x00000013fb067224 */ /* 0x042fe400078e0212 */
[----:B------:R-:W-:Y:S02]  /*4c10*/  IMAD.MOV R15, RZ, RZ, -R15 ;  /* 0x000000ffff0f7224 */ /* 0x000fe400078e0a0f */
[C---:B----4-:R-:W-:Y:S01]  /*4c20*/  IMAD R5, R251.reuse, R23, R22 ;  /* 0x00000017fb057224 */ /* 0x050fe200078e0216 */
[----:B------:R-:W-:Y:S01]  /*4c30*/  IABS R22, R9 ;  /* 0x0000000900167213 */ /* 0x000fe20000000000 */
[----:B--2---:R-:W-:Y:S01]  /*4c40*/  IMAD R4, R251, R21, R20 ;  /* 0x00000015fb047224 */ /* 0x004fe200078e0214 */
        /* <DEDUP_REMOVED lines=21> */
[----:B------:R2:W-:Y:S01]  /*4da0*/  STL [R1+0x3570], R6 ;  /* 0x0035700601007387 */ /* 0x0005e20000100800 */
[----:B------:R-:W-:Y:S02]  /*4db0*/  IABS R14, R4 ;  /* 0x00000004000e7213 */ /* 0x000fe40000000000 */
[----:B---3--:R-:W-:Y:S01]  /*4dc0*/  IADD3 R9, R30, 0xa9, RZ ;  /* 0x000000a91e097810 */ /* 0x008fe20007ffe0ff */
[----:B------:R3:W-:Y:S01]  /*4dd0*/  STL [R1+0x35b8], R5 ;  /* 0x0035b80501007387 */ /* 0x0007e20000100800 */
[----:B------:R-:W-:Y:S01]  /*4de0*/  IMAD.HI.U32 R17, R252, R16, RZ ;  /* 0x00000010fc117227 */ /* 0x000fe200078e00ff */
[----:B-1----:R-:W-:-:S02]  /*4df0*/  IADD3 R8, R30, 0xaa, RZ ;  /* 0x000000aa1e087810 */ /* 0x002fc40007ffe0ff */
[----:B------:R1:W-:Y:S01]  /*4e00*/  STL [R1+0x35d4], R4 ;  /* 0x0035d40401007387 */ /* 0x0003e20000100800 */
[----:B------:R-:W-:Y:S01]  /*4e10*/  IMAD.HI.U32 R15, R252, R14, RZ ;  /* 0x0000000efc0f7227 */ /* 0x000fe200078e00ff */
[----:B------:R-:W-:-:S03]  /*4e20*/  IADD3 R17, -R17, RZ, RZ ;  /* 0x000000ff11117210 */ /* 0x000fc60007ffe1ff */
        /* <DEDUP_REMOVED lines=29> */
[----:B------:R3:W-:Y:S01]  /*5000*/  STL [R1+0x35d0], R5 ;  /* 0x0035d00501007387 */ /* 0x0007e20000100800 */
[----:B------:R-:W-:Y:S01]  /*5010*/  IMAD.HI.U32 R17, R252, R16, RZ ;  /* 0x00000010fc117227 */ /* 0x000fe200078e00ff */
[----:B-1----:R-:W-:-:S02]  /*5020*/  IADD3 R8, R30, 0xaf, RZ ;  /* 0x000000af1e087810 */ /* 0x002fc40007ffe0ff */
        /* <DEDUP_REMOVED lines=8> */
[----:B------:R-:W-:Y:S02]  /*50b0*/  IMAD.MOV R15, RZ, RZ, -R15 ;  /* 0x000000ffff0f7224 */ /* 0x000fe400078e0a0f */
[----:B------:R-:W-:Y:S01]  /*50c0*/  IMAD.HI.U32 R23, R252, R22, RZ ;  /* 0x00000016fc177227 */ /* 0x000fe200078e00ff */
[----:B------:R2:W-:Y:S04]  /*50d0*/  STL [R1+0x254], R4 ;  /* 0x0002540401007387 */ /* 0x0005e80000100800 */
[----:B------:R3:W-:Y:S01]  /*50e0*/  STL [R1+0x250], R6 ;  /* 0x0002500601007387 */ /* 0x0007e20000100800 */
[----:B------:R-:W-:Y:S01]  /*50f0*/  IADD3 R23, -R23, RZ, RZ ;  /* 0x000000ff17177210 */ /* 0x000fe20007ffe1ff */
[----:B-1----:R-:W-:-:S02]  /*5100*/  IMAD R5, R251, R17, R16 ;  /* 0x00000011fb057224 */ /* 0x002fc400078e0210 */
[----:B--2---:R-:W-:-:S03]  /*5110*/  IMAD R4, R251, R15, R14 ;  /* 0x0000000ffb047224 */ /* 0x004fc600078e020e */
[----:B------:R1:W-:Y:S01]  /*5120*/  STL [R1+0x24c], R5 ;  /* 0x00024c0501007387 */ /* 0x0003e20000100800 */
[----:B------:R-:W-:Y:S02]  /*5130*/  IABS R14, R8 ;  /* 0x00000008000e7213 */ /* 0x000fe40000000000 */
[----:B---3--:R-:W-:Y:S01]  /*5140*/  IADD3 R6, R30, 0xb0, RZ ;  /* 0x000000b01e067810 */ /* 0x008fe20007ffe0ff */
[----:B------:R2:W-:Y:S02]  /*5150*/  STL [R1+0x248], R4 ;  /* 0x0002480401007387 */ /* 0x0005e40000100800 */
[----:B------:R-:W-:Y:S01]  /*5160*/  IMAD.HI.U32 R21, R252, R14, RZ ;  /* 0x0000000efc157227 */ /* 0x000fe200078e00ff */
[----:B------:R-:W-:Y:S01]  /*5170*/  IABS R19, R6 ;  /* 0x0000000600137213 */ /* 0x000fe20000000000 */
[----:B------:R3:W-:Y:S01]  /*5180*/  STL [R1+0x35b4], R9 ;  /* 0x0035b40901007387 */ /* 0x0007e20000100800 */
[----:B-1----:R-:W-:Y:S01]  /*5190*/  IADD3 R5, R30, 0xb1, RZ ;  /* 0x000000b11e057810 */ /* 0x002fe20007ffe0ff */
[----:B------:R-:W-:-:S02]  /*51a0*/  IMAD.MOV R21, RZ, RZ, -R21 ;  /* 0x000000ffff157224 */ /* 0x000fc400078e0a15 */
[----:B------:R1:W-:Y:S01]  /*51b0*/  STL [R1+0x35c0], R8 ;  /* 0x0035c00801007387 */ /* 0x0003e20000100800 */
[----:B------:R-:W-:Y:S01]  /*51c0*/  IMAD.HI.U32 R20, R252, R19, RZ ;  /* 0x00000013fc147227 */ /* 0x000fe200078e00ff */
[C---:B--2---:R-:W-:Y:S02]  /*51d0*/  IADD3 R4, R30.reuse, 0xb2, RZ ;  /* 0x000000b21e047810 */ /* 0x044fe40007ffe0ff */
[----:B------:R-:W-:Y:S01]  /*51e0*/  IABS R17, R5 ;  /* 0x0000000500117213 */ /* 0x000fe20000000000 */
[----:B------:R2:W-:Y:S01]  /*51f0*/  STL [R1+0x359c], R6 ;  /* 0x00359c0601007387 */ /* 0x0005e20000100800 */
[----:B------:R-:W-:Y:S01]  /*5200*/  IABS R15, R4 ;  /* 0x00000004000f7213 */ /* 0x000fe20000000000 */
[----:B------:R-:W-:Y:S01]  /*5210*/  IMAD.MOV R20, RZ, RZ, -R20 ;  /* 0x000000ffff147224 */ /* 0x000fe200078e0a14 */
[----:B---3--:R-:W-:Y:S01]  /*5220*/  IADD3 R9, R30, 0xb3, RZ ;  /* 0x000000b31e097810 */ /* 0x008fe20007ffe0ff */
[----:B------:R-:W-:Y:S01]  /*5230*/  STL [R1+0x35ec], R5 ;  /* 0x0035ec0501007387 */ /* 0x000fe20000100800 */
[----:B------:R-:W-:Y:S01]  /*5240*/  IMAD.HI.U32 R18, R252, R17, RZ ;  /* 0x00000011fc127227 */ /* 0x000fe200078e00ff */
[----:B-1----:R-:W-:-:S02]  /*5250*/  IADD3 R8, R30, 0xb4, RZ ;  /* 0x000000b41e087810 */ /* 0x002fc40007ffe0ff */
[----:B------:R1:W-:Y:S01]  /*5260*/  STL [R1+0x3604], R4 ;  /* 0x0036040401007387 */ /* 0x0003e20000100800 */
[----:B------:R-:W-:-:S04]  /*5270*/  IMAD.HI.U32 R16, R252, R15, RZ ;  /* 0x0000000ffc107227 */ /* 0x000fc800078e00ff */
[C---:B--2---:R-:W-:Y:S02]  /*5280*/  IMAD R6, R251.reuse, R20, R19 ;  /* 0x00000014fb067224 */ /* 0x044fe400078e0213 */
[----:B------:R-:W-:Y:S02]  /*5290*/  IMAD.MOV R18, RZ, RZ, -R18 ;  /* 0x000000ffff127224 */ /* 0x000fe400078e0a12 */
[----:B------:R-:W-:Y:S02]  /*52a0*/  IMAD.MOV R16, RZ, RZ, -R16 ;  /* 0x000000ffff107224 */ /* 0x000fe400078e0a10 */
[C---:B-1----:R-:W-:Y:S01]  /*52b0*/  IMAD R4, R251.reuse, R23, R22 ;  /* 0x00000017fb047224 */ /* 0x042fe200078e0216 */
[----:B------:R-:W-:Y:S01]  /*52c0*/  IABS R23, R9 ;  /* 0x0000000900177213 */ /* 0x000fe20000000000 */
[C---:B------:R-:W-:Y:S02]  /*52d0*/  IMAD R5, R251.reuse, R18, R17 ;  /* 0x00000012fb057224 */ /* 0x040fe400078e0211 */
[----:B------:R-:W-:Y:S01]  /*52e0*/  IMAD R14, R251, R21, R14 ;  /* 0x00000015fb0e7224 */ /* 0x000fe200078e020e */
[----:B------:R1:W-:Y:S01]  /*52f0*/  STL [R1+0x244], R4 ;  /* 0x0002440401007387 */ /* 0x0003e20000100800 */
[----:B------:R-:W-:Y:S01]  /*5300*/  IABS R21, R8 ;  /* 0x0000000800157213 */ /* 0x000fe20000000000 */
[----:B------:R-:W-:-:S02]  /*5310*/  IMAD.HI.U32 R24, R252, R23, RZ ;  /* 0x00000017fc187227 */ /* 0x000fc400078e00ff */
[----:B------:R2:W-:Y:S02]  /*5320*/  STL [R1+0x2c8], R6 ;  /* 0x0002c80601007387 */ /* 0x0005e40000100800 */
[----:B------:R-:W-:Y:S02]  /*5330*/  IMAD.HI.U32 R22, R252, R21, RZ ;  /* 0x00000015fc167227 */ /* 0x000fe400078e00ff */
[----:B------:R3:W-:Y:S02]  /*5340*/  STL [R1+0x2c4], R5 ;  /* 0x0002c40501007387 */ /* 0x0007e40000100800 */
[----:B-1----:R-:W-:Y:S02]  /*5350*/  IMAD R4, R251, R16, R15 ;  /* 0x00000010fb047224 */ /* 0x002fe400078e020f */
[----:B------:R-:W-:Y:S01]  /*5360*/  IMAD.MOV R24, RZ, RZ, -R24 ;  /* 0x000000ffff187224 */ /* 0x000fe200078e0a18 */
[----:B--2---:R-:W-:Y:S02]  /*5370*/  IADD3 R6, R30, 0xb5, RZ ;  /* 0x000000b51e067810 */ /* 0x004fe40007ffe0ff */
[----:B------:R1:W-:Y:S01]  /*5380*/  STL [R1+0x2c0], R4 ;  /* 0x0002c00401007387 */ /* 0x0003e20000100800 */
[----:B------:R-:W-:Y:S01]  /*5390*/  IMAD.MOV R22, RZ, RZ, -R22 ;  /* 0x000000ffff167224 */ /* 0x000fe200078e0a16 */
[----:B------:R-:W-:-:S02]  /*53a0*/  IABS R19, R6 ;  /* 0x0000000600137213 */ /* 0x000fc40000000000 */
[----:B------:R2:W-:Y:S01]  /*53b0*/  STL [R1+0x35cc], R9 ;  /* 0x0035cc0901007387 */ /* 0x0005e20000100800 */
[----:B---3--:R-:W-:Y:S02]  /*53c0*/  IADD3 R5, R30, 0xb6, RZ ;  /* 0x000000b61e057810 */ /* 0x008fe40007ffe0ff */
[----:B------:R-:W-:Y:S02]  /*53d0*/  IMAD.HI.U32 R20, R252, R19, RZ ;  /* 0x00000013fc147227 */ /* 0x000fe400078e00ff */
[----:B------:R-:W-:Y:S01]  /*53e0*/  IABS R17, R5 ;  /* 0x0000000500117213 */ /* 0x000fe20000000000 */
[----:B------:R3:W-:Y:S01]  /*53f0*/  STL [R1+0x35e0], R8 ;  /* 0x0035e00801007387 */ /* 0x0007e20000100800 */
[----:B-1----:R-:W-:Y:S02]  /*5400*/  IADD3 R4, R30, 0xb7, RZ ;  /* 0x000000b71e047810 */ /* 0x002fe40007ffe0ff */
[----:B------:R-:W-:Y:S01]  /*5410*/  IADD3 R20, -R20, RZ, RZ ;  /* 0x000000ff14147210 */ /* 0x000fe20007ffe1ff */
[----:B------:R1:W-:Y:S01]  /*5420*/  STL [R1+0x35b0], R6 ;  /* 0x0035b00601007387 */ /* 0x0003e20000100800 */
[----:B------:R-:W-:Y:S01]  /*5430*/  IABS R15, R4 ;  /* 0x00000004000f7213 */ /* 0x000fe20000000000 */
[----:B------:R-:W-:Y:S01]  /*5440*/  IMAD.HI.U32 R18, R252, R17, RZ ;  /* 0x00000011fc127227 */ /* 0x000fe200078e00ff */
[----:B--2---:R-:W-:Y:S01]  /*5450*/  IADD3 R9, R30, 0xb8, RZ ;  /* 0x000000b81e097810 */ /* 0x004fe20007ffe0ff */
[----:B------:R2:W-:Y:S02]  /*5460*/  STL [R1+0x3600], R5 ;  /* 0x0036000501007387 */ /* 0x0005e40000100800 */
[----:B------:R-:W-:Y:S01]  /*5470*/  IMAD.HI.U32 R16, R252, R15, RZ ;  /* 0x0000000ffc107227 */ /* 0x000fe200078e00ff */
[----:B---3--:R-:W-:Y:S01]  /*5480*/  IADD3 R8, R30, 0xb9, RZ ;  /* 0x000000b91e087810 */ /* 0x008fe20007ffe0ff */
[----:B------:R3:W-:Y:S02]  /*5490*/  STL [R1+0x361c], R4 ;  /* 0x00361c0401007387 */ /* 0x0007e40000100800 */
[----:B-1----:R-:W-:-:S02]  /*54a0*/  IMAD R6, R251, R20, R19 ;  /* 0x00000014fb067224 */ /* 0x002fc400078e0213 */
[----:B------:R-:W-:Y:S02]  /*54b0*/  IMAD.MOV R18, RZ, RZ, -R18 ;  /* 0x000000ffff127224 */ /* 0x000fe400078e0a12 */
[C---:B--2---:R-:W-:Y:S01]  /*54c0*/  IMAD R5, R251.reuse, R24, R23 ;  /* 0x00000018fb057224 */ /* 0x044fe200078e0217 */
[----:B------:R-:W-:Y:S01]  /*54d0*/  IABS R23, R9 ;  /* 0x0000000900177213 */ /* 0x000fe20000000000 */
[----:B------:R-:W-:Y:S02]  /*54e0*/  IMAD.MOV R16, RZ, RZ, -R16 ;  /* 0x000000ffff107224 */ /* 0x000fe400078e0a10 */
[----:B---3--:R-:W-:Y:S01]  /*54f0*/  IMAD R4, R251, R22, R21 ;  /* 0x00000016fb047224 */ /* 0x008fe200078e0215 */
        /* <DEDUP_REMOVED lines=29> */
[C---:B--2---:R-:W-:Y:S01]  /*56d0*/  IMAD R6, R251.reuse, R20, R19 ;  /* 0x00000014fb067224 */ /* 0x044fe200078e0213 */
[----:B------:R-:W-:Y:S01]  /*56e0*/  IADD3 R16, -R16, RZ, RZ ;  /* 0x000000ff10107210 */ /* 0x000fe20007ffe1ff */
        /* <DEDUP_REMOVED lines=22> */
[----:B--2---:R-:W-:Y:S02]  /*5850*/  IADD3 R4, R30, 0xc1, RZ ;  /* 0x000000c11e047810 */ /* 0x004fe40007ffe0ff */
[----:B------:R-:W-:Y:S01]  /*5860*/  IABS R17, R5 ;  /* 0x0000000500117213 */ /* 0x000fe20000000000 */
[----:B------:R2:W-:Y:S01]  /*5870*/  STL [R1+0x35e4], R6 ;  /* 0x0035e40601007387 */ /* 0x0005e20000100800 */
[----:B------:R-:W-:Y:S01]  /*5880*/  IMAD.MOV R20, RZ, RZ, -R20 ;  /* 0x000000ffff147224 */ /* 0x000fe200078e0a14 */
[----:B------:R-:W-:-:S02]  /*5890*/  IABS R15, R4 ;  /* 0x00000004000f7213 */ /* 0x000fc40000000000 */
[----:B------:R4:W-:Y:S01]  /*58a0*/  STL [R1+0x362c], R5 ;  /* 0x00362c0501007387 */ /* 0x0009e20000100800 */
[----:B------:R-:W-:Y:S01]  /*58b0*/  IMAD.HI.U32 R18, R252, R17, RZ ;  /* 0x00000011fc127227 */ /* 0x000fe200078e00ff */
[C---:B---3--:R-:W-:Y:S02]  /*58c0*/  IADD3 R9, R30.reuse, 0xc2, RZ ;  /* 0x000000c21e097810 */ /* 0x048fe40007ffe0ff */
[----:B------:R3:W-:Y:S01]  /*58d0*/  STL [R1+0x364c], R4 ;  /* 0x00364c0401007387 */ /* 0x0007e20000100800 */
[----:B-1----:R-:W-:Y:S01]  /*58e0*/  IADD3 R8, R30, 0xc3, RZ ;  /* 0x000000c31e087810 */ /* 0x002fe20007ffe0ff */
[C---:B--2---:R-:W-:Y:S02]  /*58f0*/  IMAD R6, R251.reuse, R22, R21 ;  /* 0x00000016fb067224 */ /* 0x044fe400078e0215 */
[----:B------:R-:W-:Y:S01]  /*5900*/  IMAD.MOV R18, RZ, RZ, -R18 ;  /* 0x000000ffff127224 */ /* 0x000fe200078e0a12 */
[----:B------:R-:W-:Y:S01]  /*5910*/  IABS R22, R8 ;  /* 0x0000000800167213 */ /* 0x000fe20000000000 */
[----:B----4-:R-:W-:-:S02]  /*5920*/  IMAD R5, R251, R20, R19 ;  /* 0x00000014fb057224 */ /* 0x010fc400078e0213 */
[----:B------:R-:W-:-:S04]  /*5930*/  IMAD.HI.U32 R16, R252, R15, RZ ;  /* 0x0000000ffc107227 */ /* 0x000fc800078e00ff */
[----:B---3--:R-:W-:Y:S01]  /*5940*/  IMAD R4, R251, R24, R23 ;  /* 0x00000018fb047224 */ /* 0x008fe200078e0217 */
[----:B------:R-:W-:Y:S01]  /*5950*/  IABS R24, R9 ;  /* 0x0000000900187213 */ /* 0x000fe20000000000 */
[----:B------:R-:W-:-:S03]  /*5960*/  IMAD.HI.U32 R23, R252, R22, RZ ;  /* 0x00000016fc177227 */ /* 0x000fc600078e00ff */
[----:B------:R1:W-:Y:S01]  /*5970*/  STL [R1+0x294], R4 ;  /* 0x0002940401007387 */ /* 0x0003e20000100800 */
[----:B------:R-:W-:Y:S01]  /*5980*/  IMAD.HI.U32 R25, R252, R24, RZ ;  /* 0x00000018fc197227 */ /* 0x000fe200078e00ff */
[----:B------:R-:W-:Y:S02]  /*5990*/  IADD3 R23, -R23, RZ, RZ ;  /* 0x000000ff17177210 */ /* 0x000fe40007ffe1ff */
[----:B------:R2:W-:Y:S01]  /*59a0*/  STL [R1+0x290], R6 ;  /* 0x0002900601007387 */ /* 0x0005e20000100800 */
[----:B------:R-:W-:Y:S02]  /*59b0*/  IMAD.MOV R16, RZ, RZ, -R16 ;  /* 0x000000ffff107224 */ /* 0x000fe400078e0a10 */
[----:B------:R-:W-:Y:S01]  /*59c0*/  IMAD.MOV R25, RZ, RZ, -R25 ;  /* 0x000000ffff197224 */ /* 0x000fe200078e0a19 */
[----:B------:R3:W-:Y:S01]  /*59d0*/  STL [R1+0x28c], R5 ;  /* 0x00028c0501007387 */ /* 0x0007e20000100800 */
[C---:B------:R-:W-:Y:S02]  /*59e0*/  IMAD R15, R251.reuse, R16, R15 ;  /* 0x00000010fb0f7224 */ /* 0x040fe400078e020f */
[----:B-1----:R-:W-:Y:S01]  /*59f0*/  IMAD R4, R251, R18, R17 ;  /* 0x00000012fb047224 */ /* 0x002fe200078e0211 */
[----:B--2---:R-:W-:-:S04]  /*5a00*/  IADD3 R6, R30, 0xc4, RZ ;  /* 0x000000c41e067810 */ /* 0x004fc80007ffe0ff */
[----:B------:R1:W-:Y:S01]  /*5a10*/  STL [R1+0x288], R4 ;  /* 0x0002880401007387 */ /* 0x0003e20000100800 */
[----:B---3--:R-:W-:Y:S02]  /*5a20*/  IADD3 R5, R30, 0xc5, RZ ;  /* 0x000000c51e057810 */ /* 0x008fe40007ffe0ff */
[----:B------:R-:W-:Y:S01]  /*5a30*/  IABS R20, R6 ;  /* 0x0000000600147213 */ /* 0x000fe20000000000 */
[----:B------:R2:W-:Y:S01]  /*5a40*/  STL [R1+0x3614], R9 ;  /* 0x0036140901007387 */ /* 0x0005e20000100800 */
[----:B------:R-:W-:-:S03]  /*5a50*/  IABS R18, R5 ;  /* 0x0000000500127213 */ /* 0x000fc60000000000 */
[----:B------:R3:W-:Y:S01]  /*5a60*/  STL [R1+0x3620], R8 ;  /* 0x0036200801007387 */ /* 0x0007e20000100800 */
[----:B-1----:R-:W-:Y:S01]  /*5a70*/  IADD3 R4, R30, 0xc6, RZ ;  /* 0x000000c61e047810 */ /* 0x002fe20007ffe0ff */
[C---:B------:R-:W-:Y:S02]  /*5a80*/  IMAD.HI.U32 R21, R252.reuse, R20, RZ ;  /* 0x00000014fc157227 */ /* 0x040fe400078e00ff */
[----:B------:R-:W-:Y:S01]  /*5a90*/  STL [R1+0x35f8], R6 ;  /* 0x0035f80601007387 */ /* 0x000fe20000100800 */
[----:B------:R-:W-:Y:S01]  /*5aa0*/  IABS R16, R4 ;  /* 0x0000000400107213 */ /* 0x000fe20000000000 */
[----:B------:R-:W-:Y:S01]  /*5ab0*/  IMAD.HI.U32 R19, R252, R18, RZ ;  /* 0x00000012fc137227 */ /* 0x000fe200078e00ff */
[C---:B--2---:R-:W-:Y:S01]  /*5ac0*/  IADD3 R9, R30.reuse, 0xc7, RZ ;  /* 0x000000c71e097810 */ /* 0x044fe20007ffe0ff */
[----:B------:R1:W-:Y:S02]  /*5ad0*/  STL [R1+0x3648], R5 ;  /* 0x0036480501007387 */ /* 0x0003e40000100800 */
[----:B------:R-:W-:Y:S01]  /*5ae0*/  IMAD.MOV R21, RZ, RZ, -R21 ;  /* 0x000000ffff157224 */ /* 0x000fe200078e0a15 */
[----:B---3--:R-:W-:Y:S01]  /*5af0*/  IADD3 R8, R30, 0xc8, RZ ;  /* 0x000000c81e087810 */ /* 0x008fe20007ffe0ff */
[----:B------:R-:W-:Y:S01]  /*5b00*/  IMAD.MOV R19, RZ, RZ, -R19 ;  /* 0x000000ffff137224 */ /* 0x000fe200078e0a13 */
[----:B------:R2:W-:Y:S01]  /*5b10*/  STL [R1+0x3660], R4 ;  /* 0x0036600401007387 */ /* 0x0005e20000100800 */
[----:B------:R-:W-:-:S04]  /*5b20*/  IMAD.HI.U32 R17, R252, R16, RZ ;  /* 0x00000010fc117227 */ /* 0x000fc800078e00ff */
[C---:B-1----:R-:W-:Y:S01]  /*5b30*/  IMAD R5, R251.reuse, R25, R24 ;  /* 0x00000019fb057224 */ /* 0x042fe200078e0218 */
[----:B------:R-:W-:Y:S01]  /*5b40*/  IABS R24, R9 ;  /* 0x0000000900187213 */ /* 0x000fe20000000000 */
[C---:B------:R-:W-:Y:S02]  /*5b50*/  IMAD R6, R251.reuse, R21, R20 ;  /* 0x00000015fb067224 */ /* 0x040fe400078e0214 */
[----:B------:R-:W-:Y:S01]  /*5b60*/  IMAD.MOV R17, RZ, RZ, -R17 ;  /* 0x000000ffff117224 */ /* 0x000fe200078e0a11 */
[----:B------:R1:W-:Y:S01]  /*5b70*/  STL [R1+0x30c], R5 ;  /* 0x00030c0501007387 */ /* 0x0003e20000100800 */
[----:B--2---:R-:W-:Y:S01]  /*5b80*/  IMAD R4, R251, R23, R22 ;  /* 0x00000017fb047224 */ /* 0x004fe200078e0216 */
[----:B------:R-:W-:Y:S01]  /*5b90*/  IABS R22, R8 ;  /* 0x0000000800167213 */ /* 0x000fe20000000000 */
[----:B------:R-:W-:-:S03]  /*5ba0*/  IMAD.HI.U32 R25, R252, R24, RZ ;  /* 0x00000018fc197227 */ /* 0x000fc600078e00ff */
[----:B------:R2:W-:Y:S01]  /*5bb0*/  STL [R1+0x308], R4 ;  /* 0x0003080401007387 */ /* 0x0005e20000100800 */
[----:B------:R-:W-:-:S03]  /*5bc0*/  IMAD.HI.U32 R23, R252, R22, RZ ;  /* 0x00000016fc177227 */ /* 0x000fc600078e00ff */
[----:B------:R3:W-:Y:S01]  /*5bd0*/  STL [R1+0x304], R6 ;  /* 0x0003040601007387 */ /* 0x0007e20000100800 */
[C---:B-1----:R-:W-:Y:S02]  /*5be0*/  IMAD R5, R251.reuse, R19, R18 ;  /* 0x00000013fb057224 */ /* 0x042fe400078e0212 */
[----:B------:R-:W-:Y:S02]  /*5bf0*/  IMAD.MOV R25, RZ, RZ, -R25 ;  /* 0x000000ffff197224 */ /* 0x000fe400078e0a19 */
[----:B------:R-:W-:Y:S01]  /*5c00*/  IMAD.MOV R23, RZ, RZ, -R23 ;  /* 0x000000ffff177224 */ /* 0x000fe200078e0a17 */
[----:B------:R1:W-:Y:S01]  /*5c10*/  STL [R1+0x300], R5 ;  /* 0x0003000501007387 */ /* 0x0003e20000100800 */
[----:B--2---:R-:W-:Y:S01]  /*5c20*/  IMAD R4, R251, R17, R16 ;  /* 0x00000011fb047224 */ /* 0x004fe200078e0210 */
[----:B---3--:R-:W-:-:S04]  /*5c30*/  IADD3 R6, R30, 0xc9, RZ ;  /* 0x000000c91e067810 */ /* 0x008fc80007ffe0ff */
[----:B------:R2:W-:Y:S01]  /*5c40*/  STL [R1+0x2fc], R4 ;  /* 0x0002fc0401007387 */ /* 0x0005e20000100800 */
[----:B------:R-:W-:Y:S02]  /*5c50*/  IABS R20, R6 ;  /* 0x0000000600147213 */ /* 0x000fe40000000000 */
[----:B-1----:R-:W-:Y:S01]  /*5c60*/  IADD3 R5, R30, 0xca, RZ ;  /* 0x000000ca1e057810 */ /* 0x002fe20007ffe0ff */
[----:B------:R1:W-:Y:S02]  /*5c70*/  STL [R1+0x3628], R9 ;  /* 0x0036280901007387 */ /* 0x0003e40000100800 */
[----:B------:R-:W-:Y:S01]  /*5c80*/  IMAD.HI.U32 R21, R252, R20, RZ ;  /* 0x00000014fc157227 */ /* 0x000fe200078e00ff */
[----:B------:R-:W-:Y:S01]  /*5c90*/  IABS R18, R5 ;  /* 0x0000000500127213 */ /* 0x000fe20000000000 */
[----:B------:R3:W-:Y:S01]  /*5ca0*/  STL [R1+0x3634], R8 ;  /* 0x0036340801007387 */ /* 0x0007e20000100800 */
[----:B--2---:R-:W-:Y:S01]  /*5cb0*/  IADD3 R4, R30, 0xcb, RZ ;  /* 0x000000cb1e047810 */ /* 0x004fe20007ffe0ff */
[----:B------:R-:W-:-:S02]  /*5cc0*/  IMAD.MOV R21, RZ, RZ, -R21 ;  /* 0x000000ffff157224 */ /* 0x000fc400078e0a15 */
[----:B------:R-:W-:Y:S01]  /*5cd0*/  IMAD.HI.U32 R19, R252, R18, RZ ;  /* 0x00000012fc137227 */ /* 0x000fe200078e00ff */
[----:B------:R2:W-:Y:S01]  /*5ce0*/  STL [R1+0x3610], R6 ;  /* 0x0036100601007387 */ /* 0x0005e20000100800 */
[----:B------:R-:W-:Y:S02]  /*5cf0*/  IABS R16, R4 ;  /* 0x0000000400107213 */ /* 0x000fe40000000000 */
[----:B-1----:R-:W-:Y:S01]  /*5d00*/  IADD3 R9, R30, 0xcc, RZ ;  /* 0x000000cc1e097810 */ /* 0x002fe20007ffe0ff */
[----:B------:R1:W-:Y:S01]  /*5d10*/  STL [R1+0x365c], R5 ;  /* 0x00365c0501007387 */ /* 0x0003e20000100800 */
[----:B------:R-:W-:Y:S01]  /*5d20*/  IADD3 R19, -R19, RZ, RZ ;  /* 0x000000ff13137210 */ /* 0x000fe20007ffe1ff */
[----:B------:R-:W-:Y:S01]  /*5d30*/  IMAD.HI.U32 R17, R252, R16, RZ ;  /* 0x00000010fc117227 */ /* 0x000fe200078e00ff */
[----:B---3--:R-:W-:Y:S01]  /*5d40*/  IADD3 R8, R30, 0xcd, RZ ;  /* 0x000000cd1e087810 */ /* 0x008fe20007ffe0ff */
[----:B------:R3:W-:Y:S02]  /*5d50*/  STL [R1+0x3678], R4 ;  /* 0x0036780401007387 */ /* 0x0007e40000100800 */
[----:B--2---:R-:W-:-:S02]  /*5d60*/  IMAD R6, R251, R21, R20 ;  /* 0x00000015fb067224 */ /* 0x004fc400078e0214 */
[----:B------:R-:W-:Y:S02]  /*5d70*/  IMAD.MOV R17, RZ, RZ, -R17 ;  /* 0x000000ffff117224 */ /* 0x000fe400078e0a11 */
[C---:B-1----:R-:W-:Y:S01]  /*5d80*/  IMAD R5, R251.reuse, R25, R24 ;  /* 0x00000019fb057224 */ /* 0x042fe200078e0218 */
[----:B------:R-:W-:Y:S01]  /*5d90*/  IABS R24, R9 ;  /* 0x0000000900187213 */ /* 0x000fe20000000000 */
[----:B---3--:R-:W-:-:S03]  /*5da0*/  IMAD R4, R251, R23, R22 ;  /* 0x00000017fb047224 */ /* 0x008fc600078e0216 */
        /* <DEDUP_REMOVED lines=24> */
[----:B------:R-:W-:Y:S01]  /*5f30*/  IABS R16, R4 ;  /* 0x0000000400107213 */ /* 0x000fe20000000000 */
[----:B------:R3:W-:Y:S01]  /*5f40*/  STL [R1+0x3674], R5 ;  /* 0x0036740501007387 */ /* 0x0007e20000100800 */
[----:B-1----:R-:W-:Y:S01]  /*5f50*/  IADD3 R8, R30, 0xd2, RZ ;  /* 0x000000d21e087810 */ /* 0x002fe20007ffe0ff */
[----:B------:R-:W-:-:S02]  /*5f60*/  IMAD.MOV R19, RZ, RZ, -R19 ;  /* 0x000000ffff137224 */ /* 0x000fc400078e0a13 */
        /* <DEDUP_REMOVED lines=8> */
[C---:B------:R-:W-:Y:S01]  /*5ff0*/  IMAD.HI.U32 R25, R252.reuse, R24, RZ ;  /* 0x00000018fc197227 */ /* 0x040fe200078e00ff */
[----:B------:R-:W-:Y:S02]  /*6000*/  IABS R22, R8 ;  /* 0x0000000800167213 */ /* 0x000fe40000000000 */
[----:B------:R2:W-:Y:S02]  /*6010*/  STL [R1+0x2e0], R4 ;  /* 0x0002e00401007387 */ /* 0x0005e40000100800 */
[----:B------:R-:W-:Y:S01]  /*6020*/  IADD3 R25, -R25, RZ, RZ ;  /* 0x000000ff19197210 */ /* 0x000fe20007ffe1ff */
[----:B------:R-:W-:Y:S01]  /*6030*/  IMAD.HI.U32 R23, R252, R22, RZ ;  /* 0x00000016fc177227 */ /* 0x000fe200078e00ff */
[----:B------:R3:W-:Y:S03]  /*6040*/  STL [R1+0x2dc], R6 ;  /* 0x0002dc0601007387 */ /* 0x0007e60000100800 */
[----:B-1----:R-:W-:-:S02]  /*6050*/  IMAD R5, R251, R19, R18 ;  /* 0x00000013fb057224 */ /* 0x002fc400078e0212 */
        /* <DEDUP_REMOVED lines=10> */
[----:B------:R-:W-:Y:S01]  /*6100*/  IABS R19, R5 ;  /* 0x0000000500137213 */ /* 0x000fe20000000000 */
[----:B------:R-:W-:Y:S01]  /*6110*/  IMAD.MOV R21, RZ, RZ, -R21 ;  /* 0x000000ffff157224 */ /* 0x000fe200078e0a15 */
[C---:B--2---:R-:W-:Y:S01]  /*6120*/  IADD3 R4, R30.reuse, 0xd5, RZ ;  /* 0x000000d51e047810 */ /* 0x044fe20007ffe0ff */
[----:B------:R2:W-:Y:S01]  /*6130*/  STL [R1+0x3640], R6 ;  /* 0x0036400601007387 */ /* 0x0005e20000100800 */
[----:B---3--:R-:W-:Y:S01]  /*6140*/  IADD3 R9, R30, 0xd6, RZ ;  /* 0x000000d61e097810 */ /* 0x008fe20007ffe0ff */
[----:B------:R-:W-:Y:S01]  /*6150*/  IMAD.HI.U32 R20, R252, R19, RZ ;  /* 0x00000013fc147227 */ /* 0x000fe200078e00ff */
[----:B------:R-:W-:Y:S01]  /*6160*/  IABS R17, R4 ;  /* 0x0000000400117213 */ /* 0x000fe20000000000 */
[----:B------:R3:W-:Y:S01]  /*6170*/  STL [R1+0x3688], R5 ;  /* 0x0036880501007387 */ /* 0x0007e20000100800 */
[----:B-1----:R-:W-:Y:S01]  /*6180*/  IADD3 R8, R30, 0xd7, RZ ;  /* 0x000000d71e087810 */ /* 0x002fe20007ffe0ff */
[----:B------:R-:W-:-:S02]  /*6190*/  IMAD.MOV R20, RZ, RZ, -R20 ;  /* 0x000000ffff147224 */ /* 0x000fc400078e0a14 */
[----:B------:R-:W-:Y:S01]  /*61a0*/  IMAD.HI.U32 R18, R252, R17, RZ ;  /* 0x00000011fc127227 */ /* 0x000fe200078e00ff */
[----:B------:R1:W-:Y:S01]  /*61b0*/  STL [R1+0x36a8], R4 ;  /* 0x0036a80401007387 */ /* 0x0003e20000100800 */
[----:B--2---:R-:W-:Y:S02]  /*61c0*/  IADD3 R6, R30, 0xd8, RZ ;  /* 0x000000d81e067810 */ /* 0x004fe40007ffe0ff */
[----:B------:R-:W-:Y:S02]  /*61d0*/  IMAD.MOV R18, RZ, RZ, -R18 ;  /* 0x000000ffff127224 */ /* 0x000fe400078e0a12 */
[C---:B---3--:R-:W-:Y:S01]  /*61e0*/  IMAD R5, R251.reuse, R25, R24 ;  /* 0x00000019fb057224 */ /* 0x048fe200078e0218 */
[----:B------:R-:W-:Y:S01]  /*61f0*/  IABS R25, R9 ;  /* 0x0000000900197213 */ /* 0x000fe20000000000 */
[C---:B------:R-:W-:Y:S01]  /*6200*/  IMAD R16, R251.reuse, R21, R16 ;  /* 0x00000015fb107224 */ /* 0x040fe200078e0210 */
[----:B------:R-:W-:Y:S01]  /*6210*/  IABS R21, R6 ;  /* 0x0000000600157213 */ /* 0x000fe20000000000 */
[----:B-1----:R-:W-:Y:S01]  /*6220*/  IMAD R4, R251, R23, R22 ;  /* 0x00000017fb047224 */ /* 0x002fe200078e0216 */
[----:B------:R1:W-:Y:S01]  /*6230*/  STL [R1+0x2d0], R5 ;  /* 0x0002d00501007387 */ /* 0x0003e20000100800 */
[----:B------:R-:W-:Y:S01]  /*6240*/  IABS R23, R8 ;  /* 0x0000000800177213 */ /* 0x000fe20000000000 */
[----:B------:R-:W-:-:S02]  /*6250*/  IMAD.HI.U32 R26, R252, R25, RZ ;  /* 0x00000019fc1a7227 */ /* 0x000fc400078e00ff */
[----:B------:R2:W-:Y:S02]  /*6260*/  STL [R1+0x2cc], R4 ;  /* 0x0002cc0401007387 */ /* 0x0005e40000100800 */
[----:B------:R-:W-:-:S04]  /*6270*/  IMAD.HI.U32 R22, R252, R21, RZ ;  /* 0x00000015fc167227 */ /* 0x000fc800078e00ff */
[----:B-1----:R-:W-:Y:S01]  /*6280*/  IMAD R5, R251, R20, R19 ;  /* 0x00000014fb057224 */ /* 0x002fe200078e0213 */
[----:B------:R-:W-:Y:S01]  /*6290*/  IADD3 R22, -R22, RZ, RZ ;  /* 0x000000ff16167210 */ /* 0x000fe20007ffe1ff */
[----:B------:R-:W-:-:S03]  /*62a0*/  IMAD.HI.U32 R24, R252, R23, RZ ;  /* 0x00000017fc187227 */ /* 0x000fc600078e00ff */
[----:B------:R1:W-:Y:S01]  /*62b0*/  STL [R1+0x350], R5 ;  /* 0x0003500501007387 */ /* 0x0003e20000100800 */
[----:B--2---:R-:W-:Y:S02]  /*62c0*/  IMAD R4, R251, R18, R17 ;  /* 0x00000012fb047224 */ /* 0x004fe400078e0211 */
[----:B------:R-:W-:Y:S02]  /*62d0*/  IMAD.MOV R26, RZ, RZ, -R26 ;  /* 0x000000ffff1a7224 */ /* 0x000fe400078e0a1a */
[----:B------:R-:W-:Y:S01]  /*62e0*/  IMAD.MOV R24, RZ, RZ, -R24 ;  /* 0x000000ffff187224 */ /* 0x000fe200078e0a18 */
[----:B------:R2:W-:Y:S01]  /*62f0*/  STL [R1+0x34c], R4 ;  /* 0x00034c0401007387 */ /* 0x0005e20000100800 */
[----:B-1----:R-:W-:-:S03]  /*6300*/  IADD3 R5, R30, 0xd9, RZ ;  /* 0x000000d91e057810 */ /* 0x002fc60007ffe0ff */
[----:B------:R1:W-:Y:S01]  /*6310*/  STL [R1+0x3670], R9 ;  /* 0x0036700901007387 */ /* 0x0003e20000100800 */
[----:B------:R-:W-:-:S03]  /*6320*/  IABS R19, R5 ;  /* 0x0000000500137213 */ /* 0x000fc60000000000 */
[----:B------:R3:W-:Y:S01]  /*6330*/  STL [R1+0x367c], R8 ;  /* 0x00367c0801007387 */ /* 0x0007e20000100800 */
[----:B--2---:R-:W-:-:S03]  /*6340*/  IADD3 R4, R30, 0xda, RZ ;  /* 0x000000da1e047810 */ /* 0x004fc60007ffe0ff */
[----:B------:R2:W-:Y:S01]  /*6350*/  STL [R1+0x3654], R6 ;  /* 0x0036540601007387 */ /* 0x0005e20000100800 */
[----:B------:R-:W-:Y:S01]  /*6360*/  IABS R17, R4 ;  /* 0x0000000400117213 */ /* 0x000fe20000000000 */
[----:B------:R-:W-:Y:S01]  /*6370*/  IMAD.HI.U32 R20, R252, R19, RZ ;  /* 0x00000013fc147227 */ /* 0x000fe200078e00ff */
[C---:B-1----:R-:W-:Y:S01]  /*6380*/  IADD3 R9, R30.reuse, 0xdb, RZ ;  /* 0x000000db1e097810 */ /* 0x042fe20007ffe0ff */
[----:B------:R1:W-:Y:S02]  /*6390*/  STL [R1+0x36a4], R5 ;  /* 0x0036a40501007387 */ /* 0x0003e40000100800 */
[----:B------:R-:W-:Y:S01]  /*63a0*/  IMAD.MOV R20, RZ, RZ, -R20 ;  /* 0x000000ffff147224 */ /* 0x000fe200078e0a14 */
[----:B---3--:R-:W-:Y:S01]  /*63b0*/  IADD3 R8, R30, 0xdc, RZ ;  /* 0x000000dc1e087810 */ /* 0x008fe20007ffe0ff */
[----:B------:R3:W-:Y:S01]  /*63c0*/  STL [R1+0x36bc], R4 ;  /* 0x0036bc0401007387 */ /* 0x0007e20000100800 */
[----:B------:R-:W-:-:S04]  /*63d0*/  IMAD.HI.U32 R18, R252, R17, RZ ;  /* 0x00000011fc127227 */ /* 0x000fc800078e00ff */
[C---:B--2---:R-:W-:Y:S02]  /*63e0*/  IMAD R6, R251.reuse, R22, R21 ;  /* 0x00000016fb067224 */ /* 0x044fe400078e0215 */
[C---:B-1----:R-:W-:Y:S01]  /*63f0*/  IMAD R5, R251.reuse, R26, R25 ;  /* 0x0000001afb057224 */ /* 0x042fe200078e0219 */
        /* <DEDUP_REMOVED lines=33> */
[C---:B--2---:R-:W-:Y:S01]  /*6610*/  IMAD R6, R251.reuse, R22, R21 ;  /* 0x00000016fb067224 */ /* 0x044fe200078e0215 */
[----:B------:R-:W-:Y:S01]  /*6620*/  IADD3 R18, -R18, RZ, RZ ;  /* 0x000000ff12127210 */ /* 0x000fe20007ffe1ff */
[C---:B---3--:R-:W-:Y:S01]  /*6630*/  IMAD R5, R251.reuse, R26, R25 ;  /* 0x0000001afb057224 */ /* 0x048fe200078e0219 */
[----:B------:R-:W-:Y:S01]  /*6640*/  IABS R25, R9 ;  /* 0x0000000900197213 */ /* 0x000fe20000000000 */
[----:B-1----:R-:W-:Y:S01]  /*6650*/  IMAD R4, R251, R24, R23 ;  /* 0x00000018fb047224 */ /* 0x002fe200078e0217 */
[----:B------:R-:W-:Y:S02]  /*6660*/  IABS R23, R8 ;  /* 0x0000000800177213 */ /* 0x000fe40000000000 */
        /* <DEDUP_REMOVED lines=30> */
[C---:B---3--:R-:W-:Y:S02]  /*6850*/  IMAD R5, R251.reuse, R26, R25 ;  /* 0x0000001afb057224 */ /* 0x048fe400078e0219 */
[----:B------:R-:W-:Y:S02]  /*6860*/  IMAD.MOV R18, RZ, RZ, -R18 ;  /* 0x000000ffff127224 */ /* 0x000fe400078e0a12 */
[----:B-1----:R-:W-:Y:S01]  /*6870*/  IMAD R4, R251, R24, R23 ;  /* 0x00000018fb047224 */ /* 0x002fe200078e0217 */
[----:B------:R1:W-:Y:S01]  /*6880*/  STL [R1+0x320], R5 ;  /* 0x0003200501007387 */ /* 0x0003e20000100800 */
[----:B------:R-:W-:-:S03]  /*6890*/  IABS R24, R8 ;  /* 0x0000000800187213 */ /* 0x000fc60000000000 */
[----:B------:R2:W-:Y:S02]  /*68a0*/  STL [R1+0x31c], R4 ;  /* 0x00031c0401007387 */ /* 0x0005e40000100800 */
[----:B------:R-:W-:Y:S02]  /*68b0*/  IMAD.HI.U32 R25, R252, R24, RZ ;  /* 0x00000018fc197227 */ /* 0x000fe400078e00ff */
[----:B------:R3:W-:Y:S02]  /*68c0*/  STL [R1+0x318], R6 ;  /* 0x0003180601007387 */ /* 0x0007e40000100800 */
[----:B-1----:R-:W-:Y:S01]  /*68d0*/  IMAD R5, R251, R20, R19 ;  /* 0x00000014fb057224 */ /* 0x002fe200078e0213 */
[----:B------:R-:W-:Y:S01]  /*68e0*/  IADD3 R25, -R25, RZ, RZ ;  /* 0x000000ff19197210 */ /* 0x000fe20007ffe1ff */
        /* <DEDUP_REMOVED lines=22> */
[C---:B------:R-:W-:Y:S01]  /*6a50*/  IMAD R17, R251.reuse, R26, R17 ;  /* 0x0000001afb117224 */ /* 0x040fe200078e0211 */
[----:B-1----:R-:W-:Y:S01]  /*6a60*/  IADD3 R8, R30, 0xeb, RZ ;  /* 0x000000eb1e087810 */ /* 0x002fe20007ffe0ff */
[----:B--2---:R-:W-:Y:S01]  /*6a70*/  IMAD R6, R251, R23, R22 ;  /* 0x00000017fb067224 */ /* 0x004fe200078e0216 */
[----:B------:R-:W-:Y:S01]  /*6a80*/  IABS R26, R9 ;  /* 0x00000009001a7213 */ /* 0x000fe20000000000 */
[----:B------:R-:W-:-:S04]  /*6a90*/  IMAD.HI.U32 R19, R252, R18, RZ ;  /* 0x00000012fc137227 */ /* 0x000fc800078e00ff */
[C---:B---3--:R-:W-:Y:S02]  /*6aa0*/  IMAD R5, R251.reuse, R21, R20 ;  /* 0x00000015fb057224 */ /* 0x048fe400078e0214 */
[----:B----4-:R-:W-:Y:S01]  /*6ab0*/  IMAD R4, R251, R25, R24 ;  /* 0x00000019fb047224 */ /* 0x010fe200078e0218 */
[----:B------:R-:W-:Y:S01]  /*6ac0*/  IABS R24, R8 ;  /* 0x0000000800187213 */ /* 0x000fe20000000000 */
[----:B------:R-:W-:Y:S02]  /*6ad0*/  IMAD.MOV R19, RZ, RZ, -R19 ;  /* 0x000000ffff137224 */ /* 0x000fe400078e0a13 */
[C---:B------:R-:W-:Y:S01]  /*6ae0*/  IMAD.HI.U32 R27, R252.reuse, R26, RZ ;  /* 0x0000001afc1b7227 */ /* 0x040fe200078e00ff */
[----:B------:R1:W-:Y:S03]  /*6af0*/  STL [R1+0x394], R4 ;  /* 0x0003940401007387 */ /* 0x0003e60000100800 */
[----:B------:R-:W-:Y:S01]  /*6b00*/  IMAD.HI.U32 R25, R252, R24, RZ ;  /* 0x00000018fc197227 */ /* 0x000fe200078e00ff */
[----:B------:R2:W-:Y:S03]  /*6b10*/  STL [R1+0x390], R6 ;  /* 0x0003900601007387 */ /* 0x0005e60000100800 */
[----:B------:R-:W-:Y:S01]  /*6b20*/  IMAD.MOV R27, RZ, RZ, -R27 ;  /* 0x000000ffff1b7224 */ /* 0x000fe200078e0a1b */
[----:B------:R3:W-:Y:S01]  /*6b30*/  STL [R1+0x38c], R5 ;  /* 0x00038c0501007387 */ /* 0x0007e20000100800 */
[----:B------:R-:W-:-:S02]  /*6b40*/  IMAD.MOV R25, RZ, RZ, -R25 ;  /* 0x000000ffff197224 */ /* 0x000fc400078e0a19 */
        /* <DEDUP_REMOVED lines=10> */
[----:B------:R1:W-:Y:S01]  /*6bf0*/  STL [R1+0x36b0], R6 ;  /* 0x0036b00601007387 */ /* 0x0003e20000100800 */
[----:B------:R-:W-:Y:S01]  /*6c00*/  IABS R18, R4 ;  /* 0x0000000400127213 */ /* 0x000fe20000000000 */
[----:B------:R-:W-:Y:S01]  /*6c10*/  IMAD.HI.U32 R23, R252, R22, RZ ;  /* 0x00000016fc177227 */ /* 0x000fe200078e00ff */
[----:B------:R-:W-:Y:S01]  /*6c20*/  IADD3 R21, -R21, RZ, RZ ;  /* 0x000000ff15157210 */ /* 0x000fe20007ffe1ff */
[----:B------:R4:W-:Y:S01]  /*6c30*/  STL [R1+0x36fc], R5 ;  /* 0x0036fc0501007387 */ /* 0x0009e20000100800 */
[C---:B--2---:R-:W-:Y:S01]  /*6c40*/  IADD3 R9, R30.reuse, 0xef, RZ ;  /* 0x000000ef1e097810 */ /* 0x044fe20007ffe0ff */
[----:B------:R-:W-:Y:S01]  /*6c50*/  IMAD.MOV R23, RZ, RZ, -R23 ;  /* 0x000000ffff177224 */ /* 0x000fe200078e0a17 */
[----:B---3--:R-:W-:Y:S01]  /*6c60*/  IADD3 R8, R30, 0xf0, RZ ;  /* 0x000000f01e087810 */ /* 0x008fe20007ffe0ff */
[----:B------:R2:W-:Y:S01]  /*6c70*/  STL [R1+0x3718], R4 ;  /* 0x0037180401007387 */ /* 0x0005e20000100800 */
[----:B------:R-:W-:-:S04]  /*6c80*/  IMAD.HI.U32 R19, R252, R18, RZ ;  /* 0x00000012fc137227 */ /* 0x000fc800078e00ff */
[C---:B-1----:R-:W-:Y:S02]  /*6c90*/  IMAD R6, R251.reuse, R23, R22 ;  /* 0x00000017fb067224 */ /* 0x042fe400078e0216 */
[C---:B----4-:R-:W-:Y:S01]  /*6ca0*/  IMAD R5, R251.reuse, R27, R26 ;  /* 0x0000001bfb057224 */ /* 0x050fe200078e021a */
[----:B------:R-:W-:Y:S01]  /*6cb0*/  IABS R26, R9 ;  /* 0x00000009001a7213 */ /* 0x000fe20000000000 */
[----:B------:R-:W-:Y:S02]  /*6cc0*/  IMAD.MOV R19, RZ, RZ, -R19 ;  /* 0x000000ffff137224 */ /* 0x000fe400078e0a13 */
        /* <DEDUP_REMOVED lines=21> */
[----:B------:R-:W-:Y:S01]  /*6e20*/  STL [R1+0x36c8], R6 ;  /* 0x0036c80601007387 */ /* 0x000fe20000100800 */
        /* <DEDUP_REMOVED lines=8> */
[----:B------:R-:W-:-:S04]  /*6eb0*/  IMAD.HI.U32 R19, R252, R18, RZ ;  /* 0x00000012fc137227 */ /* 0x000fc800078e00ff */
[C---:B--2---:R-:W-:Y:S02]  /*6ec0*/  IMAD R5, R251.reuse, R27, R26 ;  /* 0x0000001bfb057224 */ /* 0x044fe400078e021a */
[C---:B------:R-:W-:Y:S01]  /*6ed0*/  IMAD R6, R251.reuse, R23, R22 ;  /* 0x00000017fb067224 */ /* 0x040fe200078e0216 */
[----:B------:R-:W-:Y:S01]  /*6ee0*/  IABS R22, R9 ;  /* 0x0000000900167213 */ /* 0x000fe20000000000 */
[----:B---3--:R-:W-:Y:S01]  /*6ef0*/  IMAD R4, R251, R25, R24 ;  /* 0x00000019fb047224 */ /* 0x008fe200078e0218 */
[----:B------:R1:W-:Y:S01]  /*6f00*/  STL [R1+0x370], R5 ;  /* 0x0003700501007387 */ /* 0x0003e20000100800 */
[----:B------:R-:W-:Y:S02]  /*6f10*/  IMAD.MOV R19, RZ, RZ, -R19 ;  /* 0x000000ffff137224 */ /* 0x000fe400078e0a13 */
[----:B------:R-:W-:Y:S01]  /*6f20*/  IMAD.HI.U32 R23, R252, R22, RZ ;  /* 0x00000016fc177227 */ /* 0x000fe200078e00ff */
[----:B------:R2:W-:Y:S04]  /*6f30*/  STL [R1+0x36c], R4 ;  /* 0x00036c0401007387 */ /* 0x0005e80000100800 */
[----:B------:R3:W-:Y:S01]  /*6f40*/  STL [R1+0x368], R6 ;  /* 0x0003680601007387 */ /* 0x0007e20000100800 */
[----:B------:R-:W-:Y:S01]  /*6f50*/  IADD3 R23, -R23, RZ, RZ ;  /* 0x000000ff17177210 */ /* 0x000fe20007ffe1ff */
        /* <DEDUP_REMOVED lines=13> */
[----:B------:R-:W-:-:S02]  /*7030*/  IABS R18, R5 ;  /* 0x0000000500127213 */ /* 0x000fc40000000000 */
        /* <DEDUP_REMOVED lines=8> */
[----:B------:R-:W-:Y:S02]  /*70c0*/  IMAD.MOV R26, RZ, RZ, -R26 ;  /* 0x000000ffff1a7224 */ /* 0x000fe400078e0a1a */
[----:B------:R-:W-:Y:S01]  /*70d0*/  IMAD.HI.U32 R27, R252, R19, RZ ;  /* 0x00000013fc1b7227 */ /* 0x000fe200078e00ff */
[----:B------:R1:W-:Y:S03]  /*70e0*/  STL [R1+0x3758], R4 ;  /* 0x0037580401007387 */ /* 0x0003e60000100800 */
[----:B--2---:R-:W-:-:S02]  /*70f0*/  IMAD R6, R251, R23, R22 ;  /* 0x00000017fb067224 */ /* 0x004fc400078e0216 */
[C---:B---3--:R-:W-:Y:S02]  /*7100*/  IMAD R5, R251.reuse, R24, R21 ;  /* 0x00000018fb057224 */ /* 0x048fe400078e0215 */
[C---:B------:R-:W-:Y:S01]  /*7110*/  IMAD R18, R251.reuse, R26, R18 ;  /* 0x0000001afb127224 */ /* 0x040fe200078e0212 */
[----:B------:R2:W-:Y:S01]  /*7120*/  STL [R1+0x35c], R6 ;  /* 0x00035c0601007387 */ /* 0x0005e20000100800 */
[----:B------:R-:W-:Y:S02]  /*7130*/  IMAD.MOV R27, RZ, RZ, -R27 ;  /* 0x000000ffff1b7224 */ /* 0x000fe400078e0a1b */
[----:B-1----:R-:W-:Y:S01]  /*7140*/  IMAD R4, R251, R25, R20 ;  /* 0x00000019fb047224 */ /* 0x002fe200078e0214 */
[----:B------:R1:W-:Y:S01]  /*7150*/  STL [R1+0x358], R5 ;  /* 0x0003580501007387 */ /* 0x0003e20000100800 */
[----:B------:R-:W-:-:S03]  /*7160*/  IABS R20, R8 ;  /* 0x0000000800147213 */ /* 0x000fc60000000000 */
[----:B------:R-:W-:Y:S01]  /*7170*/  STL [R1+0x3fdc], R18 ;  /* 0x003fdc1201007387 */ /* 0x000fe20000100800 */
[----:B--2---:R-:W-:Y:S01]  /*7180*/  IADD3 R6, R30, 0xfb, RZ ;  /* 0x000000fb1e067810 */ /* 0x004fe20007ffe0ff */
[----:B------:R-:W-:Y:S02]  /*7190*/  IMAD.HI.U32 R25, R252, R20, RZ ;  /* 0x00000014fc197227 */ /* 0x000fe400078e00ff */
[----:B------:R2:W-:Y:S01]  /*71a0*/  STL [R1+0x354], R4 ;  /* 0x0003540401007387 */ /* 0x0005e20000100800 */
[----:B-1----:R-:W-:Y:S01]  /*71b0*/  IADD3 R5, R30, 0xfc, RZ ;  /* 0x000000fc1e057810 */ /* 0x002fe20007ffe0ff */
[----:B------:R-:W-:Y:S01]  /*71c0*/  IMAD.MOV R25, RZ, RZ, -R25 ;  /* 0x000000ffff197224 */ /* 0x000fe200078e0a19 */
[----:B------:R-:W-:Y:S02]  /*71d0*/  IABS R21, R6 ;  /* 0x0000000600157213 */ /* 0x000fe40000000000 */
[----:B------:R-:W-:-:S03]  /*71e0*/  IABS R22, R5 ;  /* 0x0000000500167213 */ /* 0x000fc60000000000 */
[----:B------:R-:W-:-:S04]  /*71f0*/  IMAD.HI.U32 R26, R252, R21, RZ ;  /* 0x00000015fc1a7227 */ /* 0x000fc800078e00ff */
[----:B--2---:R-:W-:Y:S01]  /*7200*/  IMAD R4, R251, R27, R19 ;  /* 0x0000001bfb047224 */ /* 0x004fe200078e0213 */
[----:B------:R-:W-:Y:S01]  /*7210*/  IABS R19, R9 ;  /* 0x0000000900137213 */ /* 0x000fe20000000000 */
[----:B------:R-:W-:Y:S01]  /*7220*/  IMAD.HI.U32 R27, R252, R22, RZ ;  /* 0x00000016fc1b7227 */ /* 0x000fe200078e00ff */
[----:B------:R-:W-:Y:S02]  /*7230*/  IADD3 R26, -R26, RZ, RZ ;  /* 0x000000ff1a1a7210 */ /* 0x000fe40007ffe1ff */
[----:B------:R1:W-:Y:S01]  /*7240*/  STL [R1+0x3a8], R4 ;  /* 0x0003a80401007387 */ /* 0x0003e20000100800 */
[----:B------:R-:W-:-:S03]  /*7250*/  IMAD.HI.U32 R24, R252, R19, RZ ;  /* 0x00000013fc187227 */ /* 0x000fc600078e00ff */
[----:B------:R2:W-:Y:S01]  /*7260*/  STL [R1+0x3710], R9 ;  /* 0x0037100901007387 */ /* 0x0005e20000100800 */
[----:B------:R-:W-:Y:S02]  /*7270*/  IMAD.MOV R24, RZ, RZ, -R24 ;  /* 0x000000ffff187224 */ /* 0x000fe400078e0a18 */
[----:B------:R-:W-:Y:S01]  /*7280*/  IMAD.MOV R27, RZ, RZ, -R27 ;  /* 0x000000ffff1b7224 */ /* 0x000fe200078e0a1b */
[----:B------:R3:W-:Y:S01]  /*7290*/  STL [R1+0x3720], R8 ;  /* 0x0037200801007387 */ /* 0x0007e20000100800 */
[----:B-1----:R-:W-:-:S03]  /*72a0*/  IADD3 R4, R30, 0xfd, RZ ;  /* 0x000000fd1e047810 */ /* 0x002fc60007ffe0ff */
[----:B------:R1:W-:Y:S01]  /*72b0*/  STL [R1+0x36f4], R6 ;  /* 0x0036f40601007387 */ /* 0x0003e20000100800 */
[----:B------:R-:W-:-:S03]  /*72c0*/  IABS R23, R4 ;  /* 0x0000000400177213 */ /* 0x000fc60000000000 */
[----:B------:R4:W-:Y:S01]  /*72d0*/  STL [R1+0x3754], R5 ;  /* 0x0037540501007387 */ /* 0x0009e20000100800 */
[----:B--2---:R-:W-:Y:S01]  /*72e0*/  IADD3 R9, R30, 0xfe, RZ ;  /* 0x000000fe1e097810 */ /* 0x004fe20007ffe0ff */
[----:B------:R-:W-:Y:S02]  /*72f0*/  IMAD.HI.U32 R28, R252, R23, RZ ;  /* 0x00000017fc1c7227 */ /* 0x000fe400078e00ff */
[----:B------:R2:W-:Y:S01]  /*7300*/  STL [R1+0x3774], R4 ;  /* 0x0037740401007387 */ /* 0x0005e20000100800 */
[----:B---3--:R-:W-:Y:S01]  /*7310*/  IADD3 R8, R30, 0xff, RZ ;  /* 0x000000ff1e087810 */ /* 0x008fe20007ffe0ff */
[C---:B-1----:R-:W-:Y:S01]  /*7320*/  IMAD R6, R251.reuse, R25, R20 ;  /* 0x00000019fb067224 */ /* 0x042fe200078e0214 */
[----:B------:R-:W-:Y:S01]  /*7330*/  IABS R20, R9 ;  /* 0x0000000900147213 */ /* 0x000fe20000000000 */
[----:B------:R-:W-:Y:S02]  /*7340*/  IMAD.MOV R28, RZ, RZ, -R28 ;  /* 0x000000ffff1c7224 */ /* 0x000fe400078e0a1c */
[----:B----4-:R-:W-:Y:S01]  /*7350*/  IMAD R5, R251, R26, R21 ;  /* 0x0000001afb057224 */ /* 0x010fe200078e0215 */
[----:B------:R-:W-:Y:S01]  /*7360*/  IABS R21, R8 ;  /* 0x0000000800157213 */ /* 0x000fe20000000000 */
[----:B------:R-:W-:-:S04]  /*7370*/  IMAD.HI.U32 R25, R252, R20, RZ ;  /* 0x00000014fc197227 */ /* 0x000fc800078e00ff */
[C---:B--2---:R-:W-:Y:S02]  /*7380*/  IMAD R4, R251.reuse, R24, R19 ;  /* 0x00000018fb047224 */ /* 0x044fe400078e0213 */
[----:B------:R-:W-:Y:S02]  /*7390*/  IMAD R19, R251, R28, R23 ;  /* 0x0000001cfb137224 */ /* 0x000fe400078e0217 */
[----:B------:R-:W-:Y:S01]  /*73a0*/  IMAD.HI.U32 R26, R252, R21, RZ ;  /* 0x00000015fc1a7227 */ /* 0x000fe200078e00ff */
[----:B------:R1:W-:Y:S03]  /*73b0*/  STL [R1+0x3a4], R4 ;  /* 0x0003a40401007387 */ /* 0x0003e60000100800 */
[----:B------:R-:W-:Y:S01]  /*73c0*/  IMAD.MOV R25, RZ, RZ, -R25 ;  /* 0x000000ffff197224 */ /* 0x000fe200078e0a19 */
[----:B------:R2:W-:Y:S01]  /*73d0*/  STL [R1+0x3a0], R6 ;  /* 0x0003a00601007387 */ /* 0x0005e20000100800 */
[----:B------:R-:W-:-:S02]  /*73e0*/  IMAD.MOV R26, RZ, RZ, -R26 ;  /* 0x000000ffff1a7224 */ /* 0x000fc400078e0a1a */
[C---:B------:R-:W-:Y:S01]  /*73f0*/  IMAD R20, R251.reuse, R25, R20 ;  /* 0x00000019fb147224 */ /* 0x040fe200078e0214 */
[----:B------:R3:W-:Y:S01]  /*7400*/  STL [R1+0x39c], R5 ;  /* 0x00039c0501007387 */ /* 0x0007e20000100800 */
[C---:B------:R-:W-:Y:S02]  /*7410*/  IMAD R21, R251.reuse, R26, R21 ;  /* 0x0000001afb157224 */ /* 0x040fe400078e0215 */
[----:B-1----:R-:W-:Y:S01]  /*7420*/  IMAD R4, R251, R27, R22 ;  /* 0x0000001bfb047224 */ /* 0x002fe200078e0216 */
[----:B------:R-:W-:Y:S01]  /*7430*/  STL [R1+0x3fcc], R19 ;  /* 0x003fcc1301007387 */ /* 0x000fe20000100800 */
[----:B--2---:R-:W-:-:S03]  /*7440*/  IADD3 R6, R30, 0x100, RZ ;  /* 0x000001001e067810 */ /* 0x004fc60007ffe0ff */
[----:B------:R1:W-:Y:S01]  /*7450*/  STL [R1+0x398], R4 ;  /* 0x0003980401007387 */ /* 0x0003e20000100800 */
[----:B------:R-:W-:Y:S02]  /*7460*/  IABS R22, R6 ;  /* 0x0000000600167213 */ /* 0x000fe40000000000 */
[----:B---3--:R-:W-:Y:S01]  /*7470*/  IADD3 R5, R30, 0x101, RZ ;  /* 0x000001011e057810 */ /* 0x008fe20007ffe0ff */
[----:B------:R-:W-:Y:S02]  /*7480*/  STL [R1+0x3730], R9 ;  /* 0x0037300901007387 */ /* 0x000fe40000100800 */
[----:B------:R-:W-:Y:S01]  /*7490*/  IMAD.HI.U32 R27, R252, R22, RZ ;  /* 0x00000016fc1b7227 */ /* 0x000fe200078e00ff */
[----:B------:R-:W-:Y:S01]  /*74a0*/  IABS R23, R5 ;  /* 0x0000000500177213 */ /* 0x000fe20000000000 */
[----:B------:R-:W-:Y:S01]  /*74b0*/  STL [R1+0x373c], R8 ;  /* 0x00373c0801007387 */ /* 0x000fe20000100800 */
[----:B-1----:R-:W-:Y:S01]  /*74c0*/  IADD3 R4, R30, 0x102, RZ ;  /* 0x000001021e047810 */ /* 0x002fe20007ffe0ff */
[----:B------:R-:W-:-:S02]  /*74d0*/  IMAD.MOV R27, RZ, RZ, -R27 ;  /* 0x000000ffff1b7224 */ /* 0x000fc400078e0a1b */
[----:B------:R-:W-:Y:S01]  /*74e0*/  STL [R1+0x370c], R6 ;  /* 0x00370c0601007387 */ /* 0x000fe20000100800 */
[----:B------:R-:W-:Y:S01]  /*74f0*/  IABS R24, R4 ;  /* 0x0000000400187213 */ /* 0x000fe20000000000 */
[----:B------:R-:W-:Y:S02]  /*7500*/  IMAD R22, R251, R27, R22 ;  /* 0x0000001bfb167224 */ /* 0x000fe400078e0216 */
[----:B------:R-:W-:Y:S01]  /*7510*/  STL [R1+0x3770], R5 ;  /* 0x0037700501007387 */ /* 0x000fe20000100800 */
[----:B------:R-:W-:-:S03]  /*7520*/  IMAD.HI.U32 R28, R252, R23, RZ ;  /* 0x00000017fc1c7227 */ /* 0x000fc600078e00ff */
[----:B------:R-:W-:Y:S01]  /*7530*/  STL [R1+0x3798], R4 ;  /* 0x0037980401007387 */ /* 0x000fe20000100800 */
[----:B------:R-:W-:-:S03]  /*7540*/  IMAD.HI.U32 R29, R252, R24, RZ ;  /* 0x00000018fc1d7227 */ /* 0x000fc600078e00ff */
[----:B------:R-:W-:Y:S01]  /*7550*/  STL [R1+0x3fb8], R20 ;  /* 0x003fb81401007387 */ /* 0x000fe20000100800 */
[----:B------:R-:W-:Y:S01]  /*7560*/  IMAD.MOV R28, RZ, RZ, -R28 ;  /* 0x000000ffff1c7224 */ /* 0x000fe200078e0a1c */
[----:B------:R-:W-:Y:S02]  /*7570*/  IADD3 R29, -R29, RZ, RZ ;  /* 0x000000ff1d1d7210 */ /* 0x000fe40007ffe1ff */
[----:B------:R1:W-:Y:S01]  /*7580*/  STL [R1+0x3fbc], R21 ;  /* 0x003fbc1501007387 */ /* 0x0003e20000100800 */
[C---:B------:R-:W-:Y:S02]  /*7590*/  IMAD R23, R251.reuse, R28, R23 ;  /* 0x0000001cfb177224 */ /* 0x040fe400078e0217 */
[----:B------:R-:W-:Y:S01]  /*75a0*/  IMAD R24, R251, R29, R24 ;  /* 0x0000001dfb187224 */ /* 0x000fe200078e0218 */
[----:B------:R2:W-:Y:S04]  /*75b0*/  STL [R1+0x3fc0], R22 ;  /* 0x003fc01601007387 */ /* 0x0005e80000100800 */
[----:B------:R-:W-:Y:S01]  /*75c0*/  STL [R1+0x3fc4], R23 ;  /* 0x003fc41701007387 */ /* 0x000fe20000100800 */
[----:B-1----:R-:W-:-:S03]  /*75d0*/  MOV R21, R248 ;  /* 0x000000f800157202 */ /* 0x002fc60000000f00 */
[----:B------:R1:W-:Y:S01]  /*75e0*/  STL [R1+0x3fc8], R24 ;  /* 0x003fc81801007387 */ /* 0x0003e20000100800 */
[----:B--2---:R-:W-:-:S05]  /*75f0*/  IMAD.MOV.U32 R22, RZ, RZ, R30 ;  /* 0x000000ffff167224 */ /* 0x004fca00078e001e */
[C---:B------:R-:W-:Y:S02]  /*7600*/  IADD3 R9, R22.reuse, 0x103, RZ ;  /* 0x0000010316097810 */ /* 0x040fe40007ffe0ff */
[C---:B------:R-:W-:Y:S01]  /*7610*/  IADD3 R8, R22.reuse, 0x104, RZ ;  /* 0x0000010416087810 */ /* 0x040fe20007ffe0ff */
[----:B-1----:R-:W-:Y:S01]  /*7620*/  IMAD.MOV.U32 R24, RZ, RZ, R246 ;  /* 0x000000ffff187224 */ /* 0x002fe200078e00f6 */
[C---:B------:R-:W-:Y:S01]  /*7630*/  IADD3 R6, R22.reuse, 0x105, RZ ;  /* 0x0000010516067810 */ /* 0x040fe20007ffe0ff */
[----:B------:R1:W-:Y:S01]  /*7640*/  STL [R1+0x3750], R9 ;  /* 0x0037500901007387 */ /* 0x0003e20000100800 */
[----:B------:R-:W-:Y:S02]  /*7650*/  IABS R25, R9 ;  /* 0x0000000900197213 */ /* 0x000fe40000000000 */
[C---:B------:R-:W-:Y:S01]  /*7660*/  IADD3 R5, R22.reuse, 0x106, RZ ;  /* 0x0000010616057810 */ /* 0x040fe20007ffe0ff */
[----:B------:R2:W-:Y:S01]  /*7670*/  STL [R1+0x372c], R8 ;  /* 0x00372c0801007387 */ /* 0x0005e20000100800 */
[----:B------:R-:W-:Y:S01]  /*7680*/  IADD3 R4, R22, 0x107, RZ ;  /* 0x0000010716047810 */ /* 0x000fe20007ffe0ff */
[C---:B------:R-:W-:Y:S01]  /*7690*/  IMAD.HI.U32 R30, R252.reuse, R25, RZ ;  /* 0x00000019fc1e7227 */ /* 0x040fe200078e00ff */
[----:B------:R-:W-:Y:S01]  /*76a0*/  IABS R26, R8 ;  /* 0x00000008001a7213 */ /* 0x000fe20000000000 */
[----:B------:R3:W-:Y:S01]  /*76b0*/  STL [R1+0x3270], R6 ;  /* 0x0032700601007387 */ /* 0x0007e20000100800 */
[----:B------:R-:W-:Y:S01]  /*76c0*/  IABS R27, R6 ;  /* 0x00000006001b7213 */ /* 0x000fe20000000000 */
[----:B------:R-:W-:Y:S01]  /*76d0*/  IMAD.MOV R30, RZ, RZ, -R30 ;  /* 0x000000ffff1e7224 */ /* 0x000fe200078e0a1e */
[----:B------:R-:W-:Y:S01]  /*76e0*/  IABS R28, R5 ;  /* 0x00000005001c7213 */ /* 0x000fe20000000000 */
[----:B------:R-:W-:Y:S01]  /*76f0*/  IMAD.HI.U32 R31, R252, R26, RZ ;  /* 0x0000001afc1f7227 */ /* 0x000fe200078e00ff */
[----:B------:R-:W-:Y:S01]  /*7700*/  IABS R29, R4 ;  /* 0x00000004001d7213 */ /* 0x000fe20000000000 */
[----:B------:R4:W-:Y:S01]  /*7710*/  STL [R1+0x375c], R5 ;  /* 0x00375c0501007387 */ /* 0x0009e20000100800 */
[----:B-1----:R-:W-:Y:S01]  /*7720*/  IADD3 R9, R22, 0x108, RZ ;  /* 0x0000010816097810 */ /* 0x002fe20007ffe0ff */
[----:B------:R-:W-:Y:S01]  /*7730*/  IMAD.HI.U32 R32, R252, R27, RZ ;  /* 0x0000001bfc207227 */ /* 0x000fe200078e00ff */
[C---:B--2---:R-:W-:Y:S01]  /*7740*/  IADD3 R8, R22.reuse, 0x109, RZ ;  /* 0x0000010916087810 */ /* 0x044fe20007ffe0ff */
[----:B------:R1:W-:Y:S01]  /*7750*/  STL [R1+0x3794], R4 ;  /* 0x0037940401007387 */ /* 0x0003e20000100800 */
[----:B---3--:R-:W-:Y:S01]  /*7760*/  IADD3 R6, R22, 0x1ff, RZ ;  /* 0x000001ff16067810 */ /* 0x008fe20007ffe0ff */
[----:B------:R-:W-:Y:S01]  /*7770*/  IMAD.HI.U32 R33, R252, R28, RZ ;  /* 0x0000001cfc217227 */ /* 0x000fe200078e00ff */
[----:B------:R-:W-:-:S02]  /*7780*/  IADD3 R18, R22, 0x1d4, RZ ;  /* 0x000001d416127810 */ /* 0x000fc40007ffe0ff */
[----:B------:R-:W-:Y:S01]  /*7790*/  IADD3 R19, R22, 0x1d9, RZ ;  /* 0x000001d916137810 */ /* 0x000fe20007ffe0ff */
[----:B------:R-:W-:Y:S01]  /*77a0*/  IMAD.HI.U32 R34, R252, R29, RZ ;  /* 0x0000001dfc227227 */ /* 0x000fe200078e00ff */
[C---:B----4-:R-:W-:Y:S02]  /*77b0*/  IADD3 R5, R22.reuse, 0x10a, RZ ;  /* 0x0000010a16057810 */ /* 0x050fe40007ffe0ff */
[C---:B------:R-:W-:Y:S01]  /*77c0*/  IADD3 R23, R22.reuse, 0x1df, RZ ;  /* 0x000001df16177810 */ /* 0x040fe20007ffe0ff */
[----:B------:R-:W-:Y:S01]  /*77d0*/  IMAD.MOV R31, RZ, RZ, -R31 ;  /* 0x000000ffff1f7224 */ /* 0x000fe200078e0a1f */
[----:B-1----:R-:W-:Y:S01]  /*77e0*/  IADD3 R4, R22, 0x10b, RZ ;  /* 0x0000010b16047810 */ /* 0x002fe20007ffe0ff */
[----:B------:R-:W-:Y:S02]  /*77f0*/  IMAD.MOV R32, RZ, RZ, -R32 ;  /* 0x000000ffff207224 */ /* 0x000fe400078e0a20 */
[----:B------:R-:W-:Y:S01]  /*7800*/  IMAD R25, R251, R30, R25 ;  /* 0x0000001efb197224 */ /* 0x000fe200078e0219 */
[----:B------:R-:W-:Y:S01]  /*7810*/  IABS R30, R9 ;  /* 0x00000009001e7213 */ /* 0x000fe20000000000 */
[----:B------:R-:W-:-:S02]  /*7820*/  IMAD.MOV R33, RZ, RZ, -R33 ;  /* 0x000000ffff217224 */ /* 0x000fc400078e0a21 */
[----:B------:R-:W-:Y:S01]  /*7830*/  IMAD.MOV R34, RZ, RZ, -R34 ;  /* 0x000000ffff227224 */ /* 0x000fe200078e0a22 */
[----:B------:R1:W-:Y:S01]  /*7840*/  STL [R1+0x3fd0], R25 ;  /* 0x003fd01901007387 */ /* 0x0003e20000100800 */
[C---:B------:R-:W-:Y:S01]  /*7850*/  IMAD R26, R251.reuse, R31, R26 ;  /* 0x0000001ffb1a7224 */ /* 0x040fe200078e021a */
[----:B------:R-:W-:Y:S01]  /*7860*/  IABS R31, R8 ;  /* 0x00000008001f7213 */ /* 0x000fe20000000000 */
[C---:B------:R-:W-:Y:S01]  /*7870*/  IMAD R27, R251.reuse, R32, R27 ;  /* 0x00000020fb1b7224 */ /* 0x040fe200078e021b */
[----:B------:R-:W-:Y:S01]  /*7880*/  IABS R32, R6 ;  /* 0x0000000600207213 */ /* 0x000fe20000000000 */
[C---:B------:R-:W-:Y:S01]  /*7890*/  IMAD R28, R251.reuse, R33, R28 ;  /* 0x00000021fb1c7224 */ /* 0x040fe200078e021c */
[----:B------:R-:W-:Y:S01]  /*78a0*/  IABS R33, R5 ;  /* 0x0000000500217213 */ /* 0x000fe20000000000 */
[----:B------:R-:W-:Y:S01]  /*78b0*/  IMAD R29, R251, R34, R29 ;  /* 0x00000022fb1d7224 */ /* 0x000fe200078e021d */
[----:B------:R-:W-:Y:S01]  /*78c0*/  IABS R34, R4 ;  /* 0x0000000400227213 */ /* 0x000fe20000000000 */
[----:B------:R-:W-:Y:S01]  /*78d0*/  IMAD.HI.U32 R35, R252, R30, RZ ;  /* 0x0000001efc237227 */ /* 0x000fe200078e00ff */
[----:B------:R2:W-:Y:S01]  /*78e0*/  STL [R1+0x3fac], R26 ;  /* 0x003fac1a01007387 */ /* 0x0005e20000100800 */
[----:B-1----:R-:W-:-:S02]  /*78f0*/  IADD3 R25, R22, 0x1de, RZ ;  /* 0x000001de16197810 */ /* 0x002fc40007ffe0ff */
[C---:B------:R-:W-:Y:S01]  /*7900*/  IMAD.HI.U32 R36, R252.reuse, R31, RZ ;  /* 0x0000001ffc247227 */ /* 0x040fe200078e00ff */
[----:B------:R1:W-:Y:S01]  /*7910*/  STL [R1+0x3fb0], R27 ;  /* 0x003fb01b01007387 */ /* 0x0003e20000100800 */
[----:B------:R-:W-:Y:S02]  /*7920*/  IADD3 R35, -R35, RZ, RZ ;  /* 0x000000ff23237210 */ /* 0x000fe40007ffe1ff */
[----:B------:R-:W-:Y:S01]  /*7930*/  IMAD.HI.U32 R37, R252, R32, RZ ;  /* 0x00000020fc257227 */ /* 0x000fe200078e00ff */
[----:B------:R-:W-:Y:S01]  /*7940*/  STL [R1+0x3fb4], R28 ;  /* 0x003fb41c01007387 */ /* 0x000fe20000100800 */
[----:B--2---:R-:W-:Y:S02]  /*7950*/  IADD3 R26, R22, 0x1dd, RZ ;  /* 0x000001dd161a7810 */ /* 0x004fe40007ffe0ff */
[----:B------:R-:W-:Y:S01]  /*7960*/  IMAD.HI.U32 R38, R252, R33, RZ ;  /* 0x00000021fc267227 */ /* 0x000fe200078e00ff */
[----:B------:R-:W-:Y:S01]  /*7970*/  STL [R1+0x3fd4], R29 ;  /* 0x003fd41d01007387 */ /* 0x000fe20000100800 */
[----:B-1----:R-:W-:-:S02]  /*7980*/  IADD3 R27, R22, 0x1dc, RZ ;  /* 0x000001dc161b7810 */ /* 0x002fc40007ffe0ff */
[----:B------:R-:W-:Y:S01]  /*7990*/  IMAD.HI.U32 R39, R252, R34, RZ ;  /* 0x00000022fc277227 */ /* 0x000fe200078e00ff */
[----:B------:R1:W-:Y:S03]  /*79a0*/  STL [R1+0x3728], R9 ;  /* 0x0037280901007387 */ /* 0x0003e60000100800 */
[----:B------:R-:W-:Y:S01]  /*79b0*/  IMAD.MOV R36, RZ, RZ, -R36 ;  /* 0x000000ffff247224 */ /* 0x000fe200078e0a24 */
[----:B------:R2:W-:Y:S01]  /*79c0*/  STL [R1+0x374c], R8 ;  /* 0x00374c0801007387 */ /* 0x0005e20000100800 */
[----:B------:R-:W-:Y:S02]  /*79d0*/  IMAD.MOV R37, RZ, RZ, -R37 ;  /* 0x000000ffff257224 */ /* 0x000fe400078e0a25 */
[----:B------:R-:W-:Y:S01]  /*79e0*/  IMAD.MOV R38, RZ, RZ, -R38 ;  /* 0x000000ffff267224 */ /* 0x000fe200078e0a26 */
[----:B------:R-:W-:Y:S01]  /*79f0*/  STL [R1+0x376c], R5 ;  /* 0x00376c0501007387 */ /* 0x000fe20000100800 */
[----:B------:R-:W-:Y:S01]  /*7a00*/  IMAD.MOV R39, RZ, RZ, -R39 ;  /* 0x000000ffff277224 */ /* 0x000fe200078e0a27 */
[C---:B-1----:R-:W-:Y:S01]  /*7a10*/  IADD3 R9, R22.reuse, 0x10c, RZ ;  /* 0x0000010c16097810 */ /* 0x042fe20007ffe0ff */
[C---:B------:R-:W-:Y:S01]  /*7a20*/  IMAD R30, R251.reuse, R35, R30 ;  /* 0x00000023fb1e7224 */ /* 0x040fe200078e021e */
[----:B------:R1:W-:Y:S01]  /*7a30*/  STL [R1+0x3a68], R6 ;  /* 0x003a680601007387 */ /* 0x0003e20000100800 */
[C---:B------:R-:W-:Y:S01]  /*7a40*/  IMAD R31, R251.reuse, R36, R31 ;  /* 0x00000024fb1f7224 */ /* 0x040fe200078e021f */
[----:B--2---:R-:W-:Y:S01]  /*7a50*/  IADD3 R8, R22, 0x10d, RZ ;  /* 0x0000010d16087810 */ /* 0x004fe20007ffe0ff */
[C---:B------:R-:W-:Y:S01]  /*7a60*/  IMAD R32, R251.reuse, R37, R32 ;  /* 0x00000025fb207224 */ /* 0x040fe200078e0220 */
[----:B------:R2:W-:Y:S01]  /*7a70*/  STL [R1+0x377c], R4 ;  /* 0x00377c0401007387 */ /* 0x0005e20000100800 */
[C---:B------:R-:W-:Y:S01]  /*7a80*/  IMAD R33, R251.reuse, R38, R33 ;  /* 0x00000026fb217224 */ /* 0x040fe200078e0221 */
[----:B------:R-:W-:Y:S01]  /*7a90*/  IABS R36, R8 ;  /* 0x0000000800247213 */ /* 0x000fe20000000000 */
[----:B------:R-:W-:Y:S01]  /*7aa0*/  IMAD R34, R251, R39, R34 ;  /* 0x00000027fb227224 */ /* 0x000fe200078e0222 */
[----:B------:R-:W-:Y:S01]  /*7ab0*/  STL [R1+0x3fd8], R30 ;  /* 0x003fd81e01007387 */ /* 0x000fe20000100800 */
[----:B------:R-:W-:-:S02]  /*7ac0*/  IABS R35, R9 ;  /* 0x0000000900237213 */ /* 0x000fc40000000000 */
[----:B------:R-:W-:Y:S01]  /*7ad0*/  IMAD.HI.U32 R41, R252, R36, RZ ;  /* 0x00000024fc297227 */ /* 0x000fe200078e00ff */
[----:B------:R-:W-:Y:S01]  /*7ae0*/  STL [R1+0x3fe0], R31 ;  /* 0x003fe01f01007387 */ /* 0x000fe20000100800 */
[C---:B-1----:R-:W-:Y:S02]  /*7af0*/  IADD3 R6, R22.reuse, 0x10e, RZ ;  /* 0x0000010e16067810 */ /* 0x042fe40007ffe0ff */
[----:B--2---:R-:W-:Y:S01]  /*7b00*/  IADD3 R4, R22, 0x110, RZ ;  /* 0x0000011016047810 */ /* 0x004fe20007ffe0ff */
[----:B------:R-:W-:Y:S01]  /*7b10*/  STL [R1+0x3fe4], R32 ;  /* 0x003fe42001007387 */ /* 0x000fe20000100800 */
[----:B------:R-:W-:Y:S01]  /*7b20*/  IMAD.MOV R41, RZ, RZ, -R41 ;  /* 0x000000ffff297224 */ /* 0x000fe200078e0a29 */
[----:B------:R-:W-:Y:S01]  /*7b30*/  IABS R37, R6 ;  /* 0x0000000600257213 */ /* 0x000fe20000000000 */
[----:B------:R-:W-:Y:S01]  /*7b40*/  IMAD.HI.U32 R40, R252, R35, RZ ;  /* 0x00000023fc287227 */ /* 0x000fe200078e00ff */
[----:B------:R-:W-:Y:S01]  /*7b50*/  STL [R1+0x3fe8], R33 ;  /* 0x003fe82101007387 */ /* 0x000fe20000100800 */
[----:B------:R-:W-:-:S02]  /*7b60*/  IADD3 R5, R22, 0x10f, RZ ;  /* 0x0000010f16057810 */ /* 0x000fc40007ffe0ff */
[----:B------:R-:W-:Y:S01]  /*7b70*/  IABS R39, R4 ;  /* 0x0000000400277213 */ /* 0x000fe20000000000 */
[----:B------:R-:W-:Y:S01]  /*7b80*/  STL [R1+0x3fec], R34 ;  /* 0x003fec2201007387 */ /* 0x000fe20000100800 */
[----:B------:R-:W-:Y:S01]  /*7b90*/  IMAD R36, R251, R41, R36 ;  /* 0x00000029fb247224 */ /* 0x000fe200078e0224 */
[----:B------:R-:W-:Y:S01]  /*7ba0*/  IABS R38, R5 ;  /* 0x0000000500267213 */ /* 0x000fe20000000000 */
[C---:B------:R-:W-:Y:S01]  /*7bb0*/  IMAD.HI.U32 R42, R252.reuse, R37, RZ ;  /* 0x00000025fc2a7227 */ /* 0x040fe200078e00ff */
[----:B------:R1:W-:Y:S03]  /*7bc0*/  STL [R1+0x3724], R9 ;  /* 0x0037240901007387 */ /* 0x0003e60000100800 */
[----:B------:R-:W-:Y:S01]  /*7bd0*/  IMAD.HI.U32 R44, R252, R39, RZ ;  /* 0x00000027fc2c7227 */ /* 0x000fe200078e00ff */
[----:B------:R2:W-:Y:S01]  /*7be0*/  STL [R1+0x3748], R8 ;  /* 0x0037480801007387 */ /* 0x0005e20000100800 */
[----:B------:R-:W-:-:S02]  /*7bf0*/  IADD3 R42, -R42, RZ, RZ ;  /* 0x000000ff2a2a7210 */ /* 0x000fc40007ffe1ff */
[----:B------:R-:W-:Y:S01]  /*7c00*/  IMAD.MOV R40, RZ, RZ, -R40 ;  /* 0x000000ffff287224 */ /* 0x000fe200078e0a28 */
[----:B------:R3:W-:Y:S01]  /*7c10*/  STL [R1+0x3768], R6 ;  /* 0x0037680601007387 */ /* 0x0007e20000100800 */
[----:B------:R-:W-:Y:S01]  /*7c20*/  IMAD.HI.U32 R43, R252, R38, RZ ;  /* 0x00000026fc2b7227 */ /* 0x000fe200078e00ff */
[C---:B-1----:R-:W-:Y:S02]  /*7c30*/  IADD3 R9, R22.reuse, 0x111, RZ ;  /* 0x0000011116097810 */ /* 0x042fe40007ffe0ff */
[----:B------:R1:W-:Y:S01]  /*7c40*/  STL [R1+0x3790], R5 ;  /* 0x0037900501007387 */ /* 0x0003e20000100800 */
[----:B------:R-:W-:Y:S01]  /*7c50*/  IMAD.MOV R44, RZ, RZ, -R44 ;  /* 0x000000ffff2c7224 */ /* 0x000fe200078e0a2c */
[C---:B--2---:R-:W-:Y:S01]  /*7c60*/  IADD3 R8, R22.reuse, 0x112, RZ ;  /* 0x0000011216087810 */ /* 0x044fe20007ffe0ff */
[C---:B------:R-:W-:Y:S01]  /*7c70*/  IMAD R35, R251.reuse, R40, R35 ;  /* 0x00000028fb237224 */ /* 0x040fe200078e0223 */
[----:B------:R2:W-:Y:S01]  /*7c80*/  STL [R1+0x379c], R4 ;  /* 0x00379c0401007387 */ /* 0x0005e20000100800 */
[----:B------:R-:W-:Y:S01]  /*7c90*/  IABS R40, R9 ;  /* 0x0000000900287213 */ /* 0x000fe20000000000 */
[----:B------:R-:W-:Y:S01]  /*7ca0*/  IMAD.MOV R43, RZ, RZ, -R43 ;  /* 0x000000ffff2b7224 */ /* 0x000fe200078e0a2b */
[----:B------:R-:W-:Y:S01]  /*7cb0*/  IABS R41, R8 ;  /* 0x0000000800297213 */ /* 0x000fe20000000000 */
[----:B------:R4:W-:Y:S01]  /*7cc0*/  STL [R1+0x3744], R9 ;  /* 0x0037440901007387 */ /* 0x0009e20000100800 */
[C---:B---3--:R-:W-:Y:S01]  /*7cd0*/  IADD3 R6, R22.reuse, 0x113, RZ ;  /* 0x0000011316067810 */ /* 0x048fe20007ffe0ff */
[----:B------:R-:W-:Y:S01]  /*7ce0*/  IMAD R37, R251, R42, R37 ;  /* 0x0000002afb257224 */ /* 0x000fe200078e0225 */
[----:B-1----:R-:W-:Y:S01]  /*7cf0*/  IADD3 R5, R22, 0x114, RZ ;  /* 0x0000011416057810 */ /* 0x002fe20007ffe0ff */
[----:B------:R-:W-:Y:S01]  /*7d00*/  IMAD.HI.U32 R46, R252, R41, RZ ;  /* 0x00000029fc2e7227 */ /* 0x000fe200078e00ff */
[----:B------:R1:W-:Y:S01]  /*7d10*/  STL [R1+0x3764], R8 ;  /* 0x0037640801007387 */ /* 0x0003e20000100800 */
[----:B--2---:R-:W-:-:S02]  /*7d20*/  IADD3 R4, R22, 0x115, RZ ;  /* 0x0000011516047810 */ /* 0x004fc40007ffe0ff */
[----:B------:R-:W-:Y:S01]  /*7d30*/  IMAD.MOV R46, RZ, RZ, -R46 ;  /* 0x000000ffff2e7224 */ /* 0x000fe200078e0a2e */
[----:B------:R-:W-:Y:S01]  /*7d40*/  IABS R42, R6 ;  /* 0x00000006002a7213 */ /* 0x000fe20000000000 */
[C---:B------:R-:W-:Y:S01]  /*7d50*/  IMAD R39, R251.reuse, R44, R39 ;  /* 0x0000002cfb277224 */ /* 0x040fe200078e0227 */
[----:B------:R-:W-:Y:S01]  /*7d60*/  IABS R44, R4 ;  /* 0x00000004002c7213 */ /* 0x000fe20000000000 */
[C---:B------:R-:W-:Y:S01]  /*7d70*/  IMAD R41, R251.reuse, R46, R41 ;  /* 0x0000002efb297224 */ /* 0x040fe200078e0229 */
[C---:B----4-:R-:W-:Y:S01]  /*7d80*/  IADD3 R9, R22.reuse, 0x116, RZ ;  /* 0x0000011616097810 */ /* 0x050fe20007ffe0ff */
[----:B------:R-:W-:Y:S01]  /*7d90*/  IMAD R38, R251, R43, R38 ;  /* 0x0000002bfb267224 */ /* 0x000fe200078e0226 */
[----:B-1----:R-:W-:Y:S01]  /*7da0*/  IADD3 R8, R22, 0x117, RZ ;  /* 0x0000011716087810 */ /* 0x002fe20007ffe0ff */
[C---:B------:R-:W-:Y:S01]  /*7db0*/  IMAD.HI.U32 R45, R252.reuse, R40, RZ ;  /* 0x00000028fc2d7227 */ /* 0x040fe200078e00ff */
[----:B------:R-:W-:Y:S01]  /*7dc0*/  IABS R43, R5 ;  /* 0x00000005002b7213 */ /* 0x000fe20000000000 */
[----:B------:R1:W-:Y:S01]  /*7dd0*/  STL [R1+0x378c], R6 ;  /* 0x00378c0601007387 */ /* 0x0003e20000100800 */
[----:B------:R-:W-:Y:S01]  /*7de0*/  IABS R46, R8 ;  /* 0x00000008002e7213 */ /* 0x000fe20000000000 */
[----:B------:R-:W-:-:S02]  /*7df0*/  IMAD.HI.U32 R47, R252, R42, RZ ;  /* 0x0000002afc2f7227 */ /* 0x000fc400078e00ff */
[----:B------:R2:W-:Y:S02]  /*7e00*/  STL [R1+0x37b0], R5 ;  /* 0x0037b00501007387 */ /* 0x0005e40000100800 */
[----:B------:R-:W-:Y:S02]  /*7e10*/  IMAD.HI.U32 R49, R252, R44, RZ ;  /* 0x0000002cfc317227 */ /* 0x000fe400078e00ff */
[----:B------:R3:W-:Y:S02]  /*7e20*/  STL [R1+0x37b4], R4 ;  /* 0x0037b40401007387 */ /* 0x0007e40000100800 */
[----:B------:R-:W-:Y:S01]  /*7e30*/  IMAD.MOV R45, RZ, RZ, -R45 ;  /* 0x000000ffff2d7224 */ /* 0x000fe200078e0a2d */
[----:B-1----:R-:W-:Y:S01]  /*7e40*/  IADD3 R6, R22, 0x118, RZ ;  /* 0x0000011816067810 */ /* 0x002fe20007ffe0ff */
[----:B------:R-:W-:Y:S01]  /*7e50*/  IMAD.HI.U32 R51, R252, R46, RZ ;  /* 0x0000002efc337227 */ /* 0x000fe200078e00ff */
[----:B------:R1:W-:Y:S01]  /*7e60*/  STL [R1+0x3760], R9 ;  /* 0x0037600901007387 */ /* 0x0003e20000100800 */
[----:B------:R-:W-:-:S02]  /*7e70*/  IADD3 R49, -R49, RZ, RZ ;  /* 0x000000ff31317210 */ /* 0x000fc40007ffe1ff */
[----:B------:R-:W-:Y:S01]  /*7e80*/  IMAD.HI.U32 R48, R252, R43, RZ ;  /* 0x0000002bfc307227 */ /* 0x000fe200078e00ff */
[----:B------:R4:W-:Y:S01]  /*7e90*/  STL [R1+0x3788], R8 ;  /* 0x0037880801007387 */ /* 0x0009e20000100800 */
[C---:B--2---:R-:W-:Y:S02]  /*7ea0*/  IADD3 R5, R22.reuse, 0x119, RZ ;  /* 0x0000011916057810 */ /* 0x044fe40007ffe0ff */
[----:B------:R-:W-:Y:S01]  /*7eb0*/  IMAD.MOV R47, RZ, RZ, -R47 ;  /* 0x000000ffff2f7224 */ /* 0x000fe200078e0a2f */
[C---:B---3--:R-:W-:Y:S01]  /*7ec0*/  IADD3 R4, R22.reuse, 0x11a, RZ ;  /* 0x0000011a16047810 */ /* 0x048fe20007ffe0ff */
[C---:B------:R-:W-:Y:S01]  /*7ed0*/  IMAD R40, R251.reuse, R45, R40 ;  /* 0x0000002dfb287224 */ /* 0x040fe200078e0228 */
[----:B------:R-:W-:Y:S01]  /*7ee0*/  IABS R45, R9 ;  /* 0x00000009002d7213 */ /* 0x000fe20000000000 */
[----:B------:R-:W-:Y:S01]  /*7ef0*/  IMAD.MOV R51, RZ, RZ, -R51 ;  /* 0x000000ffff337224 */ /* 0x000fe200078e0a33 */
[C---:B-1----:R-:W-:Y:S01]  /*7f00*/  IADD3 R9, R22.reuse, 0x11b, RZ ;  /* 0x0000011b16097810 */ /* 0x042fe20007ffe0ff */
[----:B------:R-:W-:Y:S01]  /*7f10*/  IMAD.MOV R48, RZ, RZ, -R48 ;  /* 0x000000ffff307224 */ /* 0x000fe200078e0a30 */
[----:B----4-:R-:W-:Y:S01]  /*7f20*/  IADD3 R8, R22, 0x11c, RZ ;  /* 0x0000011c16087810 */ /* 0x010fe20007ffe0ff */
        /* <DEDUP_REMOVED lines=8> */
[C---:B------:R-:W-:Y:S01]  /*7fb0*/  IMAD.HI.U32 R50, R252.reuse, R45, RZ ;  /* 0x0000002dfc327227 */ /* 0x040fe200078e00ff */
[----:B------:R1:W-:Y:S03]  /*7fc0*/  STL [R1+0x37ac], R6 ;  /* 0x0037ac0601007387 */ /* 0x0003e60000100800 */
[C---:B------:R-:W-:Y:S01]  /*7fd0*/  IMAD.HI.U32 R52, R252.reuse, R47, RZ ;  /* 0x0000002ffc347227 */ /* 0x040fe200078e00ff */
[----:B------:R2:W-:Y:S03]  /*7fe0*/  STL [R1+0x37c4], R5 ;  /* 0x0037c40501007387 */ /* 0x0005e60000100800 */
[----:B------:R-:W-:Y:S01]  /*7ff0*/  IMAD.MOV R50, RZ, RZ, -R50 ;  /* 0x000000ffff327224 */ /* 0x000fe200078e0a32 */
[----:B------:R3:W-:Y:S01]  /*8000*/  STL [R1+0x37c8], R4 ;  /* 0x0037c80401007387 */ /* 0x0007e20000100800 */
[----:B------:R-:W-:Y:S01]  /*8010*/  IMAD.HI.U32 R56, R252, R51, RZ ;  /* 0x00000033fc387227 */ /* 0x000fe200078e00ff */
[----:B-1----:R-:W-:-:S02]  /*8020*/  IADD3 R6, R22, 0x11d, RZ ;  /* 0x0000011d16067810 */ /* 0x002fc40007ffe0ff */
[----:B------:R1:W-:Y:S01]  /*8030*/  STL [R1+0x3784], R9 ;  /* 0x0037840901007387 */ /* 0x0003e20000100800 */
[----:B------:R-:W-:Y:S01]  /*8040*/  IMAD.HI.U32 R53, R252, R48, RZ ;  /* 0x00000030fc357227 */ /* 0x000fe200078e00ff */
[----:B------:R-:W-:Y:S02]  /*8050*/  IADD3 R56, -R56, RZ, RZ ;  /* 0x000000ff38387210 */ /* 0x000fe40007ffe1ff */
[----:B--2---:R-:W-:Y:S01]  /*8060*/  IADD3 R5, R22, 0x11e, RZ ;  /* 0x0000011e16057810 */ /* 0x004fe20007ffe0ff */
[----:B------:R-:W-:Y:S01]  /*8070*/  IMAD.HI.U32 R54, R252, R49, RZ ;  /* 0x00000031fc367227 */ /* 0x000fe200078e00ff */
[C---:B---3--:R-:W-:Y:S01]  /*8080*/  IADD3 R4, R22.reuse, 0x11f, RZ ;  /* 0x0000011f16047810 */ /* 0x048fe20007ffe0ff */
[----:B------:R2:W-:Y:S02]  /*8090*/  STL [R1+0x37a8], R8 ;  /* 0x0037a80801007387 */ /* 0x0005e40000100800 */
[----:B------:R-:W-:Y:S02]  /*80a0*/  IMAD.MOV R52, RZ, RZ, -R52 ;  /* 0x000000ffff347224 */ /* 0x000fe400078e0a34 */
[C---:B------:R-:W-:Y:S01]  /*80b0*/  IMAD R45, R251.reuse, R50, R45 ;  /* 0x00000032fb2d7224 */ /* 0x040fe200078e022d */
[----:B------:R-:W-:Y:S01]  /*80c0*/  IABS R50, R9 ;  /* 0x0000000900327213 */ /* 0x000fe20000000000 */
[----:B------:R-:W-:Y:S01]  /*80d0*/  IMAD.MOV R53, RZ, RZ, -R53 ;  /* 0x000000ffff357224 */ /* 0x000fe200078e0a35 */
[C---:B-1----:R-:W-:Y:S01]  /*80e0*/  IADD3 R9, R22.reuse, 0x120, RZ ;  /* 0x0000012016097810 */ /* 0x042fe20007ffe0ff */
[----:B------:R-:W-:Y:S01]  /*80f0*/  IMAD.MOV R54, RZ, RZ, -R54 ;  /* 0x000000ffff367224 */ /* 0x000fe200078e0a36 */
[----:B------:R1:W-:Y:S01]  /*8100*/  STL [R1+0x37c0], R6 ;  /* 0x0037c00601007387 */ /* 0x0003e20000100800 */
[C---:B------:R-:W-:Y:S01]  /*8110*/  IMAD R47, R251.reuse, R52, R47 ;  /* 0x00000034fb2f7224 */ /* 0x040fe200078e022f */
[----:B------:R-:W-:Y:S01]  /*8120*/  IABS R52, R6 ;  /* 0x0000000600347213 */ /* 0x000fe20000000000 */
[C---:B------:R-:W-:Y:S01]  /*8130*/  IMAD R48, R251.reuse, R53, R48 ;  /* 0x00000035fb307224 */ /* 0x040fe200078e0230 */
[----:B--2---:R-:W-:Y:S01]  /*8140*/  IADD3 R8, R22, 0x121, RZ ;  /* 0x0000012116087810 */ /* 0x004fe20007ffe0ff */
[C---:B------:R-:W-:Y:S01]  /*8150*/  IMAD R49, R251.reuse, R54, R49 ;  /* 0x00000036fb317224 */ /* 0x040fe200078e0231 */
[----:B------:R-:W-:Y:S01]  /*8160*/  IABS R53, R5 ;  /* 0x0000000500357213 */ /* 0x000fe20000000000 */
[----:B------:R-:W-:Y:S01]  /*8170*/  IMAD.HI.U32 R55, R252, R50, RZ ;  /* 0x00000032fc377227 */ /* 0x000fe200078e00ff */
[----:B------:R-:W-:Y:S01]  /*8180*/  IABS R54, R4 ;  /* 0x0000000400367213 */ /* 0x000fe20000000000 */
[----:B------:R2:W-:Y:S01]  /*8190*/  STL [R1+0x37d8], R5 ;  /* 0x0037d80501007387 */ /* 0x0005e20000100800 */
[----:B-1----:R-:W-:Y:S01]  /*81a0*/  IADD3 R6, R22, 0x122, RZ ;  /* 0x0000012216067810 */ /* 0x002fe20007ffe0ff */
[----:B------:R-:W-:Y:S01]  /*81b0*/  IMAD R51, R251, R56, R51 ;  /* 0x00000038fb337224 */ /* 0x000fe200078e0233 */
[----:B------:R-:W-:Y:S01]  /*81c0*/  IABS R56, R8 ;  /* 0x0000000800387213 */ /* 0x000fe20000000000 */
[C---:B------:R-:W-:Y:S01]  /*81d0*/  IMAD.HI.U32 R57, R252.reuse, R52, RZ ;  /* 0x00000034fc397227 */ /* 0x040fe200078e00ff */
[----:B------:R1:W-:Y:S03]  /*81e0*/  STL [R1+0x37e0], R4 ;  /* 0x0037e00401007387 */ /* 0x0003e60000100800 */
[----:B------:R-:W-:Y:S01]  /*81f0*/  IMAD.MOV R55, RZ, RZ, -R55 ;  /* 0x000000ffff377224 */ /* 0x000fe200078e0a37 */
[----:B------:R-:W-:Y:S01]  /*8200*/  STL [R1+0x37a4], R9 ;  /* 0x0037a40901007387 */ /* 0x000fe20000100800 */
[----:B------:R-:W-:Y:S01]  /*8210*/  IMAD.HI.U32 R58, R252, R53, RZ ;  /* 0x00000035fc3a7227 */ /* 0x000fe200078e00ff */
[----:B--2---:R-:W-:-:S02]  /*8220*/  IADD3 R5, R22, 0x123, RZ ;  /* 0x0000012316057810 */ /* 0x004fc40007ffe0ff */
[----:B------:R2:W-:Y:S01]  /*8230*/  STL [R1+0x37bc], R8 ;  /* 0x0037bc0801007387 */ /* 0x0005e20000100800 */
[----:B------:R-:W-:Y:S01]  /*8240*/  IMAD.HI.U32 R59, R252, R54, RZ ;  /* 0x00000036fc3b7227 */ /* 0x000fe200078e00ff */
[----:B-1----:R-:W-:Y:S02]  /*8250*/  IADD3 R4, R22, 0x124, RZ ;  /* 0x0000012416047810 */ /* 0x002fe40007ffe0ff */
[----:B------:R1:W-:Y:S01]  /*8260*/  STL [R1+0x37d4], R6 ;  /* 0x0037d40601007387 */ /* 0x0003e20000100800 */
[----:B------:R-:W-:Y:S02]  /*8270*/  IMAD.MOV R57, RZ, RZ, -R57 ;  /* 0x000000ffff397224 */ /* 0x000fe400078e0a39 */
[----:B------:R-:W-:Y:S01]  /*8280*/  IMAD.HI.U32 R61, R252, R56, RZ ;  /* 0x00000038fc3d7227 */ /* 0x000fe200078e00ff */
[----:B------:R-:W-:Y:S01]  /*8290*/  STL [R1+0x37f0], R5 ;  /* 0x0037f00501007387 */ /* 0x000fe20000100800 */
[C---:B--2---:R-:W-:Y:S02]  /*82a0*/  IADD3 R8, R22.reuse, 0x126, RZ ;  /* 0x0000012616087810 */ /* 0x044fe40007ffe0ff */
[C---:B------:R-:W-:Y:S01]  /*82b0*/  IMAD R50, R251.reuse, R55, R50 ;  /* 0x00000037fb327224 */ /* 0x040fe200078e0232 */
[----:B------:R-:W-:Y:S01]  /*82c0*/  IABS R55, R9 ;  /* 0x0000000900377213 */ /* 0x000fe20000000000 */
[----:B------:R-:W-:Y:S01]  /*82d0*/  IMAD.MOV R58, RZ, RZ, -R58 ;  /* 0x000000ffff3a7224 */ /* 0x000fe200078e0a3a */
[C---:B------:R-:W-:Y:S01]  /*82e0*/  IADD3 R9, R22.reuse, 0x125, RZ ;  /* 0x0000012516097810 */ /* 0x040fe20007ffe0ff */
[----:B------:R-:W-:Y:S01]  /*82f0*/  IMAD.MOV R59, RZ, RZ, -R59 ;  /* 0x000000ffff3b7224 */ /* 0x000fe200078e0a3b */
[----:B------:R2:W-:Y:S01]  /*8300*/  STL [R1+0x37f8], R4 ;  /* 0x0037f80401007387 */ /* 0x0005e20000100800 */
[C---:B------:R-:W-:Y:S01]  /*8310*/  IMAD R52, R251.reuse, R57, R52 ;  /* 0x00000039fb347224 */ /* 0x040fe200078e0234 */
[----:B------:R-:W-:Y:S01]  /*8320*/  IABS R57, R6 ;  /* 0x0000000600397213 */ /* 0x000fe20000000000 */
[----:B------:R-:W-:Y:S01]  /*8330*/  IMAD.MOV R61, RZ, RZ, -R61 ;  /* 0x000000ffff3d7224 */ /* 0x000fe200078e0a3d */
[----:B-1----:R-:W-:Y:S01]  /*8340*/  IADD3 R6, R22, 0x127, RZ ;  /* 0x0000012716067810 */ /* 0x002fe20007ffe0ff */
[C---:B------:R-:W-:Y:S01]  /*8350*/  IMAD R53, R251.reuse, R58, R53 ;  /* 0x0000003afb357224 */ /* 0x040fe200078e0235 */
[----:B------:R-:W-:Y:S01]  /*8360*/  IABS R58, R5 ;  /* 0x00000005003a7213 */ /* 0x000fe20000000000 */
[----:B------:R-:W-:Y:S01]  /*8370*/  IMAD R54, R251, R59, R54 ;  /* 0x0000003bfb367224 */ /* 0x000fe200078e0236 */
[----:B------:R-:W-:Y:S01]  /*8380*/  IABS R59, R4 ;  /* 0x00000004003b7213 */ /* 0x000fe20000000000 */
[----:B------:R-:W-:Y:S01]  /*8390*/  IMAD.HI.U32 R60, R252, R55, RZ ;  /* 0x00000037fc3c7227 */ /* 0x000fe200078e00ff */
[----:B------:R-:W-:Y:S01]  /*83a0*/  STL [R1+0x37b8], R9 ;  /* 0x0037b80901007387 */ /* 0x000fe20000100800 */
[----:B--2---:R-:W-:-:S02]  /*83b0*/  IADD3 R4, R22, 0x129, RZ ;  /* 0x0000012916047810 */ /* 0x004fc40007ffe0ff */
[----:B------:R-:W-:Y:S01]  /*83c0*/  IMAD R56, R251, R61, R56 ;  /* 0x0000003dfb387224 */ /* 0x000fe200078e0238 */
[----:B------:R-:W-:Y:S01]  /*83d0*/  IABS R61, R8 ;  /* 0x00000008003d7213 */ /* 0x000fe20000000000 */
[----:B------:R-:W-:Y:S01]  /*83e0*/  IMAD.HI.U32 R62, R252, R57, RZ ;  /* 0x00000039fc3e7227 */ /* 0x000fe200078e00ff */
[----:B------:R1:W-:Y:S01]  /*83f0*/  STL [R1+0x37d0], R8 ;  /* 0x0037d00801007387 */ /* 0x0003e20000100800 */
[----:B------:R-:W-:Y:S02]  /*8400*/  IADD3 R5, R22, 0x128, RZ ;  /* 0x0000012816057810 */ /* 0x000fe40007ffe0ff */
[----:B------:R-:W-:Y:S01]  /*8410*/  IMAD.MOV R60, RZ, RZ, -R60 ;  /* 0x000000ffff3c7224 */ /* 0x000fe200078e0a3c */
[----:B------:R2:W-:Y:S01]  /*8420*/  STL [R1+0x37ec], R6 ;  /* 0x0037ec0601007387 */ /* 0x0005e20000100800 */
[----:B------:R-:W-:-:S03]  /*8430*/  IMAD.HI.U32 R63, R252, R58, RZ ;  /* 0x0000003afc3f7227 */ /* 0x000fc600078e00ff */
[----:B------:R-:W-:Y:S01]  /*8440*/  STL [R1+0x3808], R5 ;  /* 0x0038080501007387 */ /* 0x000fe20000100800 */
[----:B------:R-:W-:Y:S01]  /*8450*/  IMAD.HI.U32 R64, R252, R59, RZ ;  /* 0x0000003bfc407227 */ /* 0x000fe200078e00ff */
[----:B------:R-:W-:Y:S02]  /*8460*/  IADD3 R63, -R63, RZ, RZ ;  /* 0x000000ff3f3f7210 */ /* 0x000fe40007ffe1ff */
[----:B-1----:R-:W-:Y:S01]  /*8470*/  IADD3 R8, R22, 0x12b, RZ ;  /* 0x0000012b16087810 */ /* 0x002fe20007ffe0ff */
[----:B------:R-:W-:Y:S01]  /*8480*/  IMAD.MOV R62, RZ, RZ, -R62 ;  /* 0x000000ffff3e7224 */ /* 0x000fe200078e0a3e */
[----:B------:R1:W-:Y:S01]  /*8490*/  STL [R1+0x380c], R4 ;  /* 0x00380c0401007387 */ /* 0x0003e20000100800 */
[----:B------:R-:W-:-:S04]  /*84a0*/  IMAD.HI.U32 R66, R252, R61, RZ ;  /* 0x0000003dfc427227 */ /* 0x000fc800078e00ff */
[C---:B------:R-:W-:Y:S01]  /*84b0*/  IMAD R55, R251.reuse, R60, R55 ;  /* 0x0000003cfb377224 */ /* 0x040fe200078e0237 */
[----:B------:R-:W-:Y:S01]  /*84c0*/  IABS R60, R9 ;  /* 0x00000009003c7213 */ /* 0x000fe20000000000 */
[----:B------:R-:W-:Y:S01]  /*84d0*/  IMAD.MOV R64, RZ, RZ, -R64 ;  /* 0x000000ffff407224 */ /* 0x000fe200078e0a40 */
[C---:B------:R-:W-:Y:S01]  /*84e0*/  IADD3 R9, R22.reuse, 0x12a, RZ ;  /* 0x0000012a16097810 */ /* 0x040fe20007ffe0ff */
[C---:B------:R-:W-:Y:S01]  /*84f0*/  IMAD R57, R251.reuse, R62, R57 ;  /* 0x0000003efb397224 */ /* 0x040fe200078e0239 */
[----:B------:R-:W-:Y:S01]  /*8500*/  IABS R62, R6 ;  /* 0x00000006003e7213 */ /* 0x000fe20000000000 */
[----:B------:R-:W-:Y:S01]  /*8510*/  IMAD.MOV R66, RZ, RZ, -R66 ;  /* 0x000000ffff427224 */ /* 0x000fe200078e0a42 */
[----:B--2---:R-:W-:Y:S01]  /*8520*/  IADD3 R6, R22, 0x12c, RZ ;  /* 0x0000012c16067810 */ /* 0x004fe20007ffe0ff */
[----:B------:R-:W-:Y:S01]  /*8530*/  IMAD R59, R251, R64, R59 ;  /* 0x00000040fb3b7224 */ /* 0x000fe200078e023b */
[----:B------:R-:W-:Y:S01]  /*8540*/  IABS R64, R4 ;  /* 0x0000000400407213 */ /* 0x000fe20000000000 */
[----:B------:R-:W-:Y:S01]  /*8550*/  IMAD.HI.U32 R65, R252, R60, RZ ;  /* 0x0000003cfc417227 */ /* 0x000fe200078e00ff */
[----:B------:R-:W-:Y:S01]  /*8560*/  STL [R1+0x37cc], R9 ;  /* 0x0037cc0901007387 */ /* 0x000fe20000100800 */
[----:B-1----:R-:W-:-:S02]  /*8570*/  IADD3 R4, R22, 0x12e, RZ ;  /* 0x0000012e16047810 */ /* 0x002fc40007ffe0ff */
[C---:B------:R-:W-:Y:S01]  /*8580*/  IMAD R61, R251.reuse, R66, R61 ;  /* 0x00000042fb3d7224 */ /* 0x040fe200078e023d */
[----:B------:R-:W-:Y:S01]  /*8590*/  IABS R66, R8 ;  /* 0x0000000800427213 */ /* 0x000fe20000000000 */
        /* <DEDUP_REMOVED lines=9> */
[----:B------:R-:W-:Y:S01]  /*8630*/  IMAD.MOV R67, RZ, RZ, -R67 ;  /* 0x000000ffff437224 */ /* 0x000fe200078e0a43 */
[----:B-1----:R-:W-:Y:S01]  /*8640*/  IADD3 R8, R22, 0x130, RZ ;  /* 0x0000013016087810 */ /* 0x002fe20007ffe0ff */
[C---:B------:R-:W-:Y:S01]  /*8650*/  IMAD.HI.U32 R71, R252.reuse, R66, RZ ;  /* 0x00000042fc477227 */ /* 0x040fe200078e00ff */
[----:B------:R1:W-:Y:S03]  /*8660*/  STL [R1+0x3824], R4 ;  /* 0x0038240401007387 */ /* 0x0003e60000100800 */
        /* <DEDUP_REMOVED lines=9> */
[----:B------:R-:W-:Y:S01]  /*8700*/  IMAD.MOV R68, RZ, RZ, -R68 ;  /* 0x000000ffff447224 */ /* 0x000fe200078e0a44 */
[----:B------:R-:W-:Y:S01]  /*8710*/  STL [R1+0x37e4], R9 ;  /* 0x0037e40901007387 */ /* 0x000fe20000100800 */
[C---:B------:R-:W-:Y:S01]  /*8720*/  IMAD R64, R251.reuse, R69, R64 ;  /* 0x00000045fb407224 */ /* 0x040fe200078e0240 */
[----:B------:R-:W-:Y:S01]  /*8730*/  IABS R69, R4 ;  /* 0x0000000400457213 */ /* 0x000fe20000000000 */
[----:B------:R-:W-:Y:S01]  /*8740*/  IMAD.HI.U32 R70, R252, R65, RZ ;  /* 0x00000041fc467227 */ /* 0x000fe200078e00ff */
[----:B-1----:R-:W-:Y:S01]  /*8750*/  IADD3 R4, R22, 0x133, RZ ;  /* 0x0000013316047810 */ /* 0x002fe20007ffe0ff */
[----:B------:R1:W-:Y:S02]  /*8760*/  STL [R1+0x3800], R8 ;  /* 0x0038000801007387 */ /* 0x0003e40000100800 */
[C---:B------:R-:W-:Y:S01]  /*8770*/  IMAD R66, R251.reuse, R71, R66 ;  /* 0x00000047fb427224 */ /* 0x040fe200078e0242 */
[----:B------:R-:W-:Y:S01]  /*8780*/  IABS R71, R8 ;  /* 0x0000000800477213 */ /* 0x000fe20000000000 */
[----:B------:R-:W-:Y:S01]  /*8790*/  IMAD R63, R251, R68, R63 ;  /* 0x00000044fb3f7224 */ /* 0x000fe200078e023f */
[----:B------:R-:W-:Y:S01]  /*87a0*/  IABS R68, R5 ;  /* 0x0000000500447213 */ /* 0x000fe20000000000 */
[----:B------:R-:W-:Y:S01]  /*87b0*/  IMAD.HI.U32 R72, R252, R67, RZ ;  /* 0x00000043fc487227 */ /* 0x000fe200078e00ff */
[----:B------:R-:W-:Y:S01]  /*87c0*/  IADD3 R70, -R70, RZ, RZ ;  /* 0x000000ff46467210 */ /* 0x000fe20007ffe1ff */
[----:B------:R2:W-:Y:S01]  /*87d0*/  STL [R1+0x381c], R6 ;  /* 0x00381c0601007387 */ /* 0x0005e20000100800 */
[----:B------:R-:W-:Y:S01]  /*87e0*/  IADD3 R5, R22, 0x132, RZ ;  /* 0x0000013216057810 */ /* 0x000fe20007ffe0ff */
[----:B------:R-:W-:Y:S01]  /*87f0*/  IMAD.HI.U32 R74, R252, R69, RZ ;  /* 0x00000045fc4a7227 */ /* 0x000fe200078e00ff */
[----:B-1----:R-:W-:-:S03]  /*8800*/  IADD3 R8, R22, 0x135, RZ ;  /* 0x0000013516087810 */ /* 0x002fc60007ffe0ff */
[----:B------:R-:W-:Y:S01]  /*8810*/  IMAD.MOV R72, RZ, RZ, -R72 ;  /* 0x000000ffff487224 */ /* 0x000fe200078e0a48 */
[----:B------:R-:W-:Y:S01]  /*8820*/  STL [R1+0x3834], R5 ;  /* 0x0038340501007387 */ /* 0x000fe20000100800 */
[----:B------:R-:W-:-:S03]  /*8830*/  IMAD.HI.U32 R76, R252, R71, RZ ;  /* 0x00000047fc4c7227 */ /* 0x000fc600078e00ff */
[----:B------:R1:W-:Y:S01]  /*8840*/  STL [R1+0x3838], R4 ;  /* 0x0038380401007387 */ /* 0x0003e20000100800 */
[----:B------:R-:W-:-:S04]  /*8850*/  IMAD.HI.U32 R73, R252, R68, RZ ;  /* 0x00000044fc497227 */ /* 0x000fc800078e00ff */
[----:B------:R-:W-:Y:S02]  /*8860*/  IMAD.MOV R74, RZ, RZ, -R74 ;  /* 0x000000ffff4a7224 */ /* 0x000fe400078e0a4a */
[C---:B------:R-:W-:Y:S01]  /*8870*/  IMAD R65, R251.reuse, R70, R65 ;  /* 0x00000046fb417224 */ /* 0x040fe200078e0241 */
[----:B------:R-:W-:Y:S01]  /*8880*/  IABS R70, R9 ;  /* 0x0000000900467213 */ /* 0x000fe20000000000 */
[C---:B------:R-:W-:Y:S01]  /*8890*/  IMAD R67, R251.reuse, R72, R67 ;  /* 0x00000048fb437224 */ /* 0x040fe200078e0243 */
[----:B------:R-:W-:Y:S01]  /*88a0*/  IABS R72, R6 ;  /* 0x0000000600487213 */ /* 0x000fe20000000000 */
[----:B------:R-:W-:Y:S01]  /*88b0*/  IMAD.MOV R76, RZ, RZ, -R76 ;  /* 0x000000ffff4c7224 */ /* 0x000fe200078e0a4c */
[C---:B------:R-:W-:Y:S01]  /*88c0*/  IADD3 R9, R22.reuse, 0x134, RZ ;  /* 0x0000013416097810 */ /* 0x040fe20007ffe0ff */
[----:B------:R-:W-:Y:S01]  /*88d0*/  IMAD.MOV R73, RZ, RZ, -R73 ;  /* 0x000000ffff497224 */ /* 0x000fe200078e0a49 */
[----:B--2---:R-:W-:Y:S01]  /*88e0*/  IADD3 R6, R22, 0x136, RZ ;  /* 0x0000013616067810 */ /* 0x004fe20007ffe0ff */
[C---:B------:R-:W-:Y:S01]  /*88f0*/  IMAD R69, R251.reuse, R74, R69 ;  /* 0x0000004afb457224 */ /* 0x040fe200078e0245 */
[----:B------:R-:W-:Y:S01]  /*8900*/  IABS R74, R4 ;  /* 0x00000004004a7213 */ /* 0x000fe20000000000 */
[C---:B------:R-:W-:Y:S01]  /*8910*/  IMAD R71, R251.reuse, R76, R71 ;  /* 0x0000004cfb477224 */ /* 0x040fe200078e0247 */
[----:B------:R-:W-:Y:S01]  /*8920*/  IABS R76, R8 ;  /* 0x00000008004c7213 */ /* 0x000fe20000000000 */
[----:B------:R-:W-:Y:S01]  /*8930*/  IMAD R68, R251, R73, R68 ;  /* 0x00000049fb447224 */ /* 0x000fe200078e0244 */
[----:B------:R-:W-:Y:S01]  /*8940*/  IABS R73, R5 ;  /* 0x0000000500497213 */ /* 0x000fe20000000000 */
[----:B------:R-:W-:Y:S01]  /*8950*/  IMAD.HI.U32 R75, R252, R70, RZ ;  /* 0x00000046fc4b7227 */ /* 0x000fe200078e00ff */
[----:B------:R-:W-:Y:S01]  /*8960*/  STL [R1+0x37fc], R9 ;  /* 0x0037fc0901007387 */ /* 0x000fe20000100800 */
[----:B-1----:R-:W-:-:S02]  /*8970*/  IADD3 R4, R22, 0x138, RZ ;  /* 0x0000013816047810 */ /* 0x002fc40007ffe0ff */
[----:B------:R-:W-:Y:S01]  /*8980*/  IMAD.HI.U32 R77, R252, R72, RZ ;  /* 0x00000048fc4d7227 */ /* 0x000fe200078e00ff */
[----:B------:R1:W-:Y:S01]  /*8990*/  STL [R1+0x3818], R8 ;  /* 0x0038180801007387 */ /* 0x0003e20000100800 */
[----:B------:R-:W-:Y:S02]  /*89a0*/  IADD3 R5, R22, 0x137, RZ ;  /* 0x0000013716057810 */ /* 0x000fe40007ffe0ff */
[C---:B------:R-:W-:Y:S01]  /*89b0*/  IMAD.HI.U32 R79, R252.reuse, R74, RZ ;  /* 0x0000004afc4f7227 */ /* 0x040fe200078e00ff */
[----:B------:R-:W-:Y:S01]  /*89c0*/  IADD3 R77, -R77, RZ, RZ ;  /* 0x000000ff4d4d7210 */ /* 0x000fe20007ffe1ff */
[----:B------:R2:W-:Y:S02]  /*89d0*/  STL [R1+0x3830], R6 ;  /* 0x0038300601007387 */ /* 0x0005e40000100800 */
[----:B------:R-:W-:Y:S02]  /*89e0*/  IMAD.MOV R75, RZ, RZ, -R75 ;  /* 0x000000ffff4b7224 */ /* 0x000fe400078e0a4b */
[----:B------:R-:W-:Y:S01]  /*89f0*/  IMAD.HI.U32 R81, R252, R76, RZ ;  /* 0x0000004cfc517227 */ /* 0x000fe200078e00ff */
[----:B-1----:R-:W-:Y:S01]  /*8a00*/  IADD3 R8, R22, 0x13a, RZ ;  /* 0x0000013a16087810 */ /* 0x002fe20007ffe0ff */
[----:B------:R1:W-:Y:S02]  /*8a10*/  STL [R1+0x384c], R5 ;  /* 0x00384c0501007387 */ /* 0x0003e40000100800 */
[----:B------:R-:W-:-:S02]  /*8a20*/  IMAD.HI.U32 R78, R252, R73, RZ ;  /* 0x00000049fc4e7227 */ /* 0x000fc400078e00ff */
[----:B------:R3:W-:Y:S02]  /*8a30*/  STL [R1+0x3858], R4 ;  /* 0x0038580401007387 */ /* 0x0007e40000100800 */
[----:B------:R-:W-:Y:S02]  /*8a40*/  IMAD.MOV R79, RZ, RZ, -R79 ;  /* 0x000000ffff4f7224 */ /* 0x000fe400078e0a4f */
[C---:B------:R-:W-:Y:S01]  /*8a50*/  IMAD R70, R251.reuse, R75, R70 ;  /* 0x0000004bfb467224 */ /* 0x040fe200078e0246 */
[----:B------:R-:W-:Y:S01]  /*8a60*/  IABS R75, R9 ;  /* 0x00000009004b7213 */ /* 0x000fe20000000000 */
[----:B------:R-:W-:Y:S01]  /*8a70*/  IMAD.MOV R81, RZ, RZ, -R81 ;  /* 0x000000ffff517224 */ /* 0x000fe200078e0a51 */
[----:B------:R-:W-:Y:S01]  /*8a80*/  IADD3 R9, R22, 0x139, RZ ;  /* 0x0000013916097810 */ /* 0x000fe20007ffe0ff */
[----:B------:R-:W-:Y:S02]  /*8a90*/  IMAD.MOV R78, RZ, RZ, -R78 ;  /* 0x000000ffff4e7224 */ /* 0x000fe400078e0a4e */
        /* <DEDUP_REMOVED lines=9> */
[C---:B--2---:R-:W-:Y:S01]  /*8b30*/  IADD3 R6, R22.reuse, 0x13b, RZ ;  /* 0x0000013b16067810 */ /* 0x044fe20007ffe0ff */
[----:B------:R-:W-:Y:S01]  /*8b40*/  STL [R1+0x3814], R9 ;  /* 0x0038140901007387 */ /* 0x000fe20000100800 */
[----:B-1----:R-:W-:Y:S01]  /*8b50*/  IADD3 R5, R22, 0x13c, RZ ;  /* 0x0000013c16057810 */ /* 0x002fe20007ffe0ff */
[----:B------:R-:W-:Y:S01]  /*8b60*/  IMAD.HI.U32 R82, R252, R77, RZ ;  /* 0x0000004dfc527227 */ /* 0x000fe200078e00ff */
[----:B---3--:R-:W-:Y:S01]  /*8b70*/  IADD3 R4, R22, 0x13d, RZ ;  /* 0x0000013d16047810 */ /* 0x008fe20007ffe0ff */
[----:B------:R1:W-:Y:S02]  /*8b80*/  STL [R1+0x382c], R8 ;  /* 0x00382c0801007387 */ /* 0x0003e40000100800 */
[----:B------:R-:W-:-:S02]  /*8b90*/  IMAD.HI.U32 R84, R252, R79, RZ ;  /* 0x0000004ffc547227 */ /* 0x000fc400078e00ff */
[----:B------:R2:W-:Y:S02]  /*8ba0*/  STL [R1+0x3848], R6 ;  /* 0x0038480601007387 */ /* 0x0005e40000100800 */
[----:B------:R-:W-:Y:S01]  /*8bb0*/  IMAD.MOV R80, RZ, RZ, -R80 ;  /* 0x000000ffff507224 */ /* 0x000fe200078e0a50 */
[----:B------:R-:W-:Y:S01]  /*8bc0*/  IADD3 R84, -R84, RZ, RZ ;  /* 0x000000ff54547210 */ /* 0x000fe20007ffe1ff */
[----:B------:R-:W-:Y:S01]  /*8bd0*/  IMAD.HI.U32 R86, R252, R81, RZ ;  /* 0x00000051fc567227 */ /* 0x000fe200078e00ff */
[----:B------:R3:W-:Y:S01]  /*8be0*/  STL [R1+0x3868], R5 ;  /* 0x0038680501007387 */ /* 0x0007e20000100800 */
[----:B-1----:R-:W-:Y:S02]  /*8bf0*/  IADD3 R8, R22, 0x13f, RZ ;  /* 0x0000013f16087810 */ /* 0x002fe40007ffe0ff */
[----:B------:R-:W-:Y:S01]  /*8c00*/  IMAD.HI.U32 R83, R252, R78, RZ ;  /* 0x0000004efc537227 */ /* 0x000fe200078e00ff */
[----:B------:R1:W-:Y:S03]  /*8c10*/  STL [R1+0x386c], R4 ;  /* 0x00386c0401007387 */ /* 0x0003e60000100800 */
[----:B------:R-:W-:-:S02]  /*8c20*/  IMAD.MOV R82, RZ, RZ, -R82 ;  /* 0x000000ffff527224 */ /* 0x000fc400078e0a52 */
        /* <DEDUP_REMOVED lines=16> */
[----:B---3--:R-:W-:Y:S01]  /*8d30*/  IADD3 R5, R22, 0x141, RZ ;  /* 0x0000014116057810 */ /* 0x008fe20007ffe0ff */
[----:B------:R-:W-:Y:S01]  /*8d40*/  IMAD.HI.U32 R87, R252, R82, RZ ;  /* 0x00000052fc577227 */ /* 0x000fe200078e00ff */
[----:B-1----:R-:W-:Y:S01]  /*8d50*/  IADD3 R4, R22, 0x142, RZ ;  /* 0x0000014216047810 */ /* 0x002fe20007ffe0ff */
[----:B------:R1:W-:Y:S02]  /*8d60*/  STL [R1+0x3844], R8 ;  /* 0x0038440801007387 */ /* 0x0003e40000100800 */
[----:B------:R-:W-:-:S02]  /*8d70*/  IMAD.MOV R85, RZ, RZ, -R85 ;  /* 0x000000ffff557224 */ /* 0x000fc400078e0a55 */
[C---:B------:R-:W-:Y:S01]  /*8d80*/  IMAD.HI.U32 R91, R252.reuse, R86, RZ ;  /* 0x00000056fc5b7227 */ /* 0x040fe200078e00ff */
[----:B------:R2:W-:Y:S03]  /*8d90*/  STL [R1+0x3864], R6 ;  /* 0x0038640601007387 */ /* 0x0005e60000100800 */
[----:B------:R-:W-:Y:S01]  /*8da0*/  IMAD.HI.U32 R88, R252, R83, RZ ;  /* 0x00000053fc587227 */ /* 0x000fe200078e00ff */
[----:B------:R-:W-:Y:S01]  /*8db0*/  IADD3 R91, -R91, RZ, RZ ;  /* 0x000000ff5b5b7210 */ /* 0x000fe20007ffe1ff */
[----:B------:R3:W-:Y:S01]  /*8dc0*/  STL [R1+0x387c], R5 ;  /* 0x00387c0501007387 */ /* 0x0007e20000100800 */
[----:B-1----:R-:W-:Y:S01]  /*8dd0*/  IADD3 R8, R22, 0x144, RZ ;  /* 0x0000014416087810 */ /* 0x002fe20007ffe0ff */
[----:B------:R-:W-:Y:S02]  /*8de0*/  IMAD.HI.U32 R89, R252, R84, RZ ;  /* 0x00000054fc597227 */ /* 0x000fe400078e00ff */
[----:B------:R1:W-:Y:S02]  /*8df0*/  STL [R1+0x3880], R4 ;  /* 0x0038800401007387 */ /* 0x0003e40000100800 */
        /* <DEDUP_REMOVED lines=12> */
[----:B------:R-:W-:Y:S01]  /*8ec0*/  IMAD.HI.U32 R90, R252, R85, RZ ;  /* 0x00000055fc5a7227 */ /* 0x000fe200078e00ff */
[C---:B--2---:R-:W-:Y:S01]  /*8ed0*/  IADD3 R6, R22.reuse, 0x145, RZ ;  /* 0x0000014516067810 */ /* 0x044fe20007ffe0ff */
[----:B------:R-:W-:Y:S01]  /*8ee0*/  STL [R1+0x3840], R9 ;  /* 0x0038400901007387 */ /* 0x000fe20000100800 */
[----:B---3--:R-:W-:Y:S01]  /*8ef0*/  IADD3 R5, R22, 0x146, RZ ;  /* 0x0000014616057810 */ /* 0x008fe20007ffe0ff */
[----:B------:R-:W-:Y:S01]  /*8f00*/  IMAD R86, R251, R91, R86 ;  /* 0x0000005bfb567224 */ /* 0x000fe200078e0256 */
[----:B------:R-:W-:Y:S01]  /*8f10*/  IABS R91, R8 ;  /* 0x00000008005b7213 */ /* 0x000fe20000000000 */
[----:B------:R-:W-:Y:S01]  /*8f20*/  IMAD.HI.U32 R92, R252, R87, RZ ;  /* 0x00000057fc5c7227 */ /* 0x000fe200078e00ff */
[----:B-1----:R-:W-:Y:S01]  /*8f30*/  IADD3 R4, R22, 0x147, RZ ;  /* 0x0000014716047810 */ /* 0x002fe20007ffe0ff */
[----:B------:R1:W-:Y:S02]  /*8f40*/  STL [R1+0x3860], R8 ;  /* 0x0038600801007387 */ /* 0x0003e40000100800 */
[----:B------:R-:W-:-:S02]  /*8f50*/  IMAD.MOV R90, RZ, RZ, -R90 ;  /* 0x000000ffff5a7224 */ /* 0x000fc400078e0a5a */
[C---:B------:R-:W-:Y:S01]  /*8f60*/  IMAD.HI.U32 R93, R252.reuse, R88, RZ ;  /* 0x00000058fc5d7227 */ /* 0x040fe200078e00ff */
[----:B------:R2:W-:Y:S03]  /*8f70*/  STL [R1+0x3878], R6 ;  /* 0x0038780601007387 */ /* 0x0005e60000100800 */
[----:B------:R-:W-:Y:S01]  /*8f80*/  IMAD.HI.U32 R94, R252, R89, RZ ;  /* 0x00000059fc5e7227 */ /* 0x000fe200078e00ff */
[----:B------:R-:W-:Y:S01]  /*8f90*/  STL [R1+0x3894], R5 ;  /* 0x0038940501007387 */ /* 0x000fe20000100800 */
[----:B-1----:R-:W-:Y:S02]  /*8fa0*/  IADD3 R8, R22, 0x149, RZ ;  /* 0x0000014916087810 */ /* 0x002fe40007ffe0ff */
[----:B------:R-:W-:Y:S01]  /*8fb0*/  IMAD.MOV R92, RZ, RZ, -R92 ;  /* 0x000000ffff5c7224 */ /* 0x000fe200078e0a5c */
[----:B------:R1:W-:Y:S01]  /*8fc0*/  STL [R1+0x3898], R4 ;  /* 0x0038980401007387 */ /* 0x0003e20000100800 */
[----:B------:R-:W-:-:S04]  /*8fd0*/  IMAD.HI.U32 R96, R252, R91, RZ ;  /* 0x0000005bfc607227 */ /* 0x000fc800078e00ff */
[C---:B------:R-:W-:Y:S01]  /*8fe0*/  IMAD R85, R251.reuse, R90, R85 ;  /* 0x0000005afb557224 */ /* 0x040fe200078e0255 */
[----:B------:R-:W-:Y:S01]  /*8ff0*/  IABS R90, R9 ;  /* 0x00000009005a7213 */ /* 0x000fe20000000000 */
[----:B------:R-:W-:Y:S01]  /*9000*/  IMAD.MOV R93, RZ, RZ, -R93 ;  /* 0x000000ffff5d7224 */ /* 0x000fe200078e0a5d */
[C---:B------:R-:W-:Y:S01]  /*9010*/  IADD3 R9, R22.reuse, 0x148, RZ ;  /* 0x0000014816097810 */ /* 0x040fe20007ffe0ff */
[----:B------:R-:W-:Y:S02]  /*9020*/  IMAD.MOV R94, RZ, RZ, -R94 ;  /* 0x000000ffff5e7224 */ /* 0x000fe400078e0a5e */
[C---:B------:R-:W-:Y:S01]  /*9030*/  IMAD R87, R251.reuse, R92, R87 ;  /* 0x0000005cfb577224 */ /* 0x040fe200078e0257 */
[----:B------:R-:W-:Y:S01]  /*9040*/  IABS R92, R6 ;  /* 0x00000006005c7213 */ /* 0x000fe20000000000 */
[----:B------:R-:W-:Y:S01]  /*9050*/  IMAD.MOV R96, RZ, RZ, -R96 ;  /* 0x000000ffff607224 */ /* 0x000fe200078e0a60 */
[----:B--2---:R-:W-:Y:S01]  /*9060*/  IADD3 R6, R22, 0x14a, RZ ;  /* 0x0000014a16067810 */ /* 0x004fe20007ffe0ff */
[C---:B------:R-:W-:Y:S01]  /*9070*/  IMAD R88, R251.reuse, R93, R88 ;  /* 0x0000005dfb587224 */ /* 0x040fe200078e0258 */
[----:B------:R-:W-:Y:S01]  /*9080*/  IABS R93, R5 ;  /* 0x00000005005d7213 */ /* 0x000fe20000000000 */
[----:B------:R-:W-:Y:S01]  /*9090*/  IMAD R89, R251, R94, R89 ;  /* 0x0000005efb597224 */ /* 0x000fe200078e0259 */
[----:B------:R-:W-:Y:S01]  /*90a0*/  IABS R94, R4 ;  /* 0x00000004005e7213 */ /* 0x000fe20000000000 */
[----:B------:R-:W-:Y:S01]  /*90b0*/  IMAD.HI.U32 R95, R252, R90, RZ ;  /* 0x0000005afc5f7227 */ /* 0x000fe200078e00ff */
[----:B------:R-:W-:Y:S01]  /*90c0*/  STL [R1+0x385c], R9 ;  /* 0x00385c0901007387 */ /* 0x000fe20000100800 */
[----:B-1----:R-:W-:-:S02]  /*90d0*/  IADD3 R4, R22, 0x14c, RZ ;  /* 0x0000014c16047810 */ /* 0x002fc40007ffe0ff */
        /* <DEDUP_REMOVED lines=95> */
[----:B------:R-:W-:Y:S01]  /*96d0*/  IMAD.HI.U32 R114, R252, R109, RZ ;  /* 0x0000006dfc727227 */ /* 0x000fe200078e00ff */
        /* <DEDUP_REMOVED lines=712> */
[----:B--2---:R-:W-:-:S02]  /*c360*/  IADD3 R6, R22, 0x1d1, RZ ;  /* 0x000001d116067810 */ /* 0x004fc40007ffe0ff */
[C---:B------:R-:W-:Y:S01]  /*c370*/  IMAD R226, R251.reuse, R231, R226 ;  /* 0x000000e7fbe27224 */ /* 0x040fe200078e02e2 */
[----:B------:R2:W-:Y:S01]  /*c380*/  STL [R1+0x3698], R8 ;  /* 0x0036980801007387 */ /* 0x0005e20000100800 */
[----:B------:R-:W-:Y:S01]  /*c390*/  IABS R231, R8 ;  /* 0x0000000800e77213 */ /* 0x000fe20000000000 */
[----:B------:R-:W-:Y:S01]  /*c3a0*/  IMAD.HI.U32 R232, R252, R227, RZ ;  /* 0x000000e3fce87227 */ /* 0x000fe200078e00ff */
[C---:B---3--:R-:W-:Y:S01]  /*c3b0*/  IADD3 R5, R22.reuse, 0x1d2, RZ ;  /* 0x000001d216057810 */ /* 0x048fe20007ffe0ff */
[----:B------:R3:W-:Y:S01]  /*c3c0*/  STL [R1+0x3690], R6 ;  /* 0x0036900601007387 */ /* 0x0007e20000100800 */
[----:B-1----:R-:W-:Y:S01]  /*c3d0*/  IADD3 R4, R22, 0x1d3, RZ ;  /* 0x000001d316047810 */ /* 0x002fe20007ffe0ff */
[----:B------:R-:W-:Y:S02]  /*c3e0*/  IMAD.MOV R230, RZ, RZ, -R230 ;  /* 0x000000ffffe67224 */ /* 0x000fe400078e0ae6 */
[C---:B------:R-:W-:Y:S01]  /*c3f0*/  IMAD.HI.U32 R233, R252.reuse, R228, RZ ;  /* 0x000000e4fce97227 */ /* 0x040fe200078e00ff */
[----:B------:R-:W-:Y:S03]  /*c400*/  STL [R1+0x3668], R5 ;  /* 0x0036680501007387 */ /* 0x000fe60000100800 */
[----:B------:R-:W-:Y:S01]  /*c410*/  IMAD.HI.U32 R234, R252, R229, RZ ;  /* 0x000000e5fcea7227 */ /* 0x000fe200078e00ff */
[----:B--2---:R-:W1:Y:S03]  /*c420*/  S2R R8, SR_TID.X ;  /* 0x0000000000087919 */ /* 0x004e660000002100 */
[----:B------:R-:W-:Y:S01]  /*c430*/  IMAD.MOV R232, RZ, RZ, -R232 ;  /* 0x000000ffffe87224 */ /* 0x000fe200078e0ae8 */
[----:B------:R2:W-:Y:S01]  /*c440*/  STL [R1+0x36c4], R4 ;  /* 0x0036c40401007387 */ /* 0x0005e20000100800 */
[C---:B------:R-:W-:Y:S01]  /*c450*/  IMAD R225, R251.reuse, R230, R225 ;  /* 0x000000e6fbe17224 */ /* 0x040fe200078e02e1 */
[----:B------:R-:W-:Y:S01]  /*c460*/  IABS R230, R9 ;  /* 0x0000000900e67213 */ /* 0x000fe20000000000 */
[----:B------:R-:W-:Y:S01]  /*c470*/  IMAD.MOV R233, RZ, RZ, -R233 ;  /* 0x000000ffffe97224 */ /* 0x000fe200078e0ae9 */
[----:B------:R-:W-:Y:S01]  /*c480*/  IADD3 R9, R22, 0x1d5, RZ ;  /* 0x000001d516097810 */ /* 0x000fe20007ffe0ff */
[----:B------:R-:W-:Y:S01]  /*c490*/  IMAD.MOV R234, RZ, RZ, -R234 ;  /* 0x000000ffffea7224 */ /* 0x000fe200078e0aea */
[----:B------:R1:W-:Y:S01]  /*c4a0*/  STL [R1+0x35dc], R18 ;  /* 0x0035dc1201007387 */ /* 0x0003e20000100800 */
[C---:B------:R-:W-:Y:S01]  /*c4b0*/  IMAD R227, R251.reuse, R232, R227 ;  /* 0x000000e8fbe37224 */ /* 0x040fe200078e02e3 */
[----:B------:R-:W-:Y:S01]  /*c4c0*/  IABS R232, R6 ;  /* 0x0000000600e87213 */ /* 0x000fe20000000000 */
[C---:B------:R-:W-:Y:S01]  /*c4d0*/  IMAD R228, R251.reuse, R233, R228 ;  /* 0x000000e9fbe47224 */ /* 0x040fe200078e02e4 */
[----:B------:R-:W-:Y:S01]  /*c4e0*/  IABS R233, R5 ;  /* 0x0000000500e97213 */ /* 0x000fe20000000000 */
[----:B------:R-:W-:Y:S01]  /*c4f0*/  IMAD R229, R251, R234, R229 ;  /* 0x000000eafbe57224 */ /* 0x000fe200078e02e5 */
[----:B------:R-:W-:Y:S01]  /*c500*/  IABS R234, R4 ;  /* 0x0000000400ea7213 */ /* 0x000fe20000000000 */
[----:B------:R-:W-:Y:S01]  /*c510*/  IMAD.HI.U32 R235, R252, R230, RZ ;  /* 0x000000e6fceb7227 */ /* 0x000fe200078e00ff */
[C---:B---3--:R-:W-:Y:S01]  /*c520*/  IADD3 R6, R22.reuse, 0x1d6, RZ ;  /* 0x000001d616067810 */ /* 0x048fe20007ffe0ff */
[----:B------:R-:W-:Y:S01]  /*c530*/  STL [R1+0x35d8], R9 ;  /* 0x0035d80901007387 */ /* 0x000fe20000100800 */
[----:B--2---:R-:W-:Y:S01]  /*c540*/  IADD3 R4, R22, 0x1d8, RZ ;  /* 0x000001d816047810 */ /* 0x004fe20007ffe0ff */
[----:B------:R-:W-:Y:S01]  /*c550*/  IMAD.HI.U32 R237, R252, R232, RZ ;  /* 0x000000e8fced7227 */ /* 0x000fe200078e00ff */
[----:B------:R-:W-:Y:S01]  /*c560*/  IADD3 R5, R22, 0x1d7, RZ ;  /* 0x000001d716057810 */ /* 0x000fe20007ffe0ff */
[----:B------:R2:W-:Y:S02]  /*c570*/  STL [R1+0x35c4], R6 ;  /* 0x0035c40601007387 */ /* 0x0005e40000100800 */
[----:B------:R-:W-:-:S02]  /*c580*/  IMAD.MOV R235, RZ, RZ, -R235 ;  /* 0x000000ffffeb7224 */ /* 0x000fc400078e0aeb */
[C---:B------:R-:W-:Y:S01]  /*c590*/  IMAD.HI.U32 R236, R252.reuse, R231, RZ ;  /* 0x000000e7fcec7227 */ /* 0x040fe200078e00ff */
[----:B------:R-:W-:Y:S03]  /*c5a0*/  STL [R1+0x360c], R5 ;  /* 0x00360c0501007387 */ /* 0x000fe60000100800 */
[C---:B------:R-:W-:Y:S01]  /*c5b0*/  IMAD.HI.U32 R238, R252.reuse, R233, RZ ;  /* 0x000000e9fcee7227 */ /* 0x040fe200078e00ff */
[----:B------:R3:W-:Y:S03]  /*c5c0*/  STL [R1+0x3638], R4 ;  /* 0x0036380401007387 */ /* 0x0007e60000100800 */
[----:B------:R-:W-:Y:S01]  /*c5d0*/  IMAD.HI.U32 R239, R252, R234, RZ ;  /* 0x000000eafcef7227 */ /* 0x000fe200078e00ff */
[----:B------:R-:W-:Y:S01]  /*c5e0*/  IADD3 R238, -R238, RZ, RZ ;  /* 0x000000ffeeee7210 */ /* 0x000fe20007ffe1ff */
[----:B------:R4:W-:Y:S02]  /*c5f0*/  STL [R1+0x3550], R19 ;  /* 0x0035501301007387 */ /* 0x0009e40000100800 */
[----:B------:R-:W-:-:S02]  /*c600*/  IMAD.MOV R237, RZ, RZ, -R237 ;  /* 0x000000ffffed7224 */ /* 0x000fc400078e0aed */
[C---:B------:R-:W-:Y:S01]  /*c610*/  IMAD R230, R251.reuse, R235, R230 ;  /* 0x000000ebfbe67224 */ /* 0x040fe200078e02e6 */
[----:B------:R-:W-:Y:S01]  /*c620*/  IABS R235, R18 ;  /* 0x0000001200eb7213 */ /* 0x000fe20000000000 */
[----:B------:R-:W-:Y:S01]  /*c630*/  IMAD.MOV R236, RZ, RZ, -R236 ;  /* 0x000000ffffec7224 */ /* 0x000fe200078e0aec */
[----:B-1----:R-:W-:Y:S01]  /*c640*/  LOP3.LUT R18, R8, 0x7f, RZ, 0xc0, !PT ;  /* 0x0000007f08127812 */ /* 0x002fe200078ec0ff */
[----:B------:R-:W-:Y:S01]  /*c650*/  IMAD.MOV R239, RZ, RZ, -R239 ;  /* 0x000000ffffef7224 */ /* 0x000fe200078e0aef */
[----:B------:R-:W-:Y:S01]  /*c660*/  IADD3 R8, R22, 0x1da, RZ ;  /* 0x000001da16087810 */ /* 0x000fe20007ffe0ff */
[C---:B------:R-:W-:Y:S01]  /*c670*/  IMAD R232, R251.reuse, R237, R232 ;  /* 0x000000edfbe87224 */ /* 0x040fe200078e02e8 */
[----:B------:R-:W-:Y:S01]  /*c680*/  IABS R237, R6 ;  /* 0x0000000600ed7213 */ /* 0x000fe20000000000 */
[C---:B------:R-:W-:Y:S01]  /*c690*/  IMAD R231, R251.reuse, R236, R231 ;  /* 0x000000ecfbe77224 */ /* 0x040fe200078e02e7 */
[----:B------:R-:W-:Y:S01]  /*c6a0*/  IABS R236, R9 ;  /* 0x0000000900ec7213 */ /* 0x000fe20000000000 */
[----:B------:R-:W-:Y:S01]  /*c6b0*/  IMAD R234, R251, R239, R234 ;  /* 0x000000effbea7224 */ /* 0x000fe200078e02ea */
[----:B------:R-:W-:Y:S01]  /*c6c0*/  IABS R239, R4 ;  /* 0x0000000400ef7213 */ /* 0x000fe20000000000 */
[----:B--2---:R-:W-:Y:S01]  /*c6d0*/  IMAD.MOV.U32 R6, RZ, RZ, R240 ;  /* 0x000000ffff067224 */ /* 0x004fe200078e00f0 */
[----:B------:R1:W-:Y:S01]  /*c6e0*/  STL [R1+0x3594], R8 ;  /* 0x0035940801007387 */ /* 0x0003e20000100800 */
[----:B------:R-:W-:-:S04]  /*c6f0*/  IMAD.HI.U32 R240, R252, R235, RZ ;  /* 0x000000ebfcf07227 */ /* 0x000fc800078e00ff */
[----:B------:R-:W-:Y:S01]  /*c700*/  IMAD R233, R251, R238, R233 ;  /* 0x000000eefbe97224 */ /* 0x000fe200078e02e9 */
[----:B------:R-:W-:Y:S01]  /*c710*/  IABS R238, R5 ;  /* 0x0000000500ee7213 */ /* 0x000fe20000000000 */
[----:B------:R-:W-:Y:S02]  /*c720*/  IMAD.MOV.U32 R9, RZ, RZ, R242 ;  /* 0x000000ffff097224 */ /* 0x000fe400078e00f2 */
[----:B------:R-:W-:-:S04]  /*c730*/  IMAD.HI.U32 R242, R252, R237, RZ ;  /* 0x000000edfcf27227 */ /* 0x000fc800078e00ff */
[----:B------:R-:W-:Y:S01]  /*c740*/  IMAD R20, R245, 0x100, R18 ;  /* 0x00000100f5147824 */ /* 0x000fe200078e0212 */
[C---:B------:R-:W-:Y:S01]  /*c750*/  IADD3 R18, R22.reuse, 0x1db, RZ ;  /* 0x000001db16127810 */ /* 0x040fe20007ffe0ff */
[----:B------:R-:W-:Y:S01]  /*c760*/  IMAD.MOV R240, RZ, RZ, -R240 ;  /* 0x000000fffff07224 */ /* 0x000fe200078e0af0 */
[----:B------:R-:W-:Y:S01]  /*c770*/  IADD3 R22, R22, 0x1e0, RZ ;  /* 0x000001e016167810 */ /* 0x000fe20007ffe0ff */
[C---:B------:R-:W-:Y:S01]  /*c780*/  IMAD.HI.U32 R244, R252.reuse, R239, RZ ;  /* 0x000000effcf47227 */ /* 0x040fe200078e00ff */
[----:B------:R-:W-:Y:S01]  /*c790*/  IABS R248, R20 ;  /* 0x0000001400f87213 */ /* 0x000fe20000000000 */
[----:B------:R-:W-:Y:S02]  /*c7a0*/  STL [R1+0x168c], R20 ;  /* 0x00168c1401007387 */ /* 0x000fe40000100800 */
[----:B---3--:R-:W-:Y:S02]  /*c7b0*/  IMAD.MOV.U32 R4, RZ, RZ, R241 ;  /* 0x000000ffff047224 */ /* 0x008fe400078e00f1 */
[----:B------:R-:W-:Y:S01]  /*c7c0*/  IMAD.MOV R242, RZ, RZ, -R242 ;  /* 0x000000fffff27224 */ /* 0x000fe200078e0af2 */
[----:B------:R2:W-:Y:S01]  /*c7d0*/  STL [R1+0x3568], R18 ;  /* 0x0035681201007387 */ /* 0x0005e20000100800 */
[----:B------:R-:W-:-:S04]  /*c7e0*/  IMAD.HI.U32 R241, R252, R238, RZ ;  /* 0x000000eefcf17227 */ /* 0x000fc800078e00ff */
[C---:B------:R-:W-:Y:S02]  /*c7f0*/  IMAD R235, R251.reuse, R240, R235 ;  /* 0x000000f0fbeb7224 */ /* 0x040fe400078e02eb */
[----:B------:R-:W-:Y:S02]  /*c800*/  IMAD.MOV R240, RZ, RZ, -R244 ;  /* 0x000000fffff07224 */ /* 0x000fe400078e0af4 */
[C---:B------:R-:W-:Y:S01]  /*c810*/  IMAD R237, R251.reuse, R242, R237 ;  /* 0x000000f2fbed7224 */ /* 0x040fe200078e02ed */
[----:B------:R-:W-:Y:S01]  /*c820*/  IABS R242, R18 ;  /* 0x0000001200f27213 */ /* 0x000fe20000000000 */
[----:B------:R-:W-:Y:S02]  /*c830*/  IMAD.MOV.U32 R5, RZ, RZ, R243 ;  /* 0x000000ffff057224 */ /* 0x000fe400078e00f3 */
[----:B------:R-:W-:Y:S02]  /*c840*/  IMAD.MOV R241, RZ, RZ, -R241 ;  /* 0x000000fffff17224 */ /* 0x000fe400078e0af1 */
[----:B------:R-:W-:Y:S01]  /*c850*/  IMAD R239, R251, R240, R239 ;  /* 0x000000f0fbef7224 */ /* 0x000fe200078e02ef */
[----:B------:R-:W-:Y:S01]  /*c860*/  IABS R240, R19 ;  /* 0x0000001300f07213 */ /* 0x000fe20000000000 */
[----:B------:R-:W-:-:S04]  /*c870*/  IMAD.HI.U32 R246, R247, R248, RZ ;  /* 0x000000f8f7f67227 */ /* 0x000fc800078e00ff */
[----:B------:R-:W-:Y:S01]  /*c880*/  IMAD R238, R251, R241, R238 ;  /* 0x000000f1fbee7224 */ /* 0x000fe200078e02ee */
[----:B------:R-:W-:Y:S01]  /*c890*/  IABS R241, R8 ;  /* 0x0000000800f17213 */ /* 0x000fe20000000000 */
[----:B----4-:R-:W-:Y:S01]  /*c8a0*/  IMAD.MOV.U32 R19, RZ, RZ, R5 ;  /* 0x000000ffff137224 */ /* 0x010fe200078e0005 */
[----:B------:R-:W-:Y:S01]  /*c8b0*/  IABS R5, c[0x0][0x178] ;  /* 0x00005e0000057a13 */ /* 0x000fe20000000000 */
[----:B------:R-:W-:Y:S01]  /*c8c0*/  IMAD.HI.U32 R245, R252, R242, RZ ;  /* 0x000000f2fcf57227 */ /* 0x000fe200078e00ff */
[----:B-1----:R-:W-:-:S03]  /*c8d0*/  IADD3 R8, R20, 0x80, RZ ;  /* 0x0000008014087810 */ /* 0x002fc60007ffe0ff */
[----:B------:R-:W-:Y:S02]  /*c8e0*/  IMAD.MOV R246, RZ, RZ, -R246 ;  /* 0x000000fffff67224 */ /* 0x000fe400078e0af6 */
[----:B------:R-:W-:Y:S01]  /*c8f0*/  IMAD.MOV R245, RZ, RZ, -R245 ;  /* 0x000000fffff57224 */ /* 0x000fe200078e0af5 */
[----:B------:R-:W-:Y:S01]  /*c900*/  STL [R1+0x17f4], R8 ;  /* 0x0017f40801007387 */ /* 0x000fe20000100800 */
[----:B------:R-:W-:Y:S01]  /*c910*/  IMAD R248, R5, R246, R248 ;  /* 0x000000f605f87224 */ /* 0x000fe200078e02f8 */
[----:B------:R-:W-:Y:S01]  /*c920*/  IABS R246, R23 ;  /* 0x0000001700f67213 */ /* 0x000fe20000000000 */
[----:B------:R-:W-:Y:S01]  /*c930*/  IMAD R242, R251, R245, R242 ;  /* 0x000000f5fbf27224 */ /* 0x000fe200078e02f2 */
[----:B------:R-:W-:Y:S01]  /*c940*/  STL [R1+0x34d4], R27 ;  /* 0x0034d41b01007387 */ /* 0x000fe20000100800 */
[----:B------:R-:W-:Y:S01]  /*c950*/  IABS R245, R25 ;  /* 0x0000001900f57213 */ /* 0x000fe20000000000 */
[----:B--2---:R-:W-:Y:S01]  /*c960*/  IMAD.MOV.U32 R18, RZ, RZ, R249 ;  /* 0x000000ffff127224 */ /* 0x004fe200078e00f9 */
[----:B------:R-:W-:Y:S01]  /*c970*/  IABS R249, R8 ;  /* 0x0000000800f97213 */ /* 0x000fe20000000000 */
[----:B------:R-:W-:Y:S01]  /*c980*/  STL [R1+0x34c8], R26 ;  /* 0x0034c81a01007387 */ /* 0x000fe20000100800 */
[----:B------:R-:W-:Y:S01]  /*c990*/  ISETP.GT.U32.AND P0, PT, R5, R248, PT ;  /* 0x000000f80500720c */ /* 0x000fe20003f04070 */
[----:B------:R-:W-:-:S02]  /*c9a0*/  IMAD.HI.U32 R244, R252, R241, RZ ;  /* 0x000000f1fcf47227 */ /* 0x000fc400078e00ff */
[----:B------:R1:W-:Y:S02]  /*c9b0*/  STL [R1+0x3500], R25 ;  /* 0x0035001901007387 */ /* 0x0003e40000100800 */
[----:B------:R-:W-:Y:S02]  /*c9c0*/  IMAD.HI.U32 R247, R247, R249, RZ ;  /* 0x000000f9f7f77227 */ /* 0x000fe400078e00ff */
[----:B------:R-:W-:Y:S02]  /*c9d0*/  STL [R1+0x34f0], R23 ;  /* 0x0034f01701007387 */ /* 0x000fe40000100800 */
[----:B------:R-:W-:Y:S02]  /*c9e0*/  IMAD.MOV R247, RZ, RZ, -R247 ;  /* 0x000000fffff77224 */ /* 0x000fe400078e0af7 */
[----:B------:R2:W-:Y:S01]  /*c9f0*/  STL [R1+0x34ec], R22 ;  /* 0x0034ec1601007387 */ /* 0x0005e20000100800 */
[----:B------:R-:W-:Y:S01]  /*ca00*/  IMAD.MOV R244, RZ, RZ, -R244 ;  /* 0x000000fffff47224 */ /* 0x000fe200078e0af4 */
[----:B-1----:R-:W-:Y:S01]  /*ca10*/  MOV R25, R24 ;  /* 0x0000001800197202 */ /* 0x002fe20000000f00 */
[----:B------:R-:W-:-:S04]  /*ca20*/  IMAD.HI.U32 R24, R252, R246, RZ ;  /* 0x000000f6fc187227 */ /* 0x000fc800078e00ff */
[----:B------:R-:W-:Y:S02]  /*ca30*/  IMAD.MOV R24, RZ, RZ, -R24 ;  /* 0x000000ffff187224 */ /* 0x000fe400078e0a18 */
[----:B------:R-:W-:Y:S01]  /*ca40*/  IMAD R249, R5, R247, R249 ;  /* 0x000000f705f97224 */ /* 0x000fe200078e02f9 */
[----:B------:R-:W-:Y:S01]  /*ca50*/  IABS R247, R22 ;  /* 0x0000001600f77213 */ /* 0x000fe20000000000 */
[----:B------:R-:W-:Y:S02]  /*ca60*/  IMAD R246, R251, R24, R246 ;  /* 0x00000018fbf67224 */ /* 0x000fe400078e02f6 */
[----:B------:R-:W-:Y:S01]  /*ca70*/  @!P0 IMAD.IADD R248, R248, 0x1, -R5 ;  /* 0x00000001f8f88824 */ /* 0x000fe200078e0a05 */
[C---:B------:R-:W-:Y:S01]  /*ca80*/  ISETP.GT.U32.AND P1, PT, R5.reuse, R249, PT ;  /* 0x000000f90500720c */ /* 0x040fe20003f24070 */
[----:B--2---:R-:W-:Y:S01]  /*ca90*/  IMAD.HI.U32 R22, R252, R247, RZ ;  /* 0x000000f7fc167227 */ /* 0x004fe200078e00ff */
[----:B------:R1:W-:Y:S02]  /*caa0*/  STL [R1+0x3fa8], R246 ;  /* 0x003fa8f601007387 */ /* 0x0003e40000100800 */
[----:B------:R-:W-:Y:S01]  /*cab0*/  ISETP.GT.U32.AND P0, PT, R5, R248, PT ;  /* 0x000000f80500720c */ /* 0x000fe20003f04070 */
[----:B------:R-:W-:-:S02]  /*cac0*/  IMAD.MOV R22, RZ, RZ, -R22 ;  /* 0x000000ffff167224 */ /* 0x000fc400078e0a16 */
[----:B------:R-:W-:Y:S01]  /*cad0*/  IMAD R241, R251, R244, R241 ;  /* 0x000000f4fbf17224 */ /* 0x000fe200078e02f1 */
[----:B------:R-:W-:Y:S01]  /*cae0*/  IABS R244, R26 ;  /* 0x0000001a00f47213 */ /* 0x000fe20000000000 */
[----:B------:R-:W-:Y:S01]  /*caf0*/  IMAD.HI.U32 R26, R252, R245, RZ ;  /* 0x000000f5fc1a7227 */ /* 0x000fe200078e00ff */
[----:B-1----:R-:W2:Y:S03]  /*cb00*/  LDL R246, [R1+0x17f0] ;  /* 0x0017f00001f67983 */ /* 0x002ea60000100800 */
[----:B------:R-:W-:Y:S02]  /*cb10*/  @!P1 IMAD.IADD R249, R249, 0x1, -R5 ;  /* 0x00000001f9f99824 */ /* 0x000fe400078e0a05 */
[----:B------:R-:W-:Y:S02]  /*cb20*/  IMAD R247, R251, R22, R247 ;  /* 0x00000016fbf77224 */ /* 0x000fe400078e02f7 */
[----:B------:R-:W-:Y:S01]  /*cb30*/  IMAD.MOV.U32 R24, RZ, RZ, R6 ;  /* 0x000000ffff187224 */ /* 0x000fe200078e0006 */
[----:B------:R-:W-:Y:S01]  /*cb40*/  ISETP.GT.U32.AND P1, PT, R5, R249, PT ;  /* 0x000000f90500720c */ /* 0x000fe20003f24070 */
[----:B------:R-:W-:-:S02]  /*cb50*/  IMAD.MOV.U32 R23, RZ, RZ, R21 ;  /* 0x000000ffff177224 */ /* 0x000fc400078e0015 */
[----:B------:R-:W-:Y:S02]  /*cb60*/  @!P0 IMAD.IADD R248, R248, 0x1, -R5 ;  /* 0x00000001f8f88824 */ /* 0x000fe400078e0a05 */
[----:B------:R-:W-:Y:S02]  /*cb70*/  IMAD.MOV.U32 R21, RZ, RZ, R4 ;  /* 0x000000ffff157224 */ /* 0x000fe400078e0004 */
[----:B------:R-:W-:Y:S02]  /*cb80*/  IMAD.MOV R26, RZ, RZ, -R26 ;  /* 0x000000ffff1a7224 */ /* 0x000fe400078e0a1a */
[----:B------:R-:W-:-:S04]  /*cb90*/  IMAD.HI.U32 R243, R252, R236, RZ ;  /* 0x000000ecfcf37227 */ /* 0x000fc800078e00ff */
[----:B------:R-:W-:Y:S01]  /*cba0*/  @!P1 IMAD.IADD R249, R249, 0x1, -R5 ;  /* 0x00000001f9f99824 */ /* 0x000fe200078e0a05 */
[----:B------:R-:W-:Y:S01]  /*cbb0*/  MOV R29, R21 ;  /* 0x00000015001d7202 */ /* 0x000fe20000000f00 */
[----:B------:R-:W-:Y:S01]  /*cbc0*/  IMAD R245, R251, R26, R245 ;  /* 0x0000001afbf57224 */ /* 0x000fe200078e02f5 */
[----:B------:R-:W-:Y:S01]  /*cbd0*/  IADD3 R243, -R243, RZ, RZ ;  /* 0x000000fff3f37210 */ /* 0x000fe20007ffe1ff */
[----:B------:R-:W-:-:S04]  /*cbe0*/  IMAD.MOV.U32 R4, RZ, RZ, R250 ;  /* 0x000000ffff047224 */ /* 0x000fc800078e00fa */
[----:B------:R-:W-:Y:S02]  /*cbf0*/  IMAD R236, R251, R243, R236 ;  /* 0x000000f3fbec7224 */ /* 0x000fe400078e02ec */
[----:B------:R-:W-:-:S04]  /*cc00*/  IMAD.HI.U32 R243, R252, R240, RZ ;  /* 0x000000f0fcf37227 */ /* 0x000fc800078e00ff */
[----:B------:R-:W-:Y:S01]  /*cc10*/  IMAD.MOV R243, RZ, RZ, -R243 ;  /* 0x000000fffff37224 */ /* 0x000fe200078e0af3 */
[----:B------:R-:W-:-:S03]  /*cc20*/  ISETP.GE.AND P1, PT, R20, RZ, PT ;  /* 0x000000ff1400720c */ /* 0x000fc60003f26270 */
[----:B------:R-:W-:Y:S01]  /*cc30*/  IMAD R240, R251, R243, R240 ;  /* 0x000000f3fbf07224 */ /* 0x000fe200078e02f0 */
[----:B------:R-:W-:Y:S01]  /*cc40*/  IABS R243, R27 ;  /* 0x0000001b00f37213 */ /* 0x000fe20000000000 */
[----:B------:R-:W-:Y:S01]  /*cc50*/  IMAD.HI.U32 R27, R252, R244, RZ ;  /* 0x000000f4fc1b7227 */ /* 0x000fe200078e00ff */
[----:B------:R-:W-:-:S03]  /*cc60*/  ISETP.GE.AND P2, PT, R8, RZ, PT ;  /* 0x000000ff0800720c */ /* 0x000fc60003f46270 */
[----:B------:R-:W-:Y:S01]  /*cc70*/  IMAD.HI.U32 R250, R252, R243, RZ ;  /* 0x000000f3fcfa7227 */ /* 0x000fe200078e00ff */
[----:B------:R-:W-:-:S03]  /*cc80*/  IADD3 R27, -R27, RZ, RZ ;  /* 0x000000ff1b1b7210 */ /* 0x000fc60007ffe1ff */
[----:B------:R-:W-:Y:S01]  /*cc90*/  IMAD.MOV R250, RZ, RZ, -R250 ;  /* 0x000000fffffa7224 */ /* 0x000fe200078e0afa */
[----:B--2---:R-:W-:-:S03]  /*cca0*/  IADD3 R22, R246, 0x1e1, RZ ;  /* 0x000001e1f6167810 */ /* 0x004fc60007ffe0ff */
[C---:B------:R-:W-:Y:S01]  /*ccb0*/  IMAD R243, R251.reuse, R250, R243 ;  /* 0x000000fafbf37224 */ /* 0x040fe200078e02f3 */
[C---:B------:R-:W-:Y:S02]  /*ccc0*/  IADD3 R6, R246.reuse, 0x1e2, RZ ;  /* 0x000001e2f6067810 */ /* 0x040fe40007ffe0ff */
[----:B------:R-:W-:Y:S01]  /*ccd0*/  IADD3 R5, R246, 0x1e3, RZ ;  /* 0x000001e3f6057810 */ /* 0x000fe20007ffe0ff */
[----:B------:R-:W-:Y:S01]  /*cce0*/  STL [R1+0x34bc], R22 ;  /* 0x0034bc1601007387 */ /* 0x000fe20000100800 */
[----:B------:R-:W-:Y:S01]  /*ccf0*/  @!P1 IMAD.MOV R248, RZ, RZ, -R248 ;  /* 0x000000fffff89224 */ /* 0x000fe200078e0af8 */
[----:B------:R-:W-:Y:S01]  /*cd00*/  ISETP.NE.AND P0, PT, RZ, c[0x0][0x178], PT ;  /* 0x00005e00ff007a0c */ /* 0x000fe20003f05270 */
[----:B------:R-:W-:Y:S01]  /*cd10*/  @!P2 IMAD.MOV R249, RZ, RZ, -R249 ;  /* 0x000000fffff9a224 */ /* 0x000fe200078e0af9 */
[----:B------:R-:W-:Y:S01]  /*cd20*/  STL [R1+0x34b8], R6 ;  /* 0x0034b80601007387 */ /* 0x000fe20000100800 */
[C---:B------:R-:W-:Y:S01]  /*cd30*/  ISETP.GT.U32.AND P4, PT, R251.reuse, R25, PT ;  /* 0x00000019fb00720c */ /* 0x040fe20003f84070 */
[----:B------:R-:W-:-:S02]  /*cd40*/  IMAD R244, R251, R27, R244 ;  /* 0x0000001bfbf47224 */ /* 0x000fc400078e02f4 */
[----:B------:R1:W-:Y:S04]  /*cd50*/  STL [R1+0x34b4], R5 ;  /* 0x0034b40501007387 */ /* 0x0003e80000100800 */
[----:B------:R-:W2:Y:S04]  /*cd60*/  LDL.LU R21, [R1+0x14] ;  /* 0x0000140001157983 */ /* 0x000ea80000300800 */
[----:B------:R-:W3:Y:S01]  /*cd70*/  LDL R26, [R1+0x3274] ;  /* 0x00327400011a7983 */ /* 0x000ee20000100800 */
[----:B------:R-:W-:Y:S02]  /*cd80*/  IABS R250, R22 ;  /* 0x0000001600fa7213 */ /* 0x000fe40000000000 */
[----:B-1----:R-:W-:Y:S01]  /*cd90*/  IABS R5, R5 ;  /* 0x0000000500057213 */ /* 0x002fe20000000000 */
[----:B------:R-:W-:Y:S01]  /*cda0*/  IMAD.MOV.U32 R22, RZ, RZ, R19 ;  /* 0x000000ffff167224 */ /* 0x000fe200078e0013 */
[----:B------:R-:W-:-:S03]  /*cdb0*/  LOP3.LUT R19, RZ, c[0x0][0x178], RZ, 0x33, !PT ;  /* 0x00005e00ff137a12 */ /* 0x000fc600078e33ff */
[----:B------:R-:W-:Y:S01]  /*cdc0*/  IMAD.MOV.U32 R28, RZ, RZ, R5 ;  /* 0x000000ffff1c7224 */ /* 0x000fe200078e0005 */
[C---:B------:R-:W-:Y:S02]  /*cdd0*/  SEL R27, R19.reuse, R248, !P0 ;  /* 0x000000f8131b7207 */ /* 0x040fe40004000000 */
[----:B------:R-:W-:Y:S01]  /*cde0*/  IABS R6, R6 ;  /* 0x0000000600067213 */ /* 0x000fe20000000000 */
[C---:B------:R-:W-:Y:S01]  /*cdf0*/  IMAD.HI.U32 R5, R252.reuse, R28, RZ ;  /* 0x0000001cfc057227 */ /* 0x040fe200078e00ff */
[----:B------:R-:W-:Y:S01]  /*ce00*/  SEL R19, R19, R249, !P0 ;  /* 0x000000f913137207 */ /* 0x000fe20004000000 */
[----:B------:R1:W-:Y:S02]  /*ce10*/  STL [R1+0x6a0], R27 ;  /* 0x0006a01b01007387 */ /* 0x0003e40000100800 */
[----:B------:R-:W-:Y:S02]  /*ce20*/  IMAD.MOV.U32 R20, RZ, RZ, R18 ;  /* 0x000000ffff147224 */ /* 0x000fe400078e0012 */
[C---:B------:R-:W-:Y:S01]  /*ce30*/  IMAD.HI.U32 R18, R252.reuse, R250, RZ ;  /* 0x000000fafc127227 */ /* 0x040fe200078e00ff */
[----:B------:R4:W-:Y:S03]  /*ce40*/  STL [R1+0x690], R19 ;  /* 0x0006901301007387 */ /* 0x0009e60000100800 */
[----:B------:R-:W-:-:S04]  /*ce50*/  IMAD.HI.U32 R8, R252, R6, RZ ;  /* 0x00000006fc087227 */ /* 0x000fc800078e00ff */
[----:B-1----:R-:W-:Y:S02]  /*ce60*/  IMAD.MOV R27, RZ, RZ, -R5 ;  /* 0x000000ffff1b7224 */ /* 0x002fe400078e0a05 */
[----:B------:R-:W-:Y:S02]  /*ce70*/  IMAD.MOV.U32 R5, RZ, RZ, R4 ;  /* 0x000000ffff057224 */ /* 0x000fe400078e0004 */
[----:B------:R-:W2:Y:S01]  /*ce80*/  LDL.LU R4, [R1+0x10] ;  /* 0x0000100001047983 */ /* 0x000ea20000300800 */
[----:B------:R-:W-:Y:S01]  /*ce90*/  @!P4 IMAD.IADD R25, R25, 0x1, -R251 ;  /* 0x000000011919c824 */ /* 0x000fe200078e0afb */
[C---:B------:R-:W-:Y:S01]  /*cea0*/  ISETP.GT.U32.AND P4, PT, R251.reuse, R9, PT ;  /* 0x00000009fb00720c */ /* 0x040fe20003f84070 */
[----:B------:R-:W-:Y:S01]  /*ceb0*/  IMAD.MOV R248, RZ, RZ, -R18 ;  /* 0x000000fffff87224 */ /* 0x000fe200078e0a12 */
[----:B------:R-:W-:Y:S01]  /*cec0*/  IADD3 R249, -R8, RZ, RZ ;  /* 0x000000ff08f97210 */ /* 0x000fe20007ffe1ff */
[----:B------:R-:W2:Y:S01]  /*ced0*/  LDL.LU R18, [R1+0xc] ;  /* 0x00000c0001127983 */ /* 0x000ea20000300800 */
[----:B------:R-:W-:-:S03]  /*cee0*/  ISETP.GT.U32.AND P5, PT, R251, R25, PT ;  /* 0x00000019fb00720c */ /* 0x000fc60003fa4070 */
[----:B----4-:R-:W4:Y:S01]  /*cef0*/  LDL.LU R19, [R1+0x8] ;  /* 0x0000080001137983 */ /* 0x010f220000300800 */
[----:B------:R-:W-:-:S03]  /*cf00*/  IMAD R249, R251, R249, R6 ;  /* 0x000000f9fbf97224 */ /* 0x000fc600078e0206 */
[----:B------:R-:W4:Y:S01]  /*cf10*/  LDL.LU R8, [R1+0x4] ;  /* 0x0000040001087983 */ /* 0x000f220000300800 */
[----:B------:R-:W-:-:S03]  /*cf20*/  IMAD R248, R251, R248, R250 ;  /* 0x000000f8fbf87224 */ /* 0x000fc600078e02fa */
[----:B------:R-:W4:Y:S01]  /*cf30*/  LDL.LU R6, [R1] ;  /* 0x0000000001067983 */ /* 0x000f220000300800 */
[----:B------:R-:W-:-:S03]  /*cf40*/  IMAD R250, R251, R27, R28 ;  /* 0x0000001bfbfa7224 */ /* 0x000fc600078e021c */
[----:B------:R-:W4:Y:S01]  /*cf50*/  LDL R30, [R1+0x327c] ;  /* 0x00327c00011e7983 */ /* 0x000f220000100800 */
[----:B------:R-:W-:-:S03]  /*cf60*/  @!P4 IADD3 R9, R9, -R251, RZ ;  /* 0x800000fb0909c210 */ /* 0x000fc60007ffe0ff */
[----:B------:R-:W4:Y:S01]  /*cf70*/  LDL R28, [R1+0x3278] ;  /* 0x00327800011c7983 */ /* 0x000f220000100800 */
[----:B------:R-:W-:-:S03]  /*cf80*/  @!P5 IMAD.IADD R25, R25, 0x1, -R251 ;  /* 0x000000011919d824 */ /* 0x000fc600078e0afb */
[----:B------:R-:W4:Y:S01]  /*cf90*/  LDL R27, [R1+0x3280] ;  /* 0x00328000011b7983 */ /* 0x000f220000100800 */
[----:B------:R-:W-:-:S03]  /*cfa0*/  IMAD.MOV.U32 R31, RZ, RZ, R25 ;  /* 0x000000ffff1f7224 */ /* 0x000fc600078e0019 */
[----:B------:R-:W4:Y:S01]  /*cfb0*/  LDL R25, [R1+0x3288] ;  /* 0x0032880001197983 */ /* 0x000f220000100800 */
[----:B---3--:R-:W-:-:S03]  /*cfc0*/  ISETP.GE.AND P4, PT, R26, RZ, PT ;  /* 0x000000ff1a00720c */ /* 0x008fc60003f86270 */
[----:B------:R-:W3:Y:S01]  /*cfd0*/  LDL R26, [R1+0x3284] ;  /* 0x00328400011a7983 */ /* 0x000ee20000100800 */
[C---:B------:R-:W-:Y:S02]  /*cfe0*/  ISETP.GT.U32.AND P6, PT, R251.reuse, R23, PT ;  /* 0x00000017fb00720c */ /* 0x040fe40003fc4070 */
[C---:B------:R-:W-:Y:S02]  /*cff0*/  ISETP.GT.U32.AND P1, PT, R251.reuse, R29, PT ;  /* 0x0000001dfb00720c */ /* 0x040fe40003f24070 */
[C---:B------:R-:W-:Y:S02]  /*d000*/  ISETP.GT.U32.AND P3, PT, R251.reuse, R24, PT ;  /* 0x00000018fb00720c */ /* 0x040fe40003f64070 */
[----:B------:R-:W-:-:S07]  /*d010*/  ISETP.GT.U32.AND P2, PT, R251, R20, PT ;  /* 0x00000014fb00720c */ /* 0x000fce0003f44070 */
[--C-:B------:R-:W-:Y:S02]  /*d020*/  @!P6 IMAD.IADD R23, R23, 0x1, -R251.reuse ;  /* 0x000000011717e824 */ /* 0x100fe400078e0afb */
[--C-:B------:R-:W-:Y:S01]  /*d030*/  @!P1 IMAD.IADD R29, R29, 0x1, -R251.reuse ;  /* 0x000000011d1d9824 */ /* 0x100fe200078e0afb */
[----:B------:R-:W-:Y:S01]  /*d040*/  ISETP.GE.AND P1, PT, R246, RZ, PT ;  /* 0x000000fff600720c */ /* 0x000fe20003f26270 */
[--C-:B------:R-:W-:Y:S01]  /*d050*/  @!P3 IMAD.IADD R24, R24, 0x1, -R251.reuse ;  /* 0x000000011818b824 */ /* 0x100fe200078e0afb */
[C---:B------:R-:W-:Y:S02]  /*d060*/  ISETP.GT.U32.AND P3, PT, R251.reuse, R23, PT ;  /* 0x00000017fb00720c */ /* 0x040fe40003f64070 */
[C---:B--2---:R-:W-:Y:S02]  /*d070*/  ISETP.GT.U32.AND P6, PT, R251.reuse, R21, PT ;  /* 0x00000015fb00720c */ /* 0x044fe40003fc4070 */
[C---:B------:R-:W-:Y:S01]  /*d080*/  ISETP.GT.U32.AND P0, PT, R251.reuse, R22, PT ;  /* 0x00000016fb00720c */ /* 0x040fe20003f04070 */
[----:B------:R-:W-:Y:S01]  /*d090*/  @!P2 IMAD.IADD R20, R20, 0x1, -R251 ;  /* 0x000000011414a824 */ /* 0x000fe200078e0afb */
[----:B------:R-:W-:-:S05]  /*d0a0*/  ISETP.GT.U32.AND P2, PT, R251, R29, PT ;  /* 0x0000001dfb00720c */ /* 0x000fca0003f44070 */
[----:B------:R-:W-:Y:S02]  /*d0b0*/  @!P1 IADD3 R31, -R31, RZ, RZ ;  /* 0x000000ff1f1f9210 */ /* 0x000fe40007ffe1ff */
[--C-:B------:R-:W-:Y:S02]  /*d0c0*/  @!P3 IMAD.IADD R23, R23, 0x1, -R251.reuse ;  /* 0x000000011717b824 */ /* 0x100fe400078e0afb */
[--C-:B------:R-:W-:Y:S01]  /*d0d0*/  @!P6 IMAD.IADD R21, R21, 0x1, -R251.reuse ;  /* 0x000000011515e824 */ /* 0x100fe200078e0afb */
[----:B------:R1:W-:Y:S01]  /*d0e0*/  STL [R1+0x5c8], R31 ;  /* 0x0005c81f01007387 */ /* 0x0003e20000100800 */
[----:B------:R-:W-:Y:S01]  /*d0f0*/  @!P0 IMAD.IADD R22, R22, 0x1, -R251 ;  /* 0x0000000116168824 */ /* 0x000fe200078e0afb */
[C---:B------:R-:W-:Y:S02]  /*d100*/  ISETP.GT.U32.AND P0, PT, R251.reuse, R24, PT ;  /* 0x00000018fb00720c */ /* 0x040fe40003f04070 */
[C---:B------:R-:W-:Y:S02]  /*d110*/  ISETP.GT.U32.AND P3, PT, R251.reuse, R9, PT ;  /* 0x00000009fb00720c */ /* 0x040fe40003f64070 */
[C---:B------:R-:W-:Y:S01]  /*d120*/  ISETP.GT.U32.AND P5, PT, R251.reuse, R21, PT ;  /* 0x00000015fb00720c */ /* 0x040fe20003fa4070 */
[----:B-1----:R-:W-:Y:S01]  /*d130*/  IMAD.MOV.U32 R31, RZ, RZ, R23 ;  /* 0x000000ffff1f7224 */ /* 0x002fe200078e0017 */
[----:B------:R-:W-:-:S03]  /*d140*/  ISETP.GT.U32.AND P6, PT, R251, R22, PT ;  /* 0x00000016fb00720c */ /* 0x000fc60003fc4070 */
[----:B------:R-:W-:Y:S01]  /*d150*/  @!P4 IMAD.MOV R31, RZ, RZ, -R31 ;  /* 0x000000ffff1fc224 */ /* 0x000fe200078e0a1f */
[----:B------:R-:W-:Y:S01]  /*d160*/  ISETP.GT.U32.AND P4, PT, R251, R4, PT ;  /* 0x00000004fb00720c */ /* 0x000fe20003f84070 */
[--C-:B------:R-:W-:Y:S01]  /*d170*/  @!P2 IMAD.IADD R29, R29, 0x1, -R251.reuse ;  /* 0x000000011d1da824 */ /* 0x100fe200078e0afb */
[C---:B----4-:R-:W-:Y:S01]  /*d180*/  ISETP.GT.U32.AND P2, PT, R251.reuse, R19, PT ;  /* 0x00000013fb00720c */ /* 0x050fe20003f44070 */
[--C-:B------:R-:W-:Y:S01]  /*d190*/  @!P0 IMAD.IADD R24, R24, 0x1, -R251.reuse ;  /* 0x0000000118188824 */ /* 0x100fe200078e0afb */
[----:B------:R-:W-:Y:S01]  /*d1a0*/  ISETP.GT.U32.AND P0, PT, R251, R18, PT ;  /* 0x00000012fb00720c */ /* 0x000fe20003f04070 */
[--C-:B------:R-:W-:Y:S01]  /*d1b0*/  @!P3 IMAD.IADD R9, R9, 0x1, -R251.reuse ;  /* 0x000000010909b824 */ /* 0x100fe200078e0afb */
[----:B------:R-:W-:Y:S01]  /*d1c0*/  ISETP.GT.U32.AND P3, PT, R251, R8, PT ;  /* 0x00000008fb00720c */ /* 0x000fe20003f64070 */
[--C-:B------:R-:W-:Y:S01]  /*d1d0*/  @!P5 IMAD.IADD R21, R21, 0x1, -R251.reuse ;  /* 0x000000011515d824 */ /* 0x100fe200078e0afb */
[----:B------:R-:W-:Y:S01]  /*d1e0*/  ISETP.GE.AND P5, PT, R30, RZ, PT ;  /* 0x000000ff1e00720c */ /* 0x000fe20003fa6270 */
[----:B------:R-:W-:Y:S01]  /*d1f0*/  @!P6 IMAD.IADD R22, R22, 0x1, -R251 ;  /* 0x000000011616e824 */ /* 0x000fe200078e0afb */
[----:B------:R-:W-:-:S03]  /*d200*/  ISETP.GT.U32.AND P6, PT, R251, R6, PT ;  /* 0x00000006fb00720c */ /* 0x000fc60003fc4070 */
[--C-:B------:R-:W-:Y:S01]  /*d210*/  @!P4 IMAD.IADD R4, R4, 0x1, -R251.reuse ;  /* 0x000000010404c824 */ /* 0x100fe200078e0afb */
[----:B------:R-:W-:Y:S01]  /*d220*/  ISETP.GE.AND P4, PT, R28, RZ, PT ;  /* 0x000000ff1c00720c */ /* 0x000fe20003f86270 */
[--C-:B------:R-:W-:Y:S01]  /*d230*/  @!P2 IMAD.IADD R19, R19, 0x1, -R251.reuse ;  /* 0x000000011313a824 */ /* 0x100fe200078e0afb */
[----:B------:R-:W-:Y:S01]  /*d240*/  IADD3 R23, R246, 0x1e4, RZ ;  /* 0x000001e4f6177810 */ /* 0x000fe20007ffe0ff */
[----:B------:R-:W-:Y:S01]  /*d250*/  @!P0 IMAD.IADD R18, R18, 0x1, -R251 ;  /* 0x0000000112128824 */ /* 0x000fe200078e0afb */
[----:B------:R-:W-:-:S03]  /*d260*/  ISETP.GE.AND P0, PT, R27, RZ, PT ;  /* 0x000000ff1b00720c */ /* 0x000fc60003f06270 */
[----:B------:R-:W-:Y:S01]  /*d270*/  STL [R1+0x349c], R23 ;  /* 0x00349c1701007387 */ /* 0x000fe20000100800 */
[----:B------:R-:W-:-:S03]  /*d280*/  @!P3 IMAD.IADD R8, R8, 0x1, -R251 ;  /* 0x000000010808b824 */ /* 0x000fc600078e0afb */
[----:B------:R1:W-:Y:S01]  /*d290*/  STL [R1+0x5c4], R31 ;  /* 0x0005c41f01007387 */ /* 0x0003e20000100800 */
[----:B------:R-:W-:-:S03]  /*d2a0*/  ISETP.GE.AND P3, PT, R25, RZ, PT ;  /* 0x000000ff1900720c */ /* 0x000fc60003f66270 */
[----:B------:R-:W2:Y:S01]  /*d2b0*/  LDL.LU R28, [R1+0x74] ;  /* 0x00007400011c7983 */ /* 0x000ea20000300800 */
[----:B------:R-:W-:-:S03]  /*d2c0*/  @!P6 IMAD.IADD R6, R6, 0x1, -R251 ;  /* 0x000000010606e824 */ /* 0x000fc600078e0afb */
[----:B------:R-:W4:Y:S01]  /*d2d0*/  LDL.LU R27, [R1+0x70] ;  /* 0x00007000011b7983 */ /* 0x000f220000300800 */
[----:B-1----:R-:W-:-:S03]  /*d2e0*/  IMAD.MOV.U32 R31, RZ, RZ, R29 ;  /* 0x000000ffff1f7224 */ /* 0x002fc600078e001d */
[----:B------:R-:W2:Y:S01]  /*d2f0*/  LDL R30, [R1+0x3290] ;  /* 0x00329000011e7983 */ /* 0x000ea20000100800 */
[----:B------:R-:W-:Y:S01]  /*d300*/  ISETP.GE.AND P6, PT, R5, RZ, PT ;  /* 0x000000ff0500720c */ /* 0x000fe20003fc6270 */
[----:B------:R-:W-:Y:S02]  /*d310*/  @!P4 IMAD.MOV R31, RZ, RZ, -R31 ;  /* 0x000000ffff1fc224 */ /* 0x000fe400078e0a1f */
[----:B------:R-:W2:Y:S01]  /*d320*/  LDL.LU R25, [R1+0x6c] ;  /* 0x00006c0001197983 */ /* 0x000ea20000300800 */
[----:B------:R-:W-:Y:S01]  /*d330*/  ISETP.GT.U32.AND P1, PT, R251, R20, PT ;  /* 0x00000014fb00720c */ /* 0x000fe20003f24070 */
[----:B------:R-:W-:-:S12]  /*d340*/  @!P0 IMAD.MOV R9, RZ, RZ, -R9 ;  /* 0x000000ffff098224 */ /* 0x000fd800078e0a09 */
[----:B------:R-:W-:-:S05]  /*d350*/  @!P1 IADD3 R20, R20, -R251, RZ ;  /* 0x800000fb14149210 */ /* 0x000fca0007ffe0ff */
[----:B------:R-:W-:Y:S01]  /*d360*/  @!P3 IMAD.MOV R20, RZ, RZ, -R20 ;  /* 0x000000ffff14b224 */ /* 0x000fe200078e0a14 */
[----:B---3--:R-:W-:Y:S02]  /*d370*/  ISETP.GE.AND P2, PT, R26, RZ, PT ;  /* 0x000000ff1a00720c */ /* 0x008fe40003f46270 */
[----:B------:R-:W-:Y:S02]  /*d380*/  MOV R26, R24 ;  /* 0x00000018001a7202 */ /* 0x000fe40000000f00 */
[----:B------:R-:W3:Y:S03]  /*d390*/  LDL.LU R24, [R1+0x68] ;  /* 0x0000680001187983 */ /* 0x000ee60000300800 */
[----:B------:R-:W-:Y:S01]  /*d3a0*/  @!P5 IMAD.MOV R26, RZ, RZ, -R26 ;  /* 0x000000ffff1ad224 */ /* 0x000fe200078e0a1a */
[----:B------:R-:W3:Y:S04]  /*d3b0*/  LDL.LU R5, [R1+0x64] ;  /* 0x0000640001057983 */ /* 0x000ee80000300800 */
[----:B------:R1:W-:Y:S04]  /*d3c0*/  STL [R1+0x5c0], R26 ;  /* 0x0005c01a01007387 */ /* 0x0003e80000100800 */
[----:B-1----:R-:W3:Y:S04]  /*d3d0*/  LDL.LU R26, [R1+0x60] ;  /* 0x00006000011a7983 */ /* 0x002ee80000300800 */
[----:B------:R-:W3:Y:S04]  /*d3e0*/  LDL R29, [R1+0x3294] ;  /* 0x00329400011d7983 */ /* 0x000ee80000100800 */
[----:B------:R1:W-:Y:S02]  /*d3f0*/  STL [R1+0x5bc], R31 ;  /* 0x0005bc1f01007387 */ /* 0x0003e40000100800 */
[----:B-1----:R-:W-:-:S02]  /*d400*/  IMAD.MOV.U32 R31, RZ, RZ, R22 ;  /* 0x000000ffff1f7224 */ /* 0x002fc400078e0016 */
[----:B------:R-:W3:Y:S03]  /*d410*/  LDL R22, [R1+0x3298] ;  /* 0x0032980001167983 */ /* 0x000ee60000100800 */
[----:B------:R-:W-:Y:S01]  /*d420*/  @!P2 IADD3 R31, -R31, RZ, RZ ;  /* 0x000000ff1f1fa210 */ /* 0x000fe20007ffe1ff */
[----:B------:R1:W-:Y:S04]  /*d430*/  STL [R1+0x5b8], R9 ;  /* 0x0005b80901007387 */ /* 0x0003e80000100800 */
[----:B-1----:R-:W3:Y:S04]  /*d440*/  LDL R9, [R1+0x329c] ;  /* 0x00329c0001097983 */ /* 0x002ee80000100800 */
[----:B------:R1:W-:Y:S02]  /*d450*/  STL [R1+0x5b4], R31 ;  /* 0x0005b41f01007387 */ /* 0x0003e40000100800 */
[----:B-1----:R-:W-:-:S02]  /*d460*/  IMAD.MOV.U32 R31, RZ, RZ, R21 ;  /* 0x000000ffff1f7224 */ /* 0x002fc400078e0015 */
[----:B------:R-:W3:Y:S04]  /*d470*/  LDL R21, [R1+0x32a0] ;  /* 0x0032a00001157983 */ /* 0x000ee80000100800 */
[----:B------:R1:W-:Y:S04]  /*d480*/  STL [R1+0x5b0], R20 ;  /* 0x0005b01401007387 */ /* 0x0003e80000100800 */
[----:B-1----:R-:W3:Y:S01]  /*d490*/  LDL R20, [R1+0x32a4] ;  /* 0x0032a40001147983 */ /* 0x002ee20000100800 */
[C---:B------:R-:W-:Y:S02]  /*d4a0*/  ISETP.GT.U32.AND P1, PT, R251.reuse, R0, PT ;  /* 0x00000000fb00720c */ /* 0x040fe40003f24070 */
[----:B------:R-:W-:-:S02]  /*d4b0*/  ISETP.GT.U32.AND P0, PT, R251, R19, PT ;  /* 0x00000013fb00720c */ /* 0x000fc40003f04070 */
[C---:B------:R-:W-:Y:S02]  /*d4c0*/  ISETP.GT.U32.AND P2, PT, R251.reuse, R8, PT ;  /* 0x00000008fb00720c */ /* 0x040fe40003f44070 */
[C---:B------:R-:W-:Y:S02]  /*d4d0*/  ISETP.GT.U32.AND P4, PT, R251.reuse, R18, PT ;  /* 0x00000012fb00720c */ /* 0x040fe40003f84070 */
[----:B------:R-:W-:-:S05]  /*d4e0*/  ISETP.GT.U32.AND P3, PT, R251, R6, PT ;  /* 0x00000006fb00720c */ /* 0x000fca0003f64070 */
[--C-:B------:R-:W-:Y:S01]  /*d4f0*/  @!P1 IMAD.IADD R0, R0, 0x1, -R251.reuse ;  /* 0x0000000100009824 */ /* 0x100fe200078e0afb */
[----:B------:R-:W-:Y:S01]  /*d500*/  ISETP.GT.U32.AND P1, PT, R251, R4, PT ;  /* 0x00000004fb00720c */ /* 0x000fe20003f24070 */
[--C-:B------:R-:W-:Y:S01]  /*d510*/  @!P0 IMAD.IADD R19, R19, 0x1, -R251.reuse ;  /* 0x0000000113138824 */ /* 0x100fe200078e0afb */
[C---:B--2---:R-:W-:Y:S02]  /*d520*/  ISETP.GT.U32.AND P0, PT, R251.reuse, R25, PT ;  /* 0x00000019fb00720c */ /* 0x044fe40003f04070 */
[C---:B------:R-:W-:Y:S02]  /*d530*/  ISETP.GT.U32.AND P5, PT, R251.reuse, R0, PT ;  /* 0x00000000fb00720c */ /* 0x040fe40003fa4070 */
[----:B------:R-:W-:Y:S01]  /*d540*/  @!P2 IADD3 R8, R8, -R251, RZ ;  /* 0x800000fb0808a210 */ /* 0x000fe20007ffe0ff */
[--C-:B------:R-:W-:Y:S01]  /*d550*/  @!P4 IMAD.IADD R18, R18, 0x1, -R251.reuse ;  /* 0x000000011212c824 */ /* 0x100fe200078e0afb */
[----:B----4-:R-:W-:Y:S01]  /*d560*/  ISETP.GT.U32.AND P4, PT, R251, R27, PT ;  /* 0x0000001bfb00720c */ /* 0x010fe20003f84070 */
[----:B------:R-:W-:-:S04]  /*d570*/  @!P3 IMAD.IADD R6, R6, 0x1, -R251 ;  /* 0x000000010606b824 */ /* 0x000fc800078e0afb */
[----:B------:R-:W-:Y:S01]  /*d580*/  @!P1 IMAD.IADD R4, R4, 0x1, -R251 ;  /* 0x0000000104049824 */ /* 0x000fe200078e0afb */
[----:B------:R-:W-:Y:S01]  /*d590*/  ISETP.GE.AND P1, PT, R30, RZ, PT ;  /* 0x000000ff1e00720c */ /* 0x000fe20003f26270 */
[----:B------:R-:W-:Y:S02]  /*d5a0*/  @!P6 IMAD.MOV R31, RZ, RZ, -R31 ;  /* 0x000000ffff1fe224 */ /* 0x000fe400078e0a1f */
[--C-:B------:R-:W-:Y:S02]  /*d5b0*/  @!P5 IMAD.IADD R0, R0, 0x1, -R251.reuse ;  /* 0x000000010000d824 */ /* 0x100fe400078e0afb */
[--C-:B------:R-:W-:Y:S01]  /*d5c0*/  @!P0 IMAD.IADD R25, R25, 0x1, -R251.reuse ;  /* 0x0000000119198824 */ /* 0x100fe200078e0afb */
[----:B------:R1:W-:Y:S01]  /*d5d0*/  STL [R1+0x5ac], R31 ;  /* 0x0005ac1f01007387 */ /* 0x0003e20000100800 */
[----:B------:R-:W-:Y:S01]  /*d5e0*/  IABS R23, R23 ;  /* 0x0000001700177213 */ /* 0x000fe20000000000 */
[----:B------:R-:W-:-:S04]  /*d5f0*/  @!P4 IMAD.IADD R27, R27, 0x1, -R251 ;  /* 0x000000011b1bc824 */ /* 0x000fc800078e0afb */
[----:B------:R-:W-:Y:S02]  /*d600*/  IMAD.MOV.U32 R32, RZ, RZ, R23 ;  /* 0x000000ffff207224 */ /* 0x000fe400078e0017 */
[----:B-1----:R-:W-:Y:S02]  /*d610*/  IMAD.MOV.U32 R31, RZ, RZ, R19 ;  /* 0x000000ffff1f7224 */ /* 0x002fe400078e0013 */
[----:B------:R-:W-:-:S04]  /*d620*/  IMAD.HI.U32 R30, R252, R32, RZ ;  /* 0x00000020fc1e7227 */ /* 0x000fc800078e00ff */
[----:B------:R-:W-:Y:S02]  /*d630*/  IMAD.MOV R30, RZ, RZ, -R30 ;  /* 0x000000ffff1e7224 */ /* 0x000fe400078e0a1e */
[----:B------:R-:W-:Y:S01]  /*d640*/  IMAD.MOV.U32 R33, RZ, RZ, R6 ;  /* 0x000000ffff217224 */ /* 0x000fe200078e0006 */
[C---:B---3--:R-:W-:Y:S02]  /*d650*/  ISETP.GT.U32.AND P2, PT, R251.reuse, R24, PT ;  /* 0x00000018fb00720c */ /* 0x048fe40003f44070 */
[----:B------:R-:W-:-:S11]  /*d660*/  ISETP.GT.U32.AND P3, PT, R251, R5, PT ;  /* 0x00000005fb00720c */ /* 0x000fd60003f64070 */
[----:B------:R-:W-:Y:S02]  /*d670*/  @!P2 IADD3 R24, R24, -R251, RZ ;  /* 0x800000fb1818a210 */ /* 0x000fe40007ffe0ff */
[----:B------:R-:W-:Y:S01]  /*d680*/  ISETP.GE.AND P5, PT, R29, RZ, PT ;  /* 0x000000ff1d00720c */ /* 0x000fe20003fa6270 */
[----:B------:R-:W-:Y:S01]  /*d690*/  @!P3 IMAD.IADD R5, R5, 0x1, -R251 ;  /* 0x000000010505b824 */ /* 0x000fe200078e0afb */
[----:B------:R-:W-:-:S11]  /*d6a0*/  ISETP.GE.AND P4, PT, R22, RZ, PT ;  /* 0x000000ff1600720c */ /* 0x000fd60003f86270 */
[----:B------:R-:W-:Y:S02]  /*d6b0*/  @!P5 IADD3 R18, -R18, RZ, RZ ;  /* 0x000000ff1212d210 */ /* 0x000fe40007ffe1ff */
[----:B------:R-:W-:Y:S02]  /*d6c0*/  ISETP.GE.AND P0, PT, R9, RZ, PT ;  /* 0x000000ff0900720c */ /* 0x000fe40003f06270 */
[----:B------:R-:W2:Y:S04]  /*d6d0*/  LDL.LU R9, [R1+0x5c] ;  /* 0x00005c0001097983 */ /* 0x000ea80000300800 */
[----:B------:R-:W3:Y:S04]  /*d6e0*/  LDL.LU R29, [R1+0x58] ;  /* 0x00005800011d7983 */ /* 0x000ee80000300800 */
[----:B------:R-:W4:Y:S04]  /*d6f0*/  LDL.LU R22, [R1+0x54] ;  /* 0x0000540001167983 */ /* 0x000f280000300800 */
[----:B------:R-:W4:Y:S01]  /*d700*/  LDL.LU R23, [R1+0x50] ;  /* 0x0000500001177983 */ /* 0x000f220000300800 */
[----:B------:R-:W-:Y:S01]  /*d710*/  ISETP.GE.AND P2, PT, R21, RZ, PT ;  /* 0x000000ff1500720c */ /* 0x000fe20003f46270 */
[----:B------:R-:W-:-:S04]  /*d720*/  IMAD.MOV.U32 R21, RZ, RZ, R4 ;  /* 0x000000ffff157224 */ /* 0x000fc800078e0004 */
[----:B------:R-:W-:Y:S01]  /*d730*/  @!P1 IMAD.MOV R21, RZ, RZ, -R21 ;  /* 0x000000ffff159224 */ /* 0x000fe200078e0a15 */
[----:B------:R-:W-:Y:S02]  /*d740*/  ISETP.GE.AND P3, PT, R20, RZ, PT ;  /* 0x000000ff1400720c */ /* 0x000fe40003f66270 */
[----:B------:R-:W4:Y:S04]  /*d750*/  LDL.LU R20, [R1+0x4c] ;  /* 0x00004c0001147983 */ /* 0x000f280000300800 */
[----:B------:R-:W4:Y:S04]  /*d760*/  LDL.LU R4, [R1+0x48] ;  /* 0x0000480001047983 */ /* 0x000f280000300800 */
[----:B------:R1:W-:Y:S04]  /*d770*/  STL [R1+0x5a8], R21 ;  /* 0x0005a81501007387 */ /* 0x0003e80000100800 */
[----:B------:R-:W4:Y:S04]  /*d780*/  LDL R19, [R1+0x32ac] ;  /* 0x0032ac0001137983 */ /* 0x000f280000100800 */
[----:B-1----:R-:W4:Y:S04]  /*d790*/  LDL R21, [R1+0x32a8] ;  /* 0x0032a80001157983 */ /* 0x002f280000100800 */
[----:B------:R1:W-:Y:S01]  /*d7a0*/  STL [R1+0x5a4], R18 ;  /* 0x0005a41201007387 */ /* 0x0003e20000100800 */
[----:B------:R-:W-:-:S03]  /*d7b0*/  @!P4 IMAD.MOV R31, RZ, RZ, -R31 ;  /* 0x000000ffff1fc224 */ /* 0x000fc600078e0a1f */
[----:B------:R-:W4:Y:S01]  /*d7c0*/  LDL R6, [R1+0x32b4] ;  /* 0x0032b40001067983 */ /* 0x000f220000100800 */
[----:B-1----:R-:W-:-:S03]  /*d7d0*/  IMAD.MOV.U32 R18, RZ, RZ, R8 ;  /* 0x000000ffff127224 */ /* 0x002fc600078e0008 */
[----:B------:R-:W4:Y:S01]  /*d7e0*/  LDL R8, [R1+0x32b0] ;  /* 0x0032b00001087983 */ /* 0x000f220000100800 */
[----:B------:R-:W-:-:S03]  /*d7f0*/  @!P0 IMAD.MOV R18, RZ, RZ, -R18 ;  /* 0x000000ffff128224 */ /* 0x000fc600078e0a12 */
[----:B------:R1:W-:Y:S04]  /*d800*/  STL [R1+0x5a0], R31 ;  /* 0x0005a01f01007387 */ /* 0x0003e80000100800 */
[----:B------:R1:W-:Y:S02]  /*d810*/  STL [R1+0x59c], R18 ;  /* 0x00059c1201007387 */ /* 0x0003e40000100800 */
[----:B-1----:R-:W-:Y:S02]  /*d820*/  IMAD.MOV.U32 R31, RZ, RZ, R0 ;  /* 0x000000ffff1f7224 */ /* 0x002fe400078e0000 */
[C---:B------:R-:W-:Y:S01]  /*d830*/  IMAD R0, R251.reuse, R30, R32 ;  /* 0x0000001efb007224 */ /* 0x040fe200078e0220 */
[----:B------:R-:W4:Y:S04]  /*d840*/  LDL R18, [R1+0x32b8] ;  /* 0x0032b80001127983 */ /* 0x000f280000100800 */
[----:B------:R-:W4:Y:S01]  /*d850*/  LDL R30, [R1+0x32bc] ;  /* 0x0032bc00011e7983 */ /* 0x000f220000100800 */
[----:B------:R-:W-:-:S13]  /*d860*/  ISETP.GT.U32.AND P6, PT, R251, R28, PT ;  /* 0x0000001cfb00720c */ /* 0x000fda0003fc4070 */
[----:B------:R-:W-:Y:S01]  /*d870*/  @!P6 IMAD.IADD R28, R28, 0x1, -R251 ;  /* 0x000000011c1ce824 */ /* 0x000fe200078e0afb */
[----:B------:R-:W-:-:S04]  /*d880*/  ISETP.GT.U32.AND P6, PT, R251, R26, PT ;  /* 0x0000001afb00720c */ /* 0x000fc80003fc4070 */
[C---:B------:R-:W-:Y:S02]  /*d890*/  ISETP.GT.U32.AND P1, PT, R251.reuse, R28, PT ;  /* 0x0000001cfb00720c */ /* 0x040fe40003f24070 */
[----:B------:R-:W-:-:S07]  /*d8a0*/  ISETP.GT.U32.AND P5, PT, R251, R27, PT ;  /* 0x0000001bfb00720c */ /* 0x000fce0003fa4070 */
[--C-:B------:R-:W-:Y:S01]  /*d8b0*/  @!P6 IMAD.IADD R26, R26, 0x1, -R251.reuse ;  /* 0x000000011a1ae824 */ /* 0x100fe200078e0afb */
[----:B------:R-:W-:Y:S02]  /*d8c0*/  ISETP.GT.U32.AND P4, PT, R251, R25, PT ;  /* 0x00000019fb00720c */ /* 0x000fe40003f84070 */
[----:B------:R-:W-:Y:S02]  /*d8d0*/  @!P3 IADD3 R31, -R31, RZ, RZ ;  /* 0x000000ff1f1fb210 */ /* 0x000fe40007ffe1ff */
[C---:B------:R-:W-:Y:S02]  /*d8e0*/  ISETP.GT.U32.AND P6, PT, R251.reuse, R26, PT ;  /* 0x0000001afb00720c */ /* 0x040fe40003fc4070 */
[----:B------:R-:W-:Y:S01]  /*d8f0*/  ISETP.GT.U32.AND P0, PT, R251, R24, PT ;  /* 0x00000018fb00720c */ /* 0x000fe20003f04070 */
[--C-:B------:R-:W-:Y:S02]  /*d900*/  @!P1 IMAD.IADD R28, R28, 0x1, -R251.reuse ;  /* 0x000000011c1c9824 */ /* 0x100fe400078e0afb */
[----:B------:R-:W-:-:S02]  /*d910*/  @!P5 IMAD.IADD R27, R27, 0x1, -R251 ;  /* 0x000000011b1bd824 */ /* 0x000fc400078e0afb */
[----:B------:R-:W-:Y:S02]  /*d920*/  @!P2 IMAD.MOV R33, RZ, RZ, -R33 ;  /* 0x000000ffff21a224 */ /* 0x000fe400078e0a21 */
[----:B------:R-:W-:-:S04]  /*d930*/  @!P4 IMAD.IADD R25, R25, 0x1, -R251 ;  /* 0x000000011919c824 */ /* 0x000fc800078e0afb */
[--C-:B------:R-:W-:Y:S02]  /*d940*/  @!P6 IMAD.IADD R26, R26, 0x1, -R251.reuse ;  /* 0x000000011a1ae824 */ /* 0x100fe400078e0afb */
[----:B------:R-:W-:Y:S01]  /*d950*/  @!P0 IMAD.IADD R24, R24, 0x1, -R251 ;  /* 0x0000000118188824 */ /* 0x000fe200078e0afb */
[----:B------:R-:W-:Y:S04]  /*d960*/  STL [R1+0x598], R33 ;  /* 0x0005982101007387 */ /* 0x000fe80000100800 */
[----:B------:R-:W-:Y:S01]  /*d970*/  STL [R1+0x594], R31 ;  /* 0x0005941f01007387 */ /* 0x000fe20000100800 */
[----:B------:R-:W-:-:S13]  /*d980*/  ISETP.GT.U32.AND P2, PT, R251, R5, PT ;  /* 0x00000005fb00720c */ /* 0x000fda0003f44070 */
[----:B------:R-:W-:Y:S01]  /*d990*/  @!P2 IMAD.IADD R5, R5, 0x1, -R251 ;  /* 0x000000010505a824 */ /* 0x000fe200078e0afb */
[C---:B--2---:R-:W-:Y:S02]  /*d9a0*/  ISETP.GT.U32.AND P3, PT, R251.reuse, R9, PT ;  /* 0x00000009fb00720c */ /* 0x044fe40003f64070 */
[C---:B---3--:R-:W-:Y:S02]  /*d9b0*/  ISETP.GT.U32.AND P1, PT, R251.reuse, R29, PT ;  /* 0x0000001dfb00720c */ /* 0x048fe40003f24070 */
[C---:B----4-:R-:W-:Y:S02]  /*d9c0*/  ISETP.GT.U32.AND P5, PT, R251.reuse, R22, PT ;  /* 0x00000016fb00720c */ /* 0x050fe40003fa4070 */
[----:B------:R-:W-:-:S07]  /*d9d0*/  ISETP.GT.U32.AND P4, PT, R251, R23, PT ;  /* 0x00000017fb00720c */ /* 0x000fce0003f84070 */
[----:B------:R-:W-:Y:S02]  /*d9e0*/  @!P3 IADD3 R9, R9, -R251, RZ ;  /* 0x800000fb0909b210 */ /* 0x000fe40007ffe0ff */
[--C-:B------:R-:W-:Y:S02]  /*d9f0*/  @!P1 IMAD.IADD R29, R29, 0x1, -R251.reuse ;  /* 0x000000011d1d9824 */ /* 0x100fe400078e0afb */
[--C-:B------:R-:W-:Y:S01]  /*da00*/  @!P5 IMAD.IADD R22, R22, 0x1, -R251.reuse ;  /* 0x000000011616d824 */ /* 0x100fe200078e0afb */
[----:B------:R-:W-:Y:S02]  /*da10*/  ISETP.GT.U32.AND P0, PT, R251, R20, PT ;  /* 0x00000014fb00720c */ /* 0x000fe40003f04070 */
[----:B------:R-:W-:Y:S02]  /*da20*/  ISETP.GE.AND P3, PT, R19, RZ, PT ;  /* 0x000000ff1300720c */ /* 0x000fe40003f66270 */
[----:B------:R-:W-:Y:S01]  /*da30*/  ISETP.GE.AND P6, PT, R21, RZ, PT ;  /* 0x000000ff1500720c */ /* 0x000fe20003fc6270 */
[----:B------:R-:W-:-:S08]  /*da40*/  @!P4 IMAD.IADD R23, R23, 0x1, -R251 ;  /* 0x000000011717c824 */ /* 0x000fd000078e0afb */
[----:B------:R-:W-:Y:S01]  /*da50*/  @!P0 IMAD.IADD R20, R20, 0x1, -R251 ;  /* 0x0000000114148824 */ /* 0x000fe200078e0afb */
[----:B------:R-:W-:Y:S02]  /*da60*/  ISETP.GE.AND P5, PT, R6, RZ, PT ;  /* 0x000000ff0600720c */ /* 0x000fe40003fa6270 */
[----:B------:R-:W-:Y:S02]  /*da70*/  ISETP.GE.AND P1, PT, R8, RZ, PT ;  /* 0x000000ff0800720c */ /* 0x000fe40003f26270 */
[----:B------:R-:W2:Y:S01]  /*da80*/  LDL.LU R8, [R1+0x44] ;  /* 0x0000440001087983 */ /* 0x000ea20000300800 */
[----:B------:R-:W-:Y:S01]  /*da90*/  @!P6 IMAD.MOV R28, RZ, RZ, -R28 ;  /* 0x000000ffff1ce224 */ /* 0x000fe200078e0a1c */
[----:B------:R-:W-:Y:S02]  /*daa0*/  @!P3 IADD3 R27, -R27, RZ, RZ ;  /* 0x000000ff1b1bb210 */ /* 0x000fe40007ffe1ff */
[----:B------:R-:W3:Y:S04]  /*dab0*/  LDL.LU R19, [R1+0x40] ;  /* 0x0000400001137983 */ /* 0x000ee80000300800 */
[----:B------:R-:W4:Y:S04]  /*dac0*/  LDL.LU R21, [R1+0x3c] ;  /* 0x00003c0001157983 */ /* 0x000f280000300800 */
[----:B------:R-:W4:Y:S01]  /*dad0*/  LDL.LU R6, [R1+0x38] ;  /* 0x0000380001067983 */ /* 0x000f220000300800 */
[----:B------:R-:W-:-:S03]  /*dae0*/  ISETP.GE.AND P4, PT, R18, RZ, PT ;  /* 0x000000ff1200720c */ /* 0x000fc60003f86270 */
[----:B------:R-:W4:Y:S01]  /*daf0*/  LDL.LU R18, [R1+0x34] ;  /* 0x0000340001127983 */ /* 0x000f220000300800 */
[----:B------:R-:W-:-:S03]  /*db00*/  ISETP.GE.AND P0, PT, R30, RZ, PT ;  /* 0x000000ff1e00720c */ /* 0x000fc60003f06270 */
[----:B------:R1:W-:Y:S04]  /*db10*/  STL [R1+0x590], R28 ;  /* 0x0005901c01007387 */ /* 0x0003e80000100800 */
[----:B------:R-:W4:Y:S04]  /*db20*/  LDL R30, [R1+0x32c0] ;  /* 0x0032c000011e7983 */ /* 0x000f280000100800 */
[----:B------:R1:W-:Y:S01]  /*db30*/  STL [R1+0x58c], R27 ;  /* 0x00058c1b01007387 */ /* 0x0003e20000100800 */
[----:B------:R-:W-:-:S03]  /*db40*/  @!P1 IMAD.MOV R25, RZ, RZ, -R25 ;  /* 0x000000ffff199224 */ /* 0x000fc600078e0a19 */
[----:B-1----:R-:W4:Y:S01]  /*db50*/  LDL R28, [R1+0x32c4] ;  /* 0x0032c400011c7983 */ /* 0x002f220000100800 */
[----:B------:R-:W-:Y:S02]  /*db60*/  @!P5 IMAD.MOV R24, RZ, RZ, -R24 ;  /* 0x000000ffff18d224 */ /* 0x000fe400078e0a18 */
[----:B------:R-:W-:Y:S01]  /*db70*/  @!P4 IMAD.MOV R5, RZ, RZ, -R5 ;  /* 0x000000ffff05c224 */ /* 0x000fe200078e0a05 */
[----:B------:R-:W4:Y:S04]  /*db80*/  LDL R27, [R1+0x32c8] ;  /* 0x0032c800011b7983 */ /* 0x000f280000100800 */
[----:B------:R1:W-:Y:S04]  /*db90*/  STL [R1+0x588], R25 ;  /* 0x0005881901007387 */ /* 0x0003e80000100800 */
[----:B-1----:R-:W4:Y:S04]  /*dba0*/  LDL R25, [R1+0x32cc] ;  /* 0x0032cc0001197983 */ /* 0x002f280000100800 */
[----:B------:R1:W-:Y:S04]  /*dbb0*/  STL [R1+0x584], R24 ;  /* 0x0005841801007387 */ /* 0x0003e80000100800 */
[----:B-1----:R-:W4:Y:S04]  /*dbc0*/  LDL R24, [R1+0x32d0] ;  /* 0x0032d00001187983 */ /* 0x002f280000100800 */
[----:B------:R1:W-:Y:S04]  /*dbd0*/  STL [R1+0x580], R5 ;  /* 0x0005800501007387 */ /* 0x0003e80000100800 */
[----:B-1----:R-:W4:Y:S01]  /*dbe0*/  LDL R5, [R1+0x32d4] ;  /* 0x0032d40001057983 */ /* 0x002f220000100800 */
[C---:B------:R-:W-:Y:S01]  /*dbf0*/  ISETP.GT.U32.AND P2, PT, R251.reuse, R4, PT ;  /* 0x00000004fb00720c */ /* 0x040fe20003f44070 */
[----:B------:R-:W-:Y:S01]  /*dc00*/  IMAD.MOV.U32 R31, RZ, RZ, R26 ;  /* 0x000000ffff1f7224 */ /* 0x000fe200078e001a */
[----:B------:R-:W-:-:S02]  /*dc10*/  ISETP.GT.U32.AND P3, PT, R251, R29, PT ;  /* 0x0000001dfb00720c */ /* 0x000fc40003f64070 */
[C---:B------:R-:W-:Y:S01]  /*dc20*/  ISETP.GT.U32.AND P1, PT, R251.reuse, R22, PT ;  /* 0x00000016fb00720c */ /* 0x040fe20003f24070 */
[----:B------:R-:W-:Y:S01]  /*dc30*/  @!P0 IMAD.MOV R31, RZ, RZ, -R31 ;  /* 0x000000ffff1f8224 */ /* 0x000fe200078e0a1f */
[----:B------:R-:W-:-:S07]  /*dc40*/  ISETP.GT.U32.AND P6, PT, R251, R23, PT ;  /* 0x00000017fb00720c */ /* 0x000fce0003fc4070 */
[----:B------:R-:W-:Y:S01]  /*dc50*/  @!P2 IMAD.IADD R4, R4, 0x1, -R251 ;  /* 0x000000010404a824 */ /* 0x000fe200078e0afb */
[----:B------:R-:W-:-:S04]  /*dc60*/  ISETP.GT.U32.AND P2, PT, R251, R9, PT ;  /* 0x00000009fb00720c */ /* 0x000fc80003f44070 */
[----:B------:R-:W-:Y:S01]  /*dc70*/  ISETP.GT.U32.AND P5, PT, R251, R4, PT ;  /* 0x00000004fb00720c */ /* 0x000fe20003fa4070 */
[--C-:B------:R-:W-:Y:S01]  /*dc80*/  @!P1 IMAD.IADD R22, R22, 0x1, -R251.reuse ;  /* 0x0000000116169824 */ /* 0x100fe200078e0afb */
[----:B------:R-:W-:Y:S01]  /*dc90*/  @!P3 IADD3 R29, R29, -R251, RZ ;  /* 0x800000fb1d1db210 */ /* 0x000fe20007ffe0ff */
[----:B------:R-:W-:-:S06]  /*dca0*/  @!P6 IMAD.IADD R23, R23, 0x1, -R251 ;  /* 0x000000011717e824 */ /* 0x000fcc00078e0afb */
[----:B------:R-:W-:-:S04]  /*dcb0*/  @!P2 IMAD.IADD R9, R9, 0x1, -R251 ;  /* 0x000000010909a824 */ /* 0x000fc800078e0afb */
[----:B------:R-:W-:Y:S01]  /*dcc0*/  @!P5 IMAD.IADD R4, R4, 0x1, -R251 ;  /* 0x000000010404d824 */ /* 0x000fe200078e0afb */
[----:B------:R-:W-:Y:S02]  /*dcd0*/  IADD3 R26, R246, 0x1e5, RZ ;  /* 0x000001e5f61a7810 */ /* 0x000fe40007ffe0ff */
[----:B------:R-:W-:-:S03]  /*dce0*/  ISETP.GT.U32.AND P4, PT, R251, R20, PT ;  /* 0x00000014fb00720c */ /* 0x000fc60003f84070 */
[----:B------:R-:W-:Y:S04]  /*dcf0*/  STL [R1+0x3474], R26 ;  /* 0x0034741a01007387 */ /* 0x000fe80000100800 */
[----:B------:R1:W-:Y:S02]  /*dd00*/  STL [R1+0x57c], R31 ;  /* 0x00057c1f01007387 */ /* 0x0003e40000100800 */
[----:B-1----:R-:W-:-:S04]  /*dd10*/  IMAD.MOV.U32 R31, RZ, RZ, R29 ;  /* 0x000000ffff1f7224 */ /* 0x002fc800078e001d */
[----:B------:R-:W-:Y:S01]  /*dd20*/  @!P4 IMAD.IADD R20, R20, 0x1, -R251 ;  /* 0x000000011414c824 */ /* 0x000fe200078e0afb */
[C---:B--2---:R-:W-:Y:S02]  /*dd30*/  ISETP.GT.U32.AND P0, PT, R251.reuse, R8, PT ;  /* 0x00000008fb00720c */ /* 0x044fe40003f04070 */
[C---:B---3--:R-:W-:Y:S02]  /*dd40*/  ISETP.GT.U32.AND P2, PT, R251.reuse, R19, PT ;  /* 0x00000013fb00720c */ /* 0x048fe40003f44070 */
[C---:B----4-:R-:W-:Y:S02]  /*dd50*/  ISETP.GT.U32.AND P3, PT, R251.reuse, R21, PT ;  /* 0x00000015fb00720c */ /* 0x050fe40003f64070 */
[----:B------:R-:W-:-:S07]  /*dd60*/  ISETP.GT.U32.AND P1, PT, R251, R6, PT ;  /* 0x00000006fb00720c */ /* 0x000fce0003f24070 */
[--C-:B------:R-:W-:Y:S01]  /*dd70*/  @!P0 IMAD.IADD R8, R8, 0x1, -R251.reuse ;  /* 0x0000000108088824 */ /* 0x100fe200078e0afb */
[----:B------:R-:W-:Y:S02]  /*dd80*/  ISETP.GT.U32.AND P6, PT, R251, R18, PT ;  /* 0x00000012fb00720c */ /* 0x000fe40003fc4070 */
[----:B------:R-:W-:Y:S02]  /*dd90*/  ISETP.GE.AND P5, PT, R30, RZ, PT ;  /* 0x000000ff1e00720c */ /* 0x000fe40003fa6270 */
[----:B------:R-:W-:Y:S01]  /*dda0*/  ISETP.GE.AND P0, PT, R28, RZ, PT ;  /* 0x000000ff1c00720c */ /* 0x000fe20003f06270 */
[--C-:B------:R-:W-:Y:S01]  /*ddb0*/  @!P2 IMAD.IADD R19, R19, 0x1, -R251.reuse ;  /* 0x000000011313a824 */ /* 0x100fe200078e0afb */
[----:B------:R-:W2:Y:S01]  /*ddc0*/  LDL.LU R28, [R1+0xb8] ;  /* 0x0000b800011c7983 */ /* 0x000ea20000300800 */
[----:B------:R-:W-:Y:S01]  /*ddd0*/  @!P3 IADD3 R21, R21, -R251, RZ ;  /* 0x800000fb1515b210 */ /* 0x000fe20007ffe0ff */
[----:B------:R-:W-:Y:S01]  /*dde0*/  @!P1 IMAD.IADD R6, R6, 0x1, -R251 ;  /* 0x0000000106069824 */ /* 0x000fe200078e0afb */
[----:B------:R-:W-:-:S06]  /*ddf0*/  ISETP.GE.AND P2, PT, R27, RZ, PT ;  /* 0x000000ff1b00720c */ /* 0x000fcc0003f46270 */
[----:B------:R-:W-:Y:S01]  /*de00*/  @!P5 IMAD.MOV R9, RZ, RZ, -R9 ;  /* 0x000000ffff09d224 */ /* 0x000fe200078e0a09 */
[----:B------:R-:W3:Y:S01]  /*de10*/  LDL.LU R27, [R1+0xb4] ;  /* 0x0000b400011b7983 */ /* 0x000ee20000300800 */
[----:B------:R-:W-:-:S03]  /*de20*/  @!P6 IMAD.IADD R18, R18, 0x1, -R251 ;  /* 0x000000011212e824 */ /* 0x000fc600078e0afb */
[----:B------:R-:W4:Y:S01]  /*de30*/  LDL R30, [R1+0x32d8] ;  /* 0x0032d800011e7983 */ /* 0x000f220000100800 */
[----:B------:R-:W-:Y:S01]  /*de40*/  @!P0 IMAD.MOV R31, RZ, RZ, -R31 ;  /* 0x000000ffff1f8224 */ /* 0x000fe200078e0a1f */
[----:B------:R-:W-:Y:S02]  /*de50*/  ISETP.GE.AND P3, PT, R25, RZ, PT ;  /* 0x000000ff1900720c */ /* 0x000fe40003f66270 */
[----:B------:R-:W2:Y:S01]  /*de60*/  LDL.LU R25, [R1+0xb0] ;  /* 0x0000b00001197983 */ /* 0x000ea20000300800 */
[----:B------:R-:W-:Y:S01]  /*de70*/  @!P2 IMAD.MOV R22, RZ, RZ, -R22 ;  /* 0x000000ffff16a224 */ /* 0x000fe200078e0a16 */
[----:B------:R-:W-:Y:S02]  /*de80*/  ISETP.GE.AND P1, PT, R24, RZ, PT ;  /* 0x000000ff1800720c */ /* 0x000fe40003f26270 */
[----:B------:R-:W2:Y:S01]  /*de90*/  LDL.LU R24, [R1+0xac] ;  /* 0x0000ac0001187983 */ /* 0x000ea20000300800 */
[----:B------:R-:W-:-:S03]  /*dea0*/  ISETP.GE.AND P6, PT, R5, RZ, PT ;  /* 0x000000ff0500720c */ /* 0x000fc60003fc6270 */
[----:B------:R-:W2:Y:S04]  /*deb0*/  LDL.LU R5, [R1+0xa8] ;  /* 0x0000a80001057983 */ /* 0x000ea80000300800 */
[----:B------:R1:W-:Y:S04]  /*dec0*/  STL [R1+0x578], R9 ;  /* 0x0005780901007387 */ /* 0x0003e80000100800 */
[----:B-1----:R-:W2:Y:S04]  /*ded0*/  LDL.LU R9, [R1+0xa4] ;  /* 0x0000a40001097983 */ /* 0x002ea80000300800 */
[----:B------:R-:W2:Y:S04]  /*dee0*/  LDL R29, [R1+0x32dc] ;  /* 0x0032dc00011d7983 */ /* 0x000ea80000100800 */
[----:B------:R1:W-:Y:S01]  /*def0*/  STL [R1+0x574], R31 ;  /* 0x0005741f01007387 */ /* 0x0003e20000100800 */
[----:B------:R-:W-:Y:S01]  /*df00*/  @!P1 IMAD.MOV R20, RZ, RZ, -R20 ;  /* 0x000000ffff149224 */ /* 0x000fe200078e0a14 */
[----:B-1----:R-:W-:-:S02]  /*df10*/  MOV R31, R23 ;  /* 0x00000017001f7202 */ /* 0x002fc40000000f00 */
[----:B------:R-:W2:Y:S03]  /*df20*/  LDL R23, [R1+0x32e0] ;  /* 0x0032e00001177983 */ /* 0x000ea60000100800 */
[----:B------:R-:W-:Y:S01]  /*df30*/  @!P3 IMAD.MOV R31, RZ, RZ, -R31 ;  /* 0x000000ffff1fb224 */ /* 0x000fe200078e0a1f */
[----:B------:R1:W-:Y:S04]  /*df40*/  STL [R1+0x570], R22 ;  /* 0x0005701601007387 */ /* 0x0003e80000100800 */
[----:B-1----:R-:W2:Y:S04]  /*df50*/  LDL R22, [R1+0x32e4] ;  /* 0x0032e40001167983 */ /* 0x002ea80000100800 */
[----:B------:R1:W-:Y:S02]  /*df60*/  STL [R1+0x56c], R31 ;  /* 0x00056c1f01007387 */ /* 0x0003e40000100800 */
[----:B-1----:R-:W-:-:S02]  /*df70*/  IMAD.MOV.U32 R31, RZ, RZ, R4 ;  /* 0x000000ffff1f7224 */ /* 0x002fc400078e0004 */
[----:B------:R-:W2:Y:S04]  /*df80*/  LDL R4, [R1+0x32ec] ;  /* 0x0032ec0001047983 */ /* 0x000ea80000100800 */
[----:B------:R1:W-:Y:S04]  /*df90*/  STL [R1+0x568], R20 ;  /* 0x0005681401007387 */ /* 0x0003e80000100800 */
[----:B-1----:R-:W2:Y:S01]  /*dfa0*/  LDL R20, [R1+0x32f0] ;  /* 0x0032f00001147983 */ /* 0x002ea20000100800 */
[C---:B------:R-:W-:Y:S02]  /*dfb0*/  ISETP.GT.U32.AND P4, PT, R251.reuse, R2, PT ;  /* 0x00000002fb00720c */ /* 0x040fe40003f84070 */
[----:B------:R-:W-:-:S02]  /*dfc0*/  ISETP.GT.U32.AND P0, PT, R251, R19, PT ;  /* 0x00000013fb00720c */ /* 0x000fc40003f04070 */
[C---:B------:R-:W-:Y:S02]  /*dfd0*/  ISETP.GT.U32.AND P3, PT, R251.reuse, R6, PT ;  /* 0x00000006fb00720c */ /* 0x040fe40003f64070 */
[C---:B------:R-:W-:Y:S02]  /*dfe0*/  ISETP.GT.U32.AND P2, PT, R251.reuse, R21, PT ;  /* 0x00000015fb00720c */ /* 0x040fe40003f44070 */
[----:B------:R-:W-:-:S05]  /*dff0*/  ISETP.GT.U32.AND P1, PT, R251, R18, PT ;  /* 0x00000012fb00720c */ /* 0x000fca0003f24070 */
[--C-:B------:R-:W-:Y:S01]  /*e000*/  @!P4 IMAD.IADD R2, R2, 0x1, -R251.reuse ;  /* 0x000000010202c824 */ /* 0x100fe200078e0afb */
[----:B------:R-:W-:Y:S02]  /*e010*/  ISETP.GT.U32.AND P4, PT, R251, R8, PT ;  /* 0x00000008fb00720c */ /* 0x000fe40003f84070 */
[----:B------:R-:W-:Y:S01]  /*e020*/  @!P0 IADD3 R19, R19, -R251, RZ ;  /* 0x800000fb13138210 */ /* 0x000fe20007ffe0ff */
[--C-:B------:R-:W-:Y:S01]  /*e030*/  @!P3 IMAD.IADD R6, R6, 0x1, -R251.reuse ;  /* 0x000000010606b824 */ /* 0x100fe200078e0afb */
[----:B------:R-:W-:Y:S01]  /*e040*/  ISETP.GT.U32.AND P5, PT, R251, R2, PT ;  /* 0x00000002fb00720c */ /* 0x000fe20003fa4070 */
[--C-:B------:R-:W-:Y:S02]  /*e050*/  @!P2 IMAD.IADD R21, R21, 0x1, -R251.reuse ;  /* 0x000000011515a824 */ /* 0x100fe400078e0afb */
[----:B------:R-:W-:Y:S02]  /*e060*/  @!P1 IMAD.IADD R18, R18, 0x1, -R251 ;  /* 0x0000000112129824 */ /* 0x000fe400078e0afb */
[----:B------:R-:W-:-:S04]  /*e070*/  @!P6 IMAD.MOV R31, RZ, RZ, -R31 ;  /* 0x000000ffff1fe224 */ /* 0x000fc800078e0a1f */
[--C-:B------:R-:W-:Y:S01]  /*e080*/  @!P4 IMAD.IADD R8, R8, 0x1, -R251.reuse ;  /* 0x000000010808c824 */ /* 0x100fe200078e0afb */
[----:B------:R1:W-:Y:S01]  /*e090*/  STL [R1+0x564], R31 ;  /* 0x0005641f01007387 */ /* 0x0003e20000100800 */
[----:B------:R-:W-:Y:S02]  /*e0a0*/  IABS R26, R26 ;  /* 0x0000001a001a7213 */ /* 0x000fe40000000000 */
[----:B------:R-:W-:-:S03]  /*e0b0*/  @!P5 IMAD.IADD R2, R2, 0x1, -R251 ;  /* 0x000000010202d824 */ /* 0x000fc600078e0afb */
[----:B------:R-:W-:Y:S02]  /*e0c0*/  IMAD.MOV.U32 R32, RZ, RZ, R26 ;  /* 0x000000ffff207224 */ /* 0x000fe400078e001a */
[----:B-1----:R-:W-:Y:S02]  /*e0d0*/  IMAD.MOV.U32 R31, RZ, RZ, R21 ;  /* 0x000000ffff1f7224 */ /* 0x002fe400078e0015 */
[----:B------:R-:W-:Y:S01]  /*e0e0*/  IMAD.MOV.U32 R33, RZ, RZ, R18 ;  /* 0x000000ffff217224 */ /* 0x000fe200078e0012 */
[C---:B---3--:R-:W-:Y:S02]  /*e0f0*/  ISETP.GT.U32.AND P0, PT, R251.reuse, R27, PT ;  /* 0x0000001bfb00720c */ /* 0x048fe40003f04070 */
[----:B----4-:R-:W-:Y:S01]  /*e100*/  ISETP.GE.AND P4, PT, R30, RZ, PT ;  /* 0x000000ff1e00720c */ /* 0x010fe20003f86270 */
[----:B------:R-:W-:Y:S01]  /*e110*/  IMAD.MOV.U32 R30, RZ, RZ, R8 ;  /* 0x000000ffff1e7224 */ /* 0x000fe200078e0008 */
[----:B--2---:R-:W-:-:S09]  /*e120*/  ISETP.GT.U32.AND P2, PT, R251, R25, PT ;  /* 0x00000019fb00720c */ /* 0x004fd20003f44070 */
[----:B------:R-:W-:Y:S02]  /*e130*/  @!P0 IADD3 R27, R27, -R251, RZ ;  /* 0x800000fb1b1b8210 */ /* 0x000fe40007ffe0ff */
[----:B------:R-:W-:Y:S02]  /*e140*/  ISETP.GT.U32.AND P3, PT, R251, R24, PT ;  /* 0x00000018fb00720c */ /* 0x000fe40003f64070 */
[----:B------:R-:W-:Y:S01]  /*e150*/  @!P2 IMAD.IADD R25, R25, 0x1, -R251 ;  /* 0x000000011919a824 */ /* 0x000fe200078e0afb */
[----:B------:R-:W-:Y:S02]  /*e160*/  @!P4 IADD3 R30, -R30, RZ, RZ ;  /* 0x000000ff1e1ec210 */ /* 0x000fe40007ffe1ff */
[----:B------:R-:W-:-:S08]  /*e170*/  ISETP.GT.U32.AND P1, PT, R251, R5, PT ;  /* 0x00000005fb00720c */ /* 0x000fd00003f24070 */
[----:B------:R-:W-:-:S05]  /*e180*/  @!P3 IMAD.IADD R24, R24, 0x1, -R251 ;  /* 0x000000011818b824 */ /* 0x000fca00078e0afb */
[----:B------:R-:W-:Y:S01]  /*e190*/  @!P1 IMAD.IADD R5, R5, 0x1, -R251 ;  /* 0x0000000105059824 */ /* 0x000fe200078e0afb */
[----:B------:R-:W-:Y:S02]  /*e1a0*/  ISETP.GE.AND P5, PT, R29, RZ, PT ;  /* 0x000000ff1d00720c */ /* 0x000fe40003fa6270 */
[----:B------:R-:W-:Y:S02]  /*e1b0*/  ISETP.GE.AND P0, PT, R23, RZ, PT ;  /* 0x000000ff1700720c */ /* 0x000fe40003f06270 */
[----:B------:R-:W2:Y:S04]  /*e1c0*/  LDL.LU R23, [R1+0xa0] ;  /* 0x0000a00001177983 */ /* 0x000ea80000300800 */
[----:B------:R-:W3:Y:S01]  /*e1d0*/  LDL.LU R26, [R1+0x9c] ;  /* 0x00009c00011a7983 */ /* 0x000ee20000300800 */
[----:B------:R-:W-:-:S04]  /*e1e0*/  ISETP.GE.AND P2, PT, R22, RZ, PT ;  /* 0x000000ff1600720c */ /* 0x000fc80003f46270 */
[----:B------:R-:W-:Y:S01]  /*e1f0*/  @!P5 IMAD.MOV R19, RZ, RZ, -R19 ;  /* 0x000000ffff13d224 */ /* 0x000fe200078e0a13 */
[----:B------:R-:W-:Y:S02]  /*e200*/  ISETP.GE.AND P3, PT, R4, RZ, PT ;  /* 0x000000ff0400720c */ /* 0x000fe40003f66270 */
[----:B------:R-:W4:Y:S04]  /*e210*/  LDL.LU R4, [R1+0x98] ;  /* 0x0000980001047983 */ /* 0x000f280000300800 */
[----:B------:R-:W4:Y:S01]  /*e220*/  LDL.LU R22, [R1+0x94] ;  /* 0x0000940001167983 */ /* 0x000f220000300800 */
[----:B------:R-:W-:-:S03]  /*e230*/  ISETP.GE.AND P1, PT, R20, RZ, PT ;  /* 0x000000ff1400720c */ /* 0x000fc60003f26270 */
[----:B------:R-:W4:Y:S04]  /*e240*/  LDL.LU R20, [R1+0x90] ;  /* 0x0000900001147983 */ /* 0x000f280000300800 */
[----:B------:R-:W4:Y:S04]  /*e250*/  LDL.LU R8, [R1+0x8c] ;  /* 0x00008c0001087983 */ /* 0x000f280000300800 */
[----:B------:R1:W-:Y:S04]  /*e260*/  STL [R1+0x560], R30 ;  /* 0x0005601e01007387 */ /* 0x0003e80000100800 */
[----:B------:R-:W4:Y:S04]  /*e270*/  LDL R21, [R1+0x32fc] ;  /* 0x0032fc0001157983 */ /* 0x000f280000100800 */
[----:B-1----:R-:W4:Y:S01]  /*e280*/  LDL R30, [R1+0x32f4] ;  /* 0x0032f400011e7983 */ /* 0x002f220000100800 */
[----:B------:R-:W-:-:S04]  /*e290*/  IMAD.HI.U32 R29, R252, R32, RZ ;  /* 0x00000020fc1d7227 */ /* 0x000fc800078e00ff */
[----:B------:R-:W-:Y:S01]  /*e2a0*/  @!P0 IMAD.MOV R31, RZ, RZ, -R31 ;  /* 0x000000ffff1f8224 */ /* 0x000fe200078e0a1f */
[----:B------:R1:W-:Y:S01]  /*e2b0*/  STL [R1+0x55c], R19 ;  /* 0x00055c1301007387 */ /* 0x0003e20000100800 */
[----:B------:R-:W-:Y:S02]  /*e2c0*/  @!P2 IMAD.MOV R6, RZ, RZ, -R6 ;  /* 0x000000ffff06a224 */ /* 0x000fe400078e0a06 */
[----:B------:R-:W-:Y:S01]  /*e2d0*/  IMAD.MOV R29, RZ, RZ, -R29 ;  /* 0x000000ffff1d7224 */ /* 0x000fe200078e0a1d */
[----:B------:R-:W4:Y:S04]  /*e2e0*/  LDL R18, [R1+0x3304] ;  /* 0x0033040001127983 */ /* 0x000f280000100800 */
[----:B-1----:R-:W4:Y:S04]  /*e2f0*/  LDL R19, [R1+0x3300] ;  /* 0x0033000001137983 */ /* 0x002f280000100800 */
[----:B------:R1:W-:Y:S04]  /*e300*/  STL [R1+0x558], R31 ;  /* 0x0005581f01007387 */ /* 0x0003e80000100800 */
[----:B------:R1:W-:Y:S02]  /*e310*/  STL [R1+0x554], R6 ;  /* 0x0005540601007387 */ /* 0x0003e40000100800 */
[----:B-1----:R-:W-:-:S02]  /*e320*/  IMAD.MOV.U32 R31, RZ, RZ, R2 ;  /* 0x000000ffff1f7224 */ /* 0x002fc400078e0002 */
[C---:B------:R-:W-:Y:S01]  /*e330*/  IMAD R2, R251.reuse, R29, R32 ;  /* 0x0000001dfb027224 */ /* 0x040fe200078e0220 */
[----:B------:R-:W4:Y:S04]  /*e340*/  LDL R6, [R1+0x3308] ;  /* 0x0033080001067983 */ /* 0x000f280000100800 */
[----:B------:R-:W4:Y:S01]  /*e350*/  LDL R29, [R1+0x330c] ;  /* 0x00330c00011d7983 */ /* 0x000f220000100800 */
[----:B------:R-:W-:-:S13]  /*e360*/  ISETP.GT.U32.AND P6, PT, R251, R28, PT ;  /* 0x0000001cfb00720c */ /* 0x000fda0003fc4070 */
[----:B------:R-:W-:Y:S01]  /*e370*/  @!P6 IMAD.IADD R28, R28, 0x1, -R251 ;  /* 0x000000011c1ce824 */ /* 0x000fe200078e0afb */
[C---:B------:R-:W-:Y:S01]  /*e380*/  ISETP.GT.U32.AND P6, PT, R251.reuse, R9, PT ;  /* 0x00000009fb00720c */ /* 0x040fe20003fc4070 */
[----:B------:R-:W-:Y:S01]  /*e390*/  @!P1 IMAD.MOV R31, RZ, RZ, -R31 ;  /* 0x000000ffff1f9224 */ /* 0x000fe200078e0a1f */
[C---:B------:R-:W-:Y:S02]  /*e3a0*/  ISETP.GT.U32.AND P5, PT, R251.reuse, R27, PT ;  /* 0x0000001bfb00720c */ /* 0x040fe40003fa4070 */
[C---:B------:R-:W-:Y:S02]  /*e3b0*/  ISETP.GT.U32.AND P4, PT, R251.reuse, R28, PT ;  /* 0x0000001cfb00720c */ /* 0x040fe40003f84070 */
[----:B------:R-:W-:-:S07]  /*e3c0*/  ISETP.GT.U32.AND P0, PT, R251, R25, PT ;  /* 0x00000019fb00720c */ /* 0x000fce0003f04070 */
[----:B------:R-:W-:Y:S01]  /*e3d0*/  @!P6 IMAD.IADD R9, R9, 0x1, -R251 ;  /* 0x000000010909e824 */ /* 0x000fe200078e0afb */
[----:B------:R-:W-:-:S04]  /*e3e0*/  ISETP.GT.U32.AND P2, PT, R251, R24, PT ;  /* 0x00000018fb00720c */ /* 0x000fc80003f44070 */
[----:B------:R-:W-:Y:S01]  /*e3f0*/  ISETP.GT.U32.AND P6, PT, R251, R9, PT ;  /* 0x00000009fb00720c */ /* 0x000fe20003fc4070 */
[--C-:B------:R-:W-:Y:S01]  /*e400*/  @!P4 IMAD.IADD R28, R28, 0x1, -R251.reuse ;  /* 0x000000011c1cc824 */ /* 0x100fe200078e0afb */
[----:B------:R-:W-:Y:S01]  /*e410*/  @!P3 IADD3 R33, -R33, RZ, RZ ;  /* 0x000000ff2121b210 */ /* 0x000fe20007ffe1ff */
[--C-:B------:R-:W-:Y:S02]  /*e420*/  @!P5 IMAD.IADD R27, R27, 0x1, -R251.reuse ;  /* 0x000000011b1bd824 */ /* 0x100fe400078e0afb */
[--C-:B------:R-:W-:Y:S02]  /*e430*/  @!P0 IMAD.IADD R25, R25, 0x1, -R251.reuse ;  /* 0x0000000119198824 */ /* 0x100fe400078e0afb */
[----:B------:R-:W-:Y:S02]  /*e440*/  STL [R1+0x550], R33 ;  /* 0x0005502101007387 */ /* 0x000fe40000100800 */
[----:B------:R-:W-:-:S04]  /*e450*/  @!P2 IMAD.IADD R24, R24, 0x1, -R251 ;  /* 0x000000011818a824 */ /* 0x000fc800078e0afb */
[----:B------:R-:W-:Y:S01]  /*e460*/  @!P6 IADD3 R9, R9, -R251, RZ ;  /* 0x800000fb0909e210 */ /* 0x000fe20007ffe0ff */
[----:B------:R1:W-:Y:S04]  /*e470*/  STL [R1+0x54c], R31 ;  /* 0x00054c1f01007387 */ /* 0x0003e80000100800 */
[----:B-1----:R-:W-:Y:S01]  /*e480*/  IMAD.MOV.U32 R31, RZ, RZ, R9 ;  /* 0x000000ffff1f7224 */ /* 0x002fe200078e0009 */
[C---:B--2---:R-:W-:Y:S02]  /*e490*/  ISETP.GT.U32.AND P1, PT, R251.reuse, R23, PT ;  /* 0x00000017fb00720c */ /* 0x044fe40003f24070 */
[----:B---3--:R-:W-:-:S11]  /*e4a0*/  ISETP.GT.U32.AND P4, PT, R251, R26, PT ;  /* 0x0000001afb00720c */ /* 0x008fd60003f84070 */
[--C-:B------:R-:W-:Y:S02]  /*e4b0*/  @!P1 IMAD.IADD R23, R23, 0x1, -R251.reuse ;  /* 0x0000000117179824 */ /* 0x100fe400078e0afb */
[----:B------:R-:W-:Y:S01]  /*e4c0*/  @!P4 IMAD.IADD R26, R26, 0x1, -R251 ;  /* 0x000000011a1ac824 */ /* 0x000fe200078e0afb */
[C---:B----4-:R-:W-:Y:S02]  /*e4d0*/  ISETP.GT.U32.AND P5, PT, R251.reuse, R4, PT ;  /* 0x00000004fb00720c */ /* 0x050fe40003fa4070 */
[C---:B------:R-:W-:Y:S02]  /*e4e0*/  ISETP.GT.U32.AND P0, PT, R251.reuse, R22, PT ;  /* 0x00000016fb00720c */ /* 0x040fe40003f04070 */
[----:B------:R-:W-:-:S09]  /*e4f0*/  ISETP.GT.U32.AND P2, PT, R251, R20, PT ;  /* 0x00000014fb00720c */ /* 0x000fd20003f44070 */
[--C-:B------:R-:W-:Y:S01]  /*e500*/  @!P5 IMAD.IADD R4, R4, 0x1, -R251.reuse ;  /* 0x000000010404d824 */ /* 0x100fe200078e0afb */
[----:B------:R-:W-:Y:S02]  /*e510*/  ISETP.GE.AND P1, PT, R21, RZ, PT ;  /* 0x000000ff1500720c */ /* 0x000fe40003f26270 */
[----:B------:R-:W2:Y:S01]  /*e520*/  LDL.LU R21, [R1+0x88] ;  /* 0x0000880001157983 */ /* 0x000ea20000300800 */
[----:B------:R-:W-:Y:S01]  /*e530*/  ISETP.GE.AND P6, PT, R30, RZ, PT ;  /* 0x000000ff1e00720c */ /* 0x000fe20003fc6270 */
[--C-:B------:R-:W-:Y:S02]  /*e540*/  @!P0 IMAD.IADD R22, R22, 0x1, -R251.reuse ;  /* 0x0000000116168824 */ /* 0x100fe400078e0afb */
[----:B------:R-:W-:-:S07]  /*e550*/  @!P2 IMAD.IADD R20, R20, 0x1, -R251 ;  /* 0x000000011414a824 */ /* 0x000fce00078e0afb */
[----:B------:R-:W-:Y:S01]  /*e560*/  @!P1 IMAD.MOV R27, RZ, RZ, -R27 ;  /* 0x000000ffff1b9224 */ /* 0x000fe200078e0a1b */
[----:B------:R-:W-:Y:S02]  /*e570*/  ISETP.GE.AND P5, PT, R18, RZ, PT ;  /* 0x000000ff1200720c */ /* 0x000fe40003fa6270 */
[----:B------:R-:W-:Y:S02]  /*e580*/  @!P6 IADD3 R28, -R28, RZ, RZ ;  /* 0x000000ff1c1ce210 */ /* 0x000fe40007ffe1ff */
[----:B------:R-:W-:Y:S02]  /*e590*/  ISETP.GE.AND P4, PT, R19, RZ, PT ;  /* 0x000000ff1300720c */ /* 0x000fe40003f86270 */
        /* <DEDUP_REMOVED lines=8> */
[----:B------:R1:W-:Y:S04]  /*e620*/  STL [R1+0x544], R27 ;  /* 0x0005441b01007387 */ /* 0x0003e80000100800 */
[----:B-1----:R-:W4:Y:S01]  /*e630*/  LDL R28, [R1+0x331c] ;  /* 0x00331c00011c7983 */ /* 0x002f220000100800 */
[----:B------:R-:W-:-:S02]  /*e640*/  @!P4 IMAD.MOV R25, RZ, RZ, -R25 ;  /* 0x000000ffff19c224 */ /* 0x000fc400078e0a19 */
[----:B------:R-:W-:Y:S01]  /*e650*/  @!P5 IMAD.MOV R24, RZ, RZ, -R24 ;  /* 0x000000ffff18d224 */ /* 0x000fe200078e0a18 */
[----:B------:R-:W4:Y:S04]  /*e660*/  LDL R27, [R1+0x3320] ;  /* 0x00332000011b7983 */ /* 0x000f280000100800 */
[----:B------:R1:W-:Y:S04]  /*e670*/  STL [R1+0x540], R25 ;  /* 0x0005401901007387 */ /* 0x0003e80000100800 */
[----:B-1----:R-:W4:Y:S04]  /*e680*/  LDL R25, [R1+0x3324] ;  /* 0x0033240001197983 */ /* 0x002f280000100800 */
[----:B------:R1:W-:Y:S04]  /*e690*/  STL [R1+0x53c], R24 ;  /* 0x00053c1801007387 */ /* 0x0003e80000100800 */
[----:B------:R-:W4:Y:S04]  /*e6a0*/  LDL R9, [R1+0x3330] ;  /* 0x0033300001097983 */ /* 0x000f280000100800 */
[----:B-1----:R-:W4:Y:S01]  /*e6b0*/  LDL R24, [R1+0x3328] ;  /* 0x0033280001187983 */ /* 0x002f220000100800 */
[----:B------:R-:W-:-:S13]  /*e6c0*/  ISETP.GT.U32.AND P3, PT, R251, R5, PT ;  /* 0x00000005fb00720c */ /* 0x000fda0003f64070 */
[----:B------:R-:W-:Y:S01]  /*e6d0*/  @!P3 IMAD.IADD R5, R5, 0x1, -R251 ;  /* 0x000000010505b824 */ /* 0x000fe200078e0afb */
[C---:B------:R-:W-:Y:S02]  /*e6e0*/  ISETP.GT.U32.AND P3, PT, R251.reuse, R8, PT ;  /* 0x00000008fb00720c */ /* 0x040fe40003f64070 */
[C---:B------:R-:W-:Y:S01]  /*e6f0*/  ISETP.GT.U32.AND P1, PT, R251.reuse, R26, PT ;  /* 0x0000001afb00720c */ /* 0x040fe20003f24070 */
[----:B------:R-:W-:Y:S01]  /*e700*/  @!P2 IMAD.MOV R31, RZ, RZ, -R31 ;  /* 0x000000ffff1fa224 */ /* 0x000fe200078e0a1f */
[C---:B------:R-:W-:Y:S02]  /*e710*/  ISETP.GT.U32.AND P4, PT, R251.reuse, R4, PT ;  /* 0x00000004fb00720c */ /* 0x040fe40003f84070 */
[----:B------:R-:W-:-:S07]  /*e720*/  ISETP.GT.U32.AND P6, PT, R251, R22, PT ;  /* 0x00000016fb00720c */ /* 0x000fce0003fc4070 */
[----:B------:R-:W-:Y:S01]  /*e730*/  @!P3 IMAD.IADD R8, R8, 0x1, -R251 ;  /* 0x000000010808b824 */ /* 0x000fe200078e0afb */
[----:B------:R-:W-:-:S04]  /*e740*/  ISETP.GT.U32.AND P3, PT, R251, R23, PT ;  /* 0x00000017fb00720c */ /* 0x000fc80003f64070 */
[----:B------:R-:W-:Y:S01]  /*e750*/  ISETP.GT.U32.AND P5, PT, R251, R8, PT ;  /* 0x00000008fb00720c */ /* 0x000fe20003fa4070 */
[----:B------:R-:W-:Y:S02]  /*e760*/  @!P0 IMAD.MOV R5, RZ, RZ, -R5 ;  /* 0x000000ffff058224 */ /* 0x000fe400078e0a05 */
[--C-:B------:R-:W-:Y:S02]  /*e770*/  @!P1 IMAD.IADD R26, R26, 0x1, -R251.reuse ;  /* 0x000000011a1a9824 */ /* 0x100fe400078e0afb */
[----:B------:R-:W-:-:S04]  /*e780*/  @!P4 IMAD.IADD R4, R4, 0x1, -R251 ;  /* 0x000000010404c824 */ /* 0x000fc800078e0afb */
[----:B------:R-:W-:Y:S01]  /*e790*/  @!P3 IADD3 R23, R23, -R251, RZ ;  /* 0x800000fb1717b210 */ /* 0x000fe20007ffe0ff */
[----:B------:R-:W-:-:S03]  /*e7a0*/  @!P6 IMAD.IADD R22, R22, 0x1, -R251 ;  /* 0x000000011616e824 */ /* 0x000fc600078e0afb */
[----:B------:R-:W-:Y:S01]  /*e7b0*/  @!P5 IMAD.IADD R8, R8, 0x1, -R251 ;  /* 0x000000010808d824 */ /* 0x000fe200078e0afb */
[----:B------:R1:W-:Y:S01]  /*e7c0*/  STL [R1+0x538], R5 ;  /* 0x0005380501007387 */ /* 0x0003e20000100800 */
[----:B------:R-:W-:Y:S02]  /*e7d0*/  ISETP.GT.U32.AND P0, PT, R251, R20, PT ;  /* 0x00000014fb00720c */ /* 0x000fe40003f04070 */
[----:B-1----:R-:W-:-:S05]  /*e7e0*/  IADD3 R5, R246, 0x1e6, RZ ;  /* 0x000001e6f6057810 */ /* 0x002fca0007ffe0ff */
[----:B------:R-:W-:Y:S04]  /*e7f0*/  STL [R1+0x3468], R5 ;  /* 0x0034680501007387 */ /* 0x000fe80000100800 */
[----:B------:R1:W-:Y:S02]  /*e800*/  STL [R1+0x534], R31 ;  /* 0x0005341f01007387 */ /* 0x0003e40000100800 */
[----:B-1----:R-:W-:Y:S02]  /*e810*/  IMAD.MOV.U32 R31, RZ, RZ, R26 ;  /* 0x000000ffff1f7224 */ /* 0x002fe400078e001a */
[----:B------:R-:W-:Y:S01]  /*e820*/  @!P0 IMAD.IADD R20, R20, 0x1, -R251 ;  /* 0x0000000114148824 */ /* 0x000fe200078e0afb */
[----:B--2---:R-:W-:-:S13]  /*e830*/  ISETP.GT.U32.AND P2, PT, R251, R21, PT ;  /* 0x00000015fb00720c */ /* 0x004fda0003f44070 */
[----:B------:R-:W-:Y:S01]  /*e840*/  @!P2 IMAD.IADD R21, R21, 0x1, -R251 ;  /* 0x000000011515a824 */ /* 0x000fe200078e0afb */
[C---:B---3--:R-:W-:Y:S02]  /*e850*/  ISETP.GT.U32.AND P3, PT, R251.reuse, R19, PT ;  /* 0x00000013fb00720c */ /* 0x048fe40003f64070 */
[C---:B----4-:R-:W-:Y:S02]  /*e860*/  ISETP.GT.U32.AND P1, PT, R251.reuse, R30, PT ;  /* 0x0000001efb00720c */ /* 0x050fe40003f24070 */
[C---:B------:R-:W-:Y:S02]  /*e870*/  ISETP.GT.U32.AND P4, PT, R251.reuse, R18, PT ;  /* 0x00000012fb00720c */ /* 0x040fe40003f84070 */
[----:B------:R-:W-:Y:S02]  /*e880*/  ISETP.GT.U32.AND P6, PT, R251, R6, PT ;  /* 0x00000006fb00720c */ /* 0x000fe40003fc4070 */
[----:B------:R-:W-:Y:S02]  /*e890*/  ISETP.GE.AND P5, PT, R29, RZ, PT ;  /* 0x000000ff1d00720c */ /* 0x000fe40003fa6270 */
[----:B------:R-:W-:Y:S01]  /*e8a0*/  ISETP.GE.AND P2, PT, R28, RZ, PT ;  /* 0x000000ff1c00720c */ /* 0x000fe20003f46270 */
[----:B------:R-:W2:Y:S02]  /*e8b0*/  LDL.LU R29, [R1+0xf0] ;  /* 0x0000f000011d7983 */ /* 0x000ea40000300800 */
[----:B------:R-:W-:-:S02]  /*e8c0*/  @!P3 IADD3 R19, R19, -R251, RZ ;  /* 0x800000fb1313b210 */ /* 0x000fc40007ffe0ff */
[--C-:B------:R-:W-:Y:S01]  /*e8d0*/  @!P1 IMAD.IADD R30, R30, 0x1, -R251.reuse ;  /* 0x000000011e1e9824 */ /* 0x100fe200078e0afb */
[----:B------:R-:W3:Y:S01]  /*e8e0*/  LDL.LU R28, [R1+0xec] ;  /* 0x0000ec00011c7983 */ /* 0x000ee20000300800 */
[----:B------:R-:W-:Y:S01]  /*e8f0*/  ISETP.GE.AND P3, PT, R27, RZ, PT ;  /* 0x000000ff1b00720c */ /* 0x000fe20003f66270 */
[----:B------:R-:W-:-:S03]  /*e900*/  @!P4 IMAD.IADD R18, R18, 0x1, -R251 ;  /* 0x000000011212c824 */ /* 0x000fc600078e0afb */
[----:B------:R-:W-:Y:S02]  /*e910*/  @!P5 IMAD.MOV R23, RZ, RZ, -R23 ;  /* 0x000000ffff17d224 */ /* 0x000fe400078e0a17 */
[----:B------:R-:W-:Y:S01]  /*e920*/  @!P6 IMAD.IADD R6, R6, 0x1, -R251 ;  /* 0x000000010606e824 */ /* 0x000fe200078e0afb */
[----:B------:R-:W-:Y:S02]  /*e930*/  @!P2 IADD3 R31, -R31, RZ, RZ ;  /* 0x000000ff1f1fa210 */ /* 0x000fe40007ffe1ff */
[----:B------:R-:W-:Y:S02]  /*e940*/  ISETP.GE.AND P1, PT, R25, RZ, PT ;  /* 0x000000ff1900720c */ /* 0x000fe40003f26270 */
[----:B------:R-:W4:Y:S04]  /*e950*/  LDL R25, [R1+0x3334] ;  /* 0x0033340001197983 */ /* 0x000f280000100800 */
[----:B------:R-:W2:Y:S01]  /*e960*/  LDL.LU R27, [R1+0xe8] ;  /* 0x0000e800011b7983 */ /* 0x000ea20000300800 */
[----:B------:R-:W-:-:S02]  /*e970*/  ISETP.GE.AND P6, PT, R9, RZ, PT ;  /* 0x000000ff0900720c */ /* 0x000fc40003fc6270 */
[----:B------:R-:W-:Y:S02]  /*e980*/  ISETP.GE.AND P4, PT, R24, RZ, PT ;  /* 0x000000ff1800720c */ /* 0x000fe40003f86270 */
[----:B------:R-:W2:Y:S04]  /*e990*/  LDL.LU R24, [R1+0xe4] ;  /* 0x0000e40001187983 */ /* 0x000ea80000300800 */
[----:B------:R-:W2:Y:S04]  /*e9a0*/  LDL.LU R9, [R1+0xe0] ;  /* 0x0000e00001097983 */ /* 0x000ea80000300800 */
[----:B------:R-:W2:Y:S04]  /*e9b0*/  LDL.LU R26, [R1+0xdc] ;  /* 0x0000dc00011a7983 */ /* 0x000ea80000300800 */
[----:B------:R1:W-:Y:S01]  /*e9c0*/  STL [R1+0x530], R23 ;  /* 0x0005301701007387 */ /* 0x0003e20000100800 */
[----:B------:R-:W-:-:S03]  /*e9d0*/  @!P3 IMAD.MOV R4, RZ, RZ, -R4 ;  /* 0x000000ffff04b224 */ /* 0x000fc600078e0a04 */
[----:B-1----:R-:W2:Y:S04]  /*e9e0*/  LDL R23, [R1+0x3338] ;  /* 0x0033380001177983 */ /* 0x002ea80000100800 */
[----:B------:R1:W-:Y:S01]  /*e9f0*/  STL [R1+0x52c], R31 ;  /* 0x00052c1f01007387 */ /* 0x0003e20000100800 */
[----:B------:R-:W-:Y:S02]  /*ea00*/  @!P4 IMAD.MOV R20, RZ, RZ, -R20 ;  /* 0x000000ffff14c224 */ /* 0x000fe400078e0a14 */
[----:B-1----:R-:W-:Y:S02]  /*ea10*/  IMAD.MOV.U32 R31, RZ, RZ, R22 ;  /* 0x000000ffff1f7224 */ /* 0x002fe400078e0016 */
[----:B------:R-:W2:Y:S02]  /*ea20*/  LDL R22, [R1+0x3340] ;  /* 0x0033400001167983 */ /* 0x000ea40000100800 */
[----:B------:R-:W-:-:S02]  /*ea30*/  @!P1 IMAD.MOV R31, RZ, RZ, -R31 ;  /* 0x000000ffff1f9224 */ /* 0x000fc400078e0a1f */
        /* <DEDUP_REMOVED lines=10> */
[----:B------:R-:W-:-:S07]  /*eae0*/  ISETP.GT.U32.AND P4, PT, R251, R6, PT ;  /* 0x00000006fb00720c */ /* 0x000fce0003f84070 */
[----:B------:R-:W-:Y:S01]  /*eaf0*/  @!P0 IMAD.IADD R3, R3, 0x1, -R251 ;  /* 0x0000000103038824 */ /* 0x000fe200078e0afb */
[----:B------:R-:W-:-:S04]  /*eb00*/  ISETP.GT.U32.AND P0, PT, R251, R21, PT ;  /* 0x00000015fb00720c */ /* 0x000fc80003f04070 */
[C---:B------:R-:W-:Y:S02]  /*eb10*/  ISETP.GT.U32.AND P5, PT, R251.reuse, R3, PT ;  /* 0x00000003fb00720c */ /* 0x040fe40003fa4070 */
[----:B------:R-:W-:Y:S01]  /*eb20*/  ISETP.GT.U32.AND P3, PT, R251, R30, PT ;  /* 0x0000001efb00720c */ /* 0x000fe20003f64070 */
[--C-:B------:R-:W-:Y:S02]  /*eb30*/  @!P2 IMAD.IADD R19, R19, 0x1, -R251.reuse ;  /* 0x000000011313a824 */ /* 0x100fe400078e0afb */
[--C-:B------:R-:W-:Y:S02]  /*eb40*/  @!P1 IMAD.IADD R18, R18, 0x1, -R251.reuse ;  /* 0x0000000112129824 */ /* 0x100fe400078e0afb */
[----:B------:R-:W-:Y:S02]  /*eb50*/  @!P4 IMAD.IADD R6, R6, 0x1, -R251 ;  /* 0x000000010606c824 */ /* 0x000fe400078e0afb */
[----:B------:R-:W-:Y:S01]  /*eb60*/  @!P0 IADD3 R21, R21, -R251, RZ ;  /* 0x800000fb15158210 */ /* 0x000fe20007ffe0ff */
[----:B------:R-:W-:-:S03]  /*eb70*/  @!P6 IMAD.MOV R31, RZ, RZ, -R31 ;  /* 0x000000ffff1fe224 */ /* 0x000fc600078e0a1f */
[--C-:B------:R-:W-:Y:S02]  /*eb80*/  @!P5 IMAD.IADD R3, R3, 0x1, -R251.reuse ;  /* 0x000000010303d824 */ /* 0x100fe400078e0afb */
[----:B------:R-:W-:Y:S01]  /*eb90*/  @!P3 IMAD.IADD R30, R30, 0x1, -R251 ;  /* 0x000000011e1eb824 */ /* 0x000fe200078e0afb */
[----:B------:R1:W-:Y:S02]  /*eba0*/  STL [R1+0x51c], R31 ;  /* 0x00051c1f01007387 */ /* 0x0003e40000100800 */
[----:B-1----:R-:W-:Y:S01]  /*ebb0*/  IMAD.MOV.U32 R31, RZ, RZ, R21 ;  /* 0x000000ffff1f7224 */ /* 0x002fe200078e0015 */
[----:B---3--:R-:W-:Y:S02]  /*ebc0*/  ISETP.GT.U32.AND P2, PT, R251, R28, PT ;  /* 0x0000001cfb00720c */ /* 0x008fe40003f44070 */
[----:B----4-:R-:W-:Y:S02]  /*ebd0*/  ISETP.GE.AND P0, PT, R25, RZ, PT ;  /* 0x000000ff1900720c */ /* 0x010fe40003f06270 */
[----:B--2---:R-:W-:-:S02]  /*ebe0*/  ISETP.GT.U32.AND P3, PT, R251, R27, PT ;  /* 0x0000001bfb00720c */ /* 0x004fc40003f64070 */
[C---:B------:R-:W-:Y:S02]  /*ebf0*/  ISETP.GT.U32.AND P1, PT, R251.reuse, R24, PT ;  /* 0x00000018fb00720c */ /* 0x040fe40003f24070 */
[----:B------:R-:W-:-:S05]  /*ec00*/  ISETP.GT.U32.AND P4, PT, R251, R9, PT ;  /* 0x00000009fb00720c */ /* 0x000fca0003f84070 */
[----:B------:R-:W-:Y:S02]  /*ec10*/  @!P2 IADD3 R28, R28, -R251, RZ ;  /* 0x800000fb1c1ca210 */ /* 0x000fe40007ffe0ff */
[----:B------:R-:W-:Y:S02]  /*ec20*/  @!P0 IADD3 R31, -R31, RZ, RZ ;  /* 0x000000ff1f1f8210 */ /* 0x000fe40007ffe1ff */
[----:B------:R-:W-:Y:S02]  /*ec30*/  ISETP.GE.AND P5, PT, R23, RZ, PT ;  /* 0x000000ff1700720c */ /* 0x000fe40003fa6270 */
[----:B------:R-:W2:Y:S01]  /*ec40*/  LDL.LU R23, [R1+0xd8] ;  /* 0x0000d80001177983 */ /* 0x000ea20000300800 */
[--C-:B------:R-:W-:Y:S02]  /*ec50*/  @!P1 IMAD.IADD R24, R24, 0x1, -R251.reuse ;  /* 0x0000000118189824 */ /* 0x100fe400078e0afb */
[--C-:B------:R-:W-:Y:S01]  /*ec60*/  @!P4 IMAD.IADD R9, R9, 0x1, -R251.reuse ;  /* 0x000000010909c824 */ /* 0x100fe200078e0afb */
[----:B------:R-:W3:Y:S01]  /*ec70*/  LDL.LU R25, [R1+0xd4] ;  /* 0x0000d40001197983 */ /* 0x000ee20000300800 */
[----:B------:R-:W-:Y:S01]  /*ec80*/  @!P3 IMAD.IADD R27, R27, 0x1, -R251 ;  /* 0x000000011b1bb824 */ /* 0x000fe200078e0afb */
[----:B------:R-:W-:-:S05]  /*ec90*/  ISETP.GE.AND P2, PT, R22, RZ, PT ;  /* 0x000000ff1600720c */ /* 0x000fca0003f46270 */
[----:B------:R-:W-:Y:S01]  /*eca0*/  @!P5 IMAD.MOV R19, RZ, RZ, -R19 ;  /* 0x000000ffff13d224 */ /* 0x000fe200078e0a13 */
[----:B------:R-:W-:Y:S02]  /*ecb0*/  ISETP.GE.AND P3, PT, R4, RZ, PT ;  /* 0x000000ff0400720c */ /* 0x000fe40003f66270 */
[----:B------:R-:W-:Y:S02]  /*ecc0*/  ISETP.GE.AND P1, PT, R8, RZ, PT ;  /* 0x000000ff0800720c */ /* 0x000fe40003f26270 */
[----:B------:R-:W4:Y:S04]  /*ecd0*/  LDL.LU R8, [R1+0xd0] ;  /* 0x0000d00001087983 */ /* 0x000f280000300800 */
[----:B------:R-:W4:Y:S01]  /*ece0*/  LDL.LU R22, [R1+0xcc] ;  /* 0x0000cc0001167983 */ /* 0x000f220000300800 */
[----:B------:R-:W-:-:S03]  /*ecf0*/  ISETP.GE.AND P4, PT, R20, RZ, PT ;  /* 0x000000ff1400720c */ /* 0x000fc60003f86270 */
[----:B------:R-:W4:Y:S04]  /*ed00*/  LDL.LU R20, [R1+0xc8] ;  /* 0x0000c80001147983 */ /* 0x000f280000300800 */
[----:B------:R-:W4:Y:S04]  /*ed10*/  LDL.LU R21, [R1+0xc4] ;  /* 0x0000c40001157983 */ /* 0x000f280000300800 */
[----:B------:R1:W-:Y:S04]  /*ed20*/  STL [R1+0x518], R31 ;  /* 0x0005181f01007387 */ /* 0x0003e80000100800 */
[----:B------:R1:W-:Y:S04]  /*ed30*/  STL [R1+0x514], R19 ;  /* 0x0005141301007387 */ /* 0x0003e80000100800 */
[----:B------:R-:W4:Y:S01]  /*ed40*/  LDL R33, [R1+0x335c] ;  /* 0x00335c0001217983 */ /* 0x000f220000100800 */
[----:B-1----:R-:W-:-:S02]  /*ed50*/  IMAD.MOV.U32 R31, RZ, RZ, R30 ;  /* 0x000000ffff1f7224 */ /* 0x002fc400078e001e */
[----:B------:R-:W-:Y:S01]  /*ed60*/  IMAD.MOV.U32 R30, RZ, RZ, R18 ;  /* 0x000000ffff1e7224 */ /* 0x000fe200078e0012 */
[----:B------:R-:W4:Y:S01]  /*ed70*/  LDL R19, [R1+0x3354] ;  /* 0x0033540001137983 */ /* 0x000f220000100800 */
[----:B------:R-:W-:-:S03]  /*ed80*/  @!P2 IMAD.MOV R31, RZ, RZ, -R31 ;  /* 0x000000ffff1fa224 */ /* 0x000fc600078e0a1f */
[----:B------:R-:W4:Y:S04]  /*ed90*/  LDL R18, [R1+0x3358] ;  /* 0x0033580001127983 */ /* 0x000f280000100800 */
[----:B------:R1:W-:Y:S04]  /*eda0*/  STL [R1+0x510], R31 ;  /* 0x0005101f01007387 */ /* 0x0003e80000100800 */
[----:B------:R-:W4:Y:S01]  /*edb0*/  LDL R32, [R1+0x3364] ;  /* 0x0033640001207983 */ /* 0x000f220000100800 */
[----:B------:R-:W-:-:S03]  /*edc0*/  @!P3 IMAD.MOV R30, RZ, RZ, -R30 ;  /* 0x000000ffff1eb224 */ /* 0x000fc600078e0a1e */
[----:B-1----:R-:W4:Y:S04]  /*edd0*/  LDL R31, [R1+0x336c] ;  /* 0x00336c00011f7983 */ /* 0x002f280000100800 */
[----:B------:R1:W-:Y:S04]  /*ede0*/  STL [R1+0x50c], R30 ;  /* 0x00050c1e01007387 */ /* 0x0003e80000100800 */
[----:B-1----:R-:W4:Y:S01]  /*edf0*/  LDL R30, [R1+0x3370] ;  /* 0x00337000011e7983 */ /* 0x002f220000100800 */
[----:B------:R-:W-:-:S13]  /*ee00*/  ISETP.GT.U32.AND P6, PT, R251, R29, PT ;  /* 0x0000001dfb00720c */ /* 0x000fda0003fc4070 */
[----:B------:R-:W-:Y:S01]  /*ee10*/  @!P6 IMAD.IADD R29, R29, 0x1, -R251 ;  /* 0x000000011d1de824 */ /* 0x000fe200078e0afb */
[C---:B------:R-:W-:Y:S02]  /*ee20*/  ISETP.GT.U32.AND P6, PT, R251.reuse, R26, PT ;  /* 0x0000001afb00720c */ /* 0x040fe40003fc4070 */
[C---:B------:R-:W-:Y:S02]  /*ee30*/  ISETP.GT.U32.AND P5, PT, R251.reuse, R28, PT ;  /* 0x0000001cfb00720c */ /* 0x040fe40003fa4070 */
[----:B------:R-:W-:Y:S01]  /*ee40*/  ISETP.GT.U32.AND P0, PT, R251, R29, PT ;  /* 0x0000001dfb00720c */ /* 0x000fe20003f04070 */
[----:B------:R-:W-:-:S08]  /*ee50*/  IMAD.MOV.U32 R34, RZ, RZ, R3 ;  /* 0x000000ffff227224 */ /* 0x000fd000078e0003 */
[----:B------:R-:W-:Y:S02]  /*ee60*/  @!P6 IMAD.IADD R26, R26, 0x1, -R251 ;  /* 0x000000011a1ae824 */ /* 0x000fe400078e0afb */
[----:B------:R-:W-:-:S03]  /*ee70*/  @!P4 IMAD.MOV R34, RZ, RZ, -R34 ;  /* 0x000000ffff22c224 */ /* 0x000fc600078e0a22 */
[----:B------:R-:W-:Y:S01]  /*ee80*/  ISETP.GT.U32.AND P6, PT, R251, R26, PT ;  /* 0x0000001afb00720c */ /* 0x000fe20003fc4070 */
[--C-:B------:R-:W-:Y:S01]  /*ee90*/  @!P0 IMAD.IADD R29, R29, 0x1, -R251.reuse ;  /* 0x000000011d1d8824 */ /* 0x100fe200078e0afb */
[----:B------:R-:W-:Y:S02]  /*eea0*/  IABS R5, R5 ;  /* 0x0000000500057213 */ /* 0x000fe40000000000 */
[----:B------:R-:W-:Y:S01]  /*eeb0*/  ISETP.GT.U32.AND P3, PT, R251, R24, PT ;  /* 0x00000018fb00720c */ /* 0x000fe20003f64070 */
[----:B------:R-:W-:Y:S02]  /*eec0*/  @!P5 IMAD.IADD R28, R28, 0x1, -R251 ;  /* 0x000000011c1cd824 */ /* 0x000fe400078e0afb */
[----:B------:R-:W-:Y:S01]  /*eed0*/  IMAD.HI.U32 R4, R252, R5, RZ ;  /* 0x00000005fc047227 */ /* 0x000fe200078e00ff */
[----:B------:R-:W-:-:S03]  /*eee0*/  @!P1 IADD3 R6, -R6, RZ, RZ ;  /* 0x000000ff06069210 */ /* 0x000fc60007ffe1ff */
[----:B------:R-:W-:Y:S02]  /*eef0*/  IMAD.MOV R4, RZ, RZ, -R4 ;  /* 0x000000ffff047224 */ /* 0x000fe400078e0a04 */
[----:B------:R-:W-:Y:S01]  /*ef00*/  @!P6 IADD3 R26, R26, -R251, RZ ;  /* 0x800000fb1a1ae210 */ /* 0x000fe20007ffe0ff */
[----:B------:R1:W-:Y:S01]  /*ef10*/  STL [R1+0x508], R6 ;  /* 0x0005080601007387 */ /* 0x0003e20000100800 */
[C---:B------:R-:W-:Y:S01]  /*ef20*/  ISETP.GT.U32.AND P2, PT, R251.reuse, R27, PT ;  /* 0x0000001bfb00720c */ /* 0x040fe20003f44070 */
[----:B------:R-:W-:Y:S02]  /*ef30*/  IMAD R3, R251, R4, R5 ;  /* 0x00000004fb037224 */ /* 0x000fe400078e0205 */
[--C-:B------:R-:W-:Y:S01]  /*ef40*/  @!P3 IMAD.IADD R24, R24, 0x1, -R251.reuse ;  /* 0x000000011818b824 */ /* 0x100fe200078e0afb */
[----:B-1----:R-:W4:Y:S04]  /*ef50*/  LDL.LU R6, [R1+0x4000] ;  /* 0x0040000001067983 */ /* 0x002f280000300800 */
[----:B------:R-:W4:Y:S04]  /*ef60*/  LDL.LU R5, [R1+0x3ffc] ;  /* 0x003ffc0001057983 */ /* 0x000f280000300800 */
[----:B------:R-:W4:Y:S04]  /*ef70*/  LDL.LU R4, [R1+0x3ff8] ;  /* 0x003ff80001047983 */ /* 0x000f280000300800 */
[----:B------:R-:W-:Y:S01]  /*ef80*/  STL [R1+0x504], R34 ;  /* 0x0005042201007387 */ /* 0x000fe20000100800 */
[----:B------:R-:W-:Y:S01]  /*ef90*/  @!P2 IMAD.IADD R27, R27, 0x1, -R251 ;  /* 0x000000011b1ba824 */ /* 0x000fe200078e0afb */
[----:B--2---:R-:W-:-:S02]  /*efa0*/  ISETP.GT.U32.AND P4, PT, R251, R23, PT ;  /* 0x00000017fb00720c */ /* 0x004fc40003f84070 */
[----:B---3--:R-:W-:-:S11]  /*efb0*/  ISETP.GT.U32.AND P0, PT, R251, R25, PT ;  /* 0x00000019fb00720c */ /* 0x008fd60003f04070 */
[--C-:B------:R-:W-:Y:S02]  /*efc0*/  @!P4 IMAD.IADD R23, R23, 0x1, -R251.reuse ;  /* 0x000000011717c824 */ /* 0x100fe400078e0afb */
[----:B------:R-:W-:Y:S01]  /*efd0*/  @!P0 IMAD.IADD R25, R25, 0x1, -R251 ;  /* 0x0000000119198824 */ /* 0x000fe200078e0afb */
[C---:B----4-:R-:W-:Y:S02]  /*efe0*/  ISETP.GT.U32.AND P5, PT, R251.reuse, R8, PT ;  /* 0x00000008fb00720c */ /* 0x050fe40003fa4070 */
[----:B------:R-:W-:-:S11]  /*eff0*/  ISETP.GT.U32.AND P3, PT, R251, R20, PT ;  /* 0x00000014fb00720c */ /* 0x000fd60003f64070 */
[----:B------:R-:W-:Y:S01]  /*f000*/  @!P5 IMAD.IADD R8, R8, 0x1, -R251 ;  /* 0x000000010808d824 */ /* 0x000fe200078e0afb */
[----:B------:R-:W-:Y:S02]  /*f010*/  ISETP.GE.AND P0, PT, R33, RZ, PT ;  /* 0x000000ff2100720c */ /* 0x000fe40003f06270 */
[----:B------:R-:W-:Y:S02]  /*f020*/  ISETP.GE.AND P6, PT, R19, RZ, PT ;  /* 0x000000ff1300720c */ /* 0x000fe40003fc6270 */
[----:B------:R-:W2:Y:S01]  /*f030*/  LDL.LU R19, [R1+0xc0] ;  /* 0x0000c00001137983 */ /* 0x000ea20000300800 */
[----:B------:R-:W-:-:S03]  /*f040*/  ISETP.GE.AND P4, PT, R18, RZ, PT ;  /* 0x000000ff1200720c */ /* 0x000fc60003f86270 */
[----:B------:R-:W3:Y:S01]  /*f050*/  LDL.LU R18, [R1+0xbc] ;  /* 0x0000bc0001127983 */ /* 0x000ee20000300800 */
[----:B------:R-:W-:-:S06]  /*f060*/  ISETP.GE.AND P5, PT, R32, RZ, PT ;  /* 0x000000ff2000720c */ /* 0x000fcc0003fa6270 */
[----:B------:R-:W-:Y:S01]  /*f070*/  @!P6 IADD3 R29, -R29, RZ, RZ ;  /* 0x000000ff1d1de210 */ /* 0x000fe20007ffe1ff */
[----:B------:R-:W-:Y:S02]  /*f080*/  @!P3 IMAD.IADD R20, R20, 0x1, -R251 ;  /* 0x000000011414b824 */ /* 0x000fe400078e0afb */
[----:B------:R-:W-:Y:S02]  /*f090*/  @!P4 IMAD.MOV R28, RZ, RZ, -R28 ;  /* 0x000000ffff1cc224 */ /* 0x000fe400078e0a1c */
[----:B------:R1:W-:Y:S01]  /*f0a0*/  STL [R1+0x500], R29 ;  /* 0x0005001d01007387 */ /* 0x0003e20000100800 */
[----:B------:R-:W-:Y:S02]  /*f0b0*/  @!P0 IMAD.MOV R27, RZ, RZ, -R27 ;  /* 0x000000ffff1b8224 */ /* 0x000fe400078e0a1b */
[----:B------:R-:W-:Y:S01]  /*f0c0*/  @!P5 IMAD.MOV R24, RZ, RZ, -R24 ;  /* 0x000000ffff18d224 */ /* 0x000fe200078e0a18 */
[----:B------:R-:W-:Y:S02]  /*f0d0*/  ISETP.GE.AND P3, PT, R30, RZ, PT ;  /* 0x000000ff1e00720c */ /* 0x000fe40003f66270 */
[----:B------:R-:W4:Y:S04]  /*f0e0*/  LDL R30, [R1+0x3374] ;  /* 0x00337400011e7983 */ /* 0x000f280000100800 */
[----:B------:R1:W-:Y:S04]  /*f0f0*/  STL [R1+0x4fc], R28 ;  /* 0x0004fc1c01007387 */ /* 0x0003e80000100800 */
[----:B-1----:R-:W4:Y:S04]  /*f100*/  LDL R29, [R1+0x3378] ;  /* 0x00337800011d7983 */ /* 0x002f280000100800 */
[----:B------:R-:W4:Y:S04]  /*f110*/  LDL R28, [R1+0x3380] ;  /* 0x00338000011c7983 */ /* 0x000f280000100800 */
[----:B------:R1:W-:Y:S04]  /*f120*/  STL [R1+0x4f8], R27 ;  /* 0x0004f81b01007387 */ /* 0x0003e80000100800 */
[----:B-1----:R-:W4:Y:S04]  /*f130*/  LDL R27, [R1+0x3388] ;  /* 0x00338800011b7983 */ /* 0x002f280000100800 */
[----:B------:R1:W-:Y:S04]  /*f140*/  STL [R1+0x4f4], R24 ;  /* 0x0004f41801007387 */ /* 0x0003e80000100800 */
[----:B-1----:R-:W4:Y:S01]  /*f150*/  LDL R24, [R1+0x338c] ;  /* 0x00338c0001187983 */ /* 0x002f220000100800 */
[----:B------:R-:W-:-:S02]  /*f160*/  ISETP.GT.U32.AND P1, PT, R251, R9, PT ;  /* 0x00000009fb00720c */ /* 0x000fc40003f24070 */
[----:B------:R-:W-:-:S11]  /*f170*/  ISETP.GT.U32.AND P2, PT, R251, R22, PT ;  /* 0x00000016fb00720c */ /* 0x000fd60003f44070 */
[--C-:B------:R-:W-:Y:S01]  /*f180*/  @!P1 IMAD.IADD R9, R9, 0x1, -R251.reuse ;  /* 0x0000000109099824 */ /* 0x100fe200078e0afb */
[C---:B------:R-:W-:Y:S01]  /*f190*/  ISETP.GT.U32.AND P1, PT, R251.reuse, R21, PT ;  /* 0x00000015fb00720c */ /* 0x040fe20003f24070 */
[--C-:B------:R-:W-:Y:S01]  /*f1a0*/  @!P2 IMAD.IADD R22, R22, 0x1, -R251.reuse ;  /* 0x000000011616a824 */ /* 0x100fe200078e0afb */
[----:B------:R-:W-:Y:S02]  /*f1b0*/  ISETP.GT.U32.AND P0, PT, R251, R8, PT ;  /* 0x00000008fb00720c */ /* 0x000fe40003f04070 */
[----:B------:R-:W-:Y:S01]  /*f1c0*/  ISETP.GE.AND P2, PT, R31, RZ, PT ;  /* 0x000000ff1f00720c */ /* 0x000fe20003f46270 */
[----:B------:R-:W-:Y:S01]  /*f1d0*/  IMAD.MOV.U32 R31, RZ, RZ, R26 ;  /* 0x000000ffff1f7224 */ /* 0x000fe200078e001a */
[----:B------:R-:W-:Y:S01]  /*f1e0*/  ISETP.GT.U32.AND P4, PT, R251, R25, PT ;  /* 0x00000019fb00720c */ /* 0x000fe20003f84070 */
[----:B------:R-:W4:Y:S06]  /*f1f0*/  LDL R26, [R1+0x3390] ;  /* 0x00339000011a7983 */ /* 0x000f2c0000100800 */
[----:B------:R-:W-:Y:S01]  /*f200*/  @!P1 IMAD.IADD R21, R21, 0x1, -R251 ;  /* 0x0000000115159824 */ /* 0x000fe200078e0afb */
[----:B------:R-:W-:Y:S01]  /*f210*/  ISETP.GT.U32.AND P1, PT, R251, R23, PT ;  /* 0x00000017fb00720c */ /* 0x000fe20003f24070 */
[----:B------:R-:W-:-:S03]  /*f220*/  @!P3 IMAD.MOV R31, RZ, RZ, -R31 ;  /* 0x000000ffff1fb224 */ /* 0x000fc600078e0a1f */
[C---:B------:R-:W-:Y:S01]  /*f230*/  ISETP.GT.U32.AND P5, PT, R251.reuse, R21, PT ;  /* 0x00000015fb00720c */ /* 0x040fe20003fa4070 */
[----:B------:R-:W-:Y:S01]  /*f240*/  @!P0 IMAD.IADD R8, R8, 0x1, -R251 ;  /* 0x0000000108088824 */ /* 0x000fe200078e0afb */
[----:B------:R-:W-:Y:S01]  /*f250*/  ISETP.GT.U32.AND P0, PT, R251, R5, PT ;  /* 0x00000005fb00720c */ /* 0x000fe20003f04070 */
[----:B------:R-:W-:-:S06]  /*f260*/  @!P2 IMAD.MOV R9, RZ, RZ, -R9 ;  /* 0x000000ffff09a224 */ /* 0x000fcc00078e0a09 */
[----:B------:R-:W-:Y:S01]  /*f270*/  @!P1 IADD3 R23, R23, -R251, RZ ;  /* 0x800000fb17179210 */ /* 0x000fe20007ffe0ff */
[----:B------:R1:W-:Y:S01]  /*f280*/  STL [R1+0x4f0], R9 ;  /* 0x0004f00901007387 */ /* 0x0003e20000100800 */
[--C-:B------:R-:W-:Y:S01]  /*f290*/  @!P4 IMAD.IADD R25, R25, 0x1, -R251.reuse ;  /* 0x000000011919c824 */ /* 0x100fe200078e0afb */
[----:B------:R-:W-:Y:S01]  /*f2a0*/  ISETP.GT.U32.AND P4, PT, R251, R4, PT ;  /* 0x00000004fb00720c */ /* 0x000fe20003f84070 */
[--C-:B------:R-:W-:Y:S01]  /*f2b0*/  @!P5 IMAD.IADD R21, R21, 0x1, -R251.reuse ;  /* 0x000000011515d824 */ /* 0x100fe200078e0afb */
[----:B------:R-:W-:Y:S02]  /*f2c0*/  ISETP.GT.U32.AND P6, PT, R251, R22, PT ;  /* 0x00000016fb00720c */ /* 0x000fe40003fc4070 */
[----:B-1----:R-:W-:Y:S01]  /*f2d0*/  IADD3 R9, R246, 0x1e7, RZ ;  /* 0x000001e7f6097810 */ /* 0x002fe20007ffe0ff */
[----:B------:R-:W-:-:S04]  /*f2e0*/  @!P0 IMAD.IADD R5, R5, 0x1, -R251 ;  /* 0x0000000105058824 */ /* 0x000fc800078e0afb */
[----:B------:R-:W-:Y:S04]  /*f2f0*/  STL [R1+0x3454], R9 ;  /* 0x0034540901007387 */ /* 0x000fe80000100800 */
[----:B------:R1:W-:Y:S04]  /*f300*/  STL [R1+0x4ec], R31 ;  /* 0x0004ec1f01007387 */ /* 0x0003e80000100800 */
[----:B------:R-:W4:Y:S04]  /*f310*/  LDL.LU R34, [R1+0x130] ;  /* 0x0001300001227983 */ /* 0x000f280000300800 */
[----:B------:R-:W4:Y:S01]  /*f320*/  LDL.LU R32, [R1+0x12c] ;  /* 0x00012c0001207983 */ /* 0x000f220000300800 */
[----:B------:R-:W-:Y:S01]  /*f330*/  ISETP.GT.U32.AND P2, PT, R251, R20, PT ;  /* 0x00000014fb00720c */ /* 0x000fe20003f44070 */
[----:B------:R-:W-:-:S02]  /*f340*/  @!P4 IMAD.IADD R4, R4, 0x1, -R251 ;  /* 0x000000010404c824 */ /* 0x000fc400078e0afb */
[----:B------:R-:W-:-:S10]  /*f350*/  @!P6 IMAD.IADD R22, R22, 0x1, -R251 ;  /* 0x000000011616e824 */ /* 0x000fd400078e0afb */
[----:B------:R-:W-:Y:S01]  /*f360*/  @!P2 IMAD.IADD R20, R20, 0x1, -R251 ;  /* 0x000000011414a824 */ /* 0x000fe200078e0afb */
[C---:B--2---:R-:W-:Y:S02]  /*f370*/  ISETP.GT.U32.AND P3, PT, R251.reuse, R19, PT ;  /* 0x00000013fb00720c */ /* 0x044fe40003f64070 */
[----:B---3--:R-:W-:-:S11]  /*f380*/  ISETP.GT.U32.AND P1, PT, R251, R18, PT ;  /* 0x00000012fb00720c */ /* 0x008fd60003f24070 */
[----:B------:R-:W-:Y:S02]  /*f390*/  @!P3 IMAD.IADD R19, R19, 0x1, -R251 ;  /* 0x000000011313b824 */ /* 0x000fe400078e0afb */
[----:B------:R-:W-:Y:S02]  /*f3a0*/  @!P1 IADD3 R18, R18, -R251, RZ ;  /* 0x800000fb12129210 */ /* 0x000fe40007ffe0ff */
[----:B----4-:R-:W-:Y:S02]  /*f3b0*/  ISETP.GE.AND P5, PT, R30, RZ, PT ;  /* 0x000000ff1e00720c */ /* 0x010fe40003fa6270 */
[----:B------:R-:W-:Y:S02]  /*f3c0*/  ISETP.GE.AND P3, PT, R29, RZ, PT ;  /* 0x000000ff1d00720c */ /* 0x000fe40003f66270 */
[----:B------:R-:W-:-:S09]  /*f3d0*/  ISETP.GE.AND P1, PT, R28, RZ, PT ;  /* 0x000000ff1c00720c */ /* 0x000fd20003f26270 */
[----:B------:R-:W-:Y:S02]  /*f3e0*/  @!P5 IMAD.MOV R23, RZ, RZ, -R23 ;  /* 0x000000ffff17d224 */ /* 0x000fe400078e0a17 */
[----:B------:R-:W-:Y:S01]  /*f3f0*/  @!P3 IMAD.MOV R25, RZ, RZ, -R25 ;  /* 0x000000ffff19b224 */ /* 0x000fe200078e0a19 */
[----:B------:R-:W-:Y:S01]  /*f400*/  ISETP.GE.AND P4, PT, R27, RZ, PT ;  /* 0x000000ff1b00720c */ /* 0x000fe20003f86270 */
[----:B------:R-:W-:Y:S01]  /*f410*/  @!P1 IMAD.MOV R8, RZ, RZ, -R8 ;  /* 0x000000ffff089224 */ /* 0x000fe200078e0a08 */
[----:B------:R-:W-:Y:S02]  /*f420*/  ISETP.GE.AND P0, PT, R24, RZ, PT ;  /* 0x000000ff1800720c */ /* 0x000fe40003f06270 */
[----:B------:R-:W2:Y:S04]  /*f430*/  LDL R24, [R1+0x3394] ;  /* 0x0033940001187983 */ /* 0x000ea80000100800 */
[----:B-1----:R-:W3:Y:S04]  /*f440*/  LDL.LU R31, [R1+0x128] ;  /* 0x00012800011f7983 */ /* 0x002ee80000300800 */
[----:B------:R-:W4:Y:S04]  /*f450*/  LDL.LU R30, [R1+0x124] ;  /* 0x00012400011e7983 */ /* 0x000f280000300800 */
[----:B------:R-:W4:Y:S04]  /*f460*/  LDL.LU R27, [R1+0x120] ;  /* 0x00012000011b7983 */ /* 0x000f280000300800 */
[----:B------:R-:W4:Y:S04]  /*f470*/  LDL.LU R29, [R1+0x11c] ;  /* 0x00011c00011d7983 */ /* 0x000f280000300800 */
[----:B------:R1:W-:Y:S04]  /*f480*/  STL [R1+0x4e8], R23 ;  /* 0x0004e81701007387 */ /* 0x0003e80000100800 */
[----:B-1----:R-:W4:Y:S04]  /*f490*/  LDL R23, [R1+0x339c] ;  /* 0x00339c0001177983 */ /* 0x002f280000100800 */
[----:B------:R1:W-:Y:S01]  /*f4a0*/  STL [R1+0x4e4], R25 ;  /* 0x0004e41901007387 */ /* 0x0003e20000100800 */
[----:B------:R-:W-:Y:S01]  /*f4b0*/  @!P0 IMAD.MOV R20, RZ, RZ, -R20 ;  /* 0x000000ffff148224 */ /* 0x000fe200078e0a14 */
[----:B-1----:R-:W-:-:S02]  /*f4c0*/  MOV R25, R22 ;  /* 0x0000001600197202 */ /* 0x002fc40000000f00 */
[----:B------:R-:W4:Y:S04]  /*f4d0*/  LDL R22, [R1+0x33a0] ;  /* 0x0033a00001167983 */ /* 0x000f280000100800 */
[----:B------:R1:W-:Y:S01]  /*f4e0*/  STL [R1+0x4e0], R8 ;  /* 0x0004e00801007387 */ /* 0x0003e20000100800 */
[----:B------:R-:W-:-:S03]  /*f4f0*/  @!P4 IMAD.MOV R25, RZ, RZ, -R25 ;  /* 0x000000ffff19c224 */ /* 0x000fc600078e0a19 */
[----:B-1----:R-:W4:Y:S04]  /*f500*/  LDL R8, [R1+0x33a4] ;  /* 0x0033a40001087983 */ /* 0x002f280000100800 */
[----:B------:R1:W-:Y:S02]  /*f510*/  STL [R1+0x4dc], R25 ;  /* 0x0004dc1901007387 */ /* 0x0003e40000100800 */
[----:B-1----:R-:W-:Y:S02]  /*f520*/  IMAD.MOV.U32 R25, RZ, RZ, R21 ;  /* 0x000000ffff197224 */ /* 0x002fe400078e0015 */
[----:B------:R-:W4:Y:S04]  /*f530*/  LDL R21, [R1+0x33a8] ;  /* 0x0033a80001157983 */ /* 0x000f280000100800 */
[----:B------:R1:W-:Y:S04]  /*f540*/  STL [R1+0x4d8], R20 ;  /* 0x0004d81401007387 */ /* 0x0003e80000100800 */
[----:B-1----:R-:W4:Y:S01]  /*f550*/  LDL R20, [R1+0x33b0] ;  /* 0x0033b00001147983 */ /* 0x002f220000100800 */
[----:B------:R-:W-:-:S02]  /*f560*/  ISETP.GT.U32.AND P2, PT, R251, R7, PT ;  /* 0x00000007fb00720c */ /* 0x000fc40003f44070 */
[C---:B------:R-:W-:Y:S02]  /*f570*/  ISETP.GT.U32.AND P6, PT, R251.reuse, R6, PT ;  /* 0x00000006fb00720c */ /* 0x040fe40003fc4070 */
[C---:B------:R-:W-:Y:S02]  /*f580*/  ISETP.GT.U32.AND P3, PT, R251.reuse, R18, PT ;  /* 0x00000012fb00720c */ /* 0x040fe40003f64070 */
[C---:B------:R-:W-:Y:S02]  /*f590*/  ISETP.GT.U32.AND P1, PT, R251.reuse, R4, PT ;  /* 0x00000004fb00720c */ /* 0x040fe40003f24070 */
[----:B------:R-:W-:-:S05]  /*f5a0*/  ISETP.GT.U32.AND P4, PT, R251, R5, PT ;  /* 0x00000005fb00720c */ /* 0x000fca0003f84070 */
[--C-:B------:R-:W-:Y:S01]  /*f5b0*/  @!P2 IMAD.IADD R7, R7, 0x1, -R251.reuse ;  /* 0x000000010707a824 */ /* 0x100fe200078e0afb */
[C---:B------:R-:W-:Y:S01]  /*f5c0*/  ISETP.GT.U32.AND P2, PT, R251.reuse, R19, PT ;  /* 0x00000013fb00720c */ /* 0x040fe20003f44070 */
[--C-:B------:R-:W-:Y:S01]  /*f5d0*/  @!P6 IMAD.IADD R6, R6, 0x1, -R251.reuse ;  /* 0x000000010606e824 */ /* 0x100fe200078e0afb */
[----:B------:R-:W-:Y:S02]  /*f5e0*/  ISETP.GE.AND P6, PT, R26, RZ, PT ;  /* 0x000000ff1a00720c */ /* 0x000fe40003fc6270 */
[C---:B------:R-:W-:Y:S02]  /*f5f0*/  ISETP.GT.U32.AND P5, PT, R251.reuse, R7, PT ;  /* 0x00000007fb00720c */ /* 0x040fe40003fa4070 */
[----:B------:R-:W-:Y:S01]  /*f600*/  @!P3 IADD3 R18, R18, -R251, RZ ;  /* 0x800000fb1212b210 */ /* 0x000fe20007ffe0ff */
[----:B------:R-:W-:Y:S01]  /*f610*/  @!P1 IMAD.IADD R4, R4, 0x1, -R251 ;  /* 0x0000000104049824 */ /* 0x000fe200078e0afb */
[C---:B------:R-:W-:Y:S02]  /*f620*/  ISETP.GT.U32.AND P0, PT, R251.reuse, R6, PT ;  /* 0x00000006fb00720c */ /* 0x040fe40003f04070 */
[----:B------:R-:W-:-:S03]  /*f630*/  ISETP.GT.U32.AND P3, PT, R251, R32, PT ;  /* 0x00000020fb00720c */ /* 0x000fc60003f64070 */
[----:B------:R-:W-:Y:S02]  /*f640*/  @!P2 IMAD.IADD R19, R19, 0x1, -R251 ;  /* 0x000000011313a824 */ /* 0x000fe400078e0afb */
[----:B------:R-:W-:Y:S02]  /*f650*/  @!P6 IMAD.MOV R25, RZ, RZ, -R25 ;  /* 0x000000ffff19e224 */ /* 0x000fe400078e0a19 */
[--C-:B------:R-:W-:Y:S02]  /*f660*/  @!P4 IMAD.IADD R5, R5, 0x1, -R251.reuse ;  /* 0x000000010505c824 */ /* 0x100fe400078e0afb */
[--C-:B------:R-:W-:Y:S01]  /*f670*/  @!P5 IMAD.IADD R7, R7, 0x1, -R251.reuse ;  /* 0x000000010707d824 */ /* 0x100fe200078e0afb */
[----:B------:R1:W-:Y:S01]  /*f680*/  STL [R1+0x4d4], R25 ;  /* 0x0004d41901007387 */ /* 0x0003e20000100800 */
[--C-:B------:R-:W-:Y:S02]  /*f690*/  @!P0 IMAD.IADD R6, R6, 0x1, -R251.reuse ;  /* 0x0000000106068824 */ /* 0x100fe400078e0afb */
[----:B------:R-:W-:Y:S01]  /*f6a0*/  @!P3 IMAD.IADD R32, R32, 0x1, -R251 ;  /* 0x000000012020b824 */ /* 0x000fe200078e0afb */
[----:B------:R-:W4:Y:S04]  /*f6b0*/  LDL.LU R26, [R1+0x118] ;  /* 0x00011800011a7983 */ /* 0x000f280000300800 */
[----:B------:R-:W4:Y:S01]  /*f6c0*/  LDL.LU R28, [R1+0x114] ;  /* 0x00011400011c7983 */ /* 0x000f220000300800 */
[----:B---3--:R-:W-:-:S02]  /*f6d0*/  ISETP.GT.U32.AND P1, PT, R251, R31, PT ;  /* 0x0000001ffb00720c */ /* 0x008fc40003f24070 */
[----:B--2---:R-:W-:Y:S02]  /*f6e0*/  ISETP.GE.AND P2, PT, R24, RZ, PT ;  /* 0x000000ff1800720c */ /* 0x004fe40003f46270 */
[C---:B----4-:R-:W-:Y:S01]  /*f6f0*/  ISETP.GT.U32.AND P4, PT, R251.reuse, R30, PT ;  /* 0x0000001efb00720c */ /* 0x050fe20003f84070 */
[----:B------:R-:W2:Y:S01]  /*f700*/  LDL.LU R24, [R1+0x110] ;  /* 0x0001100001187983 */ /* 0x000ea20000300800 */
[----:B------:R-:W-:-:S03]  /*f710*/  ISETP.GT.U32.AND P0, PT, R251, R27, PT ;  /* 0x0000001bfb00720c */ /* 0x000fc60003f04070 */
[----:B-1----:R-:W3:Y:S04]  /*f720*/  LDL.LU R25, [R1+0x10c] ;  /* 0x00010c0001197983 */ /* 0x002ee80000300800 */
[----:B------:R-:W-:Y:S02]  /*f730*/  @!P1 IADD3 R31, R31, -R251, RZ ;  /* 0x800000fb1f1f9210 */ /* 0x000fe40007ffe0ff */
[----:B------:R-:W-:Y:S01]  /*f740*/  @!P2 IMAD.MOV R19, RZ, RZ, -R19 ;  /* 0x000000ffff13a224 */ /* 0x000fe200078e0a13 */
[----:B------:R-:W-:Y:S01]  /*f750*/  ISETP.GE.AND P5, PT, R23, RZ, PT ;  /* 0x000000ff1700720c */ /* 0x000fe20003fa6270 */
[--C-:B------:R-:W-:Y:S02]  /*f760*/  @!P4 IMAD.IADD R30, R30, 0x1, -R251.reuse ;  /* 0x000000011e1ec824 */ /* 0x100fe400078e0afb */
[----:B------:R-:W-:Y:S01]  /*f770*/  @!P0 IMAD.IADD R27, R27, 0x1, -R251 ;  /* 0x000000011b1b8824 */ /* 0x000fe200078e0afb */
[----:B------:R-:W-:-:S09]  /*f780*/  ISETP.GE.AND P3, PT, R22, RZ, PT ;  /* 0x000000ff1600720c */ /* 0x000fd20003f66270 */
[----:B------:R-:W-:Y:S01]  /*f790*/  @!P5 IMAD.MOV R18, RZ, RZ, -R18 ;  /* 0x000000ffff12d224 */ /* 0x000fe200078e0a12 */
[----:B------:R-:W4:Y:S04]  /*f7a0*/  LDL.LU R22, [R1+0x108] ;  /* 0x0001080001167983 */ /* 0x000f280000300800 */
[----:B------:R-:W4:Y:S01]  /*f7b0*/  LDL.LU R23, [R1+0x104] ;  /* 0x0001040001177983 */ /* 0x000f220000300800 */
[----:B------:R-:W-:-:S03]  /*f7c0*/  ISETP.GE.AND P1, PT, R8, RZ, PT ;  /* 0x000000ff0800720c */ /* 0x000fc60003f26270 */
[----:B------:R1:W-:Y:S01]  /*f7d0*/  STL [R1+0x4d0], R19 ;  /* 0x0004d01301007387 */ /* 0x0003e20000100800 */
[----:B------:R-:W-:-:S09]  /*f7e0*/  @!P3 IADD3 R4, -R4, RZ, RZ ;  /* 0x000000ff0404b210 */ /* 0x000fd20007ffe1ff */
[----:B------:R-:W-:Y:S01]  /*f7f0*/  @!P1 IMAD.MOV R5, RZ, RZ, -R5 ;  /* 0x000000ffff059224 */ /* 0x000fe200078e0a05 */
[----:B------:R-:W-:Y:S02]  /*f800*/  ISETP.GE.AND P4, PT, R21, RZ, PT ;  /* 0x000000ff1500720c */ /* 0x000fe40003f86270 */
[----:B------:R-:W4:Y:S01]  /*f810*/  LDL R21, [R1+0x33b8] ;  /* 0x0033b80001157983 */ /* 0x000f220000100800 */
[----:B------:R-:W-:-:S03]  /*f820*/  ISETP.GE.AND P0, PT, R20, RZ, PT ;  /* 0x000000ff1400720c */ /* 0x000fc60003f06270 */
[----:B------:R-:W4:Y:S04]  /*f830*/  LDL R20, [R1+0x33bc] ;  /* 0x0033bc0001147983 */ /* 0x000f280000100800 */
[----:B------:R1:W-:Y:S04]  /*f840*/  STL [R1+0x4cc], R18 ;  /* 0x0004cc1201007387 */ /* 0x0003e80000100800 */
[----:B-1----:R-:W4:Y:S04]  /*f850*/  LDL R19, [R1+0x33c0] ;  /* 0x0033c00001137983 */ /* 0x002f280000100800 */
[----:B------:R-:W-:Y:S04]  /*f860*/  STL [R1+0x4c8], R4 ;  /* 0x0004c80401007387 */ /* 0x000fe80000100800 */
[----:B------:R-:W4:Y:S04]  /*f870*/  LDL R18, [R1+0x33c4] ;  /* 0x0033c40001127983 */ /* 0x000f280000100800 */
[----:B------:R1:W-:Y:S04]  /*f880*/  STL [R1+0x4c4], R5 ;  /* 0x0004c40501007387 */ /* 0x0003e80000100800 */
[----:B------:R-:W4:Y:S04]  /*f890*/  LDL R33, [R1+0x33d0] ;  /* 0x0033d00001217983 */ /* 0x000f280000100800 */
[----:B-1----:R-:W4:Y:S01]  /*f8a0*/  LDL R5, [R1+0x33c8] ;  /* 0x0033c80001057983 */ /* 0x002f220000100800 */
[----:B------:R-:W-:-:S13]  /*f8b0*/  ISETP.GT.U32.AND P6, PT, R251, R34, PT ;  /* 0x00000022fb00720c */ /* 0x000fda0003fc4070 */
[----:B------:R-:W-:Y:S01]  /*f8c0*/  @!P6 IMAD.IADD R34, R34, 0x1, -R251 ;  /* 0x000000012222e824 */ /* 0x000fe200078e0afb */
[C---:B------:R-:W-:Y:S02]  /*f8d0*/  ISETP.GT.U32.AND P6, PT, R251.reuse, R29, PT ;  /* 0x0000001dfb00720c */ /* 0x040fe40003fc4070 */
[C---:B------:R-:W-:Y:S01]  /*f8e0*/  ISETP.GT.U32.AND P3, PT, R251.reuse, R31, PT ;  /* 0x0000001ffb00720c */ /* 0x040fe20003f64070 */
[----:B------:R-:W-:Y:S01]  /*f8f0*/  IMAD.MOV.U32 R4, RZ, RZ, R6 ;  /* 0x000000ffff047224 */ /* 0x000fe200078e0006 */
[C---:B------:R-:W-:Y:S01]  /*f900*/  ISETP.GT.U32.AND P2, PT, R251.reuse, R34, PT ;  /* 0x00000022fb00720c */ /* 0x040fe20003f44070 */
[----:B------:R-:W-:Y:S01]  /*f910*/  IMAD.MOV.U32 R6, RZ, RZ, R7 ;  /* 0x000000ffff067224 */ /* 0x000fe200078e0007 */
[----:B------:R-:W-:-:S07]  /*f920*/  ISETP.GT.U32.AND P5, PT, R251, R32, PT ;  /* 0x00000020fb00720c */ /* 0x000fce0003fa4070 */
[--C-:B------:R-:W-:Y:S02]  /*f930*/  @!P6 IMAD.IADD R29, R29, 0x1, -R251.reuse ;  /* 0x000000011d1de824 */ /* 0x100fe400078e0afb */
[----:B------:R-:W-:Y:S01]  /*f940*/  @!P0 IMAD.MOV R6, RZ, RZ, -R6 ;  /* 0x000000ffff068224 */ /* 0x000fe200078e0a06 */
[C---:B------:R-:W-:Y:S02]  /*f950*/  ISETP.GT.U32.AND P0, PT, R251.reuse, R26, PT ;  /* 0x0000001afb00720c */ /* 0x040fe40003f04070 */
[C---:B------:R-:W-:Y:S02]  /*f960*/  ISETP.GT.U32.AND P6, PT, R251.reuse, R29, PT ;  /* 0x0000001dfb00720c */ /* 0x040fe40003fc4070 */
[----:B------:R-:W-:Y:S02]  /*f970*/  IABS R9, R9 ;  /* 0x0000000900097213 */ /* 0x000fe40000000000 */
[----:B------:R-:W-:Y:S01]  /*f980*/  ISETP.GT.U32.AND P1, PT, R251, R30, PT ;  /* 0x0000001efb00720c */ /* 0x000fe20003f24070 */
[----:B------:R-:W-:-:S02]  /*f990*/  @!P3 IMAD.IADD R31, R31, 0x1, -R251 ;  /* 0x000000011f1fb824 */ /* 0x000fc400078e0afb */
[----:B------:R-:W-:-:S04]  /*f9a0*/  IMAD.HI.U32 R8, R252, R9, RZ ;  /* 0x00000009fc087227 */ /* 0x000fc800078e00ff */
[--C-:B------:R-:W-:Y:S01]  /*f9b0*/  @!P2 IMAD.IADD R34, R34, 0x1, -R251.reuse ;  /* 0x000000012222a824 */ /* 0x100fe200078e0afb */
[----:B------:R-:W-:Y:S01]  /*f9c0*/  ISETP.GT.U32.AND P2, PT, R251, R28, PT ;  /* 0x0000001cfb00720c */ /* 0x000fe20003f44070 */
[----:B------:R-:W-:Y:S02]  /*f9d0*/  @!P4 IMAD.MOV R4, RZ, RZ, -R4 ;  /* 0x000000ffff04c224 */ /* 0x000fe400078e0a04 */
[----:B------:R-:W-:Y:S02]  /*f9e0*/  IMAD.MOV R8, RZ, RZ, -R8 ;  /* 0x000000ffff087224 */ /* 0x000fe400078e0a08 */
[--C-:B------:R-:W-:Y:S01]  /*f9f0*/  @!P6 IMAD.IADD R29, R29, 0x1, -R251.reuse ;  /* 0x000000011d1de824 */ /* 0x100fe200078e0afb */
[----:B------:R-:W-:Y:S01]  /*fa00*/  @!P5 IADD3 R32, R32, -R251, RZ ;  /* 0x800000fb2020d210 */ /* 0x000fe20007ffe0ff */
[--C-:B------:R-:W-:Y:S01]  /*fa10*/  @!P0 IMAD.IADD R26, R26, 0x1, -R251.reuse ;  /* 0x000000011a1a8824 */ /* 0x100fe200078e0afb */
[----:B------:R1:W-:Y:S01]  /*fa20*/  STL [R1+0x4c0], R4 ;  /* 0x0004c00401007387 */ /* 0x0003e20000100800 */
[----:B------:R-:W-:-:S02]  /*fa30*/  @!P1 IMAD.IADD R30, R30, 0x1, -R251 ;  /* 0x000000011e1e9824 */ /* 0x000fc400078e0afb */
[C---:B-1----:R-:W-:Y:S02]  /*fa40*/  IMAD R4, R251.reuse, R8, R9 ;  /* 0x00000008fb047224 */ /* 0x042fe400078e0209 */
[----:B------:R-:W4:Y:S04]  /*fa50*/  LDL.LU R9, [R1+0x3ff4] ;  /* 0x003ff40001097983 */ /* 0x000f280000300800 */
[----:B------:R-:W4:Y:S04]  /*fa60*/  LDL.LU R8, [R1+0x3ff0] ;  /* 0x003ff00001087983 */ /* 0x000f280000300800 */
[----:B------:R1:W-:Y:S01]  /*fa70*/  STL [R1+0x4bc], R6 ;  /* 0x0004bc0601007387 */ /* 0x0003e20000100800 */
[----:B------:R-:W-:Y:S01]  /*fa80*/  @!P2 IMAD.IADD R28, R28, 0x1, -R251 ;  /* 0x000000011c1ca824 */ /* 0x000fe200078e0afb */
[----:B------:R-:W-:Y:S01]  /*fa90*/  ISETP.GT.U32.AND P4, PT, R251, R27, PT ;  /* 0x0000001bfb00720c */ /* 0x000fe20003f84070 */
[----:B-1----:R-:W-:-:S12]  /*faa0*/  IMAD.MOV.U32 R6, RZ, RZ, R32 ;  /* 0x000000ffff067224 */ /* 0x002fd800078e0020 */
[----:B------:R-:W-:Y:S01]  /*fab0*/  @!P4 IMAD.IADD R27, R27, 0x1, -R251 ;  /* 0x000000011b1bc824 */ /* 0x000fe200078e0afb */
[C---:B---3--:R-:W-:Y:S02]  /*fac0*/  ISETP.GT.U32.AND P3, PT, R251.reuse, R25, PT ;  /* 0x00000019fb00720c */ /* 0x048fe40003f64070 */
[----:B--2---:R-:W-:-:S11]  /*fad0*/  ISETP.GT.U32.AND P5, PT, R251, R24, PT ;  /* 0x00000018fb00720c */ /* 0x004fd60003fa4070 */
[----:B------:R-:W-:Y:S02]  /*fae0*/  @!P3 IMAD.IADD R25, R25, 0x1, -R251 ;  /* 0x000000011919b824 */ /* 0x000fe400078e0afb */
[----:B------:R-:W-:Y:S02]  /*faf0*/  @!P5 IADD3 R24, R24, -R251, RZ ;  /* 0x800000fb1818d210 */ /* 0x000fe40007ffe0ff */
[----:B----4-:R-:W-:-:S13]  /*fb00*/  ISETP.GT.U32.AND P1, PT, R251, R22, PT ;  /* 0x00000016fb00720c */ /* 0x010fda0003f24070 */
[----:B------:R-:W-:Y:S01]  /*fb10*/  @!P1 IMAD.IADD R22, R22, 0x1, -R251 ;  /* 0x0000000116169824 */ /* 0x000fe200078e0afb */
[----:B------:R-:W-:Y:S02]  /*fb20*/  ISETP.GE.AND P6, PT, R21, RZ, PT ;  /* 0x000000ff1500720c */ /* 0x000fe40003fc6270 */
[----:B------:R-:W2:Y:S01]  /*fb30*/  LDL.LU R21, [R1+0x100] ;  /* 0x0001000001157983 */ /* 0x000ea20000300800 */
[----:B------:R-:W-:-:S03]  /*fb40*/  ISETP.GE.AND P0, PT, R20, RZ, PT ;  /* 0x000000ff1400720c */ /* 0x000fc60003f06270 */
[----:B------:R-:W3:Y:S01]  /*fb50*/  LDL.LU R20, [R1+0xfc] ;  /* 0x0000fc0001147983 */ /* 0x000ee20000300800 */
[----:B------:R-:W-:-:S03]  /*fb60*/  ISETP.GE.AND P2, PT, R19, RZ, PT ;  /* 0x000000ff1300720c */ /* 0x000fc60003f46270 */
[----:B------:R-:W4:Y:S06]  /*fb70*/  LDL.LU R19, [R1+0xf8] ;  /* 0x0000f80001137983 */ /* 0x000f2c0000300800 */
[----:B------:R-:W-:Y:S01]  /*fb80*/  @!P0 IMAD.MOV R6, RZ, RZ, -R6 ;  /* 0x000000ffff068224 */ /* 0x000fe200078e0a06 */
[----:B------:R-:W-:Y:S02]  /*fb90*/  ISETP.GE.AND P5, PT, R18, RZ, PT ;  /* 0x000000ff1200720c */ /* 0x000fe40003fa6270 */
[----:B------:R-:W4:Y:S01]  /*fba0*/  LDL.LU R18, [R1+0xf4] ;  /* 0x0000f40001127983 */ /* 0x000f220000300800 */
[----:B------:R-:W-:Y:S01]  /*fbb0*/  ISETP.GE.AND P3, PT, R5, RZ, PT ;  /* 0x000000ff0500720c */ /* 0x000fe20003f66270 */
[----:B------:R-:W-:-:S04]  /*fbc0*/  IMAD.MOV.U32 R5, RZ, RZ, R34 ;  /* 0x000000ffff057224 */ /* 0x000fc800078e0022 */
[----:B------:R-:W-:Y:S01]  /*fbd0*/  @!P6 IMAD.MOV R5, RZ, RZ, -R5 ;  /* 0x000000ffff05e224 */ /* 0x000fe200078e0a05 */
[----:B------:R-:W-:-:S04]  /*fbe0*/  ISETP.GE.AND P1, PT, R33, RZ, PT ;  /* 0x000000ff2100720c */ /* 0x000fc80003f26270 */
[----:B------:R1:W-:Y:S04]  /*fbf0*/  STL [R1+0x4b8], R5 ;  /* 0x0004b80501007387 */ /* 0x0003e80000100800 */
[----:B------:R-:W4:Y:S04]  /*fc00*/  LDL R33, [R1+0x33d4] ;  /* 0x0033d40001217983 */ /* 0x000f280000100800 */
[----:B------:R1:W-:Y:S02]  /*fc10*/  STL [R1+0x4b4], R6 ;  /* 0x0004b40601007387 */ /* 0x0003e40000100800 */
[----:B-1----:R-:W-:-:S02]  /*fc20*/  MOV R5, R31 ;  /* 0x0000001f00057202 */ /* 0x002fc40000000f00 */
[----:B------:R-:W4:Y:S03]  /*fc30*/  LDL R32, [R1+0x33dc] ;  /* 0x0033dc0001207983 */ /* 0x000f260000100800 */
[----:B------:R-:W-:Y:S01]  /*fc40*/  @!P2 IMAD.MOV R5, RZ, RZ, -R5 ;  /* 0x000000ffff05a224 */ /* 0x000fe200078e0a05 */
[----:B------:R-:W4:Y:S01]  /*fc50*/  LDL R31, [R1+0x33e0] ;  /* 0x0033e000011f7983 */ /* 0x000f220000100800 */
[----:B------:R-:W-:-:S03]  /*fc60*/  IMAD.MOV.U32 R6, RZ, RZ, R30 ;  /* 0x000000ffff067224 */ /* 0x000fc600078e001e */
[----:B------:R1:W-:Y:S04]  /*fc70*/  STL [R1+0x4b0], R5 ;  /* 0x0004b00501007387 */ /* 0x0003e80000100800 */
[----:B------:R-:W4:Y:S01]  /*fc80*/  LDL R30, [R1+0x33e4] ;  /* 0x0033e400011e7983 */ /* 0x000f220000100800 */
[----:B-1----:R-:W-:-:S03]  /*fc90*/  IMAD.MOV.U32 R5, RZ, RZ, R27 ;  /* 0x000000ffff057224 */ /* 0x002fc600078e001b */
[----:B------:R-:W4:Y:S01]  /*fca0*/  LDL R27, [R1+0x33ec] ;  /* 0x0033ec00011b7983 */ /* 0x000f220000100800 */
[C---:B------:R-:W-:Y:S01]  /*fcb0*/  ISETP.GT.U32.AND P4, PT, R251.reuse, R23, PT ;  /* 0x00000017fb00720c */ /* 0x040fe20003f84070 */
[----:B------:R-:W-:Y:S01]  /*fcc0*/  @!P5 IMAD.MOV R6, RZ, RZ, -R6 ;  /* 0x000000ffff06d224 */ /* 0x000fe200078e0a06 */
[C---:B------:R-:W-:Y:S02]  /*fcd0*/  ISETP.GT.U32.AND P0, PT, R251.reuse, R28, PT ;  /* 0x0000001cfb00720c */ /* 0x040fe40003f04070 */
[----:B------:R-:W-:Y:S02]  /*fce0*/  ISETP.GT.U32.AND P2, PT, R251, R24, PT ;  /* 0x00000018fb00720c */ /* 0x000fe40003f44070 */
[----:B------:R1:W-:Y:S07]  /*fcf0*/  STL [R1+0x4ac], R6 ;  /* 0x0004ac0601007387 */ /* 0x0003ee0000100800 */
[----:B------:R-:W-:Y:S01]  /*fd00*/  @!P4 IMAD.IADD R23, R23, 0x1, -R251 ;  /* 0x000000011717c824 */ /* 0x000fe200078e0afb */
[----:B------:R-:W-:Y:S01]  /*fd10*/  ISETP.GT.U32.AND P4, PT, R251, R26, PT ;  /* 0x0000001afb00720c */ /* 0x000fe20003f84070 */
[----:B-1----:R-:W-:-:S03]  /*fd20*/  IMAD.MOV.U32 R6, RZ, RZ, R29 ;  /* 0x000000ffff067224 */ /* 0x002fc600078e001d */
[----:B------:R-:W-:Y:S01]  /*fd30*/  ISETP.GT.U32.AND P5, PT, R251, R23, PT ;  /* 0x00000017fb00720c */ /* 0x000fe20003fa4070 */
[--C-:B------:R-:W-:Y:S01]  /*fd40*/  @!P0 IMAD.IADD R28, R28, 0x1, -R251.reuse ;  /* 0x000000011c1c8824 */ /* 0x100fe200078e0afb */
[----:B------:R-:W-:Y:S01]  /*fd50*/  @!P3 IADD3 R5, -R5, RZ, RZ ;  /* 0x000000ff0505b210 */ /* 0x000fe20007ffe1ff */
[----:B------:R-:W-:Y:S01]  /*fd60*/  @!P1 IMAD.MOV R6, RZ, RZ, -R6 ;  /* 0x000000ffff069224 */ /* 0x000fe200078e0a06 */
[----:B------:R-:W4:Y:S01]  /*fd70*/  LDL R29, [R1+0x33f0] ;  /* 0x0033f000011d7983 */ /* 0x000f220000100800 */
[----:B------:R-:W-:-:S04]  /*fd80*/  @!P2 IMAD.IADD R24, R24, 0x1, -R251 ;  /* 0x000000011818a824 */ /* 0x000fc800078e0afb */
[----:B------:R-:W-:Y:S01]  /*fd90*/  @!P4 IMAD.IADD R26, R26, 0x1, -R251 ;  /* 0x000000011a1ac824 */ /* 0x000fe200078e0afb */
[----:B------:R1:W-:Y:S03]  /*fda0*/  STL [R1+0x4a8], R5 ;  /* 0x0004a80501007387 */ /* 0x0003e60000100800 */
[----:B------:R-:W-:Y:S02]  /*fdb0*/  @!P5 IADD3 R23, R23, -R251, RZ ;  /* 0x800000fb1717d210 */ /* 0x000fe40007ffe0ff */
[C---:B------:R-:W-:Y:S02]  /*fdc0*/  ISETP.GT.U32.AND P6, PT, R251.reuse, R25, PT ;  /* 0x00000019fb00720c */ /* 0x040fe40003fc4070 */
[----:B-1----:R-:W-:Y:S02]  /*fdd0*/  IADD3 R5, R246, 0x1e8, RZ ;  /* 0x000001e8f6057810 */ /* 0x002fe40007ffe0ff */
[----:B------:R-:W-:-:S03]  /*fde0*/  ISETP.GT.U32.AND P3, PT, R251, R22, PT ;  /* 0x00000016fb00720c */ /* 0x000fc60003f64070 */
[----:B------:R-:W-:Y:S04]  /*fdf0*/  STL [R1+0x344c], R5 ;  /* 0x00344c0501007387 */ /* 0x000fe80000100800 */
[----:B------:R1:W-:Y:S04]  /*fe00*/  STL [R1+0x4a4], R6 ;  /* 0x0004a40601007387 */ /* 0x0003e80000100800 */
[----:B------:R-:W4:Y:S01]  /*fe10*/  LDL.LU R7, [R1+0x174] ;  /* 0x0001740001077983 */ /* 0x000f220000300800 */
[----:B-1----:R-:W-:Y:S01]  /*fe20*/  MOV R6, R28 ;  /* 0x0000001c00067202 */ /* 0x002fe20000000f00 */
[----:B------:R-:W-:-:S02]  /*fe30*/  @!P6 IMAD.IADD R25, R25, 0x1, -R251 ;  /* 0x000000011919e824 */ /* 0x000fc400078e0afb */
[----:B------:R-:W-:Y:S01]  /*fe40*/  @!P3 IMAD.IADD R22, R22, 0x1, -R251 ;  /* 0x000000011616b824 */ /* 0x000fe200078e0afb */
[C---:B--2---:R-:W-:Y:S02]  /*fe50*/  ISETP.GT.U32.AND P1, PT, R251.reuse, R21, PT ;  /* 0x00000015fb00720c */ /* 0x044fe40003f24070 */
[----:B---3--:R-:W-:-:S11]  /*fe60*/  ISETP.GT.U32.AND P4, PT, R251, R20, PT ;  /* 0x00000014fb00720c */ /* 0x008fd60003f84070 */
[--C-:B------:R-:W-:Y:S01]  /*fe70*/  @!P1 IMAD.IADD R21, R21, 0x1, -R251.reuse ;  /* 0x0000000115159824 */ /* 0x100fe200078e0afb */
[C---:B----4-:R-:W-:Y:S02]  /*fe80*/  ISETP.GT.U32.AND P0, PT, R251.reuse, R19, PT ;  /* 0x00000013fb00720c */ /* 0x050fe40003f04070 */
[----:B------:R-:W-:Y:S01]  /*fe90*/  ISETP.GT.U32.AND P2, PT, R251, R18, PT ;  /* 0x00000012fb00720c */ /* 0x000fe20003f44070 */
[----:B------:R-:W-:-:S10]  /*fea0*/  @!P4 IMAD.IADD R20, R20, 0x1, -R251 ;  /* 0x000000011414c824 */ /* 0x000fd400078e0afb */
[--C-:B------:R-:W-:Y:S02]  /*feb0*/  @!P0 IMAD.IADD R19, R19, 0x1, -R251.reuse ;  /* 0x0000000113138824 */ /* 0x100fe400078e0afb */
[----:B------:R-:W-:Y:S01]  /*fec0*/  @!P2 IMAD.IADD R18, R18, 0x1, -R251 ;  /* 0x000000011212a824 */ /* 0x000fe200078e0afb */
[----:B------:R-:W-:Y:S02]  /*fed0*/  ISETP.GE.AND P5, PT, R33, RZ, PT ;  /* 0x000000ff2100720c */ /* 0x000fe40003fa6270 */
[----:B------:R-:W2:Y:S01]  /*fee0*/  LDL.LU R33, [R1+0x170] ;  /* 0x0001700001217983 */ /* 0x000ea20000300800 */
[----:B------:R-:W-:Y:S02]  /*fef0*/  ISETP.GE.AND P1, PT, R32, RZ, PT ;  /* 0x000000ff2000720c */ /* 0x000fe40003f26270 */
[----:B------:R-:W-:-:S08]  /*ff00*/  ISETP.GE.AND P4, PT, R31, RZ, PT ;  /* 0x000000ff1f00720c */ /* 0x000fd00003f86270 */
[----:B------:R-:W-:Y:S01]  /*ff10*/  @!P5 IMAD.MOV R26, RZ, RZ, -R26 ;  /* 0x000000ffff1ad224 */ /* 0x000fe200078e0a1a */
[----:B------:R-:W-:Y:S02]  /*ff20*/  ISETP.GE.AND P0, PT, R30, RZ, PT ;  /* 0x000000ff1e00720c */ /* 0x000fe40003f06270 */
[----:B------:R-:W-:Y:S01]  /*ff30*/  @!P1 IMAD.MOV R6, RZ, RZ, -R6 ;  /* 0x000000ffff069224 */ /* 0x000fe200078e0a06 */
[----:B------:R-:W-:Y:S02]  /*ff40*/  ISETP.GE.AND P2, PT, R27, RZ, PT ;  /* 0x000000ff1b00720c */ /* 0x000fe40003f46270 */
[----:B------:R-:W3:Y:S04]  /*ff50*/  LDL R27, [R1+0x33f4] ;  /* 0x0033f400011b7983 */ /* 0x000ee80000100800 */
[----:B------:R-:W4:Y:S04]  /*ff60*/  LDL.LU R32, [R1+0x16c] ;  /* 0x00016c0001207983 */ /* 0x000f280000300800 */
[----:B------:R-:W4:Y:S04]  /*ff70*/  LDL.LU R31, [R1+0x168] ;  /* 0x00016800011f7983 */ /* 0x000f280000300800 */
[----:B------:R-:W4:Y:S04]  /*ff80*/  LDL.LU R30, [R1+0x164] ;  /* 0x00016400011e7983 */ /* 0x000f280000300800 */
[----:B------:R-:W4:Y:S04]  /*ff90*/  LDL.LU R28, [R1+0x160] ;  /* 0x00016000011c7983 */ /* 0x000f280000300800 */
[----:B------:R1:W-:Y:S01]  /*ffa0*/  STL [R1+0x4a0], R26 ;  /* 0x0004a01a01007387 */ /* 0x0003e20000100800 */
[----:B------:R-:W-:-:S03]  /*ffb0*/  @!P4 IMAD.MOV R24, RZ, RZ, -R24 ;  /* 0x000000ffff18c224 */ /* 0x000fc600078e0a18 */
[----:B-1----:R-:W4:Y:S04]  /*ffc0*/  LDL R26, [R1+0x33f8] ;  /* 0x0033f800011a7983 */ /* 0x002f280000100800 */
[----:B------:R1:W-:Y:S01]  /*ffd0*/  STL [R1+0x49c], R6 ;  /* 0x00049c0601007387 */ /* 0x0003e20000100800 */
[----:B------:R-:W-:Y:S01]  /*ffe0*/  @!P2 IADD3 R22, -R22, RZ, RZ ;  /* 0x000000ff1616a210 */ /* 0x000fe20007ffe1ff */
[----:B-1----:R-:W-:Y:S02]  /*fff0*/  IMAD.MOV.U32 R6, RZ, RZ, R25 ;  /* 0x000000ffff067224 */ /* 0x002fe400078e0019 */
[----:B------:R-:W4:Y:S02]  /*10000*/  LDL R25, [R1+0x3400] ;  /* 0x0034000001197983 */ /* 0x000f240000100800 */
[----:B------:R-:W-:-:S02]  /*10010*/  @!P0 IMAD.MOV R6, RZ, RZ, -R6 ;  /* 0x000000ffff068224 */ /* 0x000fc400078e0a06 */
[----:B------:R1:W-:Y:S04]  /*10020*/  STL [R1+0x498], R24 ;  /* 0x0004981801007387 */ /* 0x0003e80000100800 */
[----:B-1----:R-:W4:Y:S04]  /*10030*/  LDL R24, [R1+0x3408] ;  /* 0x0034080001187983 */ /* 0x002f280000100800 */
[----:B------:R1:W-:Y:S02]  /*10040*/  STL [R1+0x494], R6 ;  /* 0x0004940601007387 */ /* 0x0003e40000100800 */
[----:B-1----:R-:W-:-:S02]  /*10050*/  IMAD.MOV.U32 R6, RZ, RZ, R23 ;  /* 0x000000ffff067224 */ /* 0x002fc400078e0017 */
[----:B------:R-:W4:Y:S04]  /*10060*/  LDL R23, [R1+0x340c] ;  /* 0x00340c0001177983 */ /* 0x000f280000100800 */
[----:B------:R1:W-:Y:S04]  /*10070*/  STL [R1+0x490], R22 ;  /* 0x0004901601007387 */ /* 0x0003e80000100800 */
[----:B-1----:R-:W4:Y:S01]  /*10080*/  LDL R22, [R1+0x3410] ;  /* 0x0034100001167983 */ /* 0x002f220000100800 */
[C---:B------:R-:W-:Y:S02]  /*10090*/  ISETP.GT.U32.AND P6, PT, R251.reuse, R8, PT ;  /* 0x00000008fb00720c */ /* 0x040fe40003fc4070 */
[----:B------:R-:W-:-:S02]  /*100a0*/  ISETP.GT.U32.AND P3, PT, R251, R9, PT ;  /* 0x00000009fb00720c */ /* 0x000fc40003f64070 */
[C---:B------:R-:W-:Y:S02]  /*100b0*/  ISETP.GT.U32.AND P1, PT, R251.reuse, R20, PT ;  /* 0x00000014fb00720c */ /* 0x040fe40003f24070 */
[----:B------:R-:W-:-:S07]  /*100c0*/  ISETP.GT.U32.AND P4, PT, R251, R19, PT ;  /* 0x00000013fb00720c */ /* 0x000fce0003f84070 */
[--C-:B------:R-:W-:Y:S02]  /*100d0*/  @!P6 IMAD.IADD R8, R8, 0x1, -R251.reuse ;  /* 0x000000010808e824 */ /* 0x100fe400078e0afb */
[--C-:B------:R-:W-:Y:S01]  /*100e0*/  @!P3 IMAD.IADD R9, R9, 0x1, -R251.reuse ;  /* 0x000000010909b824 */ /* 0x100fe200078e0afb */
[----:B------:R-:W-:Y:S02]  /*100f0*/  ISETP.GT.U32.AND P3, PT, R251, R21, PT ;  /* 0x00000015fb00720c */ /* 0x000fe40003f64070 */
[----:B------:R-:W-:Y:S02]  /*10100*/  ISETP.GE.AND P6, PT, R29, RZ, PT ;  /* 0x000000ff1d00720c */ /* 0x000fe40003fc6270 */
[C---:B------:R-:W-:Y:S02]  /*10110*/  ISETP.GT.U32.AND P2, PT, R251.reuse, R8, PT ;  /* 0x00000008fb00720c */ /* 0x040fe40003f44070 */
[C---:B------:R-:W-:Y:S02]  /*10120*/  ISETP.GT.U32.AND P0, PT, R251.reuse, R18, PT ;  /* 0x00000012fb00720c */ /* 0x040fe40003f04070 */
[----:B------:R-:W-:Y:S01]  /*10130*/  ISETP.GT.U32.AND P5, PT, R251, R9, PT ;  /* 0x00000009fb00720c */ /* 0x000fe20003fa4070 */
[----:B------:R-:W-:-:S02]  /*10140*/  @!P1 IMAD.IADD R20, R20, 0x1, -R251 ;  /* 0x0000000114149824 */ /* 0x000fc400078e0afb */
[--C-:B------:R-:W-:Y:S02]  /*10150*/  @!P4 IMAD.IADD R19, R19, 0x1, -R251.reuse ;  /* 0x000000011313c824 */ /* 0x100fe400078e0afb */
[--C-:B------:R-:W-:Y:S02]  /*10160*/  @!P3 IMAD.IADD R21, R21, 0x1, -R251.reuse ;  /* 0x000000011515b824 */ /* 0x100fe400078e0afb */
[----:B------:R-:W-:Y:S02]  /*10170*/  @!P6 IMAD.MOV R6, RZ, RZ, -R6 ;  /* 0x000000ffff06e224 */ /* 0x000fe400078e0a06 */
[--C-:B------:R-:W-:Y:S02]  /*10180*/  @!P2 IMAD.IADD R8, R8, 0x1, -R251.reuse ;  /* 0x000000010808a824 */ /* 0x100fe400078e0afb */
[----:B------:R-:W-:Y:S01]  /*10190*/  @!P0 IMAD.IADD R18, R18, 0x1, -R251 ;  /* 0x0000000112128824 */ /* 0x000fe200078e0afb */
[----:B------:R-:W-:Y:S01]  /*101a0*/  STL [R1+0x48c], R6 ;  /* 0x00048c0601007387 */ /* 0x000fe20000100800 */
[----:B------:R-:W-:-:S03]  /*101b0*/  @!P5 IADD3 R9, R9, -R251, RZ ;  /* 0x800000fb0909d210 */ /* 0x000fc60007ffe0ff */
[----:B------:R-:W4:Y:S01]  /*101c0*/  LDL.LU R29, [R1+0x15c] ;  /* 0x00015c00011d7983 */ /* 0x000f220000300800 */
[----:B------:R-:W-:Y:S01]  /*101d0*/  IMAD.MOV.U32 R34, RZ, RZ, R8 ;  /* 0x000000ffff227224 */ /* 0x000fe200078e0008 */
[----:B--2---:R-:W-:-:S13]  /*101e0*/  ISETP.GT.U32.AND P1, PT, R251, R33, PT ;  /* 0x00000021fb00720c */ /* 0x004fda0003f24070 */
[----:B------:R-:W-:Y:S01]  /*101f0*/  @!P1 IMAD.IADD R33, R33, 0x1, -R251 ;  /* 0x0000000121219824 */ /* 0x000fe200078e0afb */
[----:B---3--:R-:W-:Y:S02]  /*10200*/  ISETP.GE.AND P3, PT, R27, RZ, PT ;  /* 0x000000ff1b00720c */ /* 0x008fe40003f66270 */
[----:B------:R-:W2:Y:S01]  /*10210*/  LDL.LU R27, [R1+0x158] ;  /* 0x00015800011b7983 */ /* 0x000ea20000300800 */
[C---:B----4-:R-:W-:Y:S02]  /*10220*/  ISETP.GT.U32.AND P4, PT, R251.reuse, R32, PT ;  /* 0x00000020fb00720c */ /* 0x050fe40003f84070 */
[C---:B------:R-:W-:Y:S02]  /*10230*/  ISETP.GT.U32.AND P0, PT, R251.reuse, R31, PT ;  /* 0x0000001ffb00720c */ /* 0x040fe40003f04070 */
[----:B------:R-:W-:-:S06]  /*10240*/  ISETP.GT.U32.AND P2, PT, R251, R30, PT ;  /* 0x0000001efb00720c */ /* 0x000fcc0003f44070 */
[----:B------:R-:W-:-:S03]  /*10250*/  @!P3 IMAD.MOV R21, RZ, RZ, -R21 ;  /* 0x000000ffff15b224 */ /* 0x000fc600078e0a15 */
[--C-:B------:R-:W-:Y:S02]  /*10260*/  @!P4 IMAD.IADD R32, R32, 0x1, -R251.reuse ;  /* 0x000000012020c824 */ /* 0x100fe400078e0afb */
[--C-:B------:R-:W-:Y:S02]  /*10270*/  @!P0 IMAD.IADD R31, R31, 0x1, -R251.reuse ;  /* 0x000000011f1f8824 */ /* 0x100fe400078e0afb */
[----:B------:R-:W-:Y:S01]  /*10280*/  @!P2 IMAD.IADD R30, R30, 0x1, -R251 ;  /* 0x000000011e1ea824 */ /* 0x000fe200078e0afb */
[----:B------:R-:W-:Y:S02]  /*10290*/  ISETP.GE.AND P5, PT, R26, RZ, PT ;  /* 0x000000ff1a00720c */ /* 0x000fe40003fa6270 */
[----:B------:R-:W3:Y:S01]  /*102a0*/  LDL.LU R26, [R1+0x154] ;  /* 0x00015400011a7983 */ /* 0x000ee20000300800 */
[----:B------:R-:W-:-:S03]  /*102b0*/  ISETP.GE.AND P1, PT, R25, RZ, PT ;  /* 0x000000ff1900720c */ /* 0x000fc60003f26270 */
[----:B------:R-:W4:Y:S07]  /*102c0*/  LDL.LU R25, [R1+0x150] ;  /* 0x0001500001197983 */ /* 0x000f2e0000300800 */
[----:B------:R-:W-:Y:S01]  /*102d0*/  @!P5 IMAD.MOV R20, RZ, RZ, -R20 ;  /* 0x000000ffff14d224 */ /* 0x000fe200078e0a14 */
[----:B------:R-:W-:Y:S02]  /*102e0*/  ISETP.GE.AND P4, PT, R24, RZ, PT ;  /* 0x000000ff1800720c */ /* 0x000fe40003f86270 */
[----:B------:R-:W4:Y:S01]  /*102f0*/  LDL.LU R24, [R1+0x14c] ;  /* 0x00014c0001187983 */ /* 0x000f220000300800 */
[----:B------:R-:W-:Y:S01]  /*10300*/  @!P1 IMAD.MOV R19, RZ, RZ, -R19 ;  /* 0x000000ffff139224 */ /* 0x000fe200078e0a13 */
[----:B------:R-:W-:-:S09]  /*10310*/  ISETP.GE.AND P0, PT, R23, RZ, PT ;  /* 0x000000ff1700720c */ /* 0x000fd20003f06270 */
[----:B------:R-:W-:Y:S01]  /*10320*/  @!P4 IMAD.MOV R18, RZ, RZ, -R18 ;  /* 0x000000ffff12c224 */ /* 0x000fe200078e0a12 */
[----:B------:R-:W-:Y:S02]  /*10330*/  ISETP.GE.AND P2, PT, R22, RZ, PT ;  /* 0x000000ff1600720c */ /* 0x000fe40003f46270 */
[----:B------:R-:W4:Y:S04]  /*10340*/  LDL.LU R22, [R1+0x148] ;  /* 0x0001480001167983 */ /* 0x000f280000300800 */
[----:B------:R1:W-:Y:S04]  /*10350*/  STL [R1+0x488], R21 ;  /* 0x0004881501007387 */ /* 0x0003e80000100800 */
[----:B------:R-:W4:Y:S04]  /*10360*/  LDL R23, [R1+0x3414] ;  /* 0x0034140001177983 */ /* 0x000f280000100800 */
[----:B-1----:R-:W4:Y:S01]  /*10370*/  LDL R21, [R1+0x3418] ;  /* 0x0034180001157983 */ /* 0x002f220000100800 */
[----:B------:R-:W-:-:S03]  /*10380*/  @!P0 IADD3 R34, -R34, RZ, RZ ;  /* 0x000000ff22228210 */ /* 0x000fc60007ffe1ff */
[----:B------:R1:W-:Y:S04]  /*10390*/  STL [R1+0x484], R20 ;  /* 0x0004841401007387 */ /* 0x0003e80000100800 */
[----:B-1----:R-:W4:Y:S04]  /*103a0*/  LDL R20, [R1+0x3424] ;  /* 0x0034240001147983 */ /* 0x002f280000100800 */
[----:B------:R1:W-:Y:S04]  /*103b0*/  STL [R1+0x480], R19 ;  /* 0x0004801301007387 */ /* 0x0003e80000100800 */
[----:B-1----:R-:W4:Y:S04]  /*103c0*/  LDL R19, [R1+0x3428] ;  /* 0x0034280001137983 */ /* 0x002f280000100800 */
[----:B------:R1:W-:Y:S04]  /*103d0*/  STL [R1+0x47c], R18 ;  /* 0x00047c1201007387 */ /* 0x0003e80000100800 */
[----:B-1----:R-:W4:Y:S04]  /*103e0*/  LDL R18, [R1+0x342c] ;  /* 0x00342c0001127983 */ /* 0x002f280000100800 */
[----:B------:R1:W-:Y:S04]  /*103f0*/  STL [R1+0x478], R34 ;  /* 0x0004782201007387 */ /* 0x0003e80000100800 */
[----:B-1----:R-:W4:Y:S01]  /*10400*/  LDL R34, [R1+0x3430] ;  /* 0x0034300001227983 */ /* 0x002f220000100800 */
[----:B------:R-:W-:-:S13]  /*10410*/  ISETP.GT.U32.AND P6, PT, R251, R7, PT ;  /* 0x00000007fb00720c */ /* 0x000fda0003fc4070 */
[----:B------:R-:W-:Y:S01]  /*10420*/  @!P6 IMAD.IADD R7, R7, 0x1, -R251 ;  /* 0x000000010707e824 */ /* 0x000fe200078e0afb */
[----:B------:R-:W-:Y:S01]  /*10430*/  ISETP.GT.U32.AND P6, PT, R251, R28, PT ;  /* 0x0000001cfb00720c */ /* 0x000fe20003fc4070 */
[----:B------:R-:W-:-:S03]  /*10440*/  IMAD.MOV.U32 R8, RZ, RZ, R9 ;  /* 0x000000ffff087224 */ /* 0x000fc600078e0009 */
[C---:B------:R-:W-:Y:S01]  /*10450*/  ISETP.GT.U32.AND P3, PT, R251.reuse, R7, PT ;  /* 0x00000007fb00720c */ /* 0x040fe20003f64070 */
[----:B------:R-:W-:Y:S01]  /*10460*/  @!P2 IMAD.MOV R8, RZ, RZ, -R8 ;  /* 0x000000ffff08a224 */ /* 0x000fe200078e0a08 */
[----:B------:R-:W-:-:S07]  /*10470*/  ISETP.GT.U32.AND P5, PT, R251, R33, PT ;  /* 0x00000021fb00720c */ /* 0x000fce0003fa4070 */
[----:B------:R-:W-:Y:S02]  /*10480*/  @!P6 IADD3 R28, R28, -R251, RZ ;  /* 0x800000fb1c1ce210 */ /* 0x000fe40007ffe0ff */
[C---:B------:R-:W-:Y:S02]  /*10490*/  ISETP.GT.U32.AND P1, PT, R251.reuse, R32, PT ;  /* 0x00000020fb00720c */ /* 0x040fe40003f24070 */
[C---:B------:R-:W-:Y:S02]  /*104a0*/  ISETP.GT.U32.AND P6, PT, R251.reuse, R28, PT ;  /* 0x0000001cfb00720c */ /* 0x040fe40003fc4070 */
[C---:B------:R-:W-:Y:S02]  /*104b0*/  ISETP.GT.U32.AND P2, PT, R251.reuse, R29, PT ;  /* 0x0000001dfb00720c */ /* 0x040fe40003f44070 */
[----:B------:R-:W-:Y:S01]  /*104c0*/  ISETP.GT.U32.AND P4, PT, R251, R31, PT ;  /* 0x0000001ffb00720c */ /* 0x000fe20003f84070 */
[--C-:B------:R-:W-:Y:S01]  /*104d0*/  @!P3 IMAD.IADD R7, R7, 0x1, -R251.reuse ;  /* 0x000000010707b824 */ /* 0x100fe200078e0afb */
[----:B------:R-:W-:Y:S01]  /*104e0*/  IABS R5, R5 ;  /* 0x0000000500057213 */ /* 0x000fe20000000000 */
[----:B------:R-:W-:-:S04]  /*104f0*/  @!P5 IMAD.IADD R33, R33, 0x1, -R251 ;  /* 0x000000012121d824 */ /* 0x000fc800078e0afb */
[----:B------:R-:W-:Y:S02]  /*10500*/  IMAD.HI.U32 R6, R252, R5, RZ ;  /* 0x00000005fc067227 */ /* 0x000fe400078e00ff */
[----:B------:R-:W-:Y:S02]  /*10510*/  @!P6 IADD3 R28, R28, -R251, RZ ;  /* 0x800000fb1c1ce210 */ /* 0x000fe40007ffe0ff */
[--C-:B------:R-:W-:Y:S02]  /*10520*/  @!P1 IMAD.IADD R32, R32, 0x1, -R251.reuse ;  /* 0x0000000120209824 */ /* 0x100fe400078e0afb */
[--C-:B------:R-:W-:Y:S02]  /*10530*/  @!P2 IMAD.IADD R29, R29, 0x1, -R251.reuse ;  /* 0x000000011d1da824 */ /* 0x100fe400078e0afb */
[----:B------:R-:W-:Y:S02]  /*10540*/  @!P4 IMAD.IADD R31, R31, 0x1, -R251 ;  /* 0x000000011f1fc824 */ /* 0x000fe400078e0afb */
[----:B------:R-:W-:Y:S01]  /*10550*/  IMAD.MOV R6, RZ, RZ, -R6 ;  /* 0x000000ffff067224 */ /* 0x000fe200078e0a06 */
[----:B------:R-:W-:Y:S03]  /*10560*/  STL [R1+0x474], R8 ;  /* 0x0004740801007387 */ /* 0x000fe60000100800 */
[----:B------:R-:W-:-:S02]  /*10570*/  IMAD R5, R251, R6, R5 ;  /* 0x00000006fb057224 */ /* 0x000fc400078e0205 */
[----:B------:R-:W-:Y:S01]  /*10580*/  IMAD.MOV.U32 R6, RZ, RZ, R7 ;  /* 0x000000ffff067224 */ /* 0x000fe200078e0007 */
[----:B------:R-:W-:Y:S01]  /*10590*/  ISETP.GT.U32.AND P0, PT, R251, R30, PT ;  /* 0x0000001efb00720c */ /* 0x000fe20003f04070 */
[----:B------:R-:W-:-:S12]  /*105a0*/  IMAD.MOV.U32 R7, RZ, RZ, R33 ;  /* 0x000000ffff077224 */ /* 0x000fd800078e0021 */
[----:B------:R-:W-:Y:S01]  /*105b0*/  @!P0 IMAD.IADD R30, R30, 0x1, -R251 ;  /* 0x000000011e1e8824 */ /* 0x000fe200078e0afb */
[----:B--2---:R-:W-:-:S13]  /*105c0*/  ISETP.GT.U32.AND P3, PT, R251, R27, PT ;  /* 0x0000001bfb00720c */ /* 0x004fda0003f64070 */
[----:B------:R-:W-:Y:S01]  /*105d0*/  @!P3 IMAD.IADD R27, R27, 0x1, -R251 ;  /* 0x000000011b1bb824 */ /* 0x000fe200078e0afb */
[C---:B---3--:R-:W-:Y:S02]  /*105e0*/  ISETP.GT.U32.AND P5, PT, R251.reuse, R26, PT ;  /* 0x0000001afb00720c */ /* 0x048fe40003fa4070 */
[----:B----4-:R-:W-:-:S11]  /*105f0*/  ISETP.GT.U32.AND P1, PT, R251, R25, PT ;  /* 0x00000019fb00720c */ /* 0x010fd60003f24070 */
[--C-:B------:R-:W-:Y:S01]  /*10600*/  @!P5 IMAD.IADD R26, R26, 0x1, -R251.reuse ;  /* 0x000000011a1ad824 */ /* 0x100fe200078e0afb */
[----:B------:R-:W-:Y:S01]  /*10610*/  ISETP.GT.U32.AND P4, PT, R251, R24, PT ;  /* 0x00000018fb00720c */ /* 0x000fe20003f84070 */
[----:B------:R-:W-:-:S12]  /*10620*/  @!P1 IMAD.IADD R25, R25, 0x1, -R251 ;  /* 0x0000000119199824 */ /* 0x000fd800078e0afb */
[----:B------:R-:W-:Y:S01]  /*10630*/  @!P4 IMAD.IADD R24, R24, 0x1, -R251 ;  /* 0x000000011818c824 */ /* 0x000fe200078e0afb */
[----:B------:R-:W-:Y:S02]  /*10640*/  ISETP.GE.AND P6, PT, R23, RZ, PT ;  /* 0x000000ff1700720c */ /* 0x000fe40003fc6270 */
[----:B------:R-:W-:Y:S02]  /*10650*/  ISETP.GE.AND P2, PT, R21, RZ, PT ;  /* 0x000000ff1500720c */ /* 0x000fe40003f46270 */
[----:B------:R-:W2:Y:S04]  /*10660*/  LDL.LU R21, [R1+0x144] ;  /* 0x0001440001157983 */ /* 0x000ea80000300800 */
[----:B------:R-:W3:Y:S05]  /*10670*/  LDL.LU R23, [R1+0x140] ;  /* 0x0001400001177983 */ /* 0x000eea0000300800 */
[----:B------:R-:W-:Y:S01]  /*10680*/  @!P6 IMAD.MOV R6, RZ, RZ, -R6 ;  /* 0x000000ffff06e224 */ /* 0x000fe200078e0a06 */
[----:B------:R-:W-:Y:S01]  /*10690*/  ISETP.GE.AND P3, PT, R20, RZ, PT ;  /* 0x000000ff1400720c */ /* 0x000fe20003f66270 */
[----:B------:R-:W-:Y:S01]  /*106a0*/  @!P2 IMAD.MOV R7, RZ, RZ, -R7 ;  /* 0x000000ffff07a224 */ /* 0x000fe200078e0a07 */
[----:B------:R-:W-:-:S02]  /*106b0*/  ISETP.GE.AND P5, PT, R19, RZ, PT ;  /* 0x000000ff1300720c */ /* 0x000fc40003fa6270 */
[----:B------:R-:W4:Y:S04]  /*106c0*/  LDL.LU R19, [R1+0x13c] ;  /* 0x00013c0001137983 */ /* 0x000f280000300800 */
[----:B------:R-:W4:Y:S01]  /*106d0*/  LDL.LU R20, [R1+0x138] ;  /* 0x0001380001147983 */ /* 0x000f220000300800 */
[----:B------:R-:W-:-:S03]  /*106e0*/  ISETP.GE.AND P1, PT, R18, RZ, PT ;  /* 0x000000ff1200720c */ /* 0x000fc60003f26270 */
[----:B------:R-:W4:Y:S04]  /*106f0*/  LDL.LU R18, [R1+0x134] ;  /* 0x0001340001127983 */ /* 0x000f280000300800 */
[----:B------:R1:W-:Y:S01]  /*10700*/  STL [R1+0x470], R6 ;  /* 0x0004700601007387 */ /* 0x0003e20000100800 */
[----:B------:R-:W-:-:S03]  /*10710*/  ISETP.GE.AND P4, PT, R34, RZ, PT ;  /* 0x000000ff2200720c */ /* 0x000fc60003f86270 */
[----:B------:R-:W4:Y:S01]  /*10720*/  LDL R34, [R1+0x3434] ;  /* 0x0034340001227983 */ /* 0x000f220000100800 */
[----:B-1----:R-:W-:-:S03]  /*10730*/  IMAD.MOV.U32 R6, RZ, RZ, R32 ;  /* 0x000000ffff067224 */ /* 0x002fc600078e0020 */
[----:B------:R1:W-:Y:S01]  /*10740*/  STL [R1+0x46c], R7 ;  /* 0x00046c0701007387 */ /* 0x0003e20000100800 */
[----:B------:R-:W-:-:S03]  /*10750*/  @!P3 IMAD.MOV R6, RZ, RZ, -R6 ;  /* 0x000000ffff06b224 */ /* 0x000fc600078e0a06 */
[----:B------:R-:W4:Y:S04]  /*10760*/  LDL R33, [R1+0x343c] ;  /* 0x00343c0001217983 */ /* 0x000f280000100800 */
[----:B------:R-:W4:Y:S01]  /*10770*/  LDL R32, [R1+0x3440] ;  /* 0x0034400001207983 */ /* 0x000f220000100800 */
[----:B-1----:R-:W-:-:S03]  /*10780*/  IMAD.MOV.U32 R7, RZ, RZ, R31 ;  /* 0x000000ffff077224 */ /* 0x002fc600078e001f */
[----:B------:R1:W-:Y:S01]  /*10790*/  STL [R1+0x468], R6 ;  /* 0x0004680601007387 */ /* 0x0003e20000100800 */
[----:B------:R-:W-:-:S03]  /*107a0*/  @!P5 IMAD.MOV R7, RZ, RZ, -R7 ;  /* 0x000000ffff07d224 */ /* 0x000fc600078e0a07 */
[----:B------:R-:W4:Y:S01]  /*107b0*/  LDL R31, [R1+0x3444] ;  /* 0x00344400011f7983 */ /* 0x000f220000100800 */
[----:B-1----:R-:W-:-:S03]  /*107c0*/  MOV R6, R30 ;  /* 0x0000001e00067202 */ /* 0x002fc60000000f00 */
[----:B------:R-:W4:Y:S04]  /*107d0*/  LDL R30, [R1+0x3448] ;  /* 0x00344800011e7983 */ /* 0x000f280000100800 */
[----:B------:R1:W-:Y:S02]  /*107e0*/  STL [R1+0x464], R7 ;  /* 0x0004640701007387 */ /* 0x0003e40000100800 */
[----:B-1----:R-:W-:Y:S02]  /*107f0*/  IMAD.MOV.U32 R7, RZ, RZ, R28 ;  /* 0x000000ffff077224 */ /* 0x002fe400078e001c */
[----:B------:R-:W4:Y:S01]  /*10800*/  LDL R28, [R1+0x3450] ;  /* 0x00345000011c7983 */ /* 0x000f220000100800 */
[C---:B------:R-:W-:Y:S02]  /*10810*/  ISETP.GT.U32.AND P0, PT, R251.reuse, R22, PT ;  /* 0x00000016fb00720c */ /* 0x040fe40003f04070 */
[----:B------:R-:W-:-:S02]  /*10820*/  ISETP.GT.U32.AND P2, PT, R251, R27, PT ;  /* 0x0000001bfb00720c */ /* 0x000fc40003f44070 */
[C---:B------:R-:W-:Y:S01]  /*10830*/  ISETP.GT.U32.AND P3, PT, R251.reuse, R26, PT ;  /* 0x0000001afb00720c */ /* 0x040fe20003f64070 */
[----:B------:R-:W-:Y:S01]  /*10840*/  @!P4 IMAD.MOV R7, RZ, RZ, -R7 ;  /* 0x000000ffff07c224 */ /* 0x000fe200078e0a07 */
[----:B------:R-:W-:-:S07]  /*10850*/  ISETP.GT.U32.AND P6, PT, R251, R25, PT ;  /* 0x00000019fb00720c */ /* 0x000fce0003fc4070 */
[----:B------:R-:W-:Y:S02]  /*10860*/  @!P0 IADD3 R22, R22, -R251, RZ ;  /* 0x800000fb16168210 */ /* 0x000fe40007ffe0ff */
[C---:B------:R-:W-:Y:S02]  /*10870*/  ISETP.GT.U32.AND P0, PT, R251.reuse, R29, PT ;  /* 0x0000001dfb00720c */ /* 0x040fe40003f04070 */
[----:B------:R-:W-:Y:S01]  /*10880*/  ISETP.GT.U32.AND P5, PT, R251, R22, PT ;  /* 0x00000016fb00720c */ /* 0x000fe20003fa4070 */
[----:B------:R-:W-:Y:S01]  /*10890*/  @!P1 IMAD.MOV R6, RZ, RZ, -R6 ;  /* 0x000000ffff069224 */ /* 0x000fe200078e0a06 */
[----:B------:R-:W-:Y:S01]  /*108a0*/  @!P3 IADD3 R26, R26, -R251, RZ ;  /* 0x800000fb1a1ab210 */ /* 0x000fe20007ffe0ff */
[--C-:B------:R-:W-:Y:S02]  /*108b0*/  @!P2 IMAD.IADD R27, R27, 0x1, -R251.reuse ;  /* 0x000000011b1ba824 */ /* 0x100fe400078e0afb */
[----:B------:R-:W-:-:S06]  /*108c0*/  @!P6 IMAD.IADD R25, R25, 0x1, -R251 ;  /* 0x000000011919e824 */ /* 0x000fcc00078e0afb */
[--C-:B------:R-:W-:Y:S02]  /*108d0*/  @!P0 IMAD.IADD R29, R29, 0x1, -R251.reuse ;  /* 0x000000011d1d8824 */ /* 0x100fe400078e0afb */
[----:B------:R-:W-:Y:S01]  /*108e0*/  @!P5 IMAD.IADD R22, R22, 0x1, -R251 ;  /* 0x000000011616d824 */ /* 0x000fe200078e0afb */
[----:B------:R1:W-:Y:S01]  /*108f0*/  STL [R1+0x460], R6 ;  /* 0x0004600601007387 */ /* 0x0003e20000100800 */
[----:B------:R-:W-:Y:S01]  /*10900*/  IMAD.MOV.U32 R9, RZ, RZ, R29 ;  /* 0x000000ffff097224 */ /* 0x000fe200078e001d */
[----:B-1----:R-:W-:-:S05]  /*10910*/  IADD3 R6, R246, 0x1e9, RZ ;  /* 0x000001e9f6067810 */ /* 0x002fca0007ffe0ff */
[----:B------:R-:W-:Y:S01]  /*10920*/  STL [R1+0x3438], R6 ;  /* 0x0034380601007387 */ /* 0x000fe20000100800 */
[----:B------:R-:W-:-:S03]  /*10930*/  ISETP.GT.U32.AND P1, PT, R251, R24, PT ;  /* 0x00000018fb00720c */ /* 0x000fc60003f24070 */
[----:B------:R1:W-:Y:S04]  /*10940*/  STL [R1+0x45c], R7 ;  /* 0x00045c0701007387 */ /* 0x0003e80000100800 */
[----:B------:R-:W4:Y:S01]  /*10950*/  LDL.LU R8, [R1+0x1b8] ;  /* 0x0001b80001087983 */ /* 0x000f220000300800 */
[----:B-1----:R-:W-:-:S05]  /*10960*/  IMAD.MOV.U32 R7, RZ, RZ, R27 ;  /* 0x000000ffff077224 */ /* 0x002fca00078e001b */
[----:B------:R-:W-:Y:S01]  /*10970*/  @!P1 IMAD.IADD R24, R24, 0x1, -R251 ;  /* 0x0000000118189824 */ /* 0x000fe200078e0afb */
[C---:B--2---:R-:W-:Y:S02]  /*10980*/  ISETP.GT.U32.AND P4, PT, R251.reuse, R21, PT ;  /* 0x00000015fb00720c */ /* 0x044fe40003f84070 */
[----:B---3--:R-:W-:-:S11]  /*10990*/  ISETP.GT.U32.AND P0, PT, R251, R23, PT ;  /* 0x00000017fb00720c */ /* 0x008fd60003f04070 */
[--C-:B------:R-:W-:Y:S01]  /*109a0*/  @!P4 IMAD.IADD R21, R21, 0x1, -R251.reuse ;  /* 0x000000011515c824 */ /* 0x100fe200078e0afb */
[C---:B----4-:R-:W-:Y:S02]  /*109b0*/  ISETP.GT.U32.AND P2, PT, R251.reuse, R19, PT ;  /* 0x00000013fb00720c */ /* 0x050fe40003f44070 */
[----:B------:R-:W-:Y:S01]  /*109c0*/  ISETP.GT.U32.AND P3, PT, R251, R20, PT ;  /* 0x00000014fb00720c */ /* 0x000fe20003f64070 */
[----:B------:R-:W-:Y:S01]  /*109d0*/  @!P0 IMAD.IADD R23, R23, 0x1, -R251 ;  /* 0x0000000117178824 */ /* 0x000fe200078e0afb */
[----:B------:R-:W-:-:S09]  /*109e0*/  ISETP.GT.U32.AND P6, PT, R251, R18, PT ;  /* 0x00000012fb00720c */ /* 0x000fd20003fc4070 */
[----:B------:R-:W-:Y:S02]  /*109f0*/  @!P2 IMAD.IADD R19, R19, 0x1, -R251 ;  /* 0x000000011313a824 */ /* 0x000fe400078e0afb */
[----:B------:R-:W-:Y:S02]  /*10a00*/  @!P3 IADD3 R20, R20, -R251, RZ ;  /* 0x800000fb1414b210 */ /* 0x000fe40007ffe0ff */
[----:B------:R-:W-:Y:S02]  /*10a10*/  ISETP.GE.AND P5, PT, R34, RZ, PT ;  /* 0x000000ff2200720c */ /* 0x000fe40003fa6270 */
[----:B------:R-:W-:Y:S02]  /*10a20*/  ISETP.GE.AND P4, PT, R33, RZ, PT ;  /* 0x000000ff2100720c */ /* 0x000fe40003f86270 */
[----:B------:R-:W2:Y:S01]  /*10a30*/  LDL.LU R33, [R1+0x1b4] ;  /* 0x0001b40001217983 */ /* 0x000ea20000300800 */
[----:B------:R-:W-:-:S08]  /*10a40*/  ISETP.GE.AND P0, PT, R32, RZ, PT ;  /* 0x000000ff2000720c */ /* 0x000fd00003f06270 */
[----:B------:R-:W-:Y:S02]  /*10a50*/  @!P5 IMAD.MOV R9, RZ, RZ, -R9 ;  /* 0x000000ffff09d224 */ /* 0x000fe400078e0a09 */
[----:B------:R-:W-:Y:S01]  /*10a60*/  @!P6 IMAD.IADD R18, R18, 0x1, -R251 ;  /* 0x000000011212e824 */ /* 0x000fe200078e0afb */
[----:B------:R-:W-:Y:S02]  /*10a70*/  ISETP.GE.AND P2, PT, R31, RZ, PT ;  /* 0x000000ff1f00720c */ /* 0x000fe40003f46270 */
[----:B------:R-:W-:Y:S02]  /*10a80*/  @!P4 IADD3 R7, -R7, RZ, RZ ;  /* 0x000000ff0707c210 */ /* 0x000fe40007ffe1ff */
[----:B------:R-:W-:Y:S02]  /*10a90*/  ISETP.GE.AND P3, PT, R30, RZ, PT ;  /* 0x000000ff1e00720c */ /* 0x000fe40003f66270 */
[----:B------:R-:W3:Y:S04]  /*10aa0*/  LDL R30, [R1+0x3458] ;  /* 0x00345800011e7983 */ /* 0x000ee80000100800 */
[----:B------:R-:W4:Y:S04]  /*10ab0*/  LDL.LU R32, [R1+0x1b0] ;  /* 0x0001b00001207983 */ /* 0x000f280000300800 */
[----:B------:R-:W4:Y:S04]  /*10ac0*/  LDL.LU R31, [R1+0x1ac] ;  /* 0x0001ac00011f7983 */ /* 0x000f280000300800 */
[----:B------:R-:W4:Y:S01]  /*10ad0*/  LDL.LU R29, [R1+0x1a8] ;  /* 0x0001a800011d7983 */ /* 0x000f220000300800 */
[----:B------:R-:W-:-:S03]  /*10ae0*/  ISETP.GE.AND P6, PT, R28, RZ, PT ;  /* 0x000000ff1c00720c */ /* 0x000fc60003fc6270 */
[----:B------:R-:W4:Y:S04]  /*10af0*/  LDL.LU R28, [R1+0x1a4] ;  /* 0x0001a400011c7983 */ /* 0x000f280000300800 */
[----:B------:R1:W-:Y:S04]  /*10b00*/  STL [R1+0x458], R9 ;  /* 0x0004580901007387 */ /* 0x0003e80000100800 */
[----:B------:R-:W4:Y:S04]  /*10b10*/  LDL R27, [R1+0x345c] ;  /* 0x00345c00011b7983 */ /* 0x000f280000100800 */
[----:B------:R1:W-:Y:S02]  /*10b20*/  STL [R1+0x454], R7 ;  /* 0x0004540701007387 */ /* 0x0003e40000100800 */
[----:B-1----:R-:W-:-:S02]  /*10b30*/  IMAD.MOV.U32 R9, RZ, RZ, R26 ;  /* 0x000000ffff097224 */ /* 0x002fc400078e001a */
[----:B------:R-:W4:Y:S02]  /*10b40*/  LDL R26, [R1+0x3460] ;  /* 0x00346000011a7983 */ /* 0x000f240000100800 */
[----:B------:R-:W-:Y:S02]  /*10b50*/  @!P0 IMAD.MOV R9, RZ, RZ, -R9 ;  /* 0x000000ffff098224 */ /* 0x000fe400078e0a09 */
[----:B------:R-:W-:Y:S02]  /*10b60*/  IMAD.MOV.U32 R7, RZ, RZ, R25 ;  /* 0x000000ffff077224 */ /* 0x000fe400078e0019 */
[----:B------:R-:W4:Y:S02]  /*10b70*/  LDL R25, [R1+0x3464] ;  /* 0x0034640001197983 */ /* 0x000f240000100800 */
[----:B------:R-:W-:Y:S02]  /*10b80*/  @!P2 IMAD.MOV R7, RZ, RZ, -R7 ;  /* 0x000000ffff07a224 */ /* 0x000fe400078e0a07 */
[----:B------:R1:W-:Y:S04]  /*10b90*/  STL [R1+0x450], R9 ;  /* 0x0004500901007387 */ /* 0x0003e80000100800 */
[----:B------:R1:W-:Y:S02]  /*10ba0*/  STL [R1+0x44c], R7 ;  /* 0x00044c0701007387 */ /* 0x0003e40000100800 */
[----:B-1----:R-:W-:-:S02]  /*10bb0*/  IMAD.MOV.U32 R9, RZ, RZ, R24 ;  /* 0x000000ffff097224 */ /* 0x002fc400078e0018 */
[----:B------:R-:W4:Y:S01]  /*10bc0*/  LDL R24, [R1+0x346c] ;  /* 0x00346c0001187983 */ /* 0x000f220000100800 */
[----:B------:R-:W-:-:S03]  /*10bd0*/  IMAD.MOV.U32 R7, RZ, RZ, R22 ;  /* 0x000000ffff077224 */ /* 0x000fc600078e0016 */
[----:B------:R-:W4:Y:S01]  /*10be0*/  LDL R22, [R1+0x3470] ;  /* 0x0034700001167983 */ /* 0x000f220000100800 */
[C---:B------:R-:W-:Y:S02]  /*10bf0*/  ISETP.GT.U32.AND P1, PT, R251.reuse, R10, PT ;  /* 0x0000000afb00720c */ /* 0x040fe40003f24070 */
[C---:B------:R-:W-:Y:S01]  /*10c00*/  ISETP.GT.U32.AND P4, PT, R251.reuse, R23, PT ;  /* 0x00000017fb00720c */ /* 0x040fe20003f84070 */
[----:B------:R-:W-:Y:S01]  /*10c10*/  @!P3 IMAD.MOV R9, RZ, RZ, -R9 ;  /* 0x000000ffff09b224 */ /* 0x000fe200078e0a09 */
[C---:B------:R-:W-:Y:S02]  /*10c20*/  ISETP.GT.U32.AND P0, PT, R251.reuse, R19, PT ;  /* 0x00000013fb00720c */ /* 0x040fe40003f04070 */
[C---:B------:R-:W-:Y:S02]  /*10c30*/  ISETP.GT.U32.AND P2, PT, R251.reuse, R20, PT ;  /* 0x00000014fb00720c */ /* 0x040fe40003f44070 */
[----:B------:R-:W-:-:S05]  /*10c40*/  ISETP.GT.U32.AND P3, PT, R251, R18, PT ;  /* 0x00000012fb00720c */ /* 0x000fca0003f64070 */
[----:B------:R-:W-:Y:S01]  /*10c50*/  @!P1 IMAD.IADD R10, R10, 0x1, -R251 ;  /* 0x000000010a0a9824 */ /* 0x000fe200078e0afb */
[----:B------:R-:W-:-:S04]  /*10c60*/  ISETP.GT.U32.AND P1, PT, R251, R21, PT ;  /* 0x00000015fb00720c */ /* 0x000fc80003f24070 */
[----:B------:R-:W-:Y:S01]  /*10c70*/  ISETP.GT.U32.AND P5, PT, R251, R10, PT ;  /* 0x0000000afb00720c */ /* 0x000fe20003fa4070 */
[--C-:B------:R-:W-:Y:S02]  /*10c80*/  @!P4 IMAD.IADD R23, R23, 0x1, -R251.reuse ;  /* 0x000000011717c824 */ /* 0x100fe400078e0afb */
[--C-:B------:R-:W-:Y:S01]  /*10c90*/  @!P0 IMAD.IADD R19, R19, 0x1, -R251.reuse ;  /* 0x0000000113138824 */ /* 0x100fe200078e0afb */
[----:B------:R-:W-:Y:S01]  /*10ca0*/  @!P6 IADD3 R7, -R7, RZ, RZ ;  /* 0x000000ff0707e210 */ /* 0x000fe20007ffe1ff */
[--C-:B------:R-:W-:Y:S02]  /*10cb0*/  @!P2 IMAD.IADD R20, R20, 0x1, -R251.reuse ;  /* 0x000000011414a824 */ /* 0x100fe400078e0afb */
[--C-:B------:R-:W-:Y:S02]  /*10cc0*/  @!P3 IMAD.IADD R18, R18, 0x1, -R251.reuse ;  /* 0x000000011212b824 */ /* 0x100fe400078e0afb */
[--C-:B------:R-:W-:Y:S01]  /*10cd0*/  @!P1 IMAD.IADD R21, R21, 0x1, -R251.reuse ;  /* 0x0000000115159824 */ /* 0x100fe200078e0afb */
[----:B------:R1:W-:Y:S03]  /*10ce0*/  STL [R1+0x448], R9 ;  /* 0x0004480901007387 */ /* 0x0003e60000100800 */
[----:B------:R-:W-:Y:S01]  /*10cf0*/  @!P5 IMAD.IADD R10, R10, 0x1, -R251 ;  /* 0x000000010a0ad824 */ /* 0x000fe200078e0afb */
[----:B------:R-:W-:Y:S01]  /*10d00*/  STL [R1+0x444], R7 ;  /* 0x0004440701007387 */ /* 0x000fe20000100800 */
[----:B-1----:R-:W-:Y:S01]  /*10d10*/  MOV R9, R23 ;  /* 0x0000001700097202 */ /* 0x002fe20000000f00 */
[----:B------:R-:W-:Y:S01]  /*10d20*/  IMAD.MOV.U32 R34, RZ, RZ, R18 ;  /* 0x000000ffff227224 */ /* 0x000fe200078e0012 */
[----:B--2---:R-:W-:-:S02]  /*10d30*/  ISETP.GT.U32.AND P4, PT, R251, R33, PT ;  /* 0x00000021fb00720c */ /* 0x004fc40003f84070 */
[----:B---3--:R-:W-:Y:S02]  /*10d40*/  ISETP.GE.AND P1, PT, R30, RZ, PT ;  /* 0x000000ff1e00720c */ /* 0x008fe40003f26270 */
[----:B------:R-:W2:Y:S01]  /*10d50*/  LDL.LU R30, [R1+0x1a0] ;  /* 0x0001a000011e7983 */ /* 0x000ea20000300800 */
[C---:B----4-:R-:W-:Y:S02]  /*10d60*/  ISETP.GT.U32.AND P0, PT, R251.reuse, R32, PT ;  /* 0x00000020fb00720c */ /* 0x050fe40003f04070 */
[C---:B------:R-:W-:Y:S02]  /*10d70*/  ISETP.GT.U32.AND P2, PT, R251.reuse, R31, PT ;  /* 0x0000001ffb00720c */ /* 0x040fe40003f44070 */
[----:B------:R-:W-:-:S04]  /*10d80*/  ISETP.GT.U32.AND P3, PT, R251, R29, PT ;  /* 0x0000001dfb00720c */ /* 0x000fc80003f64070 */
[----:B------:R-:W-:Y:S02]  /*10d90*/  @!P4 IMAD.IADD R33, R33, 0x1, -R251 ;  /* 0x000000012121c824 */ /* 0x000fe400078e0afb */
[----:B------:R-:W-:-:S03]  /*10da0*/  @!P1 IMAD.MOV R21, RZ, RZ, -R21 ;  /* 0x000000ffff159224 */ /* 0x000fc600078e0a15 */
[--C-:B------:R-:W-:Y:S01]  /*10db0*/  @!P0 IMAD.IADD R32, R32, 0x1, -R251.reuse ;  /* 0x0000000120208824 */ /* 0x100fe200078e0afb */
[----:B------:R-:W-:Y:S01]  /*10dc0*/  ISETP.GE.AND P5, PT, R27, RZ, PT ;  /* 0x000000ff1b00720c */ /* 0x000fe20003fa6270 */
[--C-:B------:R-:W-:Y:S01]  /*10dd0*/  @!P2 IMAD.IADD R31, R31, 0x1, -R251.reuse ;  /* 0x000000011f1fa824 */ /* 0x100fe200078e0afb */
[----:B------:R-:W3:Y:S01]  /*10de0*/  LDL.LU R27, [R1+0x19c] ;  /* 0x00019c00011b7983 */ /* 0x000ee20000300800 */
[----:B------:R-:W-:Y:S01]  /*10df0*/  @!P3 IMAD.IADD R29, R29, 0x1, -R251 ;  /* 0x000000011d1db824 */ /* 0x000fe200078e0afb */
[----:B------:R-:W-:Y:S02]  /*10e00*/  ISETP.GE.AND P4, PT, R26, RZ, PT ;  /* 0x000000ff1a00720c */ /* 0x000fe40003f86270 */
[----:B------:R-:W4:Y:S01]  /*10e10*/  LDL.LU R26, [R1+0x198] ;  /* 0x00019800011a7983 */ /* 0x000f220000300800 */
[----:B------:R-:W-:-:S03]  /*10e20*/  ISETP.GE.AND P0, PT, R25, RZ, PT ;  /* 0x000000ff1900720c */ /* 0x000fc60003f06270 */
[----:B------:R-:W4:Y:S03]  /*10e30*/  LDL.LU R25, [R1+0x194] ;  /* 0x0001940001197983 */ /* 0x000f260000300800 */
[----:B------:R-:W-:Y:S01]  /*10e40*/  @!P5 IMAD.MOV R9, RZ, RZ, -R9 ;  /* 0x000000ffff09d224 */ /* 0x000fe200078e0a09 */
[----:B------:R-:W-:Y:S02]  /*10e50*/  ISETP.GE.AND P2, PT, R24, RZ, PT ;  /* 0x000000ff1800720c */ /* 0x000fe40003f46270 */
[----:B------:R-:W4:Y:S01]  /*10e60*/  LDL.LU R24, [R1+0x190] ;  /* 0x0001900001187983 */ /* 0x000f220000300800 */
[----:B------:R-:W-:-:S03]  /*10e70*/  ISETP.GE.AND P3, PT, R22, RZ, PT ;  /* 0x000000ff1600720c */ /* 0x000fc60003f66270 */
[----:B------:R-:W4:Y:S04]  /*10e80*/  LDL.LU R22, [R1+0x18c] ;  /* 0x00018c0001167983 */ /* 0x000f280000300800 */
[----:B------:R1:W-:Y:S04]  /*10e90*/  STL [R1+0x440], R21 ;  /* 0x0004401501007387 */ /* 0x0003e80000100800 */
[----:B------:R-:W4:Y:S04]  /*10ea0*/  LDL R23, [R1+0x3478] ;  /* 0x0034780001177983 */ /* 0x000f280000100800 */
[----:B-1----:R-:W4:Y:S01]  /*10eb0*/  LDL R21, [R1+0x347c] ;  /* 0x00347c0001157983 */ /* 0x002f220000100800 */
[----:B------:R-:W-:-:S03]  /*10ec0*/  @!P4 IMAD.MOV R19, RZ, RZ, -R19 ;  /* 0x000000ffff13c224 */ /* 0x000fc600078e0a13 */
[----:B------:R1:W-:Y:S01]  /*10ed0*/  STL [R1+0x43c], R9 ;  /* 0x00043c0901007387 */ /* 0x0003e20000100800 */
[----:B------:R-:W-:Y:S02]  /*10ee0*/  @!P2 IMAD.MOV R34, RZ, RZ, -R34 ;  /* 0x000000ffff22a224 */ /* 0x000fe400078e0a22 */
[----:B-1----:R-:W-:Y:S02]  /*10ef0*/  IMAD.MOV.U32 R9, RZ, RZ, R20 ;  /* 0x000000ffff097224 */ /* 0x002fe400078e0014 */
[----:B------:R-:W4:Y:S02]  /*10f00*/  LDL R20, [R1+0x3480] ;  /* 0x0034800001147983 */ /* 0x000f240000100800 */
[----:B------:R-:W-:Y:S02]  /*10f10*/  @!P0 IMAD.MOV R9, RZ, RZ, -R9 ;  /* 0x000000ffff098224 */ /* 0x000fe400078e0a09 */
[----:B------:R1:W-:Y:S04]  /*10f20*/  STL [R1+0x438], R19 ;  /* 0x0004381301007387 */ /* 0x0003e80000100800 */
[----:B------:R-:W4:Y:S04]  /*10f30*/  LDL R18, [R1+0x3488] ;  /* 0x0034880001127983 */ /* 0x000f280000100800 */
[----:B-1----:R-:W4:Y:S04]  /*10f40*/  LDL R19, [R1+0x3484] ;  /* 0x0034840001137983 */ /* 0x002f280000100800 */
[----:B------:R-:W-:Y:S04]  /*10f50*/  STL [R1+0x434], R9 ;  /* 0x0004340901007387 */ /* 0x000fe80000100800 */
[----:B------:R1:W-:Y:S04]  /*10f60*/  STL [R1+0x430], R34 ;  /* 0x0004302201007387 */ /* 0x0003e80000100800 */
[----:B-1----:R-:W4:Y:S01]  /*10f70*/  LDL R34, [R1+0x348c] ;  /* 0x00348c0001227983 */ /* 0x002f220000100800 */
[----:B------:R-:W-:-:S13]  /*10f80*/  ISETP.GT.U32.AND P6, PT, R251, R8, PT ;  /* 0x00000008fb00720c */ /* 0x000fda0003fc4070 */
[----:B------:R-:W-:Y:S02]  /*10f90*/  @!P6 IADD3 R8, R8, -R251, RZ ;  /* 0x800000fb0808e210 */ /* 0x000fe40007ffe0ff */
[C---:B------:R-:W-:Y:S02]  /*10fa0*/  ISETP.GT.U32.AND P6, PT, R251.reuse, R28, PT ;  /* 0x0000001cfb00720c */ /* 0x040fe40003fc4070 */
[----:B------:R-:W-:Y:S02]  /*10fb0*/  MOV R9, R10 ;  /* 0x0000000a00097202 */ /* 0x000fe40000000f00 */
[C---:B------:R-:W-:Y:S02]  /*10fc0*/  ISETP.GT.U32.AND P1, PT, R251.reuse, R8, PT ;  /* 0x00000008fb00720c */ /* 0x040fe40003f24070 */
[----:B------:R-:W-:Y:S01]  /*10fd0*/  ISETP.GT.U32.AND P5, PT, R251, R33, PT ;  /* 0x00000021fb00720c */ /* 0x000fe20003fa4070 */
[----:B------:R-:W-:-:S06]  /*10fe0*/  @!P3 IMAD.MOV R9, RZ, RZ, -R9 ;  /* 0x000000ffff09b224 */ /* 0x000fcc00078e0a09 */
[----:B------:R-:W-:Y:S01]  /*10ff0*/  @!P6 IMAD.IADD R28, R28, 0x1, -R251 ;  /* 0x000000011c1ce824 */ /* 0x000fe200078e0afb */
[----:B------:R-:W-:-:S04]  /*11000*/  ISETP.GT.U32.AND P4, PT, R251, R32, PT ;  /* 0x00000020fb00720c */ /* 0x000fc80003f84070 */
[C---:B------:R-:W-:Y:S02]  /*11010*/  ISETP.GT.U32.AND P6, PT, R251.reuse, R28, PT ;  /* 0x0000001cfb00720c */ /* 0x040fe40003fc4070 */
[----:B------:R-:W-:Y:S02]  /*11020*/  ISETP.GT.U32.AND P0, PT, R251, R31, PT ;  /* 0x0000001ffb00720c */ /* 0x000fe40003f04070 */
[----:B------:R-:W-:Y:S01]  /*11030*/  IABS R6, R6 ;  /* 0x0000000600067213 */ /* 0x000fe20000000000 */
[--C-:B------:R-:W-:Y:S02]  /*11040*/  @!P1 IMAD.IADD R8, R8, 0x1, -R251.reuse ;  /* 0x0000000108089824 */ /* 0x100fe400078e0afb */
[----:B------:R-:W-:Y:S02]  /*11050*/  @!P5 IMAD.IADD R33, R33, 0x1, -R251 ;  /* 0x000000012121d824 */ /* 0x000fe400078e0afb */
[----:B------:R-:W-:-:S04]  /*11060*/  IMAD.HI.U32 R7, R252, R6, RZ ;  /* 0x00000006fc077227 */ /* 0x000fc800078e00ff */
[--C-:B------:R-:W-:Y:S02]  /*11070*/  @!P6 IMAD.IADD R28, R28, 0x1, -R251.reuse ;  /* 0x000000011c1ce824 */ /* 0x100fe400078e0afb */
[----:B------:R-:W-:Y:S02]  /*11080*/  @!P4 IMAD.IADD R32, R32, 0x1, -R251 ;  /* 0x000000012020c824 */ /* 0x000fe400078e0afb */
[----:B------:R-:W-:Y:S02]  /*11090*/  IMAD.MOV R7, RZ, RZ, -R7 ;  /* 0x000000ffff077224 */ /* 0x000fe400078e0a07 */
[----:B------:R-:W-:Y:S01]  /*110a0*/  @!P0 IMAD.IADD R31, R31, 0x1, -R251 ;  /* 0x000000011f1f8824 */ /* 0x000fe200078e0afb */
[----:B------:R-:W-:Y:S01]  /*110b0*/  STL [R1+0x42c], R9 ;  /* 0x00042c0901007387 */ /* 0x000fe20000100800 */
[C---:B------:R-:W-:Y:S01]  /*110c0*/  IMAD R6, R251.reuse, R7, R6 ;  /* 0x00000007fb067224 */ /* 0x040fe200078e0206 */
[----:B------:R-:W-:Y:S01]  /*110d0*/  MOV R7, R8 ;  /* 0x0000000800077202 */ /* 0x000fe20000000f00 */
[----:B------:R-:W-:Y:S01]  /*110e0*/  IMAD.MOV.U32 R8, RZ, RZ, R33 ;  /* 0x000000ffff087224 */ /* 0x000fe200078e0021 */
[----:B------:R-:W-:-:S13]  /*110f0*/  ISETP.GT.U32.AND P2, PT, R251, R29, PT ;  /* 0x0000001dfb00720c */ /* 0x000fda0003f44070 */
[----:B------:R-:W-:Y:S02]  /*11100*/  @!P2 IADD3 R29, R29, -R251, RZ ;  /* 0x800000fb1d1da210 */ /* 0x000fe40007ffe0ff */
[----:B--2---:R-:W-:-:S13]  /*11110*/  ISETP.GT.U32.AND P3, PT, R251, R30, PT ;  /* 0x0000001efb00720c */ /* 0x004fda0003f64070 */
[----:B------:R-:W-:Y:S01]  /*11120*/  @!P3 IMAD.IADD R30, R30, 0x1, -R251 ;  /* 0x000000011e1eb824 */ /* 0x000fe200078e0afb */
[C---:B---3--:R-:W-:Y:S02]  /*11130*/  ISETP.GT.U32.AND P1, PT, R251.reuse, R27, PT ;  /* 0x0000001bfb00720c */ /* 0x048fe40003f24070 */
[C---:B----4-:R-:W-:Y:S02]  /*11140*/  ISETP.GT.U32.AND P5, PT, R251.reuse, R26, PT ;  /* 0x0000001afb00720c */ /* 0x050fe40003fa4070 */
[----:B------:R-:W-:-:S09]  /*11150*/  ISETP.GT.U32.AND P4, PT, R251, R25, PT ;  /* 0x00000019fb00720c */ /* 0x000fd20003f84070 */
[--C-:B------:R-:W-:Y:S02]  /*11160*/  @!P1 IMAD.IADD R27, R27, 0x1, -R251.reuse ;  /* 0x000000011b1b9824 */ /* 0x100fe400078e0afb */
[--C-:B------:R-:W-:Y:S01]  /*11170*/  @!P5 IMAD.IADD R26, R26, 0x1, -R251.reuse ;  /* 0x000000011a1ad824 */ /* 0x100fe200078e0afb */
[----:B------:R-:W-:Y:S02]  /*11180*/  ISETP.GT.U32.AND P0, PT, R251, R24, PT ;  /* 0x00000018fb00720c */ /* 0x000fe40003f04070 */
[----:B------:R-:W-:Y:S02]  /*11190*/  ISETP.GE.AND P6, PT, R23, RZ, PT ;  /* 0x000000ff1700720c */ /* 0x000fe40003fc6270 */
[----:B------:R-:W-:Y:S02]  /*111a0*/  ISETP.GE.AND P3, PT, R21, RZ, PT ;  /* 0x000000ff1500720c */ /* 0x000fe40003f66270 */
[----:B------:R-:W2:Y:S01]  /*111b0*/  LDL.LU R21, [R1+0x188] ;  /* 0x0001880001157983 */ /* 0x000ea20000300800 */
[----:B------:R-:W-:-:S03]  /*111c0*/  @!P4 IMAD.IADD R25, R25, 0x1, -R251 ;  /* 0x000000011919c824 */ /* 0x000fc600078e0afb */
[----:B------:R-:W3:Y:S05]  /*111d0*/  LDL.LU R23, [R1+0x184] ;  /* 0x0001840001177983 */ /* 0x000eea0000300800 */
[----:B------:R-:W-:Y:S02]  /*111e0*/  @!P6 IMAD.MOV R7, RZ, RZ, -R7 ;  /* 0x000000ffff07e224 */ /* 0x000fe400078e0a07 */
[----:B------:R-:W-:Y:S01]  /*111f0*/  @!P0 IMAD.IADD R24, R24, 0x1, -R251 ;  /* 0x0000000118188824 */ /* 0x000fe200078e0afb */
[----:B------:R-:W-:Y:S01]  /*11200*/  ISETP.GE.AND P1, PT, R20, RZ, PT ;  /* 0x000000ff1400720c */ /* 0x000fe20003f26270 */
[----:B------:R-:W-:Y:S01]  /*11210*/  @!P3 IMAD.MOV R8, RZ, RZ, -R8 ;  /* 0x000000ffff08b224 */ /* 0x000fe200078e0a08 */
[----:B------:R-:W-:-:S02]  /*11220*/  ISETP.GE.AND P4, PT, R18, RZ, PT ;  /* 0x000000ff1200720c */ /* 0x000fc40003f86270 */
[----:B------:R-:W-:Y:S02]  /*11230*/  ISETP.GE.AND P5, PT, R19, RZ, PT ;  /* 0x000000ff1300720c */ /* 0x000fe40003fa6270 */
[----:B------:R-:W4:Y:S04]  /*11240*/  LDL.LU R19, [R1+0x180] ;  /* 0x0001800001137983 */ /* 0x000f280000300800 */
[----:B------:R-:W4:Y:S04]  /*11250*/  LDL.LU R20, [R1+0x17c] ;  /* 0x00017c0001147983 */ /* 0x000f280000300800 */
[----:B------:R-:W4:Y:S04]  /*11260*/  LDL.LU R18, [R1+0x178] ;  /* 0x0001780001127983 */ /* 0x000f280000300800 */
[----:B------:R1:W-:Y:S01]  /*11270*/  STL [R1+0x428], R7 ;  /* 0x0004280701007387 */ /* 0x0003e20000100800 */
[----:B------:R-:W-:-:S03]  /*11280*/  ISETP.GE.AND P0, PT, R34, RZ, PT ;  /* 0x000000ff2200720c */ /* 0x000fc60003f06270 */
[----:B------:R-:W4:Y:S01]  /*11290*/  LDL R34, [R1+0x3490] ;  /* 0x0034900001227983 */ /* 0x000f220000100800 */
[----:B-1----:R-:W-:-:S03]  /*112a0*/  IMAD.MOV.U32 R7, RZ, RZ, R32 ;  /* 0x000000ffff077224 */ /* 0x002fc600078e0020 */
[----:B------:R1:W-:Y:S04]  /*112b0*/  STL [R1+0x424], R8 ;  /* 0x0004240801007387 */ /* 0x0003e80000100800 */
[----:B------:R-:W4:Y:S01]  /*112c0*/  LDL R33, [R1+0x3494] ;  /* 0x0034940001217983 */ /* 0x000f220000100800 */
[----:B------:R-:W-:-:S03]  /*112d0*/  @!P1 IADD3 R7, -R7, RZ, RZ ;  /* 0x000000ff07079210 */ /* 0x000fc60007ffe1ff */
[----:B------:R-:W4:Y:S01]  /*112e0*/  LDL R32, [R1+0x3498] ;  /* 0x0034980001207983 */ /* 0x000f220000100800 */
[----:B-1----:R-:W-:-:S03]  /*112f0*/  IMAD.MOV.U32 R8, RZ, RZ, R31 ;  /* 0x000000ffff087224 */ /* 0x002fc600078e001f */
[----:B------:R1:W-:Y:S01]  /*11300*/  STL [R1+0x420], R7 ;  /* 0x0004200701007387 */ /* 0x0003e20000100800 */
[----:B------:R-:W-:-:S03]  /*11310*/  @!P5 IMAD.MOV R8, RZ, RZ, -R8 ;  /* 0x000000ffff08d224 */ /* 0x000fc600078e0a08 */
[----:B------:R-:W4:Y:S01]  /*11320*/  LDL R31, [R1+0x34a0] ;  /* 0x0034a000011f7983 */ /* 0x000f220000100800 */
[----:B-1----:R-:W-:-:S03]  /*11330*/  IMAD.MOV.U32 R7, RZ, RZ, R29 ;  /* 0x000000ffff077224 */ /* 0x002fc600078e001d */
        /* <DEDUP_REMOVED lines=9> */
[----:B------:R-:W-:Y:S01]  /*113d0*/  @!P2 IMAD.IADD R22, R22, 0x1, -R251 ;  /* 0x000000011616a824 */ /* 0x000fe200078e0afb */
[----:B------:R-:W-:-:S04]  /*113e0*/  ISETP.GT.U32.AND P2, PT, R251, R30, PT ;  /* 0x0000001efb00720c */ /* 0x000fc80003f44070 */
[----:B------:R-:W-:Y:S01]  /*113f0*/  ISETP.GT.U32.AND P5, PT, R251, R22, PT ;  /* 0x00000016fb00720c */ /* 0x000fe20003fa4070 */
[----:B------:R-:W-:Y:S01]  /*11400*/  @!P1 IMAD.IADD R26, R26, 0x1, -R251 ;  /* 0x000000011a1a9824 */ /* 0x000fe200078e0afb */
[----:B------:R-:W-:Y:S01]  /*11410*/  @!P3 IADD3 R27, R27, -R251, RZ ;  /* 0x800000fb1b1bb210 */ /* 0x000fe20007ffe0ff */
[----:B------:R-:W-:-:S06]  /*11420*/  @!P4 IMAD.MOV R7, RZ, RZ, -R7 ;  /* 0x000000ffff07c224 */ /* 0x000fcc00078e0a07 */
[--C-:B------:R-:W-:Y:S02]  /*11430*/  @!P2 IMAD.IADD R30, R30, 0x1, -R251.reuse ;  /* 0x000000011e1ea824 */ /* 0x100fe400078e0afb */
[--C-:B------:R-:W-:Y:S02]  /*11440*/  @!P6 IMAD.IADD R25, R25, 0x1, -R251.reuse ;  /* 0x000000011919e824 */ /* 0x100fe400078e0afb */
[----:B------:R-:W-:Y:S01]  /*11450*/  @!P5 IMAD.IADD R22, R22, 0x1, -R251 ;  /* 0x000000011616d824 */ /* 0x000fe200078e0afb */
[----:B------:R1:W-:Y:S01]  /*11460*/  STL [R1+0x418], R7 ;  /* 0x0004180701007387 */ /* 0x0003e20000100800 */
[----:B------:R-:W-:Y:S01]  /*11470*/  IMAD.MOV.U32 R10, RZ, RZ, R30 ;  /* 0x000000ffff0a7224 */ /* 0x000fe200078e001e */
[----:B------:R-:W-:Y:S02]  /*11480*/  ISETP.GT.U32.AND P4, PT, R251, R24, PT ;  /* 0x00000018fb00720c */ /* 0x000fe40003f84070 */
[----:B-1----:R-:W-:-:S05]  /*11490*/  IADD3 R7, R246, 0x1ea, RZ ;  /* 0x000001eaf6077810 */ /* 0x002fca0007ffe0ff */
[----:B------:R-:W-:Y:S04]  /*114a0*/  STL [R1+0x3420], R7 ;  /* 0x0034200701007387 */ /* 0x000fe80000100800 */
[----:B------:R1:W-:Y:S04]  /*114b0*/  STL [R1+0x414], R8 ;  /* 0x0004140801007387 */ /* 0x0003e80000100800 */
[----:B------:R-:W4:Y:S01]  /*114c0*/  LDL.LU R9, [R1+0x1fc] ;  /* 0x0001fc0001097983 */ /* 0x000f220000300800 */
[----:B-1----:R-:W-:Y:S02]  /*114d0*/  IMAD.MOV.U32 R8, RZ, RZ, R27 ;  /* 0x000000ffff087224 */ /* 0x002fe400078e001b */
[----:B------:R-:W-:Y:S01]  /*114e0*/  @!P4 IMAD.IADD R24, R24, 0x1, -R251 ;  /* 0x000000011818c824 */ /* 0x000fe200078e0afb */
[----:B--2---:R-:W-:-:S02]  /*114f0*/  ISETP.GT.U32.AND P0, PT, R251, R21, PT ;  /* 0x00000015fb00720c */ /* 0x004fc40003f04070 */
[----:B---3--:R-:W-:-:S11]  /*11500*/  ISETP.GT.U32.AND P2, PT, R251, R23, PT ;  /* 0x00000017fb00720c */ /* 0x008fd60003f44070 */
[--C-:B------:R-:W-:Y:S02]  /*11510*/  @!P0 IMAD.IADD R21, R21, 0x1, -R251.reuse ;  /* 0x0000000115158824 */ /* 0x100fe400078e0afb */
[----:B------:R-:W-:Y:S01]  /*11520*/  @!P2 IMAD.IADD R23, R23, 0x1, -R251 ;  /* 0x000000011717a824 */ /* 0x000fe200078e0afb */
[C---:B----4-:R-:W-:Y:S02]  /*11530*/  ISETP.GT.U32.AND P3, PT, R251.reuse, R19, PT ;  /* 0x00000013fb00720c */ /* 0x050fe40003f64070 */
[C---:B------:R-:W-:Y:S02]  /*11540*/  ISETP.GT.U32.AND P1, PT, R251.reuse, R20, PT ;  /* 0x00000014fb00720c */ /* 0x040fe40003f24070 */
[----:B------:R-:W-:Y:S02]  /*11550*/  ISETP.GT.U32.AND P6, PT, R251, R18, PT ;  /* 0x00000012fb00720c */ /* 0x000fe40003fc4070 */
[----:B------:R-:W-:Y:S02]  /*11560*/  ISETP.GE.AND P5, PT, R34, RZ, PT ;  /* 0x000000ff2200720c */ /* 0x000fe40003fa6270 */
[----:B------:R-:W-:-:S07]  /*11570*/  ISETP.GE.AND P0, PT, R33, RZ, PT ;  /* 0x000000ff2100720c */ /* 0x000fce0003f06270 */
[--C-:B------:R-:W-:Y:S01]  /*11580*/  @!P1 IMAD.IADD R20, R20, 0x1, -R251.reuse ;  /* 0x0000000114149824 */ /* 0x100fe200078e0afb */
[----:B------:R-:W-:Y:S01]  /*11590*/  @!P3 IADD3 R19, R19, -R251, RZ ;  /* 0x800000fb1313b210 */ /* 0x000fe20007ffe0ff */
[----:B------:R-:W2:Y:S01]  /*115a0*/  LDL.LU R33, [R1+0x1f8] ;  /* 0x0001f80001217983 */ /* 0x000ea20000300800 */
[----:B------:R-:W-:Y:S01]  /*115b0*/  ISETP.GE.AND P2, PT, R32, RZ, PT ;  /* 0x000000ff2000720c */ /* 0x000fe20003f46270 */
[----:B------:R-:W-:Y:S02]  /*115c0*/  @!P5 IMAD.MOV R10, RZ, RZ, -R10 ;  /* 0x000000ffff0ad224 */ /* 0x000fe400078e0a0a */
[----:B------:R-:W-:Y:S01]  /*115d0*/  @!P6 IMAD.IADD R18, R18, 0x1, -R251 ;  /* 0x000000011212e824 */ /* 0x000fe200078e0afb */
[----:B------:R-:W-:Y:S01]  /*115e0*/  ISETP.GE.AND P3, PT, R31, RZ, PT ;  /* 0x000000ff1f00720c */ /* 0x000fe20003f66270 */
[----:B------:R-:W-:Y:S01]  /*115f0*/  @!P0 IMAD.MOV R8, RZ, RZ, -R8 ;  /* 0x000000ffff088224 */ /* 0x000fe200078e0a08 */
        /* <DEDUP_REMOVED lines=10> */
[----:B-1----:R-:W-:-:S02]  /*116a0*/  MOV R10, R26 ;  /* 0x0000001a000a7202 */ /* 0x002fc40000000f00 */
[----:B------:R-:W4:Y:S03]  /*116b0*/  LDL R26, [R1+0x34c0] ;  /* 0x0034c000011a7983 */ /* 0x000f260000100800 */
        /* <DEDUP_REMOVED lines=11> */
[C---:B------:R-:W-:Y:S02]  /*11770*/  ISETP.GT.U32.AND P0, PT, R251.reuse, R23, PT ;  /* 0x00000017fb00720c */ /* 0x040fe40003f04070 */
[C---:B------:R-:W-:Y:S02]  /*11780*/  ISETP.GT.U32.AND P2, PT, R251.reuse, R19, PT ;  /* 0x00000013fb00720c */ /* 0x040fe40003f44070 */
[C---:B------:R-:W-:Y:S02]  /*11790*/  ISETP.GT.U32.AND P3, PT, R251.reuse, R20, PT ;  /* 0x00000014fb00720c */ /* 0x040fe40003f64070 */
[----:B------:R-:W-:Y:S02]  /*117a0*/  @!P1 IADD3 R10, -R10, RZ, RZ ;  /* 0x000000ff0a0a9210 */ /* 0x000fe40007ffe1ff */
[----:B------:R-:W-:-:S03]  /*117b0*/  ISETP.GT.U32.AND P1, PT, R251, R18, PT ;  /* 0x00000012fb00720c */ /* 0x000fc60003f24070 */
[----:B------:R-:W-:Y:S01]  /*117c0*/  @!P4 IMAD.IADD R11, R11, 0x1, -R251 ;  /* 0x000000010b0bc824 */ /* 0x000fe200078e0afb */
[----:B------:R-:W-:-:S04]  /*117d0*/  ISETP.GT.U32.AND P4, PT, R251, R21, PT ;  /* 0x00000015fb00720c */ /* 0x000fc80003f84070 */
[----:B------:R-:W-:Y:S01]  /*117e0*/  ISETP.GT.U32.AND P5, PT, R251, R11, PT ;  /* 0x0000000bfb00720c */ /* 0x000fe20003fa4070 */
[--C-:B------:R-:W-:Y:S02]  /*117f0*/  @!P0 IMAD.IADD R23, R23, 0x1, -R251.reuse ;  /* 0x0000000117178824 */ /* 0x100fe400078e0afb */
[--C-:B------:R-:W-:Y:S02]  /*11800*/  @!P2 IMAD.IADD R19, R19, 0x1, -R251.reuse ;  /* 0x000000011313a824 */ /* 0x100fe400078e0afb */
[--C-:B------:R-:W-:Y:S02]  /*11810*/  @!P3 IMAD.IADD R20, R20, 0x1, -R251.reuse ;  /* 0x000000011414b824 */ /* 0x100fe400078e0afb */
[----:B------:R-:W-:Y:S02]  /*11820*/  @!P6 IMAD.MOV R8, RZ, RZ, -R8 ;  /* 0x000000ffff08e224 */ /* 0x000fe400078e0a08 */
[--C-:B------:R-:W-:Y:S02]  /*11830*/  @!P4 IMAD.IADD R21, R21, 0x1, -R251.reuse ;  /* 0x000000011515c824 */ /* 0x100fe400078e0afb */
[----:B------:R-:W-:Y:S01]  /*11840*/  @!P1 IMAD.IADD R18, R18, 0x1, -R251 ;  /* 0x0000000112129824 */ /* 0x000fe200078e0afb */
[----:B------:R1:W-:Y:S01]  /*11850*/  STL [R1+0x400], R10 ;  /* 0x0004000a01007387 */ /* 0x0003e20000100800 */
[----:B------:R-:W-:-:S03]  /*11860*/  @!P5 IADD3 R11, R11, -R251, RZ ;  /* 0x800000fb0b0bd210 */ /* 0x000fc60007ffe0ff */
[----:B------:R-:W-:Y:S01]  /*11870*/  STL [R1+0x3fc], R8 ;  /* 0x0003fc0801007387 */ /* 0x000fe20000100800 */
[----:B-1----:R-:W-:Y:S02]  /*11880*/  IMAD.MOV.U32 R10, RZ, RZ, R23 ;  /* 0x000000ffff0a7224 */ /* 0x002fe400078e0017 */
[----:B------:R-:W-:Y:S01]  /*11890*/  IMAD.MOV.U32 R34, RZ, RZ, R18 ;  /* 0x000000ffff227224 */ /* 0x000fe200078e0012 */
[----:B--2---:R-:W-:Y:S02]  /*118a0*/  ISETP.GT.U32.AND P0, PT, R251, R33, PT ;  /* 0x00000021fb00720c */ /* 0x004fe40003f04070 */
[----:B---3--:R-:W-:Y:S02]  /*118b0*/  ISETP.GE.AND P4, PT, R29, RZ, PT ;  /* 0x000000ff1d00720c */ /* 0x008fe40003f86270 */
[----:B------:R-:W2:Y:S01]  /*118c0*/  LDL.LU R29, [R1+0x1e4] ;  /* 0x0001e400011d7983 */ /* 0x000ea20000300800 */
[C---:B----4-:R-:W-:Y:S02]  /*118d0*/  ISETP.GT.U32.AND P2, PT, R251.reuse, R32, PT ;  /* 0x00000020fb00720c */ /* 0x050fe40003f44070 */
[----:B------:R-:W-:-:S02]  /*118e0*/  ISETP.GT.U32.AND P3, PT, R251, R31, PT ;  /* 0x0000001ffb00720c */ /* 0x000fc40003f64070 */
        /* <DEDUP_REMOVED lines=24> */
[----:B------:R-:W4:Y:S03]  /*11a70*/  LDL R20, [R1+0x34e0] ;  /* 0x0034e00001147983 */ /* 0x000f260000100800 */
[----:B------:R-:W-:Y:S01]  /*11a80*/  @!P2 IADD3 R10, -R10, RZ, RZ ;  /* 0x000000ff0a0aa210 */ /* 0x000fe20007ffe1ff */
[----:B------:R1:W-:Y:S04]  /*11a90*/  STL [R1+0x3f0], R19 ;  /* 0x0003f01301007387 */ /* 0x0003e80000100800 */
[----:B------:R-:W4:Y:S04]  /*11aa0*/  LDL R18, [R1+0x34d8] ;  /* 0x0034d80001127983 */ /* 0x000f280000100800 */
[----:B-1----:R-:W4:Y:S04]  /*11ab0*/  LDL R19, [R1+0x34e8] ;  /* 0x0034e80001137983 */ /* 0x002f280000100800 */
[----:B------:R-:W-:Y:S04]  /*11ac0*/  STL [R1+0x3ec], R10 ;  /* 0x0003ec0a01007387 */ /* 0x000fe80000100800 */
        /* <DEDUP_REMOVED lines=12> */
[----:B------:R-:W-:Y:S01]  /*11b90*/  ISETP.GT.U32.AND P2, PT, R251, R31, PT ;  /* 0x0000001ffb00720c */ /* 0x000fe20003f44070 */
[--C-:B------:R-:W-:Y:S01]  /*11ba0*/  @!P4 IMAD.IADD R9, R9, 0x1, -R251.reuse ;  /* 0x000000010909c824 */ /* 0x100fe200078e0afb */
[----:B------:R-:W-:Y:S01]  /*11bb0*/  IABS R7, R7 ;  /* 0x0000000700077213 */ /* 0x000fe20000000000 */
[----:B------:R-:W-:-:S04]  /*11bc0*/  @!P5 IMAD.IADD R33, R33, 0x1, -R251 ;  /* 0x000000012121d824 */ /* 0x000fc800078e0afb */
[----:B------:R-:W-:-:S04]  /*11bd0*/  IMAD.HI.U32 R8, R252, R7, RZ ;  /* 0x00000007fc087227 */ /* 0x000fc800078e00ff */
[--C-:B------:R-:W-:Y:S02]  /*11be0*/  @!P6 IMAD.IADD R28, R28, 0x1, -R251.reuse ;  /* 0x000000011c1ce824 */ /* 0x100fe400078e0afb */
[----:B------:R-:W-:Y:S01]  /*11bf0*/  @!P0 IMAD.IADD R32, R32, 0x1, -R251 ;  /* 0x0000000120208824 */ /* 0x000fe200078e0afb */
[----:B------:R-:W-:Y:S01]  /*11c00*/  @!P2 IADD3 R31, R31, -R251, RZ ;  /* 0x800000fb1f1fa210 */ /* 0x000fe20007ffe0ff */
[----:B------:R-:W-:Y:S01]  /*11c10*/  IMAD.MOV R8, RZ, RZ, -R8 ;  /* 0x000000ffff087224 */ /* 0x000fe200078e0a08 */
[----:B------:R-:W-:Y:S03]  /*11c20*/  STL [R1+0x3e4], R10 ;  /* 0x0003e40a01007387 */ /* 0x000fe60000100800 */
[C---:B------:R-:W-:Y:S02]  /*11c30*/  IMAD R7, R251.reuse, R8, R7 ;  /* 0x00000008fb077224 */ /* 0x040fe400078e0207 */
[----:B------:R-:W-:Y:S01]  /*11c40*/  IMAD.MOV.U32 R8, RZ, RZ, R9 ;  /* 0x000000ffff087224 */ /* 0x000fe200078e0009 */
[----:B------:R-:W-:Y:S01]  /*11c50*/  ISETP.GT.U32.AND P3, PT, R251, R30, PT ;  /* 0x0000001efb00720c */ /* 0x000fe20003f64070 */
[----:B------:R-:W-:-:S12]  /*11c60*/  IMAD.MOV.U32 R9, RZ, RZ, R33 ;  /* 0x000000ffff097224 */ /* 0x000fd800078e0021 */
[----:B------:R-:W-:Y:S01]  /*11c70*/  @!P3 IMAD.IADD R30, R30, 0x1, -R251 ;  /* 0x000000011e1eb824 */ /* 0x000fe200078e0afb */
        /* <DEDUP_REMOVED lines=13> */
[----:B------:R-:W-:Y:S01]  /*11d50*/  @!P6 IMAD.MOV R8, RZ, RZ, -R8 ;  /* 0x000000ffff08e224 */ /* 0x000fe200078e0a08 */
[----:B------:R-:W-:Y:S02]  /*11d60*/  @!P2 IADD3 R24, R24, -R251, RZ ;  /* 0x800000fb1818a210 */ /* 0x000fe40007ffe0ff */
        /* <DEDUP_REMOVED lines=13> */
[----:B------:R-:W-:-:S03]  /*11e40*/  @!P4 IMAD.MOV R8, RZ, RZ, -R8 ;  /* 0x000000ffff08c224 */ /* 0x000fc600078e0a08 */
[----:B------:R-:W4:Y:S01]  /*11e50*/  LDL R32, [R1+0x34fc] ;  /* 0x0034fc0001207983 */ /* 0x000f220000100800 */
[----:B-1----:R-:W-:-:S03]  /*11e60*/  MOV R9, R31 ;  /* 0x0000001f00097202 */ /* 0x002fc60000000f00 */
[----:B------:R1:W-:Y:S02]  /*11e70*/  STL [R1+0x3d8], R8 ;  /* 0x0003d80801007387 */ /* 0x0003e40000100800 */
[----:B------:R-:W-:Y:S02]  /*11e80*/  @!P5 IMAD.MOV R9, RZ, RZ, -R9 ;  /* 0x000000ffff09d224 */ /* 0x000fe400078e0a09 */
        /* <DEDUP_REMOVED lines=14> */
[--C-:B------:R-:W-:Y:S02]  /*11f70*/  @!P1 IMAD.IADD R27, R27, 0x1, -R251.reuse ;  /* 0x000000011b1b9824 */ /* 0x100fe400078e0afb */
[----:B------:R-:W-:Y:S02]  /*11f80*/  @!P4 IMAD.IADD R26, R26, 0x1, -R251 ;  /* 0x000000011a1ac824 */ /* 0x000fe400078e0afb */
[----:B------:R-:W-:-:S04]  /*11f90*/  @!P0 IMAD.MOV R8, RZ, RZ, -R8 ;  /* 0x000000ffff088224 */ /* 0x000fc800078e0a08 */
[----:B------:R-:W-:Y:S01]  /*11fa0*/  @!P3 IADD3 R29, R29, -R251, RZ ;  /* 0x800000fb1d1db210 */ /* 0x000fe20007ffe0ff */
[----:B------:R-:W-:-:S03]  /*11fb0*/  @!P6 IMAD.IADD R25, R25, 0x1, -R251 ;  /* 0x000000011919e824 */ /* 0x000fc600078e0afb */
        /* <DEDUP_REMOVED lines=12> */
[----:B------:R-:W-:Y:S02]  /*12080*/  @!P2 IMAD.IADD R21, R21, 0x1, -R251 ;  /* 0x000000011515a824 */ /* 0x000fe400078e0afb */
[----:B------:R-:W-:Y:S02]  /*12090*/  @!P3 IADD3 R23, R23, -R251, RZ ;  /* 0x800000fb1717b210 */ /* 0x000fe40007ffe0ff */
[C---:B----4-:R-:W-:Y:S02]  /*120a0*/  ISETP.GT.U32.AND P1, PT, R251.reuse, R19, PT ;  /* 0x00000013fb00720c */ /* 0x050fe40003f24070 */
[C---:B------:R-:W-:Y:S02]  /*120b0*/  ISETP.GT.U32.AND P4, PT, R251.reuse, R20, PT ;  /* 0x00000014fb00720c */ /* 0x040fe40003f84070 */
[----:B------:R-:W-:Y:S02]  /*120c0*/  ISETP.GT.U32.AND P6, PT, R251, R18, PT ;  /* 0x00000012fb00720c */ /* 0x000fe40003fc4070 */
[----:B------:R-:W-:-:S02]  /*120d0*/  ISETP.GE.AND P5, PT, R34, RZ, PT ;  /* 0x000000ff2200720c */ /* 0x000fc40003fa6270 */
[----:B------:R-:W-:-:S05]  /*120e0*/  ISETP.GE.AND P2, PT, R33, RZ, PT ;  /* 0x000000ff2100720c */ /* 0x000fca0003f46270 */
[--C-:B------:R-:W-:Y:S01]  /*120f0*/  @!P1 IMAD.IADD R19, R19, 0x1, -R251.reuse ;  /* 0x0000000113139824 */ /* 0x100fe200078e0afb */
[----:B------:R-:W2:Y:S01]  /*12100*/  LDL.LU R33, [R1+0x23c] ;  /* 0x00023c0001217983 */ /* 0x000ea20000300800 */
[----:B------:R-:W-:Y:S01]  /*12110*/  @!P4 IMAD.IADD R20, R20, 0x1, -R251 ;  /* 0x000000011414c824 */ /* 0x000fe200078e0afb */
[----:B------:R-:W-:-:S03]  /*12120*/  ISETP.GE.AND P3, PT, R32, RZ, PT ;  /* 0x000000ff2000720c */ /* 0x000fc60003f66270 */
[----:B------:R-:W-:Y:S01]  /*12130*/  @!P5 IADD3 R11, -R11, RZ, RZ ;  /* 0x000000ff0b0bd210 */ /* 0x000fe20007ffe1ff */
        /* <DEDUP_REMOVED lines=23> */
[----:B------:R-:W-:-:S03]  /*122b0*/  MOV R9, R22 ;  /* 0x0000001600097202 */ /* 0x000fc60000000f00 */
        /* <DEDUP_REMOVED lines=12> */
[----:B------:R-:W-:Y:S01]  /*12380*/  @!P4 IADD3 R18, R18, -R251, RZ ;  /* 0x800000fb1212c210 */ /* 0x000fe20007ffe0ff */
[----:B------:R-:W-:Y:S02]  /*12390*/  @!P1 IMAD.IADD R20, R20, 0x1, -R251 ;  /* 0x0000000114149824 */ /* 0x000fe400078e0afb */
[----:B------:R-:W-:Y:S02]  /*123a0*/  @!P6 IMAD.MOV R9, RZ, RZ, -R9 ;  /* 0x000000ffff09e224 */ /* 0x000fe400078e0a09 */
[--C-:B------:R-:W-:Y:S01]  /*123b0*/  @!P0 IMAD.IADD R21, R21, 0x1, -R251.reuse ;  /* 0x0000000115158824 */ /* 0x100fe200078e0afb */
[----:B------:R1:W-:Y:S03]  /*123c0*/  STL [R1+0x3b8], R11 ;  /* 0x0003b80b01007387 */ /* 0x0003e60000100800 */
[----:B------:R-:W-:Y:S01]  /*123d0*/  @!P5 IMAD.IADD R12, R12, 0x1, -R251 ;  /* 0x000000010c0cd824 */ /* 0x000fe200078e0afb */
[----:B------:R-:W-:Y:S01]  /*123e0*/  STL [R1+0x3b4], R9 ;  /* 0x0003b40901007387 */ /* 0x000fe20000100800 */
[----:B-1----:R-:W-:Y:S01]  /*123f0*/  IMAD.MOV.U32 R11, RZ, RZ, R23 ;  /* 0x000000ffff0b7224 */ /* 0x002fe200078e0017 */
[----:B------:R-:W-:-:S02]  /*12400*/  MOV R34, R18 ;  /* 0x0000001200227202 */ /* 0x000fc40000000f00 */
[C---:B--2---:R-:W-:Y:S02]  /*12410*/  ISETP.GT.U32.AND P2, PT, R251.reuse, R33, PT ;  /* 0x00000021fb00720c */ /* 0x044fe40003f44070 */
        /* <DEDUP_REMOVED lines=26> */
[----:B------:R-:W-:-:S03]  /*125c0*/  @!P1 IMAD.MOV R34, RZ, RZ, -R34 ;  /* 0x000000ffff229224 */ /* 0x000fc600078e0a22 */
[----:B------:R-:W4:Y:S01]  /*125d0*/  LDL R18, [R1+0x3564] ;  /* 0x0035640001127983 */ /* 0x000f220000100800 */
[----:B-1----:R-:W-:-:S03]  /*125e0*/  IMAD.MOV.U32 R11, RZ, RZ, R20 ;  /* 0x000000ffff0b7224 */ /* 0x002fc600078e0014 */
[----:B------:R-:W4:Y:S01]  /*125f0*/  LDL R20, [R1+0x3548] ;  /* 0x0035480001147983 */ /* 0x000f220000100800 */
[----:B------:R-:W-:-:S03]  /*12600*/  @!P3 IMAD.MOV R11, RZ, RZ, -R11 ;  /* 0x000000ffff0bb224 */ /* 0x000fc600078e0a0b */
[----:B------:R1:W-:Y:S04]  /*12610*/  STL [R1+0x1fc], R19 ;  /* 0x0001fc1301007387 */ /* 0x0003e80000100800 */
        /* <DEDUP_REMOVED lines=11> */
[----:B------:R-:W-:Y:S01]  /*126d0*/  @!P6 IMAD.IADD R28, R28, 0x1, -R251 ;  /* 0x000000011c1ce824 */ /* 0x000fe200078e0afb */
[----:B------:R-:W-:-:S04]  /*126e0*/  ISETP.GT.U32.AND P2, PT, R251, R32, PT ;  /* 0x00000020fb00720c */ /* 0x000fc80003f44070 */
[C---:B------:R-:W-:Y:S02]  /*126f0*/  ISETP.GT.U32.AND P6, PT, R251.reuse, R28, PT ;  /* 0x0000001cfb00720c */ /* 0x040fe40003fc4070 */
[----:B------:R-:W-:Y:S02]  /*12700*/  ISETP.GT.U32.AND P3, PT, R251, R31, PT ;  /* 0x0000001ffb00720c */ /* 0x000fe40003f64070 */
[----:B------:R-:W-:Y:S01]  /*12710*/  IABS R8, R8 ;  /* 0x0000000800087213 */ /* 0x000fe20000000000 */
[--C-:B------:R-:W-:Y:S02]  /*12720*/  @!P0 IMAD.IADD R10, R10, 0x1, -R251.reuse ;  /* 0x000000010a0a8824 */ /* 0x100fe400078e0afb */
[----:B------:R-:W-:Y:S02]  /*12730*/  @!P5 IMAD.IADD R33, R33, 0x1, -R251 ;  /* 0x000000012121d824 */ /* 0x000fe400078e0afb */
[----:B------:R-:W-:Y:S01]  /*12740*/  IMAD.HI.U32 R9, R252, R8, RZ ;  /* 0x00000008fc097227 */ /* 0x000fe200078e00ff */
[----:B------:R-:W-:-:S03]  /*12750*/  @!P2 IADD3 R32, R32, -R251, RZ ;  /* 0x800000fb2020a210 */ /* 0x000fc60007ffe0ff */
[--C-:B------:R-:W-:Y:S01]  /*12760*/  @!P6 IMAD.IADD R28, R28, 0x1, -R251.reuse ;  /* 0x000000011c1ce824 */ /* 0x100fe200078e0afb */
[----:B------:R-:W-:Y:S01]  /*12770*/  IADD3 R9, -R9, RZ, RZ ;  /* 0x000000ff09097210 */ /* 0x000fe20007ffe1ff */
[----:B------:R-:W-:Y:S01]  /*12780*/  @!P3 IMAD.IADD R31, R31, 0x1, -R251 ;  /* 0x000000011f1fb824 */ /* 0x000fe200078e0afb */
[----:B------:R-:W-:Y:S03]  /*12790*/  STL [R1+0x1f0], R11 ;  /* 0x0001f00b01007387 */ /* 0x000fe60000100800 */
[C---:B------:R-:W-:Y:S02]  /*127a0*/  IMAD R8, R251.reuse, R9, R8 ;  /* 0x00000009fb087224 */ /* 0x040fe400078e0208 */
[----:B------:R-:W-:Y:S02]  /*127b0*/  IMAD.MOV.U32 R9, RZ, RZ, R10 ;  /* 0x000000ffff097224 */ /* 0x000fe400078e000a */
[----:B------:R-:W-:Y:S01]  /*127c0*/  IMAD.MOV.U32 R10, RZ, RZ, R33 ;  /* 0x000000ffff0a7224 */ /* 0x000fe200078e0021 */
[----:B------:R-:W-:-:S13]  /*127d0*/  ISETP.GT.U32.AND P1, PT, R251, R29, PT ;  /* 0x0000001dfb00720c */ /* 0x000fda0003f24070 */
[----:B------:R-:W-:Y:S01]  /*127e0*/  @!P1 IMAD.IADD R29, R29, 0x1, -R251 ;  /* 0x000000011d1d9824 */ /* 0x000fe200078e0afb */
[----:B--2---:R-:W-:-:S13]  /*127f0*/  ISETP.GT.U32.AND P4, PT, R251, R30, PT ;  /* 0x0000001efb00720c */ /* 0x004fda0003f84070 */
[----:B------:R-:W-:Y:S01]  /*12800*/  @!P4 IMAD.IADD R30, R30, 0x1, -R251 ;  /* 0x000000011e1ec824 */ /* 0x000fe200078e0afb */
[C---:B---3--:R-:W-:Y:S02]  /*12810*/  ISETP.GT.U32.AND P0, PT, R251.reuse, R27, PT ;  /* 0x0000001bfb00720c */ /* 0x048fe40003f04070 */
[C---:B----4-:R-:W-:Y:S02]  /*12820*/  ISETP.GT.U32.AND P5, PT, R251.reuse, R26, PT ;  /* 0x0000001afb00720c */ /* 0x050fe40003fa4070 */
[----:B------:R-:W-:-:S09]  /*12830*/  ISETP.GT.U32.AND P2, PT, R251, R25, PT ;  /* 0x00000019fb00720c */ /* 0x000fd20003f44070 */
[--C-:B------:R-:W-:Y:S02]  /*12840*/  @!P0 IMAD.IADD R27, R27, 0x1, -R251.reuse ;  /* 0x000000011b1b8824 */ /* 0x100fe400078e0afb */
[----:B------:R-:W-:Y:S01]  /*12850*/  @!P5 IMAD.IADD R26, R26, 0x1, -R251 ;  /* 0x000000011a1ad824 */ /* 0x000fe200078e0afb */
[----:B------:R-:W-:Y:S02]  /*12860*/  ISETP.GT.U32.AND P3, PT, R251, R24, PT ;  /* 0x00000018fb00720c */ /* 0x000fe40003f64070 */
[----:B------:R-:W-:Y:S02]  /*12870*/  ISETP.GE.AND P6, PT, R23, RZ, PT ;  /* 0x000000ff1700720c */ /* 0x000fe40003fc6270 */
[----:B------:R-:W-:Y:S02]  /*12880*/  ISETP.GE.AND P4, PT, R21, RZ, PT ;  /* 0x000000ff1500720c */ /* 0x000fe40003f86270 */
[----:B------:R-:W2:Y:S01]  /*12890*/  LDL.LU R21, [R1+0x210] ;  /* 0x0002100001157983 */ /* 0x000ea20000300800 */
[----:B------:R-:W-:-:S03]  /*128a0*/  @!P2 IADD3 R25, R25, -R251, RZ ;  /* 0x800000fb1919a210 */ /* 0x000fc60007ffe0ff */
[----:B------:R-:W3:Y:S05]  /*128b0*/  LDL.LU R23, [R1+0x20c] ;  /* 0x00020c0001177983 */ /* 0x000eea0000300800 */
[----:B------:R-:W-:Y:S01]  /*128c0*/  @!P6 IMAD.MOV R9, RZ, RZ, -R9 ;  /* 0x000000ffff09e224 */ /* 0x000fe200078e0a09 */
[----:B------:R-:W-:Y:S01]  /*128d0*/  ISETP.GE.AND P5, PT, R18, RZ, PT ;  /* 0x000000ff1200720c */ /* 0x000fe20003fa6270 */
[----:B------:R-:W-:Y:S01]  /*128e0*/  @!P3 IMAD.IADD R24, R24, 0x1, -R251 ;  /* 0x000000011818b824 */ /* 0x000fe200078e0afb */
[----:B------:R-:W-:Y:S02]  /*128f0*/  ISETP.GE.AND P0, PT, R20, RZ, PT ;  /* 0x000000ff1400720c */ /* 0x000fe40003f06270 */
[----:B------:R-:W4:Y:S01]  /*12900*/  LDL.LU R20, [R1+0x208] ;  /* 0x0002080001147983 */ /* 0x000f220000300800 */
[----:B------:R-:W-:-:S03]  /*12910*/  @!P4 IADD3 R10, -R10, RZ, RZ ;  /* 0x000000ff0a0ac210 */ /* 0x000fc60007ffe1ff */
[----:B------:R-:W4:Y:S01]  /*12920*/  LDL.LU R18, [R1+0x204] ;  /* 0x0002040001127983 */ /* 0x000f220000300800 */
[----:B------:R-:W-:-:S03]  /*12930*/  ISETP.GE.AND P2, PT, R19, RZ, PT ;  /* 0x000000ff1300720c */ /* 0x000fc60003f46270 */
[----:B------:R-:W4:Y:S04]  /*12940*/  LDL.LU R19, [R1+0x200] ;  /* 0x0002000001137983 */ /* 0x000f280000300800 */
[----:B------:R1:W-:Y:S02]  /*12950*/  STL [R1+0x1ec], R9 ;  /* 0x0001ec0901007387 */ /* 0x0003e40000100800 */
[----:B-1----:R-:W-:Y:S01]  /*12960*/  IMAD.MOV.U32 R9, RZ, RZ, R32 ;  /* 0x000000ffff097224 */ /* 0x002fe200078e0020 */
[----:B------:R-:W-:Y:S02]  /*12970*/  ISETP.GE.AND P3, PT, R34, RZ, PT ;  /* 0x000000ff2200720c */ /* 0x000fe40003f66270 */
[----:B------:R-:W4:Y:S04]  /*12980*/  LDL R34, [R1+0x3518] ;  /* 0x0035180001227983 */ /* 0x000f280000100800 */
        /* <DEDUP_REMOVED lines=15> */
[----:B------:R-:W-:Y:S02]  /*12a80*/  ISETP.GT.U32.AND P4, PT, R251, R27, PT ;  /* 0x0000001bfb00720c */ /* 0x000fe40003f84070 */
[----:B------:R-:W-:-:S07]  /*12a90*/  @!P3 IADD3 R10, -R10, RZ, RZ ;  /* 0x000000ff0a0ab210 */ /* 0x000fce0007ffe1ff */
[----:B------:R-:W-:Y:S01]  /*12aa0*/  @!P1 IMAD.IADD R22, R22, 0x1, -R251 ;  /* 0x0000000116169824 */ /* 0x000fe200078e0afb */
[C---:B------:R-:W-:Y:S02]  /*12ab0*/  ISETP.GT.U32.AND P1, PT, R251.reuse, R30, PT ;  /* 0x0000001efb00720c */ /* 0x040fe40003f24070 */
[C---:B------:R-:W-:Y:S02]  /*12ac0*/  ISETP.GT.U32.AND P6, PT, R251.reuse, R25, PT ;  /* 0x00000019fb00720c */ /* 0x040fe40003fc4070 */
[----:B------:R-:W-:Y:S01]  /*12ad0*/  ISETP.GT.U32.AND P5, PT, R251, R22, PT ;  /* 0x00000016fb00720c */ /* 0x000fe20003fa4070 */
[----:B------:R-:W-:Y:S02]  /*12ae0*/  @!P2 IMAD.MOV R9, RZ, RZ, -R9 ;  /* 0x000000ffff09a224 */ /* 0x000fe400078e0a09 */
[--C-:B------:R-:W-:Y:S02]  /*12af0*/  @!P0 IMAD.IADD R26, R26, 0x1, -R251.reuse ;  /* 0x000000011a1a8824 */ /* 0x100fe400078e0afb */
[----:B------:R-:W-:-:S04]  /*12b00*/  @!P4 IMAD.IADD R27, R27, 0x1, -R251 ;  /* 0x000000011b1bc824 */ /* 0x000fc800078e0afb */
[--C-:B------:R-:W-:Y:S01]  /*12b10*/  @!P1 IMAD.IADD R30, R30, 0x1, -R251.reuse ;  /* 0x000000011e1e9824 */ /* 0x100fe200078e0afb */
[----:B------:R1:W-:Y:S01]  /*12b20*/  STL [R1+0x1dc], R9 ;  /* 0x0001dc0901007387 */ /* 0x0003e20000100800 */
[--C-:B------:R-:W-:Y:S02]  /*12b30*/  @!P6 IMAD.IADD R25, R25, 0x1, -R251.reuse ;  /* 0x000000011919e824 */ /* 0x100fe400078e0afb */
[----:B------:R-:W-:Y:S01]  /*12b40*/  @!P5 IMAD.IADD R22, R22, 0x1, -R251 ;  /* 0x000000011616d824 */ /* 0x000fe200078e0afb */
[----:B-1----:R-:W-:Y:S01]  /*12b50*/  IADD3 R9, R246, 0x1ec, RZ ;  /* 0x000001ecf6097810 */ /* 0x002fe20007ffe0ff */
[----:B------:R-:W-:-:S04]  /*12b60*/  IMAD.MOV.U32 R12, RZ, RZ, R30 ;  /* 0x000000ffff0c7224 */ /* 0x000fc800078e001e */
[----:B------:R-:W-:Y:S04]  /*12b70*/  STL [R1+0x3404], R9 ;  /* 0x0034040901007387 */ /* 0x000fe80000100800 */
[----:B------:R1:W-:Y:S01]  /*12b80*/  STL [R1+0x1d8], R10 ;  /* 0x0001d80a01007387 */ /* 0x0003e20000100800 */
[----:B------:R-:W-:-:S03]  /*12b90*/  ISETP.GT.U32.AND P2, PT, R251, R24, PT ;  /* 0x00000018fb00720c */ /* 0x000fc60003f44070 */
[----:B------:R-:W4:Y:S01]  /*12ba0*/  LDL.LU R11, [R1+0x284] ;  /* 0x00028400010b7983 */ /* 0x000f220000300800 */
[----:B-1----:R-:W-:-:S09]  /*12bb0*/  MOV R10, R27 ;  /* 0x0000001b000a7202 */ /* 0x002fd20000000f00 */
[----:B------:R-:W-:Y:S01]  /*12bc0*/  @!P2 IMAD.IADD R24, R24, 0x1, -R251 ;  /* 0x000000011818a824 */ /* 0x000fe200078e0afb */
[C---:B--2---:R-:W-:Y:S02]  /*12bd0*/  ISETP.GT.U32.AND P3, PT, R251.reuse, R21, PT ;  /* 0x00000015fb00720c */ /* 0x044fe40003f64070 */
[----:B---3--:R-:W-:-:S11]  /*12be0*/  ISETP.GT.U32.AND P1, PT, R251, R23, PT ;  /* 0x00000017fb00720c */ /* 0x008fd60003f24070 */
[----:B------:R-:W-:Y:S02]  /*12bf0*/  @!P3 IADD3 R21, R21, -R251, RZ ;  /* 0x800000fb1515b210 */ /* 0x000fe40007ffe0ff */
[C---:B----4-:R-:W-:Y:S02]  /*12c00*/  ISETP.GT.U32.AND P4, PT, R251.reuse, R20, PT ;  /* 0x00000014fb00720c */ /* 0x050fe40003f84070 */
[----:B------:R-:W-:Y:S01]  /*12c10*/  ISETP.GT.U32.AND P0, PT, R251, R18, PT ;  /* 0x00000012fb00720c */ /* 0x000fe20003f04070 */
[----:B------:R-:W-:Y:S01]  /*12c20*/  @!P1 IMAD.IADD R23, R23, 0x1, -R251 ;  /* 0x0000000117179824 */ /* 0x000fe200078e0afb */
[----:B------:R-:W-:-:S09]  /*12c30*/  ISETP.GT.U32.AND P6, PT, R251, R19, PT ;  /* 0x00000013fb00720c */ /* 0x000fd20003fc4070 */
[--C-:B------:R-:W-:Y:S02]  /*12c40*/  @!P4 IMAD.IADD R20, R20, 0x1, -R251.reuse ;  /* 0x000000011414c824 */ /* 0x100fe400078e0afb */
[----:B------:R-:W-:Y:S01]  /*12c50*/  @!P0 IMAD.IADD R18, R18, 0x1, -R251 ;  /* 0x0000000112128824 */ /* 0x000fe200078e0afb */
[----:B------:R-:W-:Y:S02]  /*12c60*/  ISETP.GE.AND P5, PT, R34, RZ, PT ;  /* 0x000000ff2200720c */ /* 0x000fe40003fa6270 */
[----:B------:R-:W-:Y:S02]  /*12c70*/  ISETP.GE.AND P3, PT, R33, RZ, PT ;  /* 0x000000ff2100720c */ /* 0x000fe40003f66270 */
[----:B------:R-:W2:Y:S01]  /*12c80*/  LDL.LU R33, [R1+0x280] ;  /* 0x0002800001217983 */ /* 0x000ea20000300800 */
[----:B------:R-:W-:-:S08]  /*12c90*/  ISETP.GE.AND P1, PT, R32, RZ, PT ;  /* 0x000000ff2000720c */ /* 0x000fd00003f26270 */
        /* <DEDUP_REMOVED lines=18> */
[----:B------:R-:W4:Y:S03]  /*12dc0*/  LDL R25, [R1+0x356c] ;  /* 0x00356c0001197983 */ /* 0x000f260000100800 */
[----:B------:R-:W-:Y:S01]  /*12dd0*/  @!P4 IADD3 R10, -R10, RZ, RZ ;  /* 0x000000ff0a0ac210 */ /* 0x000fe20007ffe1ff */
        /* <DEDUP_REMOVED lines=15> */
[--C-:B------:R-:W-:Y:S01]  /*12ed0*/  @!P3 IMAD.IADD R23, R23, 0x1, -R251.reuse ;  /* 0x000000011717b824 */ /* 0x100fe200078e0afb */
[----:B------:R-:W-:Y:S01]  /*12ee0*/  @!P4 IADD3 R18, R18, -R251, RZ ;  /* 0x800000fb1212c210 */ /* 0x000fe20007ffe0ff */
[--C-:B------:R-:W-:Y:S02]  /*12ef0*/  @!P1 IMAD.IADD R20, R20, 0x1, -R251.reuse ;  /* 0x0000000114149824 */ /* 0x100fe400078e0afb */
[----:B------:R-:W-:Y:S02]  /*12f00*/  @!P6 IMAD.MOV R10, RZ, RZ, -R10 ;  /* 0x000000ffff0ae224 */ /* 0x000fe400078e0a0a */
[--C-:B------:R-:W-:Y:S02]  /*12f10*/  @!P0 IMAD.IADD R19, R19, 0x1, -R251.reuse ;  /* 0x0000000113138824 */ /* 0x100fe400078e0afb */
[--C-:B------:R-:W-:Y:S01]  /*12f20*/  @!P2 IMAD.IADD R21, R21, 0x1, -R251.reuse ;  /* 0x000000011515a824 */ /* 0x100fe200078e0afb */
[----:B------:R1:W-:Y:S03]  /*12f30*/  STL [R1+0x1c4], R12 ;  /* 0x0001c40c01007387 */ /* 0x0003e60000100800 */
[----:B------:R-:W-:Y:S01]  /*12f40*/  @!P5 IMAD.IADD R13, R13, 0x1, -R251 ;  /* 0x000000010d0dd824 */ /* 0x000fe200078e0afb */
[----:B------:R-:W-:Y:S01]  /*12f50*/  STL [R1+0x1c0], R10 ;  /* 0x0001c00a01007387 */ /* 0x000fe20000100800 */
[----:B-1----:R-:W-:-:S02]  /*12f60*/  IMAD.MOV.U32 R12, RZ, RZ, R23 ;  /* 0x000000ffff0c7224 */ /* 0x002fc400078e0017 */
[----:B------:R-:W-:Y:S01]  /*12f70*/  IMAD.MOV.U32 R34, RZ, RZ, R19 ;  /* 0x000000ffff227224 */ /* 0x000fe200078e0013 */
[----:B--2---:R-:W-:Y:S02]  /*12f80*/  ISETP.GT.U32.AND P3, PT, R251, R33, PT ;  /* 0x00000021fb00720c */ /* 0x004fe40003f64070 */
[----:B---3--:R-:W-:Y:S02]  /*12f90*/  ISETP.GE.AND P2, PT, R29, RZ, PT ;  /* 0x000000ff1d00720c */ /* 0x008fe40003f46270 */
[----:B------:R-:W2:Y:S01]  /*12fa0*/  LDL.LU R29, [R1+0x26c] ;  /* 0x00026c00011d7983 */ /* 0x000ea20000300800 */
[C---:B----4-:R-:W-:Y:S02]  /*12fb0*/  ISETP.GT.U32.AND P1, PT, R251.reuse, R32, PT ;  /* 0x00000020fb00720c */ /* 0x050fe40003f24070 */
[C---:B------:R-:W-:Y:S02]  /*12fc0*/  ISETP.GT.U32.AND P4, PT, R251.reuse, R31, PT ;  /* 0x0000001ffb00720c */ /* 0x040fe40003f84070 */
[----:B------:R-:W-:-:S04]  /*12fd0*/  ISETP.GT.U32.AND P0, PT, R251, R30, PT ;  /* 0x0000001efb00720c */ /* 0x000fc80003f04070 */
[----:B------:R-:W-:Y:S02]  /*12fe0*/  @!P3 IMAD.IADD R33, R33, 0x1, -R251 ;  /* 0x000000012121b824 */ /* 0x000fe400078e0afb */
[----:B------:R-:W-:Y:S01]  /*12ff0*/  @!P2 IMAD.MOV R21, RZ, RZ, -R21 ;  /* 0x000000ffff15a224 */ /* 0x000fe200078e0a15 */
[----:B------:R-:W-:Y:S02]  /*13000*/  ISETP.GE.AND P5, PT, R27, RZ, PT ;  /* 0x000000ff1b00720c */ /* 0x000fe40003fa6270 */
[----:B------:R-:W3:Y:S01]  /*13010*/  LDL.LU R27, [R1+0x268] ;  /* 0x00026800011b7983 */ /* 0x000ee20000300800 */
[----:B------:R-:W-:-:S03]  /*13020*/  @!P1 IMAD.IADD R32, R32, 0x1, -R251 ;  /* 0x0000000120209824 */ /* 0x000fc600078e0afb */
[----:B------:R-:W-:Y:S01]  /*13030*/  @!P0 IADD3 R30, R30, -R251, RZ ;  /* 0x800000fb1e1e8210 */ /* 0x000fe20007ffe0ff */
[----:B------:R-:W-:Y:S01]  /*13040*/  @!P4 IMAD.IADD R31, R31, 0x1, -R251 ;  /* 0x000000011f1fc824 */ /* 0x000fe200078e0afb */
[----:B------:R-:W-:Y:S02]  /*13050*/  ISETP.GE.AND P3, PT, R26, RZ, PT ;  /* 0x000000ff1a00720c */ /* 0x000fe40003f66270 */
[----:B------:R-:W4:Y:S01]  /*13060*/  LDL.LU R26, [R1+0x264] ;  /* 0x00026400011a7983 */ /* 0x000f220000300800 */
[----:B------:R-:W-:-:S03]  /*13070*/  ISETP.GE.AND P1, PT, R25, RZ, PT ;  /* 0x000000ff1900720c */ /* 0x000fc60003f26270 */
[----:B------:R-:W4:Y:S01]  /*13080*/  LDL.LU R25, [R1+0x260] ;  /* 0x0002600001197983 */ /* 0x000f220000300800 */
[----:B------:R-:W-:Y:S01]  /*13090*/  @!P5 IMAD.MOV R12, RZ, RZ, -R12 ;  /* 0x000000ffff0cd224 */ /* 0x000fe200078e0a0c */
[----:B------:R-:W-:Y:S02]  /*130a0*/  ISETP.GE.AND P4, PT, R24, RZ, PT ;  /* 0x000000ff1800720c */ /* 0x000fe40003f86270 */
[----:B------:R-:W4:Y:S01]  /*130b0*/  LDL.LU R24, [R1+0x25c] ;  /* 0x00025c0001187983 */ /* 0x000f220000300800 */
[----:B------:R-:W-:-:S03]  /*130c0*/  ISETP.GE.AND P0, PT, R22, RZ, PT ;  /* 0x000000ff1600720c */ /* 0x000fc60003f06270 */
[----:B------:R-:W4:Y:S04]  /*130d0*/  LDL.LU R22, [R1+0x258] ;  /* 0x0002580001167983 */ /* 0x000f280000300800 */
[----:B------:R1:W-:Y:S04]  /*130e0*/  STL [R1+0x1bc], R21 ;  /* 0x0001bc1501007387 */ /* 0x0003e80000100800 */
[----:B------:R-:W4:Y:S04]  /*130f0*/  LDL R23, [R1+0x35a8] ;  /* 0x0035a80001177983 */ /* 0x000f280000100800 */
[----:B-1----:R-:W4:Y:S04]  /*13100*/  LDL R21, [R1+0x3574] ;  /* 0x0035740001157983 */ /* 0x002f280000100800 */
[----:B------:R1:W-:Y:S01]  /*13110*/  STL [R1+0x1b8], R12 ;  /* 0x0001b80c01007387 */ /* 0x0003e20000100800 */
[----:B------:R-:W-:Y:S01]  /*13120*/  @!P3 IADD3 R20, -R20, RZ, RZ ;  /* 0x000000ff1414b210 */ /* 0x000fe20007ffe1ff */
[----:B------:R-:W-:-:S02]  /*13130*/  @!P4 IMAD.MOV R34, RZ, RZ, -R34 ;  /* 0x000000ffff22c224 */ /* 0x000fc400078e0a22 */
        /* <DEDUP_REMOVED lines=11> */
[----:B------:R-:W-:-:S04]  /*131f0*/  ISETP.GT.U32.AND P6, PT, R251, R28, PT ;  /* 0x0000001cfb00720c */ /* 0x000fc80003fc4070 */
[C---:B------:R-:W-:Y:S01]  /*13200*/  ISETP.GT.U32.AND P2, PT, R251.reuse, R11, PT ;  /* 0x0000000bfb00720c */ /* 0x040fe20003f44070 */
[----:B------:R-:W-:Y:S01]  /*13210*/  IMAD.MOV.U32 R12, RZ, RZ, R13 ;  /* 0x000000ffff0c7224 */ /* 0x000fe200078e000d */
[----:B------:R-:W-:-:S07]  /*13220*/  ISETP.GT.U32.AND P5, PT, R251, R33, PT ;  /* 0x00000021fb00720c */ /* 0x000fce0003fa4070 */
[----:B------:R-:W-:Y:S01]  /*13230*/  @!P6 IMAD.IADD R28, R28, 0x1, -R251 ;  /* 0x000000011c1ce824 */ /* 0x000fe200078e0afb */
[----:B------:R-:W-:Y:S01]  /*13240*/  ISETP.GT.U32.AND P3, PT, R251, R32, PT ;  /* 0x00000020fb00720c */ /* 0x000fe20003f64070 */
[----:B------:R-:W-:-:S03]  /*13250*/  @!P0 IMAD.MOV R12, RZ, RZ, -R12 ;  /* 0x000000ffff0c8224 */ /* 0x000fc600078e0a0c */
[----:B------:R-:W-:Y:S01]  /*13260*/  ISETP.GT.U32.AND P6, PT, R251, R28, PT ;  /* 0x0000001cfb00720c */ /* 0x000fe20003fc4070 */
[----:B------:R-:W-:Y:S01]  /*13270*/  @!P2 IMAD.IADD R11, R11, 0x1, -R251 ;  /* 0x000000010b0ba824 */ /* 0x000fe200078e0afb */
[----:B------:R-:W-:Y:S02]  /*13280*/  ISETP.GT.U32.AND P1, PT, R251, R31, PT ;  /* 0x0000001ffb00720c */ /* 0x000fe40003f24070 */
[----:B------:R-:W-:Y:S02]  /*13290*/  IABS R9, R9 ;  /* 0x0000000900097213 */ /* 0x000fe40000000000 */
[----:B------:R-:W-:-:S03]  /*132a0*/  @!P5 IADD3 R33, R33, -R251, RZ ;  /* 0x800000fb2121d210 */ /* 0x000fc60007ffe0ff */
[----:B------:R-:W-:-:S04]  /*132b0*/  IMAD.HI.U32 R10, R252, R9, RZ ;  /* 0x00000009fc0a7227 */ /* 0x000fc800078e00ff */
        /* <DEDUP_REMOVED lines=14> */
[----:B------:R-:W-:Y:S01]  /*133a0*/  @!P2 IMAD.IADD R27, R27, 0x1, -R251 ;  /* 0x000000011b1ba824 */ /* 0x000fe200078e0afb */
[C---:B------:R-:W-:Y:S02]  /*133b0*/  ISETP.GT.U32.AND P3, PT, R251.reuse, R25, PT ;  /* 0x00000019fb00720c */ /* 0x040fe40003f64070 */
[----:B------:R-:W-:Y:S02]  /*133c0*/  @!P5 IADD3 R26, R26, -R251, RZ ;  /* 0x800000fb1a1ad210 */ /* 0x000fe40007ffe0ff */
[----:B------:R-:W-:Y:S02]  /*133d0*/  ISETP.GT.U32.AND P1, PT, R251, R24, PT ;  /* 0x00000018fb00720c */ /* 0x000fe40003f24070 */
[----:B------:R-:W-:Y:S02]  /*133e0*/  ISETP.GE.AND P6, PT, R23, RZ, PT ;  /* 0x000000ff1700720c */ /* 0x000fe40003fc6270 */
[----:B------:R-:W-:-:S05]  /*133f0*/  ISETP.GE.AND P0, PT, R21, RZ, PT ;  /* 0x000000ff1500720c */ /* 0x000fca0003f06270 */
[----:B------:R-:W-:-:S04]  /*13400*/  @!P3 IMAD.IADD R25, R25, 0x1, -R251 ;  /* 0x000000011919b824 */ /* 0x000fc800078e0afb */
[----:B------:R-:W-:Y:S02]  /*13410*/  @!P1 IMAD.IADD R24, R24, 0x1, -R251 ;  /* 0x0000000118189824 */ /* 0x000fe400078e0afb */
[----:B------:R-:W-:Y:S01]  /*13420*/  @!P6 IMAD.MOV R10, RZ, RZ, -R10 ;  /* 0x000000ffff0ae224 */ /* 0x000fe200078e0a0a */
[----:B------:R-:W-:Y:S02]  /*13430*/  ISETP.GE.AND P2, PT, R18, RZ, PT ;  /* 0x000000ff1200720c */ /* 0x000fe40003f46270 */
[----:B------:R-:W2:Y:S01]  /*13440*/  LDL.LU R18, [R1+0x254] ;  /* 0x0002540001127983 */ /* 0x000ea20000300800 */
[----:B------:R-:W-:-:S03]  /*13450*/  @!P0 IMAD.MOV R11, RZ, RZ, -R11 ;  /* 0x000000ffff0b8224 */ /* 0x000fc600078e0a0b */
[----:B------:R-:W3:Y:S01]  /*13460*/  LDL.LU R23, [R1+0x250] ;  /* 0x0002500001177983 */ /* 0x000ee20000300800 */
[----:B------:R-:W-:Y:S02]  /*13470*/  ISETP.GE.AND P3, PT, R19, RZ, PT ;  /* 0x000000ff1300720c */ /* 0x000fe40003f66270 */
[----:B------:R-:W-:Y:S02]  /*13480*/  ISETP.GE.AND P5, PT, R20, RZ, PT ;  /* 0x000000ff1400720c */ /* 0x000fe40003fa6270 */
[----:B------:R-:W4:Y:S04]  /*13490*/  LDL.LU R20, [R1+0x24c] ;  /* 0x00024c0001147983 */ /* 0x000f280000300800 */
[----:B------:R-:W4:Y:S04]  /*134a0*/  LDL.LU R21, [R1+0x248] ;  /* 0x0002480001157983 */ /* 0x000f280000300800 */
[----:B------:R-:W4:Y:S04]  /*134b0*/  LDL.LU R19, [R1+0x244] ;  /* 0x0002440001137983 */ /* 0x000f280000300800 */
[----:B------:R1:W-:Y:S01]  /*134c0*/  STL [R1+0x1a4], R10 ;  /* 0x0001a40a01007387 */ /* 0x0003e20000100800 */
[----:B------:R-:W-:-:S03]  /*134d0*/  ISETP.GE.AND P1, PT, R34, RZ, PT ;  /* 0x000000ff2200720c */ /* 0x000fc60003f26270 */
[----:B------:R-:W4:Y:S01]  /*134e0*/  LDL R34, [R1+0x3588] ;  /* 0x0035880001227983 */ /* 0x000f220000100800 */
[----:B-1----:R-:W-:-:S03]  /*134f0*/  MOV R10, R32 ;  /* 0x00000020000a7202 */ /* 0x002fc60000000f00 */
[----:B------:R1:W-:Y:S04]  /*13500*/  STL [R1+0x1a0], R11 ;  /* 0x0001a00b01007387 */ /* 0x0003e80000100800 */
[----:B------:R-:W4:Y:S01]  /*13510*/  LDL R33, [R1+0x3598] ;  /* 0x0035980001217983 */ /* 0x000f220000100800 */
[----:B------:R-:W-:-:S03]  /*13520*/  @!P2 IMAD.MOV R10, RZ, RZ, -R10 ;  /* 0x000000ffff0aa224 */ /* 0x000fc600078e0a0a */
        /* <DEDUP_REMOVED lines=19> */
[----:B------:R-:W-:Y:S01]  /*13660*/  @!P3 IADD3 R10, -R10, RZ, RZ ;  /* 0x000000ff0a0ab210 */ /* 0x000fe20007ffe1ff */
[----:B------:R-:W-:-:S06]  /*13670*/  @!P2 IMAD.IADD R26, R26, 0x1, -R251 ;  /* 0x000000011a1aa824 */ /* 0x000fcc00078e0afb */
[--C-:B------:R-:W-:Y:S02]  /*13680*/  @!P4 IMAD.IADD R29, R29, 0x1, -R251.reuse ;  /* 0x000000011d1dc824 */ /* 0x100fe400078e0afb */
[----:B------:R-:W-:Y:S02]  /*13690*/  @!P6 IMAD.IADD R25, R25, 0x1, -R251 ;  /* 0x000000011919e824 */ /* 0x000fe400078e0afb */
[----:B------:R-:W-:Y:S01]  /*136a0*/  @!P5 IADD3 R22, R22, -R251, RZ ;  /* 0x800000fb1616d210 */ /* 0x000fe20007ffe0ff */
[----:B------:R1:W-:Y:S01]  /*136b0*/  STL [R1+0x194], R10 ;  /* 0x0001940a01007387 */ /* 0x0003e20000100800 */
[----:B------:R-:W-:Y:S01]  /*136c0*/  IMAD.MOV.U32 R13, RZ, RZ, R29 ;  /* 0x000000ffff0d7224 */ /* 0x000fe200078e001d */
[----:B-1----:R-:W-:-:S05]  /*136d0*/  IADD3 R10, R246, 0x1ed, RZ ;  /* 0x000001edf60a7810 */ /* 0x002fca0007ffe0ff */
[----:B------:R-:W-:Y:S04]  /*136e0*/  STL [R1+0x33fc], R10 ;  /* 0x0033fc0a01007387 */ /* 0x000fe80000100800 */
[----:B------:R1:W-:Y:S04]  /*136f0*/  STL [R1+0x190], R11 ;  /* 0x0001900b01007387 */ /* 0x0003e80000100800 */
[----:B------:R-:W4:Y:S01]  /*13700*/  LDL.LU R12, [R1+0x2c8] ;  /* 0x0002c800010c7983 */ /* 0x000f220000300800 */
[----:B-1----:R-:W-:Y:S01]  /*13710*/  IMAD.MOV.U32 R11, RZ, RZ, R27 ;  /* 0x000000ffff0b7224 */ /* 0x002fe200078e001b */
[----:B------:R-:W-:-:S13]  /*13720*/  ISETP.GT.U32.AND P3, PT, R251, R24, PT ;  /* 0x00000018fb00720c */ /* 0x000fda0003f64070 */
[----:B------:R-:W-:Y:S01]  /*13730*/  @!P3 IMAD.IADD R24, R24, 0x1, -R251 ;  /* 0x000000011818b824 */ /* 0x000fe200078e0afb */
[C---:B--2---:R-:W-:Y:S02]  /*13740*/  ISETP.GT.U32.AND P1, PT, R251.reuse, R18, PT ;  /* 0x00000012fb00720c */ /* 0x044fe40003f24070 */
[C---:B---3--:R-:W-:Y:S02]  /*13750*/  ISETP.GT.U32.AND P4, PT, R251.reuse, R23, PT ;  /* 0x00000017fb00720c */ /* 0x048fe40003f84070 */
[----:B----4-:R-:W-:-:S09]  /*13760*/  ISETP.GT.U32.AND P0, PT, R251, R20, PT ;  /* 0x00000014fb00720c */ /* 0x010fd20003f04070 */
[--C-:B------:R-:W-:Y:S01]  /*13770*/  @!P1 IMAD.IADD R18, R18, 0x1, -R251.reuse ;  /* 0x0000000112129824 */ /* 0x100fe200078e0afb */
[C---:B------:R-:W-:Y:S02]  /*13780*/  ISETP.GT.U32.AND P2, PT, R251.reuse, R21, PT ;  /* 0x00000015fb00720c */ /* 0x040fe40003f44070 */
[----:B------:R-:W-:Y:S02]  /*13790*/  ISETP.GT.U32.AND P6, PT, R251, R19, PT ;  /* 0x00000013fb00720c */ /* 0x000fe40003fc4070 */
[----:B------:R-:W-:Y:S01]  /*137a0*/  ISETP.GE.AND P5, PT, R34, RZ, PT ;  /* 0x000000ff2200720c */ /* 0x000fe20003fa6270 */
[--C-:B------:R-:W-:Y:S01]  /*137b0*/  @!P4 IMAD.IADD R23, R23, 0x1, -R251.reuse ;  /* 0x000000011717c824 */ /* 0x100fe200078e0afb */
[----:B------:R-:W-:Y:S01]  /*137c0*/  ISETP.GE.AND P1, PT, R33, RZ, PT ;  /* 0x000000ff2100720c */ /* 0x000fe20003f26270 */
[--C-:B------:R-:W-:Y:S01]  /*137d0*/  @!P0 IMAD.IADD R20, R20, 0x1, -R251.reuse ;  /* 0x0000000114148824 */ /* 0x100fe200078e0afb */
[----:B------:R-:W2:Y:S05]  /*137e0*/  LDL.LU R33, [R1+0x2c4] ;  /* 0x0002c40001217983 */ /* 0x000eaa0000300800 */
[----:B------:R-:W-:Y:S01]  /*137f0*/  @!P2 IMAD.IADD R21, R21, 0x1, -R251 ;  /* 0x000000011515a824 */ /* 0x000fe200078e0afb */
[----:B------:R-:W-:-:S03]  /*13800*/  ISETP.GE.AND P4, PT, R32, RZ, PT ;  /* 0x000000ff2000720c */ /* 0x000fc60003f86270 */
        /* <DEDUP_REMOVED lines=20> */
[----:B------:R-:W-:Y:S04]  /*13950*/  STL [R1+0x184], R13 ;  /* 0x0001840d01007387 */ /* 0x000fe80000100800 */
[----:B------:R1:W-:Y:S02]  /*13960*/  STL [R1+0x180], R11 ;  /* 0x0001800b01007387 */ /* 0x0003e40000100800 */
[----:B-1----:R-:W-:-:S02]  /*13970*/  IMAD.MOV.U32 R11, RZ, RZ, R22 ;  /* 0x000000ffff0b7224 */ /* 0x002fc400078e0016 */
[----:B------:R-:W4:Y:S01]  /*13980*/  LDL R22, [R1+0x35c0] ;  /* 0x0035c00001167983 */ /* 0x000f220000100800 */
[----:B------:R-:W-:-:S03]  /*13990*/  MOV R13, R24 ;  /* 0x00000018000d7202 */ /* 0x000fc60000000f00 */
[----:B------:R-:W4:Y:S01]  /*139a0*/  LDL R24, [R1+0x35b4] ;  /* 0x0035b40001187983 */ /* 0x000f220000100800 */
[C---:B------:R-:W-:Y:S01]  /*139b0*/  ISETP.GT.U32.AND P3, PT, R251.reuse, R14, PT ;  /* 0x0000000efb00720c */ /* 0x040fe20003f64070 */
[----:B------:R-:W-:Y:S01]  /*139c0*/  @!P2 IMAD.MOV R13, RZ, RZ, -R13 ;  /* 0x000000ffff0da224 */ /* 0x000fe200078e0a0d */
[C---:B------:R-:W-:Y:S02]  /*139d0*/  ISETP.GT.U32.AND P2, PT, R251.reuse, R19, PT ;  /* 0x00000013fb00720c */ /* 0x040fe40003f44070 */
[C---:B------:R-:W-:Y:S02]  /*139e0*/  ISETP.GT.U32.AND P1, PT, R251.reuse, R23, PT ;  /* 0x00000017fb00720c */ /* 0x040fe40003f24070 */
[C---:B------:R-:W-:Y:S02]  /*139f0*/  ISETP.GT.U32.AND P4, PT, R251.reuse, R20, PT ;  /* 0x00000014fb00720c */ /* 0x040fe40003f84070 */
[----:B------:R-:W-:-:S05]  /*13a00*/  ISETP.GT.U32.AND P0, PT, R251, R21, PT ;  /* 0x00000015fb00720c */ /* 0x000fca0003f04070 */
[-C--:B------:R-:W-:Y:S02]  /*13a10*/  @!P3 IADD3 R14, R14, -R251.reuse, RZ ;  /* 0x800000fb0e0eb210 */ /* 0x080fe40007ffe0ff */
[----:B------:R-:W-:Y:S01]  /*13a20*/  ISETP.GT.U32.AND P3, PT, R251, R18, PT ;  /* 0x00000012fb00720c */ /* 0x000fe20003f64070 */
[--C-:B------:R-:W-:Y:S01]  /*13a30*/  @!P2 IMAD.IADD R19, R19, 0x1, -R251.reuse ;  /* 0x000000011313a824 */ /* 0x100fe200078e0afb */
[----:B------:R-:W-:Y:S01]  /*13a40*/  ISETP.GT.U32.AND P5, PT, R251, R14, PT ;  /* 0x0000000efb00720c */ /* 0x000fe20003fa4070 */
[----:B------:R-:W-:Y:S01]  /*13a50*/  @!P1 IMAD.IADD R23, R23, 0x1, -R251 ;  /* 0x0000000117179824 */ /* 0x000fe200078e0afb */
[----:B------:R-:W-:Y:S01]  /*13a60*/  @!P4 IADD3 R20, R20, -R251, RZ ;  /* 0x800000fb1414c210 */ /* 0x000fe20007ffe0ff */
[----:B------:R-:W-:Y:S02]  /*13a70*/  @!P6 IMAD.MOV R11, RZ, RZ, -R11 ;  /* 0x000000ffff0be224 */ /* 0x000fe400078e0a0b */
[----:B------:R-:W-:-:S06]  /*13a80*/  @!P0 IMAD.IADD R21, R21, 0x1, -R251 ;  /* 0x0000000115158824 */ /* 0x000fcc00078e0afb */
[--C-:B------:R-:W-:Y:S01]  /*13a90*/  @!P3 IMAD.IADD R18, R18, 0x1, -R251.reuse ;  /* 0x000000011212b824 */ /* 0x100fe200078e0afb */
[----:B------:R1:W-:Y:S01]  /*13aa0*/  STL [R1+0x17c], R13 ;  /* 0x00017c0d01007387 */ /* 0x0003e20000100800 */
[----:B------:R-:W-:-:S03]  /*13ab0*/  @!P5 IMAD.IADD R14, R14, 0x1, -R251 ;  /* 0x000000010e0ed824 */ /* 0x000fc600078e0afb */
[----:B------:R-:W-:Y:S01]  /*13ac0*/  STL [R1+0x178], R11 ;  /* 0x0001780b01007387 */ /* 0x000fe20000100800 */
[----:B-1----:R-:W-:Y:S02]  /*13ad0*/  IMAD.MOV.U32 R13, RZ, RZ, R23 ;  /* 0x000000ffff0d7224 */ /* 0x002fe400078e0017 */
[----:B------:R-:W-:Y:S01]  /*13ae0*/  IMAD.MOV.U32 R34, RZ, RZ, R19 ;  /* 0x000000ffff227224 */ /* 0x000fe200078e0013 */
[C---:B--2---:R-:W-:Y:S02]  /*13af0*/  ISETP.GT.U32.AND P1, PT, R251.reuse, R33, PT ;  /* 0x00000021fb00720c */ /* 0x044fe40003f24070 */
[----:B---3--:R-:W-:Y:S02]  /*13b00*/  ISETP.GE.AND P3, PT, R30, RZ, PT ;  /* 0x000000ff1e00720c */ /* 0x008fe40003f66270 */
[----:B------:R-:W2:Y:S01]  /*13b10*/  LDL.LU R30, [R1+0x2b0] ;  /* 0x0002b000011e7983 */ /* 0x000ea20000300800 */
[C---:B----4-:R-:W-:Y:S02]  /*13b20*/  ISETP.GT.U32.AND P4, PT, R251.reuse, R32, PT ;  /* 0x00000020fb00720c */ /* 0x050fe40003f84070 */
[----:B------:R-:W-:-:S02]  /*13b30*/  ISETP.GT.U32.AND P2, PT, R251, R29, PT ;  /* 0x0000001dfb00720c */ /* 0x000fc40003f44070 */
[----:B------:R-:W-:-:S04]  /*13b40*/  ISETP.GT.U32.AND P0, PT, R251, R31, PT ;  /* 0x0000001ffb00720c */ /* 0x000fc80003f04070 */
[----:B------:R-:W-:-:S05]  /*13b50*/  @!P1 IMAD.IADD R33, R33, 0x1, -R251 ;  /* 0x0000000121219824 */ /* 0x000fca00078e0afb */
[--C-:B------:R-:W-:Y:S01]  /*13b60*/  @!P4 IMAD.IADD R32, R32, 0x1, -R251.reuse ;  /* 0x000000012020c824 */ /* 0x100fe200078e0afb */
[----:B------:R-:W-:Y:S01]  /*13b70*/  ISETP.GE.AND P5, PT, R27, RZ, PT ;  /* 0x000000ff1b00720c */ /* 0x000fe20003fa6270 */
[----:B------:R-:W-:Y:S01]  /*13b80*/  @!P2 IMAD.IADD R29, R29, 0x1, -R251 ;  /* 0x000000011d1da824 */ /* 0x000fe200078e0afb */
[----:B------:R-:W3:Y:S01]  /*13b90*/  LDL.LU R27, [R1+0x2ac] ;  /* 0x0002ac00011b7983 */ /* 0x000ee20000300800 */
[----:B------:R-:W-:Y:S02]  /*13ba0*/  @!P0 IADD3 R31, R31, -R251, RZ ;  /* 0x800000fb1f1f8210 */ /* 0x000fe40007ffe0ff */
[----:B------:R-:W-:Y:S02]  /*13bb0*/  ISETP.GE.AND P1, PT, R26, RZ, PT ;  /* 0x000000ff1a00720c */ /* 0x000fe40003f26270 */
[----:B------:R-:W4:Y:S01]  /*13bc0*/  LDL.LU R26, [R1+0x2a8] ;  /* 0x0002a800011a7983 */ /* 0x000f220000300800 */
[----:B------:R-:W-:-:S03]  /*13bd0*/  ISETP.GE.AND P4, PT, R25, RZ, PT ;  /* 0x000000ff1900720c */ /* 0x000fc60003f86270 */
[----:B------:R-:W4:Y:S02]  /*13be0*/  LDL.LU R25, [R1+0x2a4] ;  /* 0x0002a40001197983 */ /* 0x000f240000300800 */
[----:B------:R-:W-:Y:S02]  /*13bf0*/  @!P5 IADD3 R13, -R13, RZ, RZ ;  /* 0x000000ff0d0dd210 */ /* 0x000fe40007ffe1ff */
        /* <DEDUP_REMOVED lines=25> */
[C---:B------:R-:W-:Y:S02]  /*13d90*/  ISETP.GT.U32.AND P3, PT, R251.reuse, R12, PT ;  /* 0x0000000cfb00720c */ /* 0x040fe40003f64070 */
[----:B------:R-:W-:-:S07]  /*13da0*/  ISETP.GT.U32.AND P5, PT, R251, R33, PT ;  /* 0x00000021fb00720c */ /* 0x000fce0003fa4070 */
[--C-:B------:R-:W-:Y:S01]  /*13db0*/  @!P6 IMAD.IADD R28, R28, 0x1, -R251.reuse ;  /* 0x000000011c1ce824 */ /* 0x100fe200078e0afb */
[----:B------:R-:W-:Y:S02]  /*13dc0*/  @!P2 IADD3 R13, -R13, RZ, RZ ;  /* 0x000000ff0d0da210 */ /* 0x000fe40007ffe1ff */
        /* <DEDUP_REMOVED lines=14> */
[----:B------:R-:W-:Y:S02]  /*13eb0*/  MOV R12, R33 ;  /* 0x00000021000c7202 */ /* 0x000fe40000000f00 */
[----:B------:R-:W-:-:S13]  /*13ec0*/  ISETP.GT.U32.AND P0, PT, R251, R29, PT ;  /* 0x0000001dfb00720c */ /* 0x000fda0003f04070 */
[----:B------:R-:W-:Y:S01]  /*13ed0*/  @!P0 IMAD.IADD R29, R29, 0x1, -R251 ;  /* 0x000000011d1d8824 */ /* 0x000fe200078e0afb */
[----:B--2---:R-:W-:-:S13]  /*13ee0*/  ISETP.GT.U32.AND P2, PT, R251, R30, PT ;  /* 0x0000001efb00720c */ /* 0x004fda0003f44070 */
[----:B------:R-:W-:Y:S02]  /*13ef0*/  @!P2 IADD3 R30, R30, -R251, RZ ;  /* 0x800000fb1e1ea210 */ /* 0x000fe40007ffe0ff */
[C---:B---3--:R-:W-:Y:S02]  /*13f00*/  ISETP.GT.U32.AND P3, PT, R251.reuse, R27, PT ;  /* 0x0000001bfb00720c */ /* 0x048fe40003f64070 */
[C---:B----4-:R-:W-:Y:S02]  /*13f10*/  ISETP.GT.U32.AND P5, PT, R251.reuse, R26, PT ;  /* 0x0000001afb00720c */ /* 0x050fe40003fa4070 */
[----:B------:R-:W-:-:S09]  /*13f20*/  ISETP.GT.U32.AND P1, PT, R251, R25, PT ;  /* 0x00000019fb00720c */ /* 0x000fd20003f24070 */
[--C-:B------:R-:W-:Y:S02]  /*13f30*/  @!P3 IMAD.IADD R27, R27, 0x1, -R251.reuse ;  /* 0x000000011b1bb824 */ /* 0x100fe400078e0afb */
[--C-:B------:R-:W-:Y:S02]  /*13f40*/  @!P5 IMAD.IADD R26, R26, 0x1, -R251.reuse ;  /* 0x000000011a1ad824 */ /* 0x100fe400078e0afb */
[--C-:B------:R-:W-:Y:S01]  /*13f50*/  @!P1 IMAD.IADD R25, R25, 0x1, -R251.reuse ;  /* 0x0000000119199824 */ /* 0x100fe200078e0afb */
[----:B------:R-:W-:Y:S02]  /*13f60*/  ISETP.GT.U32.AND P4, PT, R251, R24, PT ;  /* 0x00000018fb00720c */ /* 0x000fe40003f84070 */
[----:B------:R-:W-:Y:S02]  /*13f70*/  ISETP.GE.AND P6, PT, R23, RZ, PT ;  /* 0x000000ff1700720c */ /* 0x000fe40003fc6270 */
[----:B------:R-:W-:Y:S02]  /*13f80*/  ISETP.GE.AND P2, PT, R22, RZ, PT ;  /* 0x000000ff1600720c */ /* 0x000fe40003f46270 */
[----:B------:R-:W2:Y:S07]  /*13f90*/  LDL.LU R22, [R1+0x298] ;  /* 0x0002980001167983 */ /* 0x000eae0000300800 */
[----:B------:R-:W-:Y:S01]  /*13fa0*/  @!P4 IMAD.IADD R24, R24, 0x1, -R251 ;  /* 0x000000011818c824 */ /* 0x000fe200078e0afb */
[----:B------:R-:W3:Y:S01]  /*13fb0*/  LDL.LU R23, [R1+0x294] ;  /* 0x0002940001177983 */ /* 0x000ee20000300800 */
[----:B------:R-:W-:Y:S01]  /*13fc0*/  @!P6 IMAD.MOV R11, RZ, RZ, -R11 ;  /* 0x000000ffff0be224 */ /* 0x000fe200078e0a0b */
        /* <DEDUP_REMOVED lines=15> */
[----:B-1----:R-:W-:-:S03]  /*140c0*/  IMAD.MOV.U32 R12, RZ, RZ, R31 ;  /* 0x000000ffff0c7224 */ /* 0x002fc600078e001f */
[----:B------:R1:W-:Y:S02]  /*140d0*/  STL [R1+0x154], R11 ;  /* 0x0001540b01007387 */ /* 0x0003e40000100800 */
[----:B------:R-:W-:Y:S02]  /*140e0*/  @!P5 IADD3 R12, -R12, RZ, RZ ;  /* 0x000000ff0c0cd210 */ /* 0x000fe40007ffe1ff */
        /* <DEDUP_REMOVED lines=8> */
[----:B------:R-:W-:Y:S01]  /*14170*/  ISETP.GT.U32.AND P2, PT, R251, R27, PT ;  /* 0x0000001bfb00720c */ /* 0x000fe20003f44070 */
[----:B------:R-:W-:-:S08]  /*14180*/  @!P4 IMAD.MOV R12, RZ, RZ, -R12 ;  /* 0x000000ffff0cc224 */ /* 0x000fd000078e0a0c */
[----:B------:R-:W-:Y:S01]  /*14190*/  @!P0 IMAD.IADD R18, R18, 0x1, -R251 ;  /* 0x0000000112128824 */ /* 0x000fe200078e0afb */
[----:B------:R-:W-:-:S04]  /*141a0*/  ISETP.GT.U32.AND P0, PT, R251, R30, PT ;  /* 0x0000001efb00720c */ /* 0x000fc80003f04070 */
[C---:B------:R-:W-:Y:S02]  /*141b0*/  ISETP.GT.U32.AND P5, PT, R251.reuse, R18, PT ;  /* 0x00000012fb00720c */ /* 0x040fe40003fa4070 */
[----:B------:R-:W-:Y:S01]  /*141c0*/  ISETP.GT.U32.AND P6, PT, R251, R25, PT ;  /* 0x00000019fb00720c */ /* 0x000fe20003fc4070 */
[----:B------:R-:W-:Y:S02]  /*141d0*/  @!P3 IMAD.IADD R26, R26, 0x1, -R251 ;  /* 0x000000011a1ab824 */ /* 0x000fe400078e0afb */
[----:B------:R-:W-:Y:S02]  /*141e0*/  @!P1 IMAD.MOV R11, RZ, RZ, -R11 ;  /* 0x000000ffff0b9224 */ /* 0x000fe400078e0a0b */
[--C-:B------:R-:W-:Y:S02]  /*141f0*/  @!P2 IMAD.IADD R27, R27, 0x1, -R251.reuse ;  /* 0x000000011b1ba824 */ /* 0x100fe400078e0afb */
[----:B------:R-:W-:-:S04]  /*14200*/  @!P0 IMAD.IADD R30, R30, 0x1, -R251 ;  /* 0x000000011e1e8824 */ /* 0x000fc800078e0afb */
[----:B------:R-:W-:Y:S01]  /*14210*/  @!P5 IMAD.IADD R18, R18, 0x1, -R251 ;  /* 0x000000011212d824 */ /* 0x000fe200078e0afb */
[----:B------:R1:W-:Y:S01]  /*14220*/  STL [R1+0x14c], R11 ;  /* 0x00014c0b01007387 */ /* 0x0003e20000100800 */
[----:B------:R-:W-:Y:S01]  /*14230*/  @!P6 IADD3 R25, R25, -R251, RZ ;  /* 0x800000fb1919e210 */ /* 0x000fe20007ffe0ff */
[----:B------:R-:W-:Y:S01]  /*14240*/  IMAD.MOV.U32 R14, RZ, RZ, R30 ;  /* 0x000000ffff0e7224 */ /* 0x000fe200078e001e */
[----:B-1----:R-:W-:-:S05]  /*14250*/  IADD3 R11, R246, 0x1ee, RZ ;  /* 0x000001eef60b7810 */ /* 0x002fca0007ffe0ff */
[----:B------:R-:W-:Y:S04]  /*14260*/  STL [R1+0x33e8], R11 ;  /* 0x0033e80b01007387 */ /* 0x000fe80000100800 */
[----:B------:R1:W-:Y:S04]  /*14270*/  STL [R1+0x148], R12 ;  /* 0x0001480c01007387 */ /* 0x0003e80000100800 */
[----:B------:R-:W4:Y:S01]  /*14280*/  LDL.LU R13, [R1+0x30c] ;  /* 0x00030c00010d7983 */ /* 0x000f220000300800 */
[----:B------:R-:W-:Y:S01]  /*14290*/  ISETP.GT.U32.AND P1, PT, R251, R24, PT ;  /* 0x00000018fb00720c */ /* 0x000fe20003f24070 */
[----:B-1----:R-:W-:-:S12]  /*142a0*/  IMAD.MOV.U32 R12, RZ, RZ, R27 ;  /* 0x000000ffff0c7224 */ /* 0x002fd800078e001b */
[----:B------:R-:W-:Y:S01]  /*142b0*/  @!P1 IMAD.IADD R24, R24, 0x1, -R251 ;  /* 0x0000000118189824 */ /* 0x000fe200078e0afb */
[C---:B--2---:R-:W-:Y:S02]  /*142c0*/  ISETP.GT.U32.AND P4, PT, R251.reuse, R22, PT ;  /* 0x00000016fb00720c */ /* 0x044fe40003f84070 */
        /* <DEDUP_REMOVED lines=9> */
[----:B------:R-:W2:Y:S01]  /*14360*/  LDL.LU R33, [R1+0x308] ;  /* 0x0003080001217983 */ /* 0x000ea20000300800 */
[----:B------:R-:W-:Y:S01]  /*14370*/  @!P2 IMAD.IADD R20, R20, 0x1, -R251 ;  /* 0x000000011414a824 */ /* 0x000fe200078e0afb */
[----:B------:R-:W-:Y:S01]  /*14380*/  ISETP.GE.AND P0, PT, R32, RZ, PT ;  /* 0x000000ff2000720c */ /* 0x000fe20003f06270 */
[----:B------:R-:W-:Y:S01]  /*14390*/  @!P5 IMAD.MOV R14, RZ, RZ, -R14 ;  /* 0x000000ffff0ed224 */ /* 0x000fe200078e0a0e */
[----:B------:R-:W-:Y:S02]  /*143a0*/  @!P6 IADD3 R19, R19, -R251, RZ ;  /* 0x800000fb1313e210 */ /* 0x000fe40007ffe0ff */
        /* <DEDUP_REMOVED lines=14> */
[----:B------:R-:W-:Y:S01]  /*14490*/  @!P0 IMAD.MOV R14, RZ, RZ, -R14 ;  /* 0x000000ffff0e8224 */ /* 0x000fe200078e0a0e */
[----:B------:R-:W-:Y:S02]  /*144a0*/  MOV R12, R25 ;  /* 0x00000019000c7202 */ /* 0x000fe40000000f00 */
[----:B------:R-:W4:Y:S03]  /*144b0*/  LDL R25, [R1+0x35e4] ;  /* 0x0035e40001197983 */ /* 0x000f260000100800 */
[----:B------:R-:W-:Y:S01]  /*144c0*/  @!P2 IMAD.MOV R12, RZ, RZ, -R12 ;  /* 0x000000ffff0ca224 */ /* 0x000fe200078e0a0c */
        /* <DEDUP_REMOVED lines=16> */
[--C-:B------:R-:W-:Y:S02]  /*145d0*/  @!P2 IMAD.IADD R21, R21, 0x1, -R251.reuse ;  /* 0x000000011515a824 */ /* 0x100fe400078e0afb */
[--C-:B------:R-:W-:Y:S02]  /*145e0*/  @!P0 IMAD.IADD R20, R20, 0x1, -R251.reuse ;  /* 0x0000000114148824 */ /* 0x100fe400078e0afb */
[--C-:B------:R-:W-:Y:S02]  /*145f0*/  @!P3 IMAD.IADD R19, R19, 0x1, -R251.reuse ;  /* 0x000000011313b824 */ /* 0x100fe400078e0afb */
[----:B------:R-:W-:Y:S01]  /*14600*/  @!P1 IADD3 R22, R22, -R251, RZ ;  /* 0x800000fb16169210 */ /* 0x000fe20007ffe0ff */
[----:B------:R-:W-:Y:S01]  /*14610*/  @!P6 IMAD.MOV R12, RZ, RZ, -R12 ;  /* 0x000000ffff0ce224 */ /* 0x000fe200078e0a0c */
[----:B------:R1:W-:Y:S02]  /*14620*/  STL [R1+0x134], R14 ;  /* 0x0001340e01007387 */ /* 0x0003e40000100800 */
[----:B------:R-:W-:-:S02]  /*14630*/  @!P5 IMAD.IADD R15, R15, 0x1, -R251 ;  /* 0x000000010f0fd824 */ /* 0x000fc400078e0afb */
[----:B------:R-:W-:Y:S01]  /*14640*/  STL [R1+0x130], R12 ;  /* 0x0001300c01007387 */ /* 0x000fe20000100800 */
[----:B-1----:R-:W-:Y:S02]  /*14650*/  IMAD.MOV.U32 R14, RZ, RZ, R23 ;  /* 0x000000ffff0e7224 */ /* 0x002fe400078e0017 */
[----:B------:R-:W-:Y:S01]  /*14660*/  IMAD.MOV.U32 R34, RZ, RZ, R19 ;  /* 0x000000ffff227224 */ /* 0x000fe200078e0013 */
[----:B--2---:R-:W-:Y:S02]  /*14670*/  ISETP.GT.U32.AND P4, PT, R251, R33, PT ;  /* 0x00000021fb00720c */ /* 0x004fe40003f84070 */
[----:B---3--:R-:W-:Y:S02]  /*14680*/  ISETP.GE.AND P1, PT, R29, RZ, PT ;  /* 0x000000ff1d00720c */ /* 0x008fe40003f26270 */
[C---:B----4-:R-:W-:Y:S02]  /*14690*/  ISETP.GT.U32.AND P0, PT, R251.reuse, R32, PT ;  /* 0x00000020fb00720c */ /* 0x050fe40003f04070 */
[----:B------:R-:W-:-:S02]  /*146a0*/  ISETP.GT.U32.AND P2, PT, R251, R31, PT ;  /* 0x0000001ffb00720c */ /* 0x000fc40003f44070 */
[----:B------:R-:W-:-:S05]  /*146b0*/  ISETP.GT.U32.AND P3, PT, R251, R30, PT ;  /* 0x0000001efb00720c */ /* 0x000fca0003f64070 */
[----:B------:R-:W-:Y:S02]  /*146c0*/  @!P4 IADD3 R33, R33, -R251, RZ ;  /* 0x800000fb2121c210 */ /* 0x000fe40007ffe0ff */
[----:B------:R-:W-:Y:S02]  /*146d0*/  @!P1 IADD3 R22, -R22, RZ, RZ ;  /* 0x000000ff16169210 */ /* 0x000fe40007ffe1ff */
[--C-:B------:R-:W-:Y:S01]  /*146e0*/  @!P0 IMAD.IADD R32, R32, 0x1, -R251.reuse ;  /* 0x0000000120208824 */ /* 0x100fe200078e0afb */
[----:B------:R-:W-:Y:S02]  /*146f0*/  ISETP.GE.AND P5, PT, R28, RZ, PT ;  /* 0x000000ff1c00720c */ /* 0x000fe40003fa6270 */
[----:B------:R-:W2:Y:S01]  /*14700*/  LDL.LU R28, [R1+0x2f4] ;  /* 0x0002f400011c7983 */ /* 0x000ea20000300800 */
[----:B------:R-:W-:-:S03]  /*14710*/  @!P2 IMAD.IADD R31, R31, 0x1, -R251 ;  /* 0x000000011f1fa824 */ /* 0x000fc600078e0afb */
[----:B------:R-:W3:Y:S01]  /*14720*/  LDL.LU R29, [R1+0x2f0] ;  /* 0x0002f000011d7983 */ /* 0x000ee20000300800 */
[----:B------:R-:W-:Y:S01]  /*14730*/  ISETP.GE.AND P4, PT, R26, RZ, PT ;  /* 0x000000ff1a00720c */ /* 0x000fe20003f86270 */
[----:B------:R-:W-:Y:S02]  /*14740*/  @!P3 IMAD.IADD R30, R30, 0x1, -R251 ;  /* 0x000000011e1eb824 */ /* 0x000fe400078e0afb */
[----:B------:R-:W4:Y:S01]  /*14750*/  LDL.LU R26, [R1+0x2ec] ;  /* 0x0002ec00011a7983 */ /* 0x000f220000300800 */
[----:B------:R-:W-:Y:S02]  /*14760*/  ISETP.GE.AND P0, PT, R25, RZ, PT ;  /* 0x000000ff1900720c */ /* 0x000fe40003f06270 */
[----:B------:R-:W-:Y:S01]  /*14770*/  @!P5 IMAD.MOV R14, RZ, RZ, -R14 ;  /* 0x000000ffff0ed224 */ /* 0x000fe200078e0a0e */
[----:B------:R-:W-:Y:S02]  /*14780*/  ISETP.GE.AND P3, PT, R24, RZ, PT ;  /* 0x000000ff1800720c */ /* 0x000fe40003f66270 */
[----:B------:R-:W-:-:S02]  /*14790*/  ISETP.GE.AND P2, PT, R18, RZ, PT ;  /* 0x000000ff1200720c */ /* 0x000fc40003f46270 */
[----:B------:R-:W4:Y:S04]  /*147a0*/  LDL.LU R18, [R1+0x2e8] ;  /* 0x0002e80001127983 */ /* 0x000f280000300800 */
[----:B------:R-:W4:Y:S04]  /*147b0*/  LDL.LU R25, [R1+0x2e4] ;  /* 0x0002e40001197983 */ /* 0x000f280000300800 */
[----:B------:R-:W4:Y:S04]  /*147c0*/  LDL.LU R24, [R1+0x2e0] ;  /* 0x0002e00001187983 */ /* 0x000f280000300800 */
[----:B------:R1:W-:Y:S04]  /*147d0*/  STL [R1+0x12c], R22 ;  /* 0x00012c1601007387 */ /* 0x0003e80000100800 */
[----:B------:R-:W4:Y:S04]  /*147e0*/  LDL R23, [R1+0x3614] ;  /* 0x0036140001177983 */ /* 0x000f280000100800 */
[----:B-1----:R-:W4:Y:S01]  /*147f0*/  LDL R22, [R1+0x3620] ;  /* 0x0036200001167983 */ /* 0x002f220000100800 */
[----:B------:R-:W-:-:S03]  /*14800*/  @!P4 IMAD.MOV R20, RZ, RZ, -R20 ;  /* 0x000000ffff14c224 */ /* 0x000fc600078e0a14 */
[----:B------:R1:W-:Y:S01]  /*14810*/  STL [R1+0x128], R14 ;  /* 0x0001280e01007387 */ /* 0x0003e20000100800 */
[----:B------:R-:W-:-:S03]  /*14820*/  @!P2 IADD3 R34, -R34, RZ, RZ ;  /* 0x000000ff2222a210 */ /* 0x000fc60007ffe1ff */
        /* <DEDUP_REMOVED lines=19> */
[----:B------:R-:W-:Y:S01]  /*14960*/  ISETP.GT.U32.AND P0, PT, R251, R31, PT ;  /* 0x0000001ffb00720c */ /* 0x000fe20003f04070 */
[--C-:B------:R-:W-:Y:S01]  /*14970*/  @!P1 IMAD.IADD R13, R13, 0x1, -R251.reuse ;  /* 0x000000010d0d9824 */ /* 0x100fe200078e0afb */
[----:B------:R-:W-:Y:S01]  /*14980*/  IABS R11, R11 ;  /* 0x0000000b000b7213 */ /* 0x000fe20000000000 */
[----:B------:R-:W-:-:S04]  /*14990*/  @!P5 IMAD.IADD R33, R33, 0x1, -R251 ;  /* 0x000000012121d824 */ /* 0x000fc800078e0afb */
[----:B------:R-:W-:-:S04]  /*149a0*/  IMAD.HI.U32 R12, R252, R11, RZ ;  /* 0x0000000bfc0c7227 */ /* 0x000fc800078e00ff */
[----:B------:R-:W-:Y:S01]  /*149b0*/  @!P6 IADD3 R27, R27, -R251, RZ ;  /* 0x800000fb1b1be210 */ /* 0x000fe20007ffe0ff */
[--C-:B------:R-:W-:Y:S02]  /*149c0*/  @!P4 IMAD.IADD R32, R32, 0x1, -R251.reuse ;  /* 0x000000012020c824 */ /* 0x100fe400078e0afb */
[----:B------:R-:W-:Y:S02]  /*149d0*/  IMAD.MOV R12, RZ, RZ, -R12 ;  /* 0x000000ffff0c7224 */ /* 0x000fe400078e0a0c */
[----:B------:R-:W-:Y:S01]  /*149e0*/  @!P0 IMAD.IADD R31, R31, 0x1, -R251 ;  /* 0x000000011f1f8824 */ /* 0x000fe200078e0afb */
[----:B------:R-:W-:Y:S01]  /*149f0*/  STL [R1+0x118], R14 ;  /* 0x0001180e01007387 */ /* 0x000fe20000100800 */
[C---:B------:R-:W-:Y:S02]  /*14a00*/  IMAD R11, R251.reuse, R12, R11 ;  /* 0x0000000cfb0b7224 */ /* 0x040fe400078e020b */
[----:B------:R-:W-:Y:S01]  /*14a10*/  IMAD.MOV.U32 R12, RZ, RZ, R13 ;  /* 0x000000ffff0c7224 */ /* 0x000fe200078e000d */
[----:B------:R-:W-:Y:S01]  /*14a20*/  ISETP.GT.U32.AND P2, PT, R251, R30, PT ;  /* 0x0000001efb00720c */ /* 0x000fe20003f44070 */
[----:B------:R-:W-:-:S12]  /*14a30*/  IMAD.MOV.U32 R13, RZ, RZ, R33 ;  /* 0x000000ffff0d7224 */ /* 0x000fd800078e0021 */
[----:B------:R-:W-:Y:S01]  /*14a40*/  @!P2 IMAD.IADD R30, R30, 0x1, -R251 ;  /* 0x000000011e1ea824 */ /* 0x000fe200078e0afb */
[C---:B--2---:R-:W-:Y:S02]  /*14a50*/  ISETP.GT.U32.AND P3, PT, R251.reuse, R28, PT ;  /* 0x0000001cfb00720c */ /* 0x044fe40003f64070 */
[C---:B---3--:R-:W-:Y:S02]  /*14a60*/  ISETP.GT.U32.AND P1, PT, R251.reuse, R29, PT ;  /* 0x0000001dfb00720c */ /* 0x048fe40003f24070 */
[----:B----4-:R-:W-:-:S09]  /*14a70*/  ISETP.GT.U32.AND P5, PT, R251, R26, PT ;  /* 0x0000001afb00720c */ /* 0x010fd20003fa4070 */
[--C-:B------:R-:W-:Y:S02]  /*14a80*/  @!P3 IMAD.IADD R28, R28, 0x1, -R251.reuse ;  /* 0x000000011c1cb824 */ /* 0x100fe400078e0afb */
[--C-:B------:R-:W-:Y:S02]  /*14a90*/  @!P1 IMAD.IADD R29, R29, 0x1, -R251.reuse ;  /* 0x000000011d1d9824 */ /* 0x100fe400078e0afb */
[----:B------:R-:W-:Y:S01]  /*14aa0*/  @!P5 IMAD.IADD R26, R26, 0x1, -R251 ;  /* 0x000000011a1ad824 */ /* 0x000fe200078e0afb */
[C---:B------:R-:W-:Y:S02]  /*14ab0*/  ISETP.GT.U32.AND P4, PT, R251.reuse, R18, PT ;  /* 0x00000012fb00720c */ /* 0x040fe40003f84070 */
[----:B------:R-:W-:Y:S02]  /*14ac0*/  ISETP.GT.U32.AND P0, PT, R251, R25, PT ;  /* 0x00000019fb00720c */ /* 0x000fe40003f04070 */
[----:B------:R-:W-:Y:S02]  /*14ad0*/  ISETP.GE.AND P6, PT, R23, RZ, PT ;  /* 0x000000ff1700720c */ /* 0x000fe40003fc6270 */
[----:B------:R-:W-:-:S02]  /*14ae0*/  ISETP.GE.AND P3, PT, R22, RZ, PT ;  /* 0x000000ff1600720c */ /* 0x000fc40003f66270 */
[----:B------:R-:W2:Y:S05]  /*14af0*/  LDL.LU R22, [R1+0x2dc] ;  /* 0x0002dc0001167983 */ /* 0x000eaa0000300800 */
[----:B------:R-:W-:Y:S01]  /*14b00*/  @!P4 IMAD.IADD R18, R18, 0x1, -R251 ;  /* 0x000000011212c824 */ /* 0x000fe200078e0afb */
[----:B------:R-:W3:Y:S03]  /*14b10*/  LDL.LU R23, [R1+0x2d8] ;  /* 0x0002d80001177983 */ /* 0x000ee60000300800 */
[----:B------:R-:W-:Y:S01]  /*14b20*/  @!P6 IMAD.MOV R12, RZ, RZ, -R12 ;  /* 0x000000ffff0ce224 */ /* 0x000fe200078e0a0c */
[----:B------:R-:W-:-:S02]  /*14b30*/  ISETP.GE.AND P5, PT, R19, RZ, PT ;  /* 0x000000ff1300720c */ /* 0x000fc40003fa6270 */
[----:B------:R-:W-:Y:S01]  /*14b40*/  ISETP.GE.AND P1, PT, R21, RZ, PT ;  /* 0x000000ff1500720c */ /* 0x000fe20003f26270 */
[----:B------:R-:W-:Y:S01]  /*14b50*/  @!P3 IMAD.MOV R13, RZ, RZ, -R13 ;  /* 0x000000ffff0db224 */ /* 0x000fe200078e0a0d */
[----:B------:R-:W4:Y:S01]  /*14b60*/  LDL.LU R21, [R1+0x2d4] ;  /* 0x0002d40001157983 */ /* 0x000f220000300800 */
[----:B------:R-:W-:-:S03]  /*14b70*/  @!P0 IMAD.IADD R25, R25, 0x1, -R251 ;  /* 0x0000000119198824 */ /* 0x000fc600078e0afb */
[----:B------:R-:W4:Y:S01]  /*14b80*/  LDL.LU R19, [R1+0x2d0] ;  /* 0x0002d00001137983 */ /* 0x000f220000300800 */
[----:B------:R-:W-:-:S03]  /*14b90*/  ISETP.GE.AND P4, PT, R20, RZ, PT ;  /* 0x000000ff1400720c */ /* 0x000fc60003f86270 */
[----:B------:R-:W4:Y:S04]  /*14ba0*/  LDL.LU R20, [R1+0x2cc] ;  /* 0x0002cc0001147983 */ /* 0x000f280000300800 */
[----:B------:R1:W-:Y:S02]  /*14bb0*/  STL [R1+0x114], R12 ;  /* 0x0001140c01007387 */ /* 0x0003e40000100800 */
[----:B-1----:R-:W-:Y:S01]  /*14bc0*/  IMAD.MOV.U32 R12, RZ, RZ, R32 ;  /* 0x000000ffff0c7224 */ /* 0x002fe200078e0020 */
[----:B------:R-:W-:Y:S02]  /*14bd0*/  ISETP.GE.AND P0, PT, R34, RZ, PT ;  /* 0x000000ff2200720c */ /* 0x000fe40003f06270 */
[----:B------:R-:W4:Y:S01]  /*14be0*/  LDL R34, [R1+0x3634] ;  /* 0x0036340001227983 */ /* 0x000f220000100800 */
[----:B------:R-:W-:-:S03]  /*14bf0*/  @!P1 IMAD.MOV R12, RZ, RZ, -R12 ;  /* 0x000000ffff0c9224 */ /* 0x000fc600078e0a0c */
[----:B------:R1:W-:Y:S04]  /*14c00*/  STL [R1+0x110], R13 ;  /* 0x0001100d01007387 */ /* 0x0003e80000100800 */
        /* <DEDUP_REMOVED lines=16> */
[-C--:B------:R-:W-:Y:S02]  /*14d10*/  @!P2 IADD3 R24, R24, -R251.reuse, RZ ;  /* 0x800000fb1818a210 */ /* 0x080fe40007ffe0ff */
[C---:B------:R-:W-:Y:S02]  /*14d20*/  ISETP.GT.U32.AND P2, PT, R251.reuse, R28, PT ;  /* 0x0000001cfb00720c */ /* 0x040fe40003f44070 */
[----:B------:R-:W-:Y:S01]  /*14d30*/  ISETP.GT.U32.AND P5, PT, R251, R24, PT ;  /* 0x00000018fb00720c */ /* 0x000fe20003fa4070 */
[----:B------:R-:W-:Y:S01]  /*14d40*/  @!P4 IMAD.MOV R12, RZ, RZ, -R12 ;  /* 0x000000ffff0cc224 */ /* 0x000fe200078e0a0c */
[----:B------:R-:W-:Y:S01]  /*14d50*/  @!P1 IADD3 R26, R26, -R251, RZ ;  /* 0x800000fb1a1a9210 */ /* 0x000fe20007ffe0ff */
[--C-:B------:R-:W-:Y:S02]  /*14d60*/  @!P3 IMAD.IADD R29, R29, 0x1, -R251.reuse ;  /* 0x000000011d1db824 */ /* 0x100fe400078e0afb */
[--C-:B------:R-:W-:Y:S01]  /*14d70*/  @!P6 IMAD.IADD R18, R18, 0x1, -R251.reuse ;  /* 0x000000011212e824 */ /* 0x100fe200078e0afb */
[----:B------:R1:W-:Y:S05]  /*14d80*/  STL [R1+0x104], R12 ;  /* 0x0001040c01007387 */ /* 0x0003ea0000100800 */
[----:B------:R-:W-:-:S02]  /*14d90*/  @!P2 IMAD.IADD R28, R28, 0x1, -R251 ;  /* 0x000000011c1ca824 */ /* 0x000fc400078e0afb */
[----:B------:R-:W-:Y:S01]  /*14da0*/  @!P5 IMAD.IADD R24, R24, 0x1, -R251 ;  /* 0x000000011818d824 */ /* 0x000fe200078e0afb */
[----:B-1----:R-:W-:Y:S01]  /*14db0*/  IADD3 R12, R246, 0x1ef, RZ ;  /* 0x000001eff60c7810 */ /* 0x002fe20007ffe0ff */
[----:B------:R-:W-:-:S04]  /*14dc0*/  IMAD.MOV.U32 R15, RZ, RZ, R28 ;  /* 0x000000ffff0f7224 */ /* 0x000fc800078e001c */
        /* <DEDUP_REMOVED lines=26> */
[----:B------:R-:W4:Y:S01]  /*14f70*/  LDL.LU R28, [R1+0x344] ;  /* 0x00034400011c7983 */ /* 0x000f220000300800 */
[----:B------:R-:W-:-:S03]  /*14f80*/  ISETP.GE.AND P6, PT, R27, RZ, PT ;  /* 0x000000ff1b00720c */ /* 0x000fc60003fc6270 */
[----:B------:R-:W4:Y:S04]  /*14f90*/  LDL.LU R27, [R1+0x340] ;  /* 0x00034000011b7983 */ /* 0x000f280000300800 */
        /* <DEDUP_REMOVED lines=18> */
[C---:B------:R-:W-:Y:S01]  /*150c0*/  ISETP.GT.U32.AND P2, PT, R251.reuse, R21, PT ;  /* 0x00000015fb00720c */ /* 0x040fe20003f44070 */
[----:B------:R-:W-:Y:S01]  /*150d0*/  @!P1 IMAD.MOV R15, RZ, RZ, -R15 ;  /* 0x000000ffff0f9224 */ /* 0x000fe200078e0a0f */
[C---:B------:R-:W-:Y:S02]  /*150e0*/  ISETP.GT.U32.AND P3, PT, R251.reuse, R19, PT ;  /* 0x00000013fb00720c */ /* 0x040fe40003f64070 */
[----:B------:R-:W-:-:S05]  /*150f0*/  ISETP.GT.U32.AND P1, PT, R251, R20, PT ;  /* 0x00000014fb00720c */ /* 0x000fca0003f24070 */
[--C-:B------:R-:W-:Y:S01]  /*15100*/  @!P4 IMAD.IADD R16, R16, 0x1, -R251.reuse ;  /* 0x000000011010c824 */ /* 0x100fe200078e0afb */
[----:B------:R-:W-:Y:S01]  /*15110*/  ISETP.GT.U32.AND P4, PT, R251, R22, PT ;  /* 0x00000016fb00720c */ /* 0x000fe20003f84070 */
[----:B------:R-:W-:-:S03]  /*15120*/  @!P0 IMAD.IADD R23, R23, 0x1, -R251 ;  /* 0x0000000117178824 */ /* 0x000fc600078e0afb */
[----:B------:R-:W-:Y:S01]  /*15130*/  ISETP.GT.U32.AND P5, PT, R251, R16, PT ;  /* 0x00000010fb00720c */ /* 0x000fe20003fa4070 */
[--C-:B------:R-:W-:Y:S01]  /*15140*/  @!P2 IMAD.IADD R21, R21, 0x1, -R251.reuse ;  /* 0x000000011515a824 */ /* 0x100fe200078e0afb */
[----:B------:R-:W-:Y:S01]  /*15150*/  @!P6 IADD3 R13, -R13, RZ, RZ ;  /* 0x000000ff0d0de210 */ /* 0x000fe20007ffe1ff */
[--C-:B------:R-:W-:Y:S02]  /*15160*/  @!P3 IMAD.IADD R19, R19, 0x1, -R251.reuse ;  /* 0x000000011313b824 */ /* 0x100fe400078e0afb */
[----:B------:R-:W-:-:S04]  /*15170*/  @!P1 IMAD.IADD R20, R20, 0x1, -R251 ;  /* 0x0000000114149824 */ /* 0x000fc800078e0afb */
[--C-:B------:R-:W-:Y:S01]  /*15180*/  @!P4 IMAD.IADD R22, R22, 0x1, -R251.reuse ;  /* 0x000000011616c824 */ /* 0x100fe200078e0afb */
[----:B------:R1:W-:Y:S03]  /*15190*/  STL [R1+0xec], R15 ;  /* 0x0000ec0f01007387 */ /* 0x0003e60000100800 */
[----:B------:R-:W-:Y:S01]  /*151a0*/  @!P5 IMAD.IADD R16, R16, 0x1, -R251 ;  /* 0x000000011010d824 */ /* 0x000fe200078e0afb */
[----:B------:R-:W-:Y:S01]  /*151b0*/  STL [R1+0xe8], R13 ;  /* 0x0000e80d01007387 */ /* 0x000fe20000100800 */
[----:B-1----:R-:W-:Y:S01]  /*151c0*/  MOV R15, R23 ;  /* 0x00000017000f7202 */ /* 0x002fe20000000f00 */
[----:B------:R-:W-:Y:S01]  /*151d0*/  IMAD.MOV.U32 R34, RZ, RZ, R20 ;  /* 0x000000ffff227224 */ /* 0x000fe200078e0014 */
[----:B--2---:R-:W-:-:S13]  /*151e0*/  ISETP.GT.U32.AND P0, PT, R251, R33, PT ;  /* 0x00000021fb00720c */ /* 0x004fda0003f04070 */
[----:B------:R-:W-:Y:S01]  /*151f0*/  @!P0 IMAD.IADD R33, R33, 0x1, -R251 ;  /* 0x0000000121218824 */ /* 0x000fe200078e0afb */
[----:B---3--:R-:W-:Y:S02]  /*15200*/  ISETP.GE.AND P4, PT, R30, RZ, PT ;  /* 0x000000ff1e00720c */ /* 0x008fe40003f86270 */
[C---:B----4-:R-:W-:Y:S02]  /*15210*/  ISETP.GT.U32.AND P2, PT, R251.reuse, R32, PT ;  /* 0x00000020fb00720c */ /* 0x050fe40003f44070 */
[C---:B------:R-:W-:Y:S02]  /*15220*/  ISETP.GT.U32.AND P3, PT, R251.reuse, R28, PT ;  /* 0x0000001cfb00720c */ /* 0x040fe40003f64070 */
[----:B------:R-:W-:-:S09]  /*15230*/  ISETP.GT.U32.AND P1, PT, R251, R27, PT ;  /* 0x0000001bfb00720c */ /* 0x000fd20003f24070 */
[--C-:B------:R-:W-:Y:S02]  /*15240*/  @!P2 IMAD.IADD R32, R32, 0x1, -R251.reuse ;  /* 0x000000012020a824 */ /* 0x100fe400078e0afb */
[----:B------:R-:W-:Y:S01]  /*15250*/  @!P4 IMAD.MOV R22, RZ, RZ, -R22 ;  /* 0x000000ffff16c224 */ /* 0x000fe200078e0a16 */
[----:B------:R-:W-:Y:S02]  /*15260*/  ISETP.GE.AND P5, PT, R29, RZ, PT ;  /* 0x000000ff1d00720c */ /* 0x000fe40003fa6270 */
[----:B------:R-:W-:Y:S02]  /*15270*/  ISETP.GE.AND P0, PT, R26, RZ, PT ;  /* 0x000000ff1a00720c */ /* 0x000fe40003f06270 */
[----:B------:R-:W2:Y:S01]  /*15280*/  LDL.LU R26, [R1+0x338] ;  /* 0x00033800011a7983 */ /* 0x000ea20000300800 */
[--C-:B------:R-:W-:Y:S01]  /*15290*/  @!P3 IMAD.IADD R28, R28, 0x1, -R251.reuse ;  /* 0x000000011c1cb824 */ /* 0x100fe200078e0afb */
[----:B------:R-:W-:Y:S02]  /*152a0*/  ISETP.GE.AND P2, PT, R18, RZ, PT ;  /* 0x000000ff1200720c */ /* 0x000fe40003f46270 */
[----:B------:R-:W3:Y:S01]  /*152b0*/  LDL.LU R18, [R1+0x334] ;  /* 0x0003340001127983 */ /* 0x000ee20000300800 */
[----:B------:R-:W-:-:S03]  /*152c0*/  @!P1 IMAD.IADD R27, R27, 0x1, -R251 ;  /* 0x000000011b1b9824 */ /* 0x000fc600078e0afb */
[----:B------:R-:W4:Y:S01]  /*152d0*/  LDL.LU R30, [R1+0x330] ;  /* 0x00033000011e7983 */ /* 0x000f220000300800 */
[----:B------:R-:W-:-:S03]  /*152e0*/  @!P5 IMAD.MOV R15, RZ, RZ, -R15 ;  /* 0x000000ffff0fd224 */ /* 0x000fc600078e0a0f */
[----:B------:R-:W4:Y:S01]  /*152f0*/  LDL.LU R29, [R1+0x32c] ;  /* 0x00032c00011d7983 */ /* 0x000f220000300800 */
[----:B------:R-:W-:-:S03]  /*15300*/  ISETP.GE.AND P3, PT, R25, RZ, PT ;  /* 0x000000ff1900720c */ /* 0x000fc60003f66270 */
[----:B------:R-:W4:Y:S01]  /*15310*/  LDL.LU R25, [R1+0x328] ;  /* 0x0003280001197983 */ /* 0x000f220000300800 */
[----:B------:R-:W-:-:S03]  /*15320*/  ISETP.GE.AND P1, PT, R24, RZ, PT ;  /* 0x000000ff1800720c */ /* 0x000fc60003f26270 */
[----:B------:R-:W4:Y:S04]  /*15330*/  LDL.LU R24, [R1+0x324] ;  /* 0x0003240001187983 */ /* 0x000f280000300800 */
[----:B------:R1:W-:Y:S04]  /*15340*/  STL [R1+0xe4], R22 ;  /* 0x0000e41601007387 */ /* 0x0003e80000100800 */
[----:B------:R-:W4:Y:S04]  /*15350*/  LDL R23, [R1+0x3688] ;  /* 0x0036880001177983 */ /* 0x000f280000100800 */
[----:B-1----:R-:W4:Y:S04]  /*15360*/  LDL R22, [R1+0x36a8] ;  /* 0x0036a80001167983 */ /* 0x002f280000100800 */
[----:B------:R1:W-:Y:S01]  /*15370*/  STL [R1+0xe0], R15 ;  /* 0x0000e00f01007387 */ /* 0x0003e20000100800 */
[----:B------:R-:W-:-:S02]  /*15380*/  @!P0 IMAD.MOV R21, RZ, RZ, -R21 ;  /* 0x000000ffff158224 */ /* 0x000fc400078e0a15 */
[----:B------:R-:W-:Y:S01]  /*15390*/  @!P3 IMAD.MOV R34, RZ, RZ, -R34 ;  /* 0x000000ffff22b224 */ /* 0x000fe200078e0a22 */
        /* <DEDUP_REMOVED lines=10> */
[----:B------:R-:W-:Y:S02]  /*15440*/  @!P6 IADD3 R14, R14, -R251, RZ ;  /* 0x800000fb0e0ee210 */ /* 0x000fe40007ffe0ff */
[C---:B------:R-:W-:Y:S02]  /*15450*/  ISETP.GT.U32.AND P6, PT, R251.reuse, R31, PT ;  /* 0x0000001ffb00720c */ /* 0x040fe40003fc4070 */
[C---:B------:R-:W-:Y:S02]  /*15460*/  ISETP.GT.U32.AND P4, PT, R251.reuse, R14, PT ;  /* 0x0000000efb00720c */ /* 0x040fe40003f84070 */
[----:B------:R-:W-:Y:S02]  /*15470*/  MOV R15, R16 ;  /* 0x00000010000f7202 */ /* 0x000fe40000000f00 */
[----:B------:R-:W-:-:S07]  /*15480*/  ISETP.GT.U32.AND P5, PT, R251, R33, PT ;  /* 0x00000021fb00720c */ /* 0x000fce0003fa4070 */
[----:B------:R-:W-:Y:S01]  /*15490*/  @!P6 IMAD.IADD R31, R31, 0x1, -R251 ;  /* 0x000000011f1fe824 */ /* 0x000fe200078e0afb */
[----:B------:R-:W-:Y:S01]  /*154a0*/  ISETP.GT.U32.AND P0, PT, R251, R32, PT ;  /* 0x00000020fb00720c */ /* 0x000fe20003f04070 */
[----:B------:R-:W-:-:S03]  /*154b0*/  @!P1 IMAD.MOV R15, RZ, RZ, -R15 ;  /* 0x000000ffff0f9224 */ /* 0x000fc600078e0a0f */
[C---:B------:R-:W-:Y:S01]  /*154c0*/  ISETP.GT.U32.AND P6, PT, R251.reuse, R31, PT ;  /* 0x0000001ffb00720c */ /* 0x040fe20003fc4070 */
[--C-:B------:R-:W-:Y:S01]  /*154d0*/  @!P4 IMAD.IADD R14, R14, 0x1, -R251.reuse ;  /* 0x000000010e0ec824 */ /* 0x100fe200078e0afb */
[----:B------:R-:W-:Y:S02]  /*154e0*/  ISETP.GT.U32.AND P2, PT, R251, R28, PT ;  /* 0x0000001cfb00720c */ /* 0x000fe40003f44070 */
[----:B------:R-:W-:Y:S01]  /*154f0*/  IABS R12, R12 ;  /* 0x0000000c000c7213 */ /* 0x000fe20000000000 */
[----:B------:R-:W-:-:S04]  /*15500*/  @!P5 IMAD.IADD R33, R33, 0x1, -R251 ;  /* 0x000000012121d824 */ /* 0x000fc800078e0afb */
        /* <DEDUP_REMOVED lines=11> */
[C---:B--2---:R-:W-:Y:S02]  /*155c0*/  ISETP.GT.U32.AND P1, PT, R251.reuse, R26, PT ;  /* 0x0000001afb00720c */ /* 0x044fe40003f24070 */
[C---:B---3--:R-:W-:Y:S02]  /*155d0*/  ISETP.GT.U32.AND P4, PT, R251.reuse, R18, PT ;  /* 0x00000012fb00720c */ /* 0x048fe40003f84070 */
[----:B----4-:R-:W-:-:S09]  /*155e0*/  ISETP.GT.U32.AND P5, PT, R251, R30, PT ;  /* 0x0000001efb00720c */ /* 0x010fd20003fa4070 */
[--C-:B------:R-:W-:Y:S01]  /*155f0*/  @!P1 IMAD.IADD R26, R26, 0x1, -R251.reuse ;  /* 0x000000011a1a9824 */ /* 0x100fe200078e0afb */
[C---:B------:R-:W-:Y:S01]  /*15600*/  ISETP.GT.U32.AND P0, PT, R251.reuse, R29, PT ;  /* 0x0000001dfb00720c */ /* 0x040fe20003f04070 */
[--C-:B------:R-:W-:Y:S01]  /*15610*/  @!P4 IMAD.IADD R18, R18, 0x1, -R251.reuse ;  /* 0x000000011212c824 */ /* 0x100fe200078e0afb */
[----:B------:R-:W-:Y:S02]  /*15620*/  ISETP.GT.U32.AND P2, PT, R251, R25, PT ;  /* 0x00000019fb00720c */ /* 0x000fe40003f44070 */
[----:B------:R-:W-:Y:S02]  /*15630*/  ISETP.GE.AND P6, PT, R23, RZ, PT ;  /* 0x000000ff1700720c */ /* 0x000fe40003fc6270 */
[----:B------:R-:W-:Y:S01]  /*15640*/  ISETP.GE.AND P1, PT, R22, RZ, PT ;  /* 0x000000ff1600720c */ /* 0x000fe20003f26270 */
[----:B------:R-:W-:-:S06]  /*15650*/  @!P5 IMAD.IADD R30, R30, 0x1, -R251 ;  /* 0x000000011e1ed824 */ /* 0x000fcc00078e0afb */
[----:B------:R-:W-:-:S04]  /*15660*/  @!P0 IMAD.IADD R29, R29, 0x1, -R251 ;  /* 0x000000011d1d8824 */ /* 0x000fc800078e0afb */
[----:B------:R-:W-:Y:S01]  /*15670*/  @!P6 IMAD.MOV R13, RZ, RZ, -R13 ;  /* 0x000000ffff0de224 */ /* 0x000fe200078e0a0d */
[----:B------:R-:W-:Y:S02]  /*15680*/  ISETP.GE.AND P5, PT, R20, RZ, PT ;  /* 0x000000ff1400720c */ /* 0x000fe40003fa6270 */
[----:B------:R-:W-:Y:S02]  /*15690*/  ISETP.GE.AND P4, PT, R19, RZ, PT ;  /* 0x000000ff1300720c */ /* 0x000fe40003f86270 */
[----:B------:R-:W2:Y:S01]  /*156a0*/  LDL.LU R19, [R1+0x320] ;  /* 0x0003200001137983 */ /* 0x000ea20000300800 */
[----:B------:R-:W-:-:S03]  /*156b0*/  @!P1 IMAD.MOV R14, RZ, RZ, -R14 ;  /* 0x000000ffff0e9224 */ /* 0x000fc600078e0a0e */
[----:B------:R-:W3:Y:S01]  /*156c0*/  LDL.LU R22, [R1+0x31c] ;  /* 0x00031c0001167983 */ /* 0x000ee20000300800 */
[----:B------:R-:W-:-:S03]  /*156d0*/  @!P2 IMAD.IADD R25, R25, 0x1, -R251 ;  /* 0x000000011919a824 */ /* 0x000fc600078e0afb */
[----:B------:R-:W4:Y:S04]  /*156e0*/  LDL.LU R23, [R1+0x318] ;  /* 0x0003180001177983 */ /* 0x000f280000300800 */
[----:B------:R-:W4:Y:S01]  /*156f0*/  LDL.LU R20, [R1+0x314] ;  /* 0x0003140001147983 */ /* 0x000f220000300800 */
[----:B------:R-:W-:-:S03]  /*15700*/  ISETP.GE.AND P0, PT, R21, RZ, PT ;  /* 0x000000ff1500720c */ /* 0x000fc60003f06270 */
[----:B------:R-:W4:Y:S04]  /*15710*/  LDL.LU R21, [R1+0x310] ;  /* 0x0003100001157983 */ /* 0x000f280000300800 */
[----:B------:R1:W-:Y:S01]  /*15720*/  STL [R1+0xcc], R13 ;  /* 0x0000cc0d01007387 */ /* 0x0003e20000100800 */
[----:B------:R-:W-:Y:S01]  /*15730*/  ISETP.GE.AND P2, PT, R34, RZ, PT ;  /* 0x000000ff2200720c */ /* 0x000fe20003f46270 */
[----:B-1----:R-:W-:Y:S02]  /*15740*/  IMAD.MOV.U32 R13, RZ, RZ, R32 ;  /* 0x000000ffff0d7224 */ /* 0x002fe400078e0020 */
[----:B------:R-:W4:Y:S04]  /*15750*/  LDL R34, [R1+0x36bc] ;  /* 0x0036bc0001227983 */ /* 0x000f280000100800 */
[----:B------:R1:W-:Y:S01]  /*15760*/  STL [R1+0xc8], R14 ;  /* 0x0000c80e01007387 */ /* 0x0003e20000100800 */
[----:B------:R-:W-:-:S03]  /*15770*/  @!P4 IADD3 R13, -R13, RZ, RZ ;  /* 0x000000ff0d0dc210 */ /* 0x000fc60007ffe1ff */
        /* <DEDUP_REMOVED lines=18> */
[----:B------:R-:W-:Y:S02]  /*158a0*/  ISETP.GT.U32.AND P5, PT, R251, R24, PT ;  /* 0x00000018fb00720c */ /* 0x000fe40003fa4070 */
[----:B------:R-:W-:Y:S01]  /*158b0*/  @!P1 IADD3 R18, R18, -R251, RZ ;  /* 0x800000fb12129210 */ /* 0x000fe20007ffe0ff */
[----:B------:R-:W-:Y:S02]  /*158c0*/  @!P0 IMAD.MOV R13, RZ, RZ, -R13 ;  /* 0x000000ffff0d8224 */ /* 0x000fe400078e0a0d */
[----:B------:R-:W-:-:S04]  /*158d0*/  @!P4 IMAD.IADD R30, R30, 0x1, -R251 ;  /* 0x000000011e1ec824 */ /* 0x000fc800078e0afb */
[--C-:B------:R-:W-:Y:S02]  /*158e0*/  @!P3 IMAD.IADD R26, R26, 0x1, -R251.reuse ;  /* 0x000000011a1ab824 */ /* 0x100fe400078e0afb */
[--C-:B------:R-:W-:Y:S02]  /*158f0*/  @!P6 IMAD.IADD R29, R29, 0x1, -R251.reuse ;  /* 0x000000011d1de824 */ /* 0x100fe400078e0afb */
[----:B------:R-:W-:Y:S01]  /*15900*/  @!P5 IMAD.IADD R24, R24, 0x1, -R251 ;  /* 0x000000011818d824 */ /* 0x000fe200078e0afb */
[----:B------:R1:W-:Y:S01]  /*15910*/  STL [R1+0xbc], R13 ;  /* 0x0000bc0d01007387 */ /* 0x0003e20000100800 */
[----:B------:R-:W-:Y:S01]  /*15920*/  IMAD.MOV.U32 R15, RZ, RZ, R26 ;  /* 0x000000ffff0f7224 */ /* 0x000fe200078e001a */
[----:B-1----:R-:W-:-:S05]  /*15930*/  IADD3 R13, R246, 0x1f0, RZ ;  /* 0x000001f0f60d7810 */ /* 0x002fca0007ffe0ff */
[----:B------:R-:W-:Y:S04]  /*15940*/  STL [R1+0x33cc], R13 ;  /* 0x0033cc0d01007387 */ /* 0x000fe80000100800 */
[----:B------:R1:W-:Y:S01]  /*15950*/  STL [R1+0xb8], R14 ;  /* 0x0000b80e01007387 */ /* 0x0003e20000100800 */
[----:B------:R-:W-:Y:S01]  /*15960*/  ISETP.GT.U32.AND P0, PT, R251, R25, PT ;  /* 0x00000019fb00720c */ /* 0x000fe20003f04070 */
[----:B-1----:R-:W-:-:S12]  /*15970*/  IMAD.MOV.U32 R14, RZ, RZ, R18 ;  /* 0x000000ffff0e7224 */ /* 0x002fd800078e0012 */
[----:B------:R-:W-:Y:S01]  /*15980*/  @!P0 IMAD.IADD R25, R25, 0x1, -R251 ;  /* 0x0000000119198824 */ /* 0x000fe200078e0afb */
[C---:B--2---:R-:W-:Y:S02]  /*15990*/  ISETP.GT.U32.AND P2, PT, R251.reuse, R19, PT ;  /* 0x00000013fb00720c */ /* 0x044fe40003f44070 */
[C---:B---3--:R-:W-:Y:S02]  /*159a0*/  ISETP.GT.U32.AND P3, PT, R251.reuse, R22, PT ;  /* 0x00000016fb00720c */ /* 0x048fe40003f64070 */
[C---:B----4-:R-:W-:Y:S02]  /*159b0*/  ISETP.GT.U32.AND P1, PT, R251.reuse, R23, PT ;  /* 0x00000017fb00720c */ /* 0x050fe40003f24070 */
[----:B------:R-:W-:-:S07]  /*159c0*/  ISETP.GT.U32.AND P4, PT, R251, R20, PT ;  /* 0x00000014fb00720c */ /* 0x000fce0003f84070 */
[--C-:B------:R-:W-:Y:S01]  /*159d0*/  @!P2 IMAD.IADD R19, R19, 0x1, -R251.reuse ;  /* 0x000000011313a824 */ /* 0x100fe200078e0afb */
[----:B------:R-:W-:Y:S01]  /*159e0*/  ISETP.GT.U32.AND P6, PT, R251, R21, PT ;  /* 0x00000015fb00720c */ /* 0x000fe20003fc4070 */
[--C-:B------:R-:W-:Y:S02]  /*159f0*/  @!P3 IMAD.IADD R22, R22, 0x1, -R251.reuse ;  /* 0x000000011616b824 */ /* 0x100fe400078e0afb */
[----:B------:R-:W-:Y:S02]  /*15a00*/  @!P1 IADD3 R23, R23, -R251, RZ ;  /* 0x800000fb17179210 */ /* 0x000fe40007ffe0ff */
[----:B------:R-:W-:Y:S02]  /*15a10*/  ISETP.GE.AND P5, PT, R34, RZ, PT ;  /* 0x000000ff2200720c */ /* 0x000fe40003fa6270 */
[----:B------:R-:W-:Y:S01]  /*15a20*/  ISETP.GE.AND P2, PT, R33, RZ, PT ;  /* 0x000000ff2100720c */ /* 0x000fe20003f46270 */
[----:B------:R-:W-:Y:S01]  /*15a30*/  @!P4 IMAD.IADD R20, R20, 0x1, -R251 ;  /* 0x000000011414c824 */ /* 0x000fe200078e0afb */
[----:B------:R-:W-:-:S02]  /*15a40*/  ISETP.GE.AND P3, PT, R32, RZ, PT ;  /* 0x000000ff2000720c */ /* 0x000fc40003f66270 */
[----:B------:R-:W2:Y:S07]  /*15a50*/  LDL.LU R32, [R1+0x394] ;  /* 0x0003940001207983 */ /* 0x000eae0000300800 */
[----:B------:R-:W-:Y:S02]  /*15a60*/  @!P5 IMAD.MOV R15, RZ, RZ, -R15 ;  /* 0x000000ffff0fd224 */ /* 0x000fe400078e0a0f */
[----:B------:R-:W-:Y:S01]  /*15a70*/  @!P6 IMAD.IADD R21, R21, 0x1, -R251 ;  /* 0x000000011515e824 */ /* 0x000fe200078e0afb */
[----:B------:R-:W-:-:S02]  /*15a80*/  ISETP.GE.AND P1, PT, R28, RZ, PT ;  /* 0x000000ff1c00720c */ /* 0x000fc40003f26270 */
[----:B------:R-:W3:Y:S01]  /*15a90*/  LDL.LU R28, [R1+0x390] ;  /* 0x00039000011c7983 */ /* 0x000ee20000300800 */
[----:B------:R-:W-:-:S03]  /*15aa0*/  @!P2 IMAD.MOV R14, RZ, RZ, -R14 ;  /* 0x000000ffff0ea224 */ /* 0x000fc600078e0a0e */
[----:B------:R-:W4:Y:S01]  /*15ab0*/  LDL R34, [R1+0x36a0] ;  /* 0x0036a00001227983 */ /* 0x000f220000100800 */
[----:B------:R-:W-:-:S03]  /*15ac0*/  ISETP.GE.AND P4, PT, R27, RZ, PT ;  /* 0x000000ff1b00720c */ /* 0x000fc60003f86270 */
[----:B------:R-:W2:Y:S04]  /*15ad0*/  LDL.LU R27, [R1+0x38c] ;  /* 0x00038c00011b7983 */ /* 0x000ea80000300800 */
[----:B------:R-:W4:Y:S01]  /*15ae0*/  LDL.LU R26, [R1+0x388] ;  /* 0x00038800011a7983 */ /* 0x000f220000300800 */
[----:B------:R-:W-:-:S03]  /*15af0*/  ISETP.GE.AND P6, PT, R31, RZ, PT ;  /* 0x000000ff1f00720c */ /* 0x000fc60003fc6270 */
[----:B------:R-:W4:Y:S04]  /*15b00*/  LDL.LU R31, [R1+0x384] ;  /* 0x00038400011f7983 */ /* 0x000f280000300800 */
        /* <DEDUP_REMOVED lines=18> */
[----:B------:R-:W-:Y:S02]  /*15c30*/  ISETP.GT.U32.AND P3, PT, R251, R23, PT ;  /* 0x00000017fb00720c */ /* 0x000fe40003f64070 */
[----:B------:R-:W-:Y:S02]  /*15c40*/  @!P4 IADD3 R15, -R15, RZ, RZ ;  /* 0x000000ff0f0fc210 */ /* 0x000fe40007ffe1ff */
[C---:B------:R-:W-:Y:S02]  /*15c50*/  ISETP.GT.U32.AND P4, PT, R251.reuse, R21, PT ;  /* 0x00000015fb00720c */ /* 0x040fe40003f84070 */
[----:B------:R-:W-:-:S03]  /*15c60*/  ISETP.GT.U32.AND P1, PT, R251, R20, PT ;  /* 0x00000014fb00720c */ /* 0x000fc60003f24070 */
[--C-:B------:R-:W-:Y:S01]  /*15c70*/  @!P0 IMAD.IADD R17, R17, 0x1, -R251.reuse ;  /* 0x0000000111118824 */ /* 0x100fe200078e0afb */
[----:B------:R-:W-:Y:S01]  /*15c80*/  ISETP.GT.U32.AND P0, PT, R251, R19, PT ;  /* 0x00000013fb00720c */ /* 0x000fe20003f04070 */
[----:B------:R-:W-:-:S03]  /*15c90*/  @!P2 IMAD.IADD R22, R22, 0x1, -R251 ;  /* 0x000000011616a824 */ /* 0x000fc600078e0afb */
[----:B------:R-:W-:Y:S01]  /*15ca0*/  ISETP.GT.U32.AND P5, PT, R251, R17, PT ;  /* 0x00000011fb00720c */ /* 0x000fe20003fa4070 */
[--C-:B------:R-:W-:Y:S02]  /*15cb0*/  @!P3 IMAD.IADD R23, R23, 0x1, -R251.reuse ;  /* 0x000000011717b824 */ /* 0x100fe400078e0afb */
[--C-:B------:R-:W-:Y:S02]  /*15cc0*/  @!P4 IMAD.IADD R21, R21, 0x1, -R251.reuse ;  /* 0x000000011515c824 */ /* 0x100fe400078e0afb */
[--C-:B------:R-:W-:Y:S02]  /*15cd0*/  @!P1 IMAD.IADD R20, R20, 0x1, -R251.reuse ;  /* 0x0000000114149824 */ /* 0x100fe400078e0afb */
[----:B------:R-:W-:Y:S02]  /*15ce0*/  @!P6 IMAD.MOV R14, RZ, RZ, -R14 ;  /* 0x000000ffff0ee224 */ /* 0x000fe400078e0a0e */
[----:B------:R-:W-:Y:S01]  /*15cf0*/  @!P0 IMAD.IADD R19, R19, 0x1, -R251 ;  /* 0x0000000113138824 */ /* 0x000fe200078e0afb */
[----:B------:R1:W-:Y:S03]  /*15d00*/  STL [R1+0xa4], R15 ;  /* 0x0000a40f01007387 */ /* 0x0003e60000100800 */
[----:B------:R-:W-:Y:S01]  /*15d10*/  @!P5 IADD3 R17, R17, -R251, RZ ;  /* 0x800000fb1111d210 */ /* 0x000fe20007ffe0ff */
[----:B------:R-:W-:Y:S04]  /*15d20*/  STL [R1+0xa0], R14 ;  /* 0x0000a00e01007387 */ /* 0x000fe80000100800 */
[----:B------:R-:W4:Y:S01]  /*15d30*/  LDL.LU R16, [R1+0x37c] ;  /* 0x00037c0001107983 */ /* 0x000f220000300800 */
[----:B---3--:R-:W-:-:S02]  /*15d40*/  ISETP.GT.U32.AND P2, PT, R251, R28, PT ;  /* 0x0000001cfb00720c */ /* 0x008fc40003f44070 */
[C---:B--2---:R-:W-:Y:S02]  /*15d50*/  ISETP.GT.U32.AND P3, PT, R251.reuse, R27, PT ;  /* 0x0000001bfb00720c */ /* 0x044fe40003f64070 */
[C---:B----4-:R-:W-:Y:S02]  /*15d60*/  ISETP.GT.U32.AND P1, PT, R251.reuse, R26, PT ;  /* 0x0000001afb00720c */ /* 0x050fe40003f24070 */
[----:B------:R-:W-:Y:S02]  /*15d70*/  ISETP.GE.AND P0, PT, R34, RZ, PT ;  /* 0x000000ff2200720c */ /* 0x000fe40003f06270 */
[----:B------:R-:W-:-:S05]  /*15d80*/  ISETP.GT.U32.AND P4, PT, R251, R31, PT ;  /* 0x0000001ffb00720c */ /* 0x000fca0003f84070 */
[--C-:B------:R-:W-:Y:S02]  /*15d90*/  @!P2 IMAD.IADD R28, R28, 0x1, -R251.reuse ;  /* 0x000000011c1ca824 */ /* 0x100fe400078e0afb */
[--C-:B------:R-:W-:Y:S02]  /*15da0*/  @!P3 IMAD.IADD R27, R27, 0x1, -R251.reuse ;  /* 0x000000011b1bb824 */ /* 0x100fe400078e0afb */
[----:B------:R-:W-:Y:S01]  /*15db0*/  @!P1 IMAD.IADD R26, R26, 0x1, -R251 ;  /* 0x000000011a1a9824 */ /* 0x000fe200078e0afb */
[----:B------:R-:W-:-:S03]  /*15dc0*/  ISETP.GE.AND P5, PT, R33, RZ, PT ;  /* 0x000000ff2100720c */ /* 0x000fc60003fa6270 */
[----:B------:R-:W-:Y:S01]  /*15dd0*/  @!P4 IMAD.IADD R31, R31, 0x1, -R251 ;  /* 0x000000011f1fc824 */ /* 0x000fe200078e0afb */
[----:B------:R-:W-:Y:S02]  /*15de0*/  ISETP.GE.AND P2, PT, R30, RZ, PT ;  /* 0x000000ff1e00720c */ /* 0x000fe40003f46270 */
[----:B------:R-:W2:Y:S01]  /*15df0*/  LDL.LU R30, [R1+0x378] ;  /* 0x00037800011e7983 */ /* 0x000ea20000300800 */
[----:B------:R-:W-:-:S03]  /*15e00*/  ISETP.GE.AND P3, PT, R29, RZ, PT ;  /* 0x000000ff1d00720c */ /* 0x000fc60003f66270 */
[----:B------:R-:W3:Y:S01]  /*15e10*/  LDL.LU R29, [R1+0x374] ;  /* 0x00037400011d7983 */ /* 0x000ee20000300800 */
[----:B------:R-:W-:-:S03]  /*15e20*/  IMAD.MOV.U32 R33, RZ, RZ, R23 ;  /* 0x000000ffff217224 */ /* 0x000fc600078e0017 */
[----:B-1----:R-:W4:Y:S01]  /*15e30*/  LDL.LU R15, [R1+0x370] ;  /* 0x00037000010f7983 */ /* 0x002f220000300800 */
[----:B------:R-:W-:Y:S01]  /*15e40*/  @!P5 IMAD.MOV R22, RZ, RZ, -R22 ;  /* 0x000000ffff16d224 */ /* 0x000fe200078e0a16 */
[----:B------:R-:W-:Y:S02]  /*15e50*/  ISETP.GE.AND P1, PT, R25, RZ, PT ;  /* 0x000000ff1900720c */ /* 0x000fe40003f26270 */
[----:B------:R-:W4:Y:S01]  /*15e60*/  LDL.LU R25, [R1+0x36c] ;  /* 0x00036c0001197983 */ /* 0x000f220000300800 */
[----:B------:R-:W-:Y:S01]  /*15e70*/  ISETP.GE.AND P4, PT, R24, RZ, PT ;  /* 0x000000ff1800720c */ /* 0x000fe20003f86270 */
[----:B------:R-:W-:Y:S02]  /*15e80*/  IMAD.MOV.U32 R24, RZ, RZ, R19 ;  /* 0x000000ffff187224 */ /* 0x000fe400078e0013 */
[----:B------:R-:W4:Y:S02]  /*15e90*/  LDL.LU R19, [R1+0x368] ;  /* 0x0003680001137983 */ /* 0x000f240000300800 */
[----:B------:R-:W-:-:S02]  /*15ea0*/  @!P0 IMAD.MOV R24, RZ, RZ, -R24 ;  /* 0x000000ffff188224 */ /* 0x000fc400078e0a18 */
[----:B------:R-:W-:Y:S01]  /*15eb0*/  IMAD.MOV.U32 R34, RZ, RZ, R21 ;  /* 0x000000ffff227224 */ /* 0x000fe200078e0015 */
[----:B------:R-:W-:Y:S01]  /*15ec0*/  @!P3 IADD3 R20, -R20, RZ, RZ ;  /* 0x000000ff1414b210 */ /* 0x000fe20007ffe1ff */
[----:B------:R-:W-:Y:S01]  /*15ed0*/  @!P2 IMAD.MOV R33, RZ, RZ, -R33 ;  /* 0x000000ffff21a224 */ /* 0x000fe200078e0a21 */
[----:B------:R1:W-:Y:S01]  /*15ee0*/  STL [R1+0x9c], R24 ;  /* 0x00009c1801007387 */ /* 0x0003e20000100800 */
[----:B------:R-:W-:-:S03]  /*15ef0*/  @!P1 IMAD.MOV R34, RZ, RZ, -R34 ;  /* 0x000000ffff229224 */ /* 0x000fc600078e0a22 */
[----:B------:R-:W4:Y:S04]  /*15f00*/  LDL R23, [R1+0x369c] ;  /* 0x00369c0001177983 */ /* 0x000f280000100800 */
[----:B-1----:R-:W4:Y:S04]  /*15f10*/  LDL R24, [R1+0x36c0] ;  /* 0x0036c00001187983 */ /* 0x002f280000100800 */
[----:B------:R1:W-:Y:S04]  /*15f20*/  STL [R1+0x98], R22 ;  /* 0x0000981601007387 */ /* 0x0003e80000100800 */
[----:B------:R-:W4:Y:S04]  /*15f30*/  LDL R21, [R1+0x3700] ;  /* 0x0037000001157983 */ /* 0x000f280000100800 */
[----:B-1----:R-:W4:Y:S04]  /*15f40*/  LDL R22, [R1+0x36e8] ;  /* 0x0036e80001167983 */ /* 0x002f280000100800 */
[----:B------:R1:W-:Y:S04]  /*15f50*/  STL [R1+0x94], R33 ;  /* 0x0000942101007387 */ /* 0x0003e80000100800 */
[----:B------:R1:W-:Y:S02]  /*15f60*/  STL [R1+0x90], R20 ;  /* 0x0000901401007387 */ /* 0x0003e40000100800 */
[----:B-1----:R-:W-:-:S02]  /*15f70*/  IMAD.MOV.U32 R33, RZ, RZ, R17 ;  /* 0x000000ffff217224 */ /* 0x002fc400078e0011 */
[----:B------:R-:W4:Y:S04]  /*15f80*/  LDL R20, [R1+0x36cc] ;  /* 0x0036cc0001147983 */ /* 0x000f280000100800 */
[----:B------:R1:W-:Y:S04]  /*15f90*/  STL [R1+0x8c], R34 ;  /* 0x00008c2201007387 */ /* 0x0003e80000100800 */
[----:B-1----:R-:W4:Y:S04]  /*15fa0*/  LDL.LU R34, [R1+0x3fec] ;  /* 0x003fec0001227983 */ /* 0x002f280000300800 */
[----:B------:R-:W4:Y:S01]  /*15fb0*/  LDL R17, [R1+0x36d8] ;  /* 0x0036d80001117983 */ /* 0x000f220000100800 */
[----:B------:R-:W-:-:S13]  /*15fc0*/  ISETP.GT.U32.AND P6, PT, R251, R32, PT ;  /* 0x00000020fb00720c */ /* 0x000fda0003fc4070 */
[----:B------:R-:W-:Y:S01]  /*15fd0*/  @!P6 IMAD.IADD R32, R32, 0x1, -R251 ;  /* 0x000000012020e824 */ /* 0x000fe200078e0afb */
[C---:B------:R-:W-:Y:S02]  /*15fe0*/  ISETP.GT.U32.AND P6, PT, R251.reuse, R18, PT ;  /* 0x00000012fb00720c */ /* 0x040fe40003fc4070 */
[C---:B------:R-:W-:Y:S02]  /*15ff0*/  ISETP.GT.U32.AND P3, PT, R251.reuse, R26, PT ;  /* 0x0000001afb00720c */ /* 0x040fe40003f64070 */
[C---:B------:R-:W-:Y:S02]  /*16000*/  ISETP.GT.U32.AND P0, PT, R251.reuse, R32, PT ;  /* 0x00000020fb00720c */ /* 0x040fe40003f04070 */
[----:B------:R-:W-:Y:S01]  /*16010*/  ISETP.GT.U32.AND P5, PT, R251, R28, PT ;  /* 0x0000001cfb00720c */ /* 0x000fe20003fa4070 */
[----:B------:R-:W-:-:S06]  /*16020*/  @!P4 IMAD.MOV R33, RZ, RZ, -R33 ;  /* 0x000000ffff21c224 */ /* 0x000fcc00078e0a21 */
[--C-:B------:R-:W-:Y:S01]  /*16030*/  @!P6 IMAD.IADD R18, R18, 0x1, -R251.reuse ;  /* 0x000000011212e824 */ /* 0x100fe200078e0afb */
[C---:B------:R-:W-:Y:S02]  /*16040*/  ISETP.GT.U32.AND P2, PT, R251.reuse, R27, PT ;  /* 0x0000001bfb00720c */ /* 0x040fe40003f44070 */
[C---:B------:R-:W-:Y:S02]  /*16050*/  ISETP.GT.U32.AND P4, PT, R251.reuse, R16, PT ;  /* 0x00000010fb00720c */ /* 0x040fe40003f84070 */
[----:B------:R-:W-:Y:S02]  /*16060*/  ISETP.GT.U32.AND P6, PT, R251, R18, PT ;  /* 0x00000012fb00720c */ /* 0x000fe40003fc4070 */
[----:B------:R-:W-:Y:S01]  /*16070*/  IABS R13, R13 ;  /* 0x0000000d000d7213 */ /* 0x000fe20000000000 */
[--C-:B------:R-:W-:Y:S01]  /*16080*/  @!P0 IMAD.IADD R32, R32, 0x1, -R251.reuse ;  /* 0x0000000120208824 */ /* 0x100fe200078e0afb */
[----:B------:R-:W-:Y:S01]  /*16090*/  @!P3 IADD3 R26, R26, -R251, RZ ;  /* 0x800000fb1a1ab210 */ /* 0x000fe20007ffe0ff */
[----:B------:R-:W-:-:S02]  /*160a0*/  @!P5 IMAD.IADD R28, R28, 0x1, -R251 ;  /* 0x000000011c1cd824 */ /* 0x000fc400078e0afb */
[----:B------:R-:W-:Y:S01]  /*160b0*/  IMAD.HI.U32 R14, R252, R13, RZ ;  /* 0x0000000dfc0e7227 */ /* 0x000fe200078e00ff */
[----:B------:R-:W-:-:S03]  /*160c0*/  ISETP.GT.U32.AND P1, PT, R251, R31, PT ;  /* 0x0000001ffb00720c */ /* 0x000fc60003f24070 */
[--C-:B------:R-:W-:Y:S02]  /*160d0*/  @!P2 IMAD.IADD R27, R27, 0x1, -R251.reuse ;  /* 0x000000011b1ba824 */ /* 0x100fe400078e0afb */
[--C-:B------:R-:W-:Y:S02]  /*160e0*/  @!P6 IMAD.IADD R18, R18, 0x1, -R251.reuse ;  /* 0x000000011212e824 */ /* 0x100fe400078e0afb */
[----:B------:R-:W-:Y:S01]  /*160f0*/  @!P4 IMAD.IADD R16, R16, 0x1, -R251 ;  /* 0x000000011010c824 */ /* 0x000fe200078e0afb */
[----:B------:R-:W-:Y:S01]  /*16100*/  IADD3 R14, -R14, RZ, RZ ;  /* 0x000000ff0e0e7210 */ /* 0x000fe20007ffe1ff */
[----:B------:R1:W-:Y:S04]  /*16110*/  STL [R1+0x88], R33 ;  /* 0x0000882101007387 */ /* 0x0003e80000100800 */
[----:B------:R-:W-:-:S02]  /*16120*/  IMAD R13, R251, R14, R13 ;  /* 0x0000000efb0d7224 */ /* 0x000fc400078e020d */
[----:B------:R-:W-:Y:S02]  /*16130*/  IMAD.MOV.U32 R14, RZ, RZ, R32 ;  /* 0x000000ffff0e7224 */ /* 0x000fe400078e0020 */
[----:B------:R-:W-:Y:S01]  /*16140*/  @!P1 IMAD.IADD R31, R31, 0x1, -R251 ;  /* 0x000000011f1f9824 */ /* 0x000fe200078e0afb */
[----:B-1----:R-:W4:Y:S01]  /*16150*/  LDL.LU R33, [R1+0x3fe8] ;  /* 0x003fe80001217983 */ /* 0x002f220000300800 */
[C---:B--2---:R-:W-:Y:S02]  /*16160*/  ISETP.GT.U32.AND P0, PT, R251.reuse, R30, PT ;  /* 0x0000001efb00720c */ /* 0x044fe40003f04070 */
[C---:B---3--:R-:W-:Y:S02]  /*16170*/  ISETP.GT.U32.AND P5, PT, R251.reuse, R29, PT ;  /* 0x0000001dfb00720c */ /* 0x048fe40003fa4070 */
[C---:B----4-:R-:W-:Y:S02]  /*16180*/  ISETP.GT.U32.AND P2, PT, R251.reuse, R15, PT ;  /* 0x0000000ffb00720c */ /* 0x050fe40003f44070 */
[----:B------:R-:W-:-:S07]  /*16190*/  ISETP.GT.U32.AND P3, PT, R251, R25, PT ;  /* 0x00000019fb00720c */ /* 0x000fce0003f64070 */
[--C-:B------:R-:W-:Y:S02]  /*161a0*/  @!P0 IMAD.IADD R30, R30, 0x1, -R251.reuse ;  /* 0x000000011e1e8824 */ /* 0x100fe400078e0afb */
[--C-:B------:R-:W-:Y:S01]  /*161b0*/  @!P5 IMAD.IADD R29, R29, 0x1, -R251.reuse ;  /* 0x000000011d1dd824 */ /* 0x100fe200078e0afb */
[----:B------:R-:W-:Y:S02]  /*161c0*/  ISETP.GE.AND P4, PT, R23, RZ, PT ;  /* 0x000000ff1700720c */ /* 0x000fe40003f86270 */
[----:B------:R-:W-:Y:S02]  /*161d0*/  ISETP.GE.AND P6, PT, R24, RZ, PT ;  /* 0x000000ff1800720c */ /* 0x000fe40003fc6270 */
[----:B------:R-:W-:Y:S01]  /*161e0*/  @!P3 IADD3 R25, R25, -R251, RZ ;  /* 0x800000fb1919b210 */ /* 0x000fe20007ffe0ff */
[----:B------:R-:W2:Y:S01]  /*161f0*/  LDL.LU R24, [R1+0x364] ;  /* 0x0003640001187983 */ /* 0x000ea20000300800 */
[----:B------:R-:W-:Y:S01]  /*16200*/  ISETP.GT.U32.AND P1, PT, R251, R19, PT ;  /* 0x00000013fb00720c */ /* 0x000fe20003f24070 */
[----:B------:R-:W-:-:S02]  /*16210*/  @!P2 IMAD.IADD R15, R15, 0x1, -R251 ;  /* 0x000000010f0fa824 */ /* 0x000fc400078e0afb */
[----:B------:R-:W3:Y:S01]  /*16220*/  LDL.LU R23, [R1+0x360] ;  /* 0x0003600001177983 */ /* 0x000ee20000300800 */
[----:B------:R-:W-:Y:S02]  /*16230*/  ISETP.GE.AND P5, PT, R21, RZ, PT ;  /* 0x000000ff1500720c */ /* 0x000fe40003fa6270 */
[----:B------:R-:W-:-:S03]  /*16240*/  ISETP.GE.AND P0, PT, R22, RZ, PT ;  /* 0x000000ff1600720c */ /* 0x000fc60003f06270 */
[----:B------:R-:W-:Y:S01]  /*16250*/  @!P6 IMAD.MOV R14, RZ, RZ, -R14 ;  /* 0x000000ffff0ee224 */ /* 0x000fe200078e0a0e */
[----:B------:R-:W4:Y:S04]  /*16260*/  LDL.LU R22, [R1+0x35c] ;  /* 0x00035c0001167983 */ /* 0x000f280000300800 */
[----:B------:R-:W2:Y:S01]  /*16270*/  LDL.LU R21, [R1+0x358] ;  /* 0x0003580001157983 */ /* 0x000ea20000300800 */
[----:B------:R-:W-:-:S03]  /*16280*/  ISETP.GE.AND P2, PT, R20, RZ, PT ;  /* 0x000000ff1400720c */ /* 0x000fc60003f46270 */
[----:B------:R-:W2:Y:S04]  /*16290*/  LDL.LU R20, [R1+0x354] ;  /* 0x0003540001147983 */ /* 0x000ea80000300800 */
[----:B------:R-:W2:Y:S04]  /*162a0*/  LDL.LU R32, [R1+0x3fe4] ;  /* 0x003fe40001207983 */ /* 0x000ea80000300800 */
[----:B------:R1:W-:Y:S01]  /*162b0*/  STL [R1+0x84], R14 ;  /* 0x0000840e01007387 */ /* 0x0003e20000100800 */
[----:B------:R-:W-:Y:S01]  /*162c0*/  ISETP.GE.AND P3, PT, R17, RZ, PT ;  /* 0x000000ff1100720c */ /* 0x000fe20003f66270 */
[----:B------:R-:W-:-:S02]  /*162d0*/  IMAD.MOV.U32 R17, RZ, RZ, R28 ;  /* 0x000000ffff117224 */ /* 0x000fc400078e001c */
[----:B-1----:R-:W-:Y:S01]  /*162e0*/  IMAD.MOV.U32 R14, RZ, RZ, R27 ;  /* 0x000000ffff0e7224 */ /* 0x002fe200078e001b */
[----:B------:R-:W2:Y:S01]  /*162f0*/  LDL R28, [R1+0x36fc] ;  /* 0x0036fc00011c7983 */ /* 0x000ea20000100800 */
[----:B------:R-:W-:Y:S02]  /*16300*/  @!P4 IMAD.MOV R17, RZ, RZ, -R17 ;  /* 0x000000ffff11c224 */ /* 0x000fe400078e0a11 */
[----:B------:R-:W-:-:S03]  /*16310*/  @!P0 IMAD.MOV R14, RZ, RZ, -R14 ;  /* 0x000000ffff0e8224 */ /* 0x000fc600078e0a0e */
[----:B------:R1:W-:Y:S01]  /*16320*/  STL [R1+0x80], R17 ;  /* 0x0000801101007387 */ /* 0x0003e20000100800 */
[----:B------:R-:W-:Y:S01]  /*16330*/  @!P1 IMAD.IADD R19, R19, 0x1, -R251 ;  /* 0x0000000113139824 */ /* 0x000fe200078e0afb */
[----:B------:R-:W-:Y:S02]  /*16340*/  ISETP.GT.U32.AND P1, PT, R251, R16, PT ;  /* 0x00000010fb00720c */ /* 0x000fe40003f24070 */
[----:B------:R-:W2:Y:S01]  /*16350*/  LDL R27, [R1+0x3718] ;  /* 0x00371800011b7983 */ /* 0x000ea20000100800 */
[----:B-1----:R-:W-:-:S03]  /*16360*/  MOV R17, R26 ;  /* 0x0000001a00117202 */ /* 0x002fc60000000f00 */
[----:B------:R-:W2:Y:S01]  /*16370*/  LDL R26, [R1+0x36e4] ;  /* 0x0036e400011a7983 */ /* 0x000ea20000100800 */
[C---:B------:R-:W-:Y:S01]  /*16380*/  ISETP.GT.U32.AND P4, PT, R251.reuse, R30, PT ;  /* 0x0000001efb00720c */ /* 0x040fe20003f84070 */
[----:B------:R-:W-:Y:S01]  /*16390*/  @!P5 IMAD.MOV R17, RZ, RZ, -R17 ;  /* 0x000000ffff11d224 */ /* 0x000fe200078e0a11 */
[C---:B------:R-:W-:Y:S01]  /*163a0*/  ISETP.GT.U32.AND P0, PT, R251.reuse, R29, PT ;  /* 0x0000001dfb00720c */ /* 0x040fe20003f04070 */
[----:B------:R1:W-:Y:S01]  /*163b0*/  STL [R1+0x7c], R14 ;  /* 0x00007c0e01007387 */ /* 0x0003e20000100800 */
[----:B------:R-:W-:Y:S01]  /*163c0*/  ISETP.GT.U32.AND P6, PT, R251, R15, PT ;  /* 0x0000000ffb00720c */ /* 0x000fe20003fc4070 */
[----:B------:R-:W-:Y:S02]  /*163d0*/  IMAD.MOV.U32 R251, RZ, RZ, R18 ;  /* 0x000000fffffb7224 */ /* 0x000fe400078e0012 */
[----:B-1----:R-:W-:Y:S02]  /*163e0*/  IMAD.MOV.U32 R14, RZ, RZ, R31 ;  /* 0x000000ffff0e7224 */ /* 0x002fe400078e001f */
[----:B------:R-:W2:Y:S04]  /*163f0*/  LDL.LU R31, [R1+0x3fe0] ;  /* 0x003fe000011f7983 */ /* 0x000ea80000300800 */
[----:B------:R1:W-:Y:S01]  /*16400*/  STL [R1+0x78], R17 ;  /* 0x0000781101007387 */ /* 0x0003e20000100800 */
[----:B------:R-:W-:-:S03]  /*16410*/  @!P2 IMAD.MOV R14, RZ, RZ, -R14 ;  /* 0x000000ffff0ea224 */ /* 0x000fc600078e0a0e */
[----:B-1----:R-:W2:Y:S04]  /*16420*/  LDL R17, [R1+0x36f0] ;  /* 0x0036f00001117983 */ /* 0x002ea80000100800 */
[----:B------:R-:W2:Y:S04]  /*16430*/  LDL.LU R18, [R1+0x3fdc] ;  /* 0x003fdc0001127983 */ /* 0x000ea80000300800 */
[----:B------:R1:W-:Y:S04]  /*16440*/  STL [R1+0x70], R251 ;  /* 0x000070fb01007387 */ /* 0x0003e80000100800 */
[----:B------:R1:W-:Y:S02]  /*16450*/  STL [R1+0x74], R14 ;  /* 0x0000740e01007387 */ /* 0x0003e40000100800 */
[----:B-1----:R-:W-:-:S04]  /*16460*/  IABS R251, c[0x0][0x17c] ;  /* 0x00005f0000fb7a13 */ /* 0x002fc80000000000 */
[C---:B------:R-:W-:Y:S02]  /*16470*/  ISETP.GT.U32.AND P2, PT, R251.reuse, R25, PT ;  /* 0x00000019fb00720c */ /* 0x040fe40003f44070 */
[----:B------:R-:W-:Y:S02]  /*16480*/  ISETP.GT.U32.AND P5, PT, R251, R19, PT ;  /* 0x00000013fb00720c */ /* 0x000fe40003fa4070 */
[----:B------:R-:W2:Y:S01]  /*16490*/  LDL R251, [R1+0x70] ;  /* 0x0000700001fb7983 */ /* 0x000ea20000100800 */
[----:B------:R-:W-:Y:S01]  /*164a0*/  IADD3 R14, R246, 0x1f1, RZ ;  /* 0x000001f1f60e7810 */ /* 0x000fe20007ffe0ff */
[----:B--2---:R-:W-:-:S05]  /*164b0*/  @!P3 IMAD.MOV R251, RZ, RZ, -R251 ;  /* 0x000000fffffbb224 */ /* 0x004fca00078e0afb */
[----:B------:R1:W-:Y:S04]  /*164c0*/  @!P3 STL [R1+0x70], R251 ;  /* 0x000070fb0100b387 */ /* 0x0003e80000100800 */
[----:B------:R-:W-:Y:S01]  /*164d0*/  STL [R1+0x33b4], R14 ;  /* 0x0033b40e01007387 */ /* 0x000fe20000100800 */
[----:B-1----:R-:W-:-:S04]  /*164e0*/  IABS R251, c[0x0][0x17c] ;  /* 0x00005f0000fb7a13 */ /* 0x002fc80000000000 */
[----:B------:R-:W-:Y:S01]  /*164f0*/  @!P1 IADD3 R16, R16, -R251, RZ ;  /* 0x800000fb10109210 */ /* 0x000fe20007ffe0ff */
[--C-:B------:R-:W-:Y:S01]  /*16500*/  @!P4 IMAD.IADD R30, R30, 0x1, -R251.reuse ;  /* 0x000000011e1ec824 */ /* 0x100fe200078e0afb */
[----:B------:R-:W-:Y:S01]  /*16510*/  ISETP.GT.U32.AND P3, PT, R251, R24, PT ;  /* 0x00000018fb00720c */ /* 0x000fe20003f64070 */
[--C-:B------:R-:W-:Y:S01]  /*16520*/  @!P0 IMAD.IADD R29, R29, 0x1, -R251.reuse ;  /* 0x000000011d1d8824 */ /* 0x100fe200078e0afb */
[----:B---3--:R-:W-:Y:S01]  /*16530*/  ISETP.GT.U32.AND P1, PT, R251, R23, PT ;  /* 0x00000017fb00720c */ /* 0x008fe20003f24070 */
[--C-:B------:R-:W-:Y:S01]  /*16540*/  @!P6 IMAD.IADD R15, R15, 0x1, -R251.reuse ;  /* 0x000000010f0fe824 */ /* 0x100fe200078e0afb */
[----:B----4-:R-:W-:Y:S01]  /*16550*/  ISETP.GT.U32.AND P4, PT, R251, R22, PT ;  /* 0x00000016fb00720c */ /* 0x010fe20003f84070 */
[--C-:B------:R-:W-:Y:S01]  /*16560*/  @!P2 IMAD.IADD R25, R25, 0x1, -R251.reuse ;  /* 0x000000011919a824 */ /* 0x100fe200078e0afb */
[----:B------:R-:W-:Y:S01]  /*16570*/  ISETP.GT.U32.AND P0, PT, R251, R21, PT ;  /* 0x00000015fb00720c */ /* 0x000fe20003f04070 */
[----:B------:R-:W-:Y:S01]  /*16580*/  @!P5 IMAD.IADD R19, R19, 0x1, -R251 ;  /* 0x000000011313d824 */ /* 0x000fe200078e0afb */
[----:B------:R-:W-:-:S02]  /*16590*/  ISETP.GT.U32.AND P6, PT, R251, R20, PT ;  /* 0x00000014fb00720c */ /* 0x000fc40003fc4070 */
[----:B------:R-:W-:Y:S02]  /*165a0*/  ISETP.GT.U32.AND P2, PT, R251, R18, PT ;  /* 0x00000012fb00720c */ /* 0x000fe40003f44070 */
[----:B------:R-:W2:Y:S02]  /*165b0*/  LDL R251, [R1+0x36b0] ;  /* 0x0036b00001fb7983 */ /* 0x000ea40000100800 */
[----:B--2---:R-:W-:Y:S02]  /*165c0*/  ISETP.GE.AND P5, PT, R251, RZ, PT ;  /* 0x000000fffb00720c */ /* 0x004fe40003fa6270 */
[----:B------:R-:W-:-:S04]  /*165d0*/  IABS R251, c[0x0][0x17c] ;  /* 0x00005f0000fb7a13 */ /* 0x000fc80000000000 */
[----:B------:R-:W-:Y:S01]  /*165e0*/  @!P1 IADD3 R23, R23, -R251, RZ ;  /* 0x800000fb17179210 */ /* 0x000fe20007ffe0ff */
[--C-:B------:R-:W-:Y:S01]  /*165f0*/  @!P3 IMAD.IADD R24, R24, 0x1, -R251.reuse ;  /* 0x000000011818b824 */ /* 0x100fe200078e0afb */
[----:B------:R-:W-:Y:S01]  /*16600*/  ISETP.GE.AND P3, PT, R28, RZ, PT ;  /* 0x000000ff1c00720c */ /* 0x000fe20003f66270 */
[--C-:B------:R-:W-:Y:S01]  /*16610*/  @!P4 IMAD.IADD R22, R22, 0x1, -R251.reuse ;  /* 0x000000011616c824 */ /* 0x100fe200078e0afb */
[----:B------:R-:W2:Y:S01]  /*16620*/  LDL.LU R28, [R1+0x3a8] ;  /* 0x0003a800011c7983 */ /* 0x000ea20000300800 */
[----:B------:R-:W-:Y:S01]  /*16630*/  ISETP.GE.AND P1, PT, R27, RZ, PT ;  /* 0x000000ff1b00720c */ /* 0x000fe20003f26270 */
[--C-:B------:R-:W-:Y:S01]  /*16640*/  @!P0 IMAD.IADD R21, R21, 0x1, -R251.reuse ;  /* 0x0000000115158824 */ /* 0x100fe200078e0afb */
[----:B------:R-:W-:Y:S01]  /*16650*/  ISETP.GE.AND P4, PT, R26, RZ, PT ;  /* 0x000000ff1a00720c */ /* 0x000fe20003f86270 */
[----:B------:R-:W3:Y:S01]  /*16660*/  LDL.LU R27, [R1+0x3a4] ;  /* 0x0003a400011b7983 */ /* 0x000ee20000300800 */
[----:B------:R-:W-:Y:S01]  /*16670*/  ISETP.GE.AND P0, PT, R17, RZ, PT ;  /* 0x000000ff1100720c */ /* 0x000fe20003f06270 */
[----:B------:R-:W-:-:S02]  /*16680*/  @!P6 IMAD.IADD R20, R20, 0x1, -R251 ;  /* 0x000000011414e824 */ /* 0x000fc400078e0afb */
[----:B------:R-:W4:Y:S04]  /*16690*/  LDL.LU R26, [R1+0x3a0] ;  /* 0x0003a000011a7983 */ /* 0x000f280000300800 */
[----:B------:R-:W2:Y:S04]  /*166a0*/  LDL.LU R17, [R1+0x39c] ;  /* 0x00039c0001117983 */ /* 0x000ea80000300800 */
[----:B------:R-:W2:Y:S04]  /*166b0*/  LDL R251, [R1+0x36c8] ;  /* 0x0036c80001fb7983 */ /* 0x000ea80000100800 */
[----:B------:R1:W-:Y:S04]  /*166c0*/  STL [R1+0x6c], R16 ;  /* 0x00006c1001007387 */ /* 0x0003e80000100800 */
[----:B-1----:R-:W3:Y:S01]  /*166d0*/  LDL.LU R16, [R1+0x398] ;  /* 0x0003980001107983 */ /* 0x002ee20000300800 */
[----:B--2---:R-:W-:-:S02]  /*166e0*/  ISETP.GE.AND P6, PT, R251, RZ, PT ;  /* 0x000000fffb00720c */ /* 0x004fc40003fc6270 */
[----:B------:R-:W-:-:S05]  /*166f0*/  IABS R251, c[0x0][0x17c] ;  /* 0x00005f0000fb7a13 */ /* 0x000fca0000000000 */
[----:B------:R-:W-:Y:S02]  /*16700*/  @!P2 IMAD.IADD R18, R18, 0x1, -R251 ;  /* 0x000000011212a824 */ /* 0x000fe400078e0afb */
[----:B------:R-:W2:Y:S04]  /*16710*/  LDL R251, [R1+0x6c] ;  /* 0x00006c0001fb7983 */ /* 0x000ea80000100800 */
[----:B------:R1:W-:Y:S04]  /*16720*/  STL [R1+0x68], R30 ;  /* 0x0000681e01007387 */ /* 0x0003e80000100800 */
[----:B-1----:R-:W3:Y:S01]  /*16730*/  LDL.LU R30, [R1+0x3fd8] ;  /* 0x003fd800011e7983 */ /* 0x002ee20000300800 */
[----:B--2---:R-:W-:-:S05]  /*16740*/  @!P5 IMAD.MOV R251, RZ, RZ, -R251 ;  /* 0x000000fffffbd224 */ /* 0x004fca00078e0afb */
[----:B------:R1:W-:Y:S02]  /*16750*/  @!P5 STL [R1+0x6c], R251 ;  /* 0x00006cfb0100d387 */ /* 0x0003e40000100800 */
[----:B-1----:R-:W-:-:S04]  /*16760*/  IABS R251, c[0x0][0x17c] ;  /* 0x00005f0000fb7a13 */ /* 0x002fc80000000000 */
[----:B------:R-:W-:Y:S02]  /*16770*/  ISETP.GT.U32.AND P2, PT, R251, R24, PT ;  /* 0x00000018fb00720c */ /* 0x000fe40003f44070 */
        /* <DEDUP_REMOVED lines=9> */
[----:B-1----:R-:W3:Y:S01]  /*16810*/  LDL R15, [R1+0x3708] ;  /* 0x00370800010f7983 */ /* 0x002ee20000100800 */
[----:B--2---:R-:W-:-:S05]  /*16820*/  @!P1 IADD3 R251, -R251, RZ, RZ ;  /* 0x000000fffbfb9210 */ /* 0x004fca0007ffe1ff */
        /* <DEDUP_REMOVED lines=16> */
[C---:B------:R-:W-:Y:S02]  /*16930*/  ISETP.GT.U32.AND P0, PT, R251.reuse, R20, PT ;  /* 0x00000014fb00720c */ /* 0x040fe40003f04070 */
[----:B------:R-:W-:Y:S02]  /*16940*/  ISETP.GT.U32.AND P5, PT, R251, R18, PT ;  /* 0x00000012fb00720c */ /* 0x000fe40003fa4070 */
[----:B------:R-:W2:Y:S02]  /*16950*/  LDL R251, [R1+0x58] ;  /* 0x0000580001fb7983 */ /* 0x000ea40000100800 */
[----:B--2---:R-:W-:-:S05]  /*16960*/  @!P6 IMAD.MOV R251, RZ, RZ, -R251 ;  /* 0x000000fffffbe224 */ /* 0x004fca00078e0afb */
[----:B------:R1:W-:Y:S02]  /*16970*/  @!P6 STL [R1+0x58], R251 ;  /* 0x000058fb0100e387 */ /* 0x0003e40000100800 */
[----:B-1----:R-:W-:-:S04]  /*16980*/  IABS R251, c[0x0][0x17c] ;  /* 0x00005f0000fb7a13 */ /* 0x002fc80000000000 */
[----:B------:R-:W-:Y:S01]  /*16990*/  ISETP.GT.U32.AND P6, PT, R251, R28, PT ;  /* 0x0000001cfb00720c */ /* 0x000fe20003fc4070 */
[----:B------:R-:W-:Y:S02]  /*169a0*/  @!P2 IMAD.IADD R24, R24, 0x1, -R251 ;  /* 0x000000011818a824 */ /* 0x000fe400078e0afb */
[----:B------:R-:W2:Y:S02]  /*169b0*/  LDL R251, [R1+0x3714] ;  /* 0x0037140001fb7983 */ /* 0x000ea40000100800 */
[----:B--2---:R-:W-:Y:S02]  /*169c0*/  ISETP.GE.AND P2, PT, R251, RZ, PT ;  /* 0x000000fffb00720c */ /* 0x004fe40003f46270 */
[----:B------:R-:W-:-:S04]  /*169d0*/  IABS R251, c[0x0][0x17c] ;  /* 0x00005f0000fb7a13 */ /* 0x000fc80000000000 */
[----:B------:R-:W-:Y:S01]  /*169e0*/  @!P4 IADD3 R21, R21, -R251, RZ ;  /* 0x800000fb1515c210 */ /* 0x000fe20007ffe0ff */
[--C-:B------:R-:W-:Y:S01]  /*169f0*/  @!P3 IMAD.IADD R23, R23, 0x1, -R251.reuse ;  /* 0x000000011717b824 */ /* 0x100fe200078e0afb */
[C---:B---3--:R-:W-:Y:S01]  /*16a00*/  ISETP.GT.U32.AND P3, PT, R251.reuse, R27, PT ;  /* 0x0000001bfb00720c */ /* 0x048fe20003f64070 */
[--C-:B------:R-:W-:Y:S01]  /*16a10*/  @!P1 IMAD.IADD R22, R22, 0x1, -R251.reuse ;  /* 0x0000000116169824 */ /* 0x100fe200078e0afb */
[C---:B----4-:R-:W-:Y:S01]  /*16a20*/  ISETP.GT.U32.AND P1, PT, R251.reuse, R26, PT ;  /* 0x0000001afb00720c */ /* 0x050fe20003f24070 */
[--C-:B------:R-:W-:Y:S01]  /*16a30*/  @!P0 IMAD.IADD R20, R20, 0x1, -R251.reuse ;  /* 0x0000000114148824 */ /* 0x100fe200078e0afb */
[C---:B------:R-:W-:Y:S01]  /*16a40*/  ISETP.GT.U32.AND P4, PT, R251.reuse, R17, PT ;  /* 0x00000011fb00720c */ /* 0x040fe20003f84070 */
[----:B------:R-:W-:Y:S01]  /*16a50*/  @!P5 IMAD.IADD R18, R18, 0x1, -R251 ;  /* 0x000000011212d824 */ /* 0x000fe200078e0afb */
[----:B------:R-:W-:Y:S02]  /*16a60*/  ISETP.GT.U32.AND P0, PT, R251, R16, PT ;  /* 0x00000010fb00720c */ /* 0x000fe40003f04070 */
[----:B------:R-:W2:Y:S02]  /*16a70*/  LDL R251, [R1+0x3738] ;  /* 0x0037380001fb7983 */ /* 0x000ea40000100800 */
[----:B--2---:R-:W-:-:S02]  /*16a80*/  ISETP.GE.AND P5, PT, R251, RZ, PT ;  /* 0x000000fffb00720c */ /* 0x004fc40003fa6270 */
[----:B------:R-:W-:-:S05]  /*16a90*/  IABS R251, c[0x0][0x17c] ;  /* 0x00005f0000fb7a13 */ /* 0x000fca0000000000 */
[--C-:B------:R-:W-:Y:S01]  /*16aa0*/  @!P6 IMAD.IADD R28, R28, 0x1, -R251.reuse ;  /* 0x000000011c1ce824 */ /* 0x100fe200078e0afb */
[----:B------:R-:W-:Y:S01]  /*16ab0*/  ISETP.GT.U32.AND P6, PT, R251, R19, PT ;  /* 0x00000013fb00720c */ /* 0x000fe20003fc4070 */
[----:B------:R-:W-:Y:S02]  /*16ac0*/  @!P3 IMAD.IADD R27, R27, 0x1, -R251 ;  /* 0x000000011b1bb824 */ /* 0x000fe400078e0afb */
[----:B------:R-:W2:Y:S02]  /*16ad0*/  LDL R251, [R1+0x36f8] ;  /* 0x0036f80001fb7983 */ /* 0x000ea40000100800 */
[----:B--2---:R-:W-:Y:S02]  /*16ae0*/  ISETP.GE.AND P3, PT, R251, RZ, PT ;  /* 0x000000fffb00720c */ /* 0x004fe40003f66270 */
[----:B------:R-:W-:-:S05]  /*16af0*/  IABS R251, c[0x0][0x17c] ;  /* 0x00005f0000fb7a13 */ /* 0x000fca0000000000 */
[--C-:B------:R-:W-:Y:S02]  /*16b00*/  @!P1 IMAD.IADD R26, R26, 0x1, -R251.reuse ;  /* 0x000000011a1a9824 */ /* 0x100fe400078e0afb */
[----:B------:R-:W-:Y:S02]  /*16b10*/  @!P4 IMAD.IADD R17, R17, 0x1, -R251 ;  /* 0x000000011111c824 */ /* 0x000fe400078e0afb */
[----:B------:R-:W2:Y:S02]  /*16b20*/  LDL R251, [R1+0x36e0] ;  /* 0x0036e00001fb7983 */ /* 0x000ea40000100800 */
[----:B--2---:R-:W-:Y:S02]  /*16b30*/  ISETP.GE.AND P4, PT, R251, RZ, PT ;  /* 0x000000fffb00720c */ /* 0x004fe40003f86270 */
[----:B------:R-:W-:-:S04]  /*16b40*/  IABS R251, c[0x0][0x17c] ;  /* 0x00005f0000fb7a13 */ /* 0x000fc80000000000 */
[----:B------:R-:W-:Y:S02]  /*16b50*/  @!P0 IADD3 R16, R16, -R251, RZ ;  /* 0x800000fb10108210 */ /* 0x000fe40007ffe0ff */
[----:B------:R-:W2:Y:S02]  /*16b60*/  LDL R251, [R1+0x3734] ;  /* 0x0037340001fb7983 */ /* 0x000ea40000100800 */
[----:B--2---:R-:W-:Y:S01]  /*16b70*/  ISETP.GE.AND P0, PT, R251, RZ, PT ;  /* 0x000000fffb00720c */ /* 0x004fe20003f06270 */
[----:B------:R-:W-:Y:S02]  /*16b80*/  IMAD.MOV.U32 R251, RZ, RZ, R24 ;  /* 0x000000fffffb7224 */ /* 0x000fe400078e0018 */
[----:B------:R-:W2:Y:S04]  /*16b90*/  LDL.LU R24, [R1+0x3fc8] ;  /* 0x003fc80001187983 */ /* 0x000ea80000300800 */
[----:B------:R1:W-:Y:S02]  /*16ba0*/  STL [R1+0x54], R251 ;  /* 0x000054fb01007387 */ /* 0x0003e40000100800 */
[----:B-1----:R-:W-:-:S05]  /*16bb0*/  IABS R251, c[0x0][0x17c] ;  /* 0x00005f0000fb7a13 */ /* 0x002fca0000000000 */
[----:B------:R-:W-:Y:S02]  /*16bc0*/  @!P6 IMAD.IADD R19, R19, 0x1, -R251 ;  /* 0x000000011313e824 */ /* 0x000fe400078e0afb */
[----:B------:R-:W3:Y:S04]  /*16bd0*/  LDL R251, [R1+0x54] ;  /* 0x0000540001fb7983 */ /* 0x000ee80000100800 */
[----:B------:R1:W-:Y:S04]  /*16be0*/  STL [R1+0x50], R23 ;  /* 0x0000501701007387 */ /* 0x0003e80000100800 */
[----:B-1----:R-:W4:Y:S01]  /*16bf0*/  LDL.LU R23, [R1+0x3fc4] ;  /* 0x003fc40001177983 */ /* 0x002f220000300800 */
[----:B---3--:R-:W-:-:S05]  /*16c00*/  @!P2 IMAD.MOV R251, RZ, RZ, -R251 ;  /* 0x000000fffffba224 */ /* 0x008fca00078e0afb */
[----:B------:R1:W-:Y:S02]  /*16c10*/  @!P2 STL [R1+0x54], R251 ;  /* 0x000054fb0100a387 */ /* 0x0003e40000100800 */
[----:B-1----:R-:W-:-:S04]  /*16c20*/  IABS R251, c[0x0][0x17c] ;  /* 0x00005f0000fb7a13 */ /* 0x002fc80000000000 */
[----:B------:R-:W-:Y:S02]  /*16c30*/  ISETP.GT.U32.AND P2, PT, R251, R28, PT ;  /* 0x0000001cfb00720c */ /* 0x000fe40003f44070 */
[----:B------:R-:W3:Y:S04]  /*16c40*/  LDL R251, [R1+0x50] ;  /* 0x0000500001fb7983 */ /* 0x000ee80000100800 */
[----:B------:R1:W-:Y:S04]  /*16c50*/  STL [R1+0x4c], R22 ;  /* 0x00004c1601007387 */ /* 0x0003e80000100800 */
[----:B-1----:R-:W2:Y:S01]  /*16c60*/  LDL.LU R22, [R1+0x3fc0] ;  /* 0x003fc00001167983 */ /* 0x002ea20000300800 */
        /* <DEDUP_REMOVED lines=11> */
[----:B------:R-:W3:Y:S01]  /*16d20*/  LDL R251, [R1+0x48] ;  /* 0x0000480001fb7983 */ /* 0x000ee20000100800 */
[----:B------:R-:W-:-:S03]  /*16d30*/  ISETP.GE.AND P1, PT, R15, RZ, PT ;  /* 0x000000ff0f00720c */ /* 0x000fc60003f26270 */
[----:B------:R1:W-:Y:S04]  /*16d40*/  STL [R1+0x44], R20 ;  /* 0x0000441401007387 */ /* 0x0003e80000100800 */
[----:B-1----:R-:W2:Y:S06]  /*16d50*/  LDL.LU R20, [R1+0x3fb8] ;  /* 0x003fb80001147983 */ /* 0x002eac0000300800 */
[----:B---3--:R-:W-:-:S05]  /*16d60*/  @!P1 IADD3 R251, -R251, RZ, RZ ;  /* 0x000000fffbfb9210 */ /* 0x008fca0007ffe1ff */
[----:B------:R1:W-:Y:S02]  /*16d70*/  @!P1 STL [R1+0x48], R251 ;  /* 0x000048fb01009387 */ /* 0x0003e40000100800 */
[----:B-1----:R-:W-:-:S04]  /*16d80*/  IABS R251, c[0x0][0x17c] ;  /* 0x00005f0000fb7a13 */ /* 0x002fc80000000000 */
[----:B------:R-:W-:Y:S02]  /*16d90*/  ISETP.GT.U32.AND P1, PT, R251, R17, PT ;  /* 0x00000011fb00720c */ /* 0x000fe40003f24070 */
[----:B------:R-:W3:Y:S01]  /*16da0*/  LDL R251, [R1+0x44] ;  /* 0x0000440001fb7983 */ /* 0x000ee20000100800 */
[----:B------:R-:W-:-:S03]  /*16db0*/  IABS R14, R14 ;  /* 0x0000000e000e7213 */ /* 0x000fc60000000000 */
[----:B------:R1:W-:Y:S02]  /*16dc0*/  STL [R1+0x40], R18 ;  /* 0x0000401201007387 */ /* 0x0003e40000100800 */
[----:B------:R-:W-:-:S04]  /*16dd0*/  IMAD.HI.U32 R15, R252, R14, RZ ;  /* 0x0000000efc0f7227 */ /* 0x000fc800078e00ff */
[----:B------:R-:W-:Y:S01]  /*16de0*/  IMAD.MOV R15, RZ, RZ, -R15 ;  /* 0x000000ffff0f7224 */ /* 0x000fe200078e0a0f */
[----:B-1----:R-:W2:Y:S01]  /*16df0*/  LDL R18, [R1+0x3774] ;  /* 0x0037740001127983 */ /* 0x002ea20000100800 */
[----:B---3--:R-:W-:-:S05]  /*16e00*/  @!P4 IMAD.MOV R251, RZ, RZ, -R251 ;  /* 0x000000fffffbc224 */ /* 0x008fca00078e0afb */
[----:B------:R1:W-:Y:S02]  /*16e10*/  @!P4 STL [R1+0x44], R251 ;  /* 0x000044fb0100c387 */ /* 0x0003e40000100800 */
[----:B-1----:R-:W-:-:S04]  /*16e20*/  IABS R251, c[0x0][0x17c] ;  /* 0x00005f0000fb7a13 */ /* 0x002fc80000000000 */
[C---:B------:R-:W-:Y:S01]  /*16e30*/  ISETP.GT.U32.AND P4, PT, R251.reuse, R16, PT ;  /* 0x00000010fb00720c */ /* 0x040fe20003f84070 */
[C---:B------:R-:W-:Y:S01]  /*16e40*/  IMAD R14, R251.reuse, R15, R14 ;  /* 0x0000000ffb0e7224 */ /* 0x040fe200078e020e */
[----:B------:R-:W-:Y:S01]  /*16e50*/  ISETP.GT.U32.AND P6, PT, R251, R19, PT ;  /* 0x00000013fb00720c */ /* 0x000fe20003fc4070 */
[----:B------:R-:W3:Y:S04]  /*16e60*/  LDL R15, [R1+0x3754] ;  /* 0x00375400010f7983 */ /* 0x000ee80000100800 */
[----:B------:R-:W2:Y:S02]  /*16e70*/  LDL R251, [R1+0x40] ;  /* 0x0000400001fb7983 */ /* 0x000ea40000100800 */
[----:B--2---:R-:W-:-:S05]  /*16e80*/  @!P0 IMAD.MOV R251, RZ, RZ, -R251 ;  /* 0x000000fffffb8224 */ /* 0x004fca00078e0afb */
[----:B------:R1:W-:Y:S02]  /*16e90*/  @!P0 STL [R1+0x40], R251 ;  /* 0x000040fb01008387 */ /* 0x0003e40000100800 */
[----:B-1----:R-:W-:-:S04]  /*16ea0*/  IABS R251, c[0x0][0x17c] ;  /* 0x00005f0000fb7a13 */ /* 0x002fc80000000000 */
[----:B------:R-:W-:Y:S01]  /*16eb0*/  @!P4 IADD3 R16, R16, -R251, RZ ;  /* 0x800000fb1010c210 */ /* 0x000fe20007ffe0ff */
[--C-:B------:R-:W-:Y:S01]  /*16ec0*/  @!P2 IMAD.IADD R28, R28, 0x1, -R251.reuse ;  /* 0x000000011c1ca824 */ /* 0x100fe200078e0afb */
[----:B------:R-:W-:Y:S01]  /*16ed0*/  ISETP.GT.U32.AND P0, PT, R251, R20, PT ;  /* 0x00000014fb00720c */ /* 0x000fe20003f04070 */
[--C-:B------:R-:W-:Y:S01]  /*16ee0*/  @!P5 IMAD.IADD R27, R27, 0x1, -R251.reuse ;  /* 0x000000011b1bd824 */ /* 0x100fe200078e0afb */
[C---:B------:R-:W-:Y:S01]  /*16ef0*/  ISETP.GT.U32.AND P2, PT, R251.reuse, R21, PT ;  /* 0x00000015fb00720c */ /* 0x040fe20003f44070 */
[--C-:B------:R-:W-:Y:S01]  /*16f00*/  @!P3 IMAD.IADD R26, R26, 0x1, -R251.reuse ;  /* 0x000000011a1ab824 */ /* 0x100fe200078e0afb */
[----:B------:R-:W-:Y:S01]  /*16f10*/  ISETP.GT.U32.AND P5, PT, R251, R22, PT ;  /* 0x00000016fb00720c */ /* 0x000fe20003fa4070 */
[--C-:B------:R-:W-:Y:S01]  /*16f20*/  @!P1 IMAD.IADD R17, R17, 0x1, -R251.reuse ;  /* 0x0000000111119824 */ /* 0x100fe200078e0afb */
[----:B----4-:R-:W-:Y:S01]  /*16f30*/  ISETP.GT.U32.AND P3, PT, R251, R23, PT ;  /* 0x00000017fb00720c */ /* 0x010fe20003f64070 */
[----:B------:R-:W-:Y:S01]  /*16f40*/  @!P6 IMAD.IADD R19, R19, 0x1, -R251 ;  /* 0x000000011313e824 */ /* 0x000fe200078e0afb */
[----:B------:R-:W-:-:S02]  /*16f50*/  ISETP.GT.U32.AND P1, PT, R251, R24, PT ;  /* 0x00000018fb00720c */ /* 0x000fc40003f24070 */
[----:B------:R-:W-:Y:S02]  /*16f60*/  ISETP.GT.U32.AND P4, PT, R251, R25, PT ;  /* 0x00000019fb00720c */ /* 0x000fe40003f84070 */
[----:B------:R-:W2:Y:S02]  /*16f70*/  LDL R251, [R1+0x3758] ;  /* 0x0037580001fb7983 */ /* 0x000ea40000100800 */
[----:B--2---:R-:W-:Y:S02]  /*16f80*/  ISETP.GE.AND P6, PT, R251, RZ, PT ;  /* 0x000000fffb00720c */ /* 0x004fe40003fc6270 */
[----:B------:R-:W-:-:S05]  /*16f90*/  IABS R251, c[0x0][0x17c] ;  /* 0x00005f0000fb7a13 */ /* 0x000fca0000000000 */
[----:B------:R-:W-:Y:S02]  /*16fa0*/  @!P0 IMAD.IADD R20, R20, 0x1, -R251 ;  /* 0x0000000114148824 */ /* 0x000fe400078e0afb */
        /* <DEDUP_REMOVED lines=11> */
[--C-:B------:R-:W-:Y:S01]  /*17060*/  @!P3 IMAD.IADD R23, R23, 0x1, -R251.reuse ;  /* 0x000000011717b824 */ /* 0x100fe200078e0afb */
[----:B---3--:R-:W-:Y:S02]  /*17070*/  ISETP.GE.AND P3, PT, R15, RZ, PT ;  /* 0x000000ff0f00720c */ /* 0x008fe40003f66270 */
[----:B------:R-:W-:Y:S01]  /*17080*/  MOV R15, R28 ;  /* 0x0000001c000f7202 */ /* 0x000fe20000000f00 */
[----:B------:R-:W-:Y:S01]  /*17090*/  @!P1 IMAD.IADD R24, R24, 0x1, -R251 ;  /* 0x0000000118189824 */ /* 0x000fe200078e0afb */
[----:B------:R-:W-:Y:S01]  /*170a0*/  ISETP.GE.AND P1, PT, R18, RZ, PT ;  /* 0x000000ff1200720c */ /* 0x000fe20003f26270 */
[----:B------:R-:W2:Y:S02]  /*170b0*/  LDL.LU R28, [R1+0x3fb4] ;  /* 0x003fb400011c7983 */ /* 0x000ea40000300800 */
[----:B------:R-:W-:Y:S02]  /*170c0*/  @!P6 IMAD.MOV R15, RZ, RZ, -R15 ;  /* 0x000000ffff0fe224 */ /* 0x000fe400078e0a0f */
[----:B------:R-:W-:-:S02]  /*170d0*/  IMAD.MOV.U32 R18, RZ, RZ, R27 ;  /* 0x000000ffff127224 */ /* 0x000fc400078e001b */
[----:B------:R-:W3:Y:S04]  /*170e0*/  LDL.LU R27, [R1+0x3fb0] ;  /* 0x003fb000011b7983 */ /* 0x000ee80000300800 */
[----:B------:R1:W-:Y:S01]  /*170f0*/  STL [R1+0x3c], R15 ;  /* 0x00003c0f01007387 */ /* 0x0003e20000100800 */
[----:B------:R-:W-:Y:S02]  /*17100*/  @!P0 IMAD.MOV R18, RZ, RZ, -R18 ;  /* 0x000000ffff128224 */ /* 0x000fe400078e0a12 */
[----:B-1----:R-:W-:Y:S02]  /*17110*/  IMAD.MOV.U32 R15, RZ, RZ, R26 ;  /* 0x000000ffff0f7224 */ /* 0x002fe400078e001a */
[----:B------:R-:W4:Y:S02]  /*17120*/  LDL.LU R26, [R1+0x3fac] ;  /* 0x003fac00011a7983 */ /* 0x000f240000300800 */
[----:B------:R-:W-:-:S02]  /*17130*/  @!P2 IMAD.MOV R15, RZ, RZ, -R15 ;  /* 0x000000ffff0fa224 */ /* 0x000fc400078e0a0f */
[----:B------:R1:W-:Y:S01]  /*17140*/  STL [R1+0x38], R18 ;  /* 0x0000381201007387 */ /* 0x0003e20000100800 */
[----:B------:R-:W-:Y:S02]  /*17150*/  @!P5 IMAD.MOV R17, RZ, RZ, -R17 ;  /* 0x000000ffff11d224 */ /* 0x000fe400078e0a11 */
[----:B------:R-:W-:Y:S01]  /*17160*/  @!P4 IMAD.IADD R25, R25, 0x1, -R251 ;  /* 0x000000011919c824 */ /* 0x000fe200078e0afb */
[----:B-1----:R-:W2:Y:S04]  /*17170*/  LDL R18, [R1+0x3770] ;  /* 0x0037700001127983 */ /* 0x002ea80000100800 */
[----:B------:R1:W-:Y:S02]  /*17180*/  STL [R1+0x34], R15 ;  /* 0x0000340f01007387 */ /* 0x0003e40000100800 */
[----:B-1----:R-:W-:-:S02]  /*17190*/  MOV R15, R16 ;  /* 0x00000010000f7202 */ /* 0x002fc40000000f00 */
[----:B------:R-:W2:Y:S03]  /*171a0*/  LDL R16, [R1+0x3798] ;  /* 0x0037980001107983 */ /* 0x000ea60000100800 */
[----:B------:R-:W-:Y:S01]  /*171b0*/  @!P3 IMAD.MOV R15, RZ, RZ, -R15 ;  /* 0x000000ffff0fb224 */ /* 0x000fe200078e0a0f */
[----:B------:R1:W-:Y:S01]  /*171c0*/  STL [R1+0x30], R17 ;  /* 0x0000301101007387 */ /* 0x0003e20000100800 */
[C---:B------:R-:W-:Y:S02]  /*171d0*/  ISETP.GT.U32.AND P4, PT, R251.reuse, R20, PT ;  /* 0x00000014fb00720c */ /* 0x040fe40003f84070 */
[C---:B------:R-:W-:Y:S02]  /*171e0*/  ISETP.GT.U32.AND P0, PT, R251.reuse, R21, PT ;  /* 0x00000015fb00720c */ /* 0x040fe40003f04070 */
[C---:B------:R-:W-:Y:S02]  /*171f0*/  ISETP.GT.U32.AND P2, PT, R251.reuse, R22, PT ;  /* 0x00000016fb00720c */ /* 0x040fe40003f44070 */
[C---:B------:R-:W-:Y:S01]  /*17200*/  ISETP.GT.U32.AND P6, PT, R251.reuse, R23, PT ;  /* 0x00000017fb00720c */ /* 0x040fe20003fc4070 */
[----:B-1----:R-:W2:Y:S01]  /*17210*/  LDL R17, [R1+0x3750] ;  /* 0x0037500001117983 */ /* 0x002ea20000100800 */
[----:B------:R-:W-:-:S03]  /*17220*/  ISETP.GT.U32.AND P3, PT, R251, R24, PT ;  /* 0x00000018fb00720c */ /* 0x000fc60003f64070 */
[----:B------:R1:W-:Y:S01]  /*17230*/  STL [R1+0x28], R19 ;  /* 0x0000281301007387 */ /* 0x0003e20000100800 */
[----:B------:R-:W-:-:S03]  /*17240*/  ISETP.GT.U32.AND P5, PT, R251, R25, PT ;  /* 0x00000019fb00720c */ /* 0x000fc60003fa4070 */
[----:B-1----:R-:W2:Y:S04]  /*17250*/  LDL R19, [R1+0x370c] ;  /* 0x00370c0001137983 */ /* 0x002ea80000100800 */
[----:B------:R1:W-:Y:S04]  /*17260*/  STL [R1+0x2c], R15 ;  /* 0x00002c0f01007387 */ /* 0x0003e80000100800 */
[----:B------:R-:W2:Y:S01]  /*17270*/  LDL R251, [R1+0x28] ;  /* 0x0000280001fb7983 */ /* 0x000ea20000100800 */
[----:B-1----:R-:W-:Y:S01]  /*17280*/  IADD3 R15, R246, 0x1f2, RZ ;  /* 0x000001f2f60f7810 */ /* 0x002fe20007ffe0ff */
[----:B--2---:R-:W-:-:S05]  /*17290*/  @!P1 IMAD.MOV R251, RZ, RZ, -R251 ;  /* 0x000000fffffb9224 */ /* 0x004fca00078e0afb */
[----:B------:R1:W-:Y:S04]  /*172a0*/  @!P1 STL [R1+0x28], R251 ;  /* 0x000028fb01009387 */ /* 0x0003e80000100800 */
[----:B------:R-:W-:Y:S01]  /*172b0*/  STL [R1+0x33ac], R15 ;  /* 0x0033ac0f01007387 */ /* 0x000fe20000100800 */
[----:B-1----:R-:W-:-:S04]  /*172c0*/  IABS R251, c[0x0][0x17c] ;  /* 0x00005f0000fb7a13 */ /* 0x002fc80000000000 */
[----:B------:R-:W-:Y:S01]  /*172d0*/  @!P6 IADD3 R23, R23, -R251, RZ ;  /* 0x800000fb1717e210 */ /* 0x000fe20007ffe0ff */
[--C-:B------:R-:W-:Y:S01]  /*172e0*/  @!P4 IMAD.IADD R20, R20, 0x1, -R251.reuse ;  /* 0x000000011414c824 */ /* 0x100fe200078e0afb */
[----:B----4-:R-:W-:Y:S01]  /*172f0*/  ISETP.GT.U32.AND P1, PT, R251, R26, PT ;  /* 0x0000001afb00720c */ /* 0x010fe20003f24070 */
[--C-:B------:R-:W-:Y:S01]  /*17300*/  @!P0 IMAD.IADD R21, R21, 0x1, -R251.reuse ;  /* 0x0000000115158824 */ /* 0x100fe200078e0afb */
[C---:B---3--:R-:W-:Y:S01]  /*17310*/  ISETP.GT.U32.AND P4, PT, R251.reuse, R27, PT ;  /* 0x0000001bfb00720c */ /* 0x048fe20003f84070 */
[--C-:B------:R-:W-:Y:S01]  /*17320*/  @!P2 IMAD.IADD R22, R22, 0x1, -R251.reuse ;  /* 0x000000011616a824 */ /* 0x100fe200078e0afb */
[C---:B------:R-:W-:Y:S01]  /*17330*/  ISETP.GT.U32.AND P0, PT, R251.reuse, R28, PT ;  /* 0x0000001cfb00720c */ /* 0x040fe20003f04070 */
[--C-:B------:R-:W-:Y:S01]  /*17340*/  @!P3 IMAD.IADD R24, R24, 0x1, -R251.reuse ;  /* 0x000000011818b824 */ /* 0x100fe200078e0afb */
[----:B------:R-:W-:Y:S01]  /*17350*/  ISETP.GT.U32.AND P2, PT, R251, R29, PT ;  /* 0x0000001dfb00720c */ /* 0x000fe20003f44070 */
        /* <DEDUP_REMOVED lines=9> */
[----:B------:R-:W-:-:S04]  /*173f0*/  IABS R251, c[0x0][0x17c] ;  /* 0x00005f0000fb7a13 */ /* 0x000fc80000000000 */
[----:B------:R-:W-:Y:S01]  /*17400*/  @!P6 IADD3 R30, R30, -R251, RZ ;  /* 0x800000fb1e1ee210 */ /* 0x000fe20007ffe0ff */
[--C-:B------:R-:W-:Y:S01]  /*17410*/  @!P2 IMAD.IADD R29, R29, 0x1, -R251.reuse ;  /* 0x000000011d1da824 */ /* 0x100fe200078e0afb */
[----:B------:R-:W-:Y:S01]  /*17420*/  ISETP.GE.AND P2, PT, R16, RZ, PT ;  /* 0x000000ff1000720c */ /* 0x000fe20003f46270 */
[----:B------:R-:W-:Y:S01]  /*17430*/  @!P4 IMAD.IADD R27, R27, 0x1, -R251 ;  /* 0x000000011b1bc824 */ /* 0x000fe200078e0afb */
[----:B------:R-:W-:Y:S01]  /*17440*/  ISETP.GE.AND P6, PT, R17, RZ, PT ;  /* 0x000000ff1100720c */ /* 0x000fe20003fc6270 */
[----:B------:R-:W-:Y:S01]  /*17450*/  IMAD.MOV.U32 R16, RZ, RZ, R20 ;  /* 0x000000ffff107224 */ /* 0x000fe200078e0014 */
[----:B------:R-:W-:Y:S01]  /*17460*/  ISETP.GE.AND P4, PT, R19, RZ, PT ;  /* 0x000000ff1300720c */ /* 0x000fe20003f86270 */
[----:B------:R-:W-:Y:S01]  /*17470*/  IMAD.MOV.U32 R17, RZ, RZ, R21 ;  /* 0x000000ffff117224 */ /* 0x000fe200078e0015 */
[----:B------:R-:W2:Y:S01]  /*17480*/  LDL R20, [R1+0x3270] ;  /* 0x0032700001147983 */ /* 0x000ea20000100800 */
[----:B------:R-:W-:Y:S01]  /*17490*/  @!P0 IMAD.IADD R28, R28, 0x1, -R251 ;  /* 0x000000011c1c8824 */ /* 0x000fe200078e0afb */
[----:B------:R-:W-:Y:S01]  /*174a0*/  ISETP.GE.AND P0, PT, R18, RZ, PT ;  /* 0x000000ff1200720c */ /* 0x000fe20003f06270 */
[----:B------:R-:W-:Y:S01]  /*174b0*/  @!P5 IMAD.MOV R16, RZ, RZ, -R16 ;  /* 0x000000ffff10d224 */ /* 0x000fe200078e0a10 */
[----:B------:R-:W3:Y:S01]  /*174c0*/  LDL R21, [R1+0x372c] ;  /* 0x00372c0001157983 */ /* 0x000ee20000100800 */
[----:B------:R-:W-:-:S03]  /*174d0*/  @!P1 IMAD.MOV R17, RZ, RZ, -R17 ;  /* 0x000000ffff119224 */ /* 0x000fc600078e0a11 */
[----:B------:R1:W-:Y:S04]  /*174e0*/  STL [R1+0x24], R16 ;  /* 0x0000241001007387 */ /* 0x0003e80000100800 */
[----:B------:R4:W-:Y:S04]  /*174f0*/  STL [R1+0x20], R17 ;  /* 0x0000201101007387 */ /* 0x0009e80000100800 */
[----:B------:R-:W3:Y:S01]  /*17500*/  LDL R19, [R1+0x375c] ;  /* 0x00375c0001137983 */ /* 0x000ee20000100800 */
[----:B-1----:R-:W-:Y:S01]  /*17510*/  IMAD.MOV.U32 R16, RZ, RZ, R22 ;  /* 0x000000ffff107224 */ /* 0x002fe200078e0016 */
[----:B----4-:R-:W-:-:S03]  /*17520*/  MOV R17, R23 ;  /* 0x0000001700117202 */ /* 0x010fc60000000f00 */
[----:B------:R-:W-:Y:S02]  /*17530*/  @!P4 IMAD.MOV R16, RZ, RZ, -R16 ;  /* 0x000000ffff10c224 */ /* 0x000fe400078e0a10 */
[----:B------:R-:W-:-:S03]  /*17540*/  @!P0 IMAD.MOV R17, RZ, RZ, -R17 ;  /* 0x000000ffff118224 */ /* 0x000fc600078e0a11 */
[----:B------:R1:W-:Y:S04]  /*17550*/  STL [R1+0x1c], R16 ;  /* 0x00001c1001007387 */ /* 0x0003e80000100800 */
[----:B------:R-:W4:Y:S04]  /*17560*/  LDL R18, [R1+0x3728] ;  /* 0x0037280001127983 */ /* 0x000f280000100800 */
[----:B-1----:R-:W4:Y:S04]  /*17570*/  LDL R16, [R1+0x3794] ;  /* 0x0037940001107983 */ /* 0x002f280000100800 */
[----:B------:R1:W-:Y:S04]  /*17580*/  STL [R1+0x18], R17 ;  /* 0x0000181101007387 */ /* 0x0003e80000100800 */
[----:B-1----:R-:W4:Y:S01]  /*17590*/  LDL R17, [R1+0x3a68] ;  /* 0x003a680001117983 */ /* 0x002f220000100800 */
[----:B------:R-:W-:Y:S01]  /*175a0*/  IMAD.MOV.U32 R23, RZ, RZ, R24 ;  /* 0x000000ffff177224 */ /* 0x000fe200078e0018 */
[----:B------:R-:W-:-:S03]  /*175b0*/  ISETP.GT.U32.AND P0, PT, R251, R29, PT ;  /* 0x0000001dfb00720c */ /* 0x000fc60003f04070 */
[----:B------:R-:W-:Y:S01]  /*175c0*/  @!P2 IMAD.MOV R23, RZ, RZ, -R23 ;  /* 0x000000ffff17a224 */ /* 0x000fe200078e0a17 */
[C---:B------:R-:W-:Y:S01]  /*175d0*/  ISETP.GT.U32.AND P2, PT, R251.reuse, R30, PT ;  /* 0x0000001efb00720c */ /* 0x040fe20003f44070 */
[----:B------:R-:W-:Y:S01]  /*175e0*/  @!P3 IMAD.IADD R32, R32, 0x1, -R251 ;  /* 0x000000012020b824 */ /* 0x000fe200078e0afb */
[----:B------:R-:W-:-:S04]  /*175f0*/  ISETP.GT.U32.AND P3, PT, R251, R26, PT ;  /* 0x0000001afb00720c */ /* 0x000fc80003f64070 */
[C---:B------:R-:W-:Y:S02]  /*17600*/  ISETP.GT.U32.AND P5, PT, R251.reuse, R32, PT ;  /* 0x00000020fb00720c */ /* 0x040fe40003fa4070 */
[----:B------:R-:W-:Y:S01]  /*17610*/  ISETP.GT.U32.AND P1, PT, R251, R27, PT ;  /* 0x0000001bfb00720c */ /* 0x000fe20003f24070 */
[--C-:B------:R-:W-:Y:S01]  /*17620*/  @!P0 IMAD.IADD R29, R29, 0x1, -R251.reuse ;  /* 0x000000011d1d8824 */ /* 0x100fe200078e0afb */
[C---:B------:R-:W-:Y:S02]  /*17630*/  ISETP.GT.U32.AND P4, PT, R251.reuse, R28, PT ;  /* 0x0000001cfb00720c */ /* 0x040fe40003f84070 */
[C---:B------:R-:W-:Y:S01]  /*17640*/  ISETP.GT.U32.AND P0, PT, R251.reuse, R35, PT ;  /* 0x00000023fb00720c */ /* 0x040fe20003f04070 */
[----:B------:R-:W-:Y:S01]  /*17650*/  @!P2 IMAD.IADD R30, R30, 0x1, -R251 ;  /* 0x000000011e1ea824 */ /* 0x000fe200078e0afb */
[----:B------:R-:W-:Y:S02]  /*17660*/  ISETP.GT.U32.AND P2, PT, R251, R36, PT ;  /* 0x00000024fb00720c */ /* 0x000fe40003f44070 */
[----:B------:R-:W-:-:S03]  /*17670*/  @!P3 IADD3 R26, R26, -R251, RZ ;  /* 0x800000fb1a1ab210 */ /* 0x000fc60007ffe0ff */
[--C-:B------:R-:W-:Y:S02]  /*17680*/  @!P5 IMAD.IADD R32, R32, 0x1, -R251.reuse ;  /* 0x000000012020d824 */ /* 0x100fe400078e0afb */
[--C-:B------:R-:W-:Y:S01]  /*17690*/  @!P1 IMAD.IADD R27, R27, 0x1, -R251.reuse ;  /* 0x000000011b1b9824 */ /* 0x100fe200078e0afb */
[C---:B------:R-:W-:Y:S01]  /*176a0*/  ISETP.GT.U32.AND P1, PT, R251.reuse, R33, PT ;  /* 0x00000021fb00720c */ /* 0x040fe20003f24070 */
[--C-:B------:R-:W-:Y:S01]  /*176b0*/  @!P4 IMAD.IADD R28, R28, 0x1, -R251.reuse ;  /* 0x000000011c1cc824 */ /* 0x100fe200078e0afb */
[----:B------:R-:W-:Y:S01]  /*176c0*/  ISETP.GT.U32.AND P4, PT, R251, R34, PT ;  /* 0x00000022fb00720c */ /* 0x000fe20003f84070 */
[----:B------:R-:W-:Y:S02]  /*176d0*/  @!P0 IMAD.IADD R35, R35, 0x1, -R251 ;  /* 0x0000000123238824 */ /* 0x000fe400078e0afb */
[----:B------:R-:W-:Y:S02]  /*176e0*/  IMAD.MOV.U32 R22, RZ, RZ, R25 ;  /* 0x000000ffff167224 */ /* 0x000fe400078e0019 */
[----:B------:R-:W-:-:S02]  /*176f0*/  @!P2 IMAD.IADD R36, R36, 0x1, -R251 ;  /* 0x000000012424a824 */ /* 0x000fc400078e0afb */
[----:B------:R-:W-:Y:S01]  /*17700*/  @!P6 IMAD.MOV R22, RZ, RZ, -R22 ;  /* 0x000000ffff16e224 */ /* 0x000fe200078e0a16 */
[----:B------:R-:W-:Y:S04]  /*17710*/  STL [R1+0x14], R23 ;  /* 0x0000141701007387 */ /* 0x000fe80000100800 */
[----:B------:R1:W-:Y:S01]  /*17720*/  STL [R1+0x10], R22 ;  /* 0x0000101601007387 */ /* 0x0003e20000100800 */
[----:B------:R-:W-:Y:S01]  /*17730*/  @!P1 IADD3 R33, R33, -R251, RZ ;  /* 0x800000fb21219210 */ /* 0x000fe20007ffe0ff */
[----:B------:R-:W-:Y:S01]  /*17740*/  @!P4 IMAD.IADD R34, R34, 0x1, -R251 ;  /* 0x000000012222c824 */ /* 0x000fe200078e0afb */
[----:B--2---:R-:W-:Y:S02]  /*17750*/  ISETP.GE.AND P5, PT, R20, RZ, PT ;  /* 0x000000ff1400720c */ /* 0x004fe40003fa6270 */
[----:B---3--:R-:W-:-:S02]  /*17760*/  ISETP.GE.AND P3, PT, R21, RZ, PT ;  /* 0x000000ff1500720c */ /* 0x008fc40003f66270 */
[----:B------:R-:W-:Y:S02]  /*17770*/  ISETP.GE.AND P1, PT, R19, RZ, PT ;  /* 0x000000ff1300720c */ /* 0x000fe40003f26270 */
[----:B----4-:R-:W-:Y:S01]  /*17780*/  ISETP.GE.AND P0, PT, R18, RZ, PT ;  /* 0x000000ff1200720c */ /* 0x010fe20003f06270 */
[----:B------:R-:W-:-:S08]  /*17790*/  IMAD.MOV.U32 R18, RZ, RZ, R26 ;  /* 0x000000ffff127224 */ /* 0x000fd000078e001a */
[----:B------:R-:W-:Y:S01]  /*177a0*/  @!P3 IMAD.MOV R18, RZ, RZ, -R18 ;  /* 0x000000ffff12b224 */ /* 0x000fe200078e0a12 */
[----:B------:R-:W-:-:S04]  /*177b0*/  ISETP.GE.AND P4, PT, R16, RZ, PT ;  /* 0x000000ff1000720c */ /* 0x000fc80003f86270 */
[----:B------:R2:W-:Y:S04]  /*177c0*/  STL [R1+0xc], R18 ;  /* 0x00000c1201007387 */ /* 0x0005e80000100800 */
[----:B-1----:R-:W3:Y:S01]  /*177d0*/  LDL R22, [R1+0x374c] ;  /* 0x00374c0001167983 */ /* 0x002ee20000100800 */
[----:B------:R-:W-:Y:S02]  /*177e0*/  ISETP.GE.AND P2, PT, R17, RZ, PT ;  /* 0x000000ff1100720c */ /* 0x000fe40003f46270 */
[----:B------:R-:W-:-:S05]  /*177f0*/  MOV R17, R27 ;  /* 0x0000001b00117202 */ /* 0x000fca0000000f00 */
[----:B------:R-:W-:-:S05]  /*17800*/  @!P5 IMAD.MOV R17, RZ, RZ, -R17 ;  /* 0x000000ffff11d224 */ /* 0x000fca00078e0a11 */
[----:B------:R1:W-:Y:S04]  /*17810*/  STL [R1+0x8], R17 ;  /* 0x0000081101007387 */ /* 0x0003e80000100800 */
[----:B------:R-:W4:Y:S01]  /*17820*/  LDL R21, [R1+0x376c] ;  /* 0x00376c0001157983 */ /* 0x000f220000100800 */
[----:B--2---:R-:W-:-:S03]  /*17830*/  IMAD.MOV.U32 R18, RZ, RZ, R28 ;  /* 0x000000ffff127224 */ /* 0x004fc600078e001c */
[----:B------:R-:W2:Y:S01]  /*17840*/  LDL R20, [R1+0x377c] ;  /* 0x00377c0001147983 */ /* 0x000ea20000100800 */
[----:B-1----:R-:W-:Y:S02]  /*17850*/  IMAD.MOV.U32 R17, RZ, RZ, R29 ;  /* 0x000000ffff117224 */ /* 0x002fe400078e001d */
[----:B------:R-:W-:Y:S01]  /*17860*/  @!P1 IMAD.MOV R18, RZ, RZ, -R18 ;  /* 0x000000ffff129224 */ /* 0x000fe200078e0a12 */
[----:B------:R-:W2:Y:S01]  /*17870*/  LDL R19, [R1+0x3724] ;  /* 0x0037240001137983 */ /* 0x000ea20000100800 */
[----:B------:R-:W-:-:S03]  /*17880*/  @!P4 IMAD.MOV R17, RZ, RZ, -R17 ;  /* 0x000000ffff11c224 */ /* 0x000fc600078e0a11 */
[----:B------:R1:W-:Y:S04]  /*17890*/  STL [R1+0x4], R18 ;  /* 0x0000041201007387 */ /* 0x0003e80000100800 */
[----:B-1----:R-:W2:Y:S04]  /*178a0*/  LDL R18, [R1+0x3748] ;  /* 0x0037480001127983 */ /* 0x002ea80000100800 */
[----:B------:R1:W-:Y:S04]  /*178b0*/  STL [R1], R17 ;  /* 0x0000001101007387 */ /* 0x0003e80000100800 */
[----:B-1----:R-:W2:Y:S01]  /*178c0*/  LDL R17, [R1+0x3768] ;  /* 0x0037680001117983 */ /* 0x002ea20000100800 */
[----:B------:R-:W-:-:S13]  /*178d0*/  ISETP.GT.U32.AND P6, PT, R251, R31, PT ;  /* 0x0000001ffb00720c */ /* 0x000fda0003fc4070 */
[----:B------:R-:W-:Y:S01]  /*178e0*/  @!P6 IMAD.IADD R31, R31, 0x1, -R251 ;  /* 0x000000011f1fe824 */ /* 0x000fe200078e0afb */
[C---:B------:R-:W-:Y:S02]  /*178f0*/  ISETP.GT.U32.AND P6, PT, R251.reuse, R37, PT ;  /* 0x00000025fb00720c */ /* 0x040fe40003fc4070 */
[C---:B------:R-:W-:Y:S02]  /*17900*/  ISETP.GT.U32.AND P5, PT, R251.reuse, R33, PT ;  /* 0x00000021fb00720c */ /* 0x040fe40003fa4070 */
[----:B------:R-:W-:Y:S01]  /*17910*/  ISETP.GT.U32.AND P3, PT, R251, R31, PT ;  /* 0x0000001ffb00720c */ /* 0x000fe20003f64070 */
[----:B------:R-:W-:-:S08]  /*17920*/  @!P2 IMAD.MOV R32, RZ, RZ, -R32 ;  /* 0x000000ffff20a224 */ /* 0x000fd000078e0a20 */
[----:B------:R-:W-:Y:S01]  /*17930*/  @!P6 IMAD.IADD R37, R37, 0x1, -R251 ;  /* 0x000000012525e824 */ /* 0x000fe200078e0afb */
[----:B------:R-:W-:-:S04]  /*17940*/  ISETP.GT.U32.AND P2, PT, R251, R38, PT ;  /* 0x00000026fb00720c */ /* 0x000fc80003f44070 */
[C---:B------:R-:W-:Y:S02]  /*17950*/  ISETP.GT.U32.AND P6, PT, R251.reuse, R37, PT ;  /* 0x00000025fb00720c */ /* 0x040fe40003fc4070 */
[C---:B------:R-:W-:Y:S02]  /*17960*/  ISETP.GT.U32.AND P4, PT, R251.reuse, R35, PT ;  /* 0x00000023fb00720c */ /* 0x040fe40003f84070 */
[----:B------:R-:W-:Y:S02]  /*17970*/  @!P0 IADD3 R30, -R30, RZ, RZ ;  /* 0x000000ff1e1e8210 */ /* 0x000fe40007ffe1ff */
[----:B------:R-:W-:Y:S01]  /*17980*/  ISETP.GT.U32.AND P1, PT, R251, R34, PT ;  /* 0x00000022fb00720c */ /* 0x000fe20003f24070 */
[--C-:B------:R-:W-:Y:S01]  /*17990*/  @!P3 IMAD.IADD R31, R31, 0x1, -R251.reuse ;  /* 0x000000011f1fb824 */ /* 0x100fe200078e0afb */
[----:B------:R-:W-:Y:S01]  /*179a0*/  ISETP.GT.U32.AND P3, PT, R251, R39, PT ;  /* 0x00000027fb00720c */ /* 0x000fe20003f64070 */
[----:B------:R-:W-:Y:S01]  /*179b0*/  STL [R1+0x3f38], R30 ;  /* 0x003f381e01007387 */ /* 0x000fe20000100800 */
[----:B------:R-:W-:Y:S01]  /*179c0*/  @!P5 IMAD.IADD R33, R33, 0x1, -R251 ;  /* 0x000000012121d824 */ /* 0x000fe200078e0afb */
[----:B------:R-:W-:-:S02]  /*179d0*/  ISETP.GT.U32.AND P5, PT, R251, R40, PT ;  /* 0x00000028fb00720c */ /* 0x000fc40003fa4070 */
[----:B------:R-:W-:Y:S01]  /*179e0*/  @!P6 IADD3 R37, R37, -R251, RZ ;  /* 0x800000fb2525e210 */ /* 0x000fe20007ffe0ff */
[----:B------:R-:W-:Y:S01]  /*179f0*/  STL [R1+0x3f3c], R32 ;  /* 0x003f3c2001007387 */ /* 0x000fe20000100800 */
[--C-:B------:R-:W-:Y:S02]  /*17a00*/  @!P2 IMAD.IADD R38, R38, 0x1, -R251.reuse ;  /* 0x000000012626a824 */ /* 0x100fe400078e0afb */
[--C-:B------:R-:W-:Y:S01]  /*17a10*/  @!P4 IMAD.IADD R35, R35, 0x1, -R251.reuse ;  /* 0x000000012323c824 */ /* 0x100fe200078e0afb */
[C---:B------:R-:W-:Y:S01]  /*17a20*/  ISETP.GT.U32.AND P4, PT, R251.reuse, R42, PT ;  /* 0x0000002afb00720c */ /* 0x040fe20003f84070 */
[--C-:B------:R-:W-:Y:S01]  /*17a30*/  @!P1 IMAD.IADD R34, R34, 0x1, -R251.reuse ;  /* 0x0000000122229824 */ /* 0x100fe200078e0afb */
[----:B------:R-:W-:Y:S01]  /*17a40*/  ISETP.GT.U32.AND P1, PT, R251, R41, PT ;  /* 0x00000029fb00720c */ /* 0x000fe20003f24070 */
[----:B------:R-:W-:-:S03]  /*17a50*/  @!P3 IMAD.IADD R39, R39, 0x1, -R251 ;  /* 0x000000012727b824 */ /* 0x000fc600078e0afb */
[----:B------:R-:W-:-:S07]  /*17a60*/  @!P5 IMAD.IADD R40, R40, 0x1, -R251 ;  /* 0x000000012828d824 */ /* 0x000fce00078e0afb */
[--C-:B------:R-:W-:Y:S02]  /*17a70*/  @!P4 IMAD.IADD R42, R42, 0x1, -R251.reuse ;  /* 0x000000012a2ac824 */ /* 0x100fe400078e0afb */
[----:B------:R-:W-:Y:S01]  /*17a80*/  @!P1 IMAD.IADD R41, R41, 0x1, -R251 ;  /* 0x0000000129299824 */ /* 0x000fe200078e0afb */
[----:B---3--:R-:W-:Y:S02]  /*17a90*/  ISETP.GE.AND P6, PT, R22, RZ, PT ;  /* 0x000000ff1600720c */ /* 0x008fe40003fc6270 */
[----:B------:R-:W3:Y:S01]  /*17aa0*/  LDL R22, [R1+0x3790] ;  /* 0x0037900001167983 */ /* 0x000ee20000100800 */
[----:B----4-:R-:W-:-:S03]  /*17ab0*/  ISETP.GE.AND P2, PT, R21, RZ, PT ;  /* 0x000000ff1500720c */ /* 0x010fc60003f46270 */
[----:B------:R-:W4:Y:S01]  /*17ac0*/  LDL R21, [R1+0x379c] ;  /* 0x00379c0001157983 */ /* 0x000f220000100800 */
[----:B--2---:R-:W-:-:S03]  /*17ad0*/  ISETP.GE.AND P3, PT, R20, RZ, PT ;  /* 0x000000ff1400720c */ /* 0x004fc60003f66270 */
[----:B------:R-:W2:Y:S01]  /*17ae0*/  LDL R20, [R1+0x3744] ;  /* 0x0037440001147983 */ /* 0x000ea20000100800 */
[----:B------:R-:W-:-:S03]  /*17af0*/  ISETP.GE.AND P5, PT, R19, RZ, PT ;  /* 0x000000ff1300720c */ /* 0x000fc60003fa6270 */
[----:B------:R-:W2:Y:S01]  /*17b00*/  LDL R19, [R1+0x3764] ;  /* 0x0037640001137983 */ /* 0x000ea20000100800 */
[----:B------:R-:W-:-:S03]  /*17b10*/  ISETP.GE.AND P1, PT, R18, RZ, PT ;  /* 0x000000ff1200720c */ /* 0x000fc60003f26270 */
[----:B------:R-:W2:Y:S01]  /*17b20*/  LDL R18, [R1+0x378c] ;  /* 0x00378c0001127983 */ /* 0x000ea20000100800 */
[----:B------:R-:W-:-:S03]  /*17b30*/  ISETP.GE.AND P4, PT, R17, RZ, PT ;  /* 0x000000ff1100720c */ /* 0x000fc60003f86270 */
[----:B------:R-:W2:Y:S01]  /*17b40*/  LDL R17, [R1+0x37b0] ;  /* 0x0037b00001117983 */ /* 0x000ea20000100800 */
[----:B------:R-:W-:-:S13]  /*17b50*/  ISETP.GT.U32.AND P0, PT, R251, R36, PT ;  /* 0x00000024fb00720c */ /* 0x000fda0003f04070 */
[----:B------:R-:W-:Y:S01]  /*17b60*/  @!P0 IMAD.IADD R36, R36, 0x1, -R251 ;  /* 0x0000000124248824 */ /* 0x000fe200078e0afb */
[C---:B------:R-:W-:Y:S02]  /*17b70*/  ISETP.GT.U32.AND P0, PT, R251.reuse, R43, PT ;  /* 0x0000002bfb00720c */ /* 0x040fe40003f04070 */
[----:B------:R-:W-:Y:S01]  /*17b80*/  IABS R15, R15 ;  /* 0x0000000f000f7213 */ /* 0x000fe20000000000 */
[----:B------:R-:W-:Y:S01]  /*17b90*/  @!P2 IMAD.MOV R33, RZ, RZ, -R33 ;  /* 0x000000ffff21a224 */ /* 0x000fe200078e0a21 */
[----:B------:R-:W-:Y:S01]  /*17ba0*/  ISETP.GT.U32.AND P2, PT, R251, R39, PT ;  /* 0x00000027fb00720c */ /* 0x000fe20003f44070 */
[----:B------:R-:W-:Y:S02]  /*17bb0*/  @!P5 IMAD.MOV R35, RZ, RZ, -R35 ;  /* 0x000000ffff23d224 */ /* 0x000fe400078e0a23 */
[----:B------:R-:W-:-:S06]  /*17bc0*/  IMAD.HI.U32 R16, R252, R15, RZ ;  /* 0x0000000ffc107227 */ /* 0x000fcc00078e00ff */
[----:B------:R-:W-:Y:S01]  /*17bd0*/  @!P0 IMAD.IADD R43, R43, 0x1, -R251 ;  /* 0x000000012b2b8824 */ /* 0x000fe200078e0afb */
[----:B------:R-:W-:Y:S01]  /*17be0*/  ISETP.GT.U32.AND P0, PT, R251, R38, PT ;  /* 0x00000026fb00720c */ /* 0x000fe20003f04070 */
[----:B------:R-:W-:-:S03]  /*17bf0*/  @!P4 IMAD.MOV R37, RZ, RZ, -R37 ;  /* 0x000000ffff25c224 */ /* 0x000fc600078e0a25 */
[----:B------:R-:W-:Y:S01]  /*17c00*/  ISETP.GT.U32.AND P5, PT, R251, R43, PT ;  /* 0x0000002bfb00720c */ /* 0x000fe20003fa4070 */
[----:B------:R-:W-:Y:S01]  /*17c10*/  IMAD.MOV R16, RZ, RZ, -R16 ;  /* 0x000000ffff107224 */ /* 0x000fe200078e0a10 */
[----:B------:R-:W-:Y:S02]  /*17c20*/  @!P6 IADD3 R31, -R31, RZ, RZ ;  /* 0x000000ff1f1fe210 */ /* 0x000fe40007ffe1ff */
[C---:B------:R-:W-:Y:S01]  /*17c30*/  ISETP.GT.U32.AND P4, PT, R251.reuse, R44, PT ;  /* 0x0000002cfb00720c */ /* 0x040fe20003f84070 */
[----:B------:R-:W-:Y:S01]  /*17c40*/  @!P3 IMAD.MOV R34, RZ, RZ, -R34 ;  /* 0x000000ffff22b224 */ /* 0x000fe200078e0a22 */
[C---:B------:R-:W-:Y:S01]  /*17c50*/  ISETP.GT.U32.AND P6, PT, R251.reuse, R41, PT ;  /* 0x00000029fb00720c */ /* 0x040fe20003fc4070 */
[----:B------:R-:W-:Y:S01]  /*17c60*/  IMAD R15, R251, R16, R15 ;  /* 0x00000010fb0f7224 */ /* 0x000fe200078e020f */
[----:B------:R-:W-:Y:S01]  /*17c70*/  STL [R1+0x3f40], R31 ;  /* 0x003f401f01007387 */ /* 0x000fe20000100800 */
[----:B------:R-:W-:Y:S01]  /*17c80*/  @!P1 IMAD.MOV R36, RZ, RZ, -R36 ;  /* 0x000000ffff249224 */ /* 0x000fe200078e0a24 */
[----:B------:R-:W-:-:S02]  /*17c90*/  IADD3 R16, R246, 0x1f3, RZ ;  /* 0x000001f3f6107810 */ /* 0x000fc40007ffe0ff */
[----:B------:R-:W-:Y:S01]  /*17ca0*/  STL [R1+0x3f44], R33 ;  /* 0x003f442101007387 */ /* 0x000fe20000100800 */
[----:B------:R-:W-:-:S03]  /*17cb0*/  ISETP.GT.U32.AND P3, PT, R251, R40, PT ;  /* 0x00000028fb00720c */ /* 0x000fc60003f64070 */
[----:B------:R-:W-:Y:S01]  /*17cc0*/  STL [R1+0x3f48], R34 ;  /* 0x003f482201007387 */ /* 0x000fe20000100800 */
[--C-:B------:R-:W-:Y:S01]  /*17cd0*/  @!P0 IMAD.IADD R38, R38, 0x1, -R251.reuse ;  /* 0x0000000126268824 */ /* 0x100fe200078e0afb */
[----:B------:R-:W-:Y:S02]  /*17ce0*/  @!P2 IADD3 R39, R39, -R251, RZ ;  /* 0x800000fb2727a210 */ /* 0x000fe40007ffe0ff */
[----:B------:R-:W-:Y:S01]  /*17cf0*/  STL [R1+0x3f4c], R35 ;  /* 0x003f4c2301007387 */ /* 0x000fe20000100800 */
[----:B------:R-:W-:Y:S01]  /*17d00*/  @!P5 IMAD.IADD R43, R43, 0x1, -R251 ;  /* 0x000000012b2bd824 */ /* 0x000fe200078e0afb */
[C---:B------:R-:W-:Y:S02]  /*17d10*/  ISETP.GT.U32.AND P0, PT, R251.reuse, R45, PT ;  /* 0x0000002dfb00720c */ /* 0x040fe40003f04070 */
[----:B------:R-:W-:Y:S01]  /*17d20*/  STL [R1+0x3f50], R36 ;  /* 0x003f502401007387 */ /* 0x000fe20000100800 */
[----:B------:R-:W-:-:S03]  /*17d30*/  ISETP.GT.U32.AND P2, PT, R251, R46, PT ;  /* 0x0000002efb00720c */ /* 0x000fc60003f44070 */
[----:B------:R-:W-:Y:S01]  /*17d40*/  STL [R1+0x3398], R16 ;  /* 0x0033981001007387 */ /* 0x000fe20000100800 */
[----:B------:R-:W-:-:S03]  /*17d50*/  @!P4 IMAD.IADD R44, R44, 0x1, -R251 ;  /* 0x000000012c2cc824 */ /* 0x000fc600078e0afb */
[----:B------:R-:W-:Y:S01]  /*17d60*/  STL [R1+0x3f54], R37 ;  /* 0x003f542501007387 */ /* 0x000fe20000100800 */
[--C-:B------:R-:W-:Y:S01]  /*17d70*/  @!P6 IMAD.IADD R41, R41, 0x1, -R251.reuse ;  /* 0x000000012929e824 */ /* 0x100fe200078e0afb */
[C---:B------:R-:W-:Y:S01]  /*17d80*/  ISETP.GT.U32.AND P6, PT, R251.reuse, R48, PT ;  /* 0x00000030fb00720c */ /* 0x040fe20003fc4070 */
[--C-:B------:R-:W-:Y:S01]  /*17d90*/  @!P3 IMAD.IADD R40, R40, 0x1, -R251.reuse ;  /* 0x000000012828b824 */ /* 0x100fe200078e0afb */
[----:B------:R-:W-:Y:S01]  /*17da0*/  ISETP.GT.U32.AND P3, PT, R251, R47, PT ;  /* 0x0000002ffb00720c */ /* 0x000fe20003f64070 */
[----:B------:R-:W-:Y:S01]  /*17db0*/  @!P0 IMAD.IADD R45, R45, 0x1, -R251 ;  /* 0x000000012d2d8824 */ /* 0x000fe200078e0afb */
[----:B------:R-:W-:Y:S02]  /*17dc0*/  @!P2 IADD3 R46, R46, -R251, RZ ;  /* 0x800000fb2e2ea210 */ /* 0x000fe40007ffe0ff */
[----:B------:R-:W-:-:S07]  /*17dd0*/  ISETP.GT.U32.AND P1, PT, R251, R42, PT ;  /* 0x0000002afb00720c */ /* 0x000fce0003f24070 */
[--C-:B------:R-:W-:Y:S02]  /*17de0*/  @!P6 IMAD.IADD R48, R48, 0x1, -R251.reuse ;  /* 0x000000013030e824 */ /* 0x100fe400078e0afb */
[----:B------:R-:W-:-:S04]  /*17df0*/  @!P3 IMAD.IADD R47, R47, 0x1, -R251 ;  /* 0x000000012f2fb824 */ /* 0x000fc800078e0afb */
        /* <DEDUP_REMOVED lines=9> */
[----:B------:R-:W-:Y:S02]  /*17e90*/  @!P5 IMAD.MOV R38, RZ, RZ, -R38 ;  /* 0x000000ffff26d224 */ /* 0x000fe400078e0a26 */
[----:B------:R-:W-:Y:S01]  /*17ea0*/  @!P4 IMAD.MOV R39, RZ, RZ, -R39 ;  /* 0x000000ffff27c224 */ /* 0x000fe200078e0a27 */
[----:B------:R-:W-:Y:S02]  /*17eb0*/  ISETP.GE.AND P3, PT, R18, RZ, PT ;  /* 0x000000ff1200720c */ /* 0x000fe40003f66270 */
[----:B------:R-:W2:Y:S01]  /*17ec0*/  LDL R18, [R1+0x37c8] ;  /* 0x0037c80001127983 */ /* 0x000ea20000100800 */
[----:B------:R-:W-:Y:S01]  /*17ed0*/  @!P0 IMAD.MOV R40, RZ, RZ, -R40 ;  /* 0x000000ffff288224 */ /* 0x000fe200078e0a28 */
[----:B------:R-:W-:Y:S02]  /*17ee0*/  ISETP.GE.AND P6, PT, R17, RZ, PT ;  /* 0x000000ff1100720c */ /* 0x000fe40003fc6270 */
[----:B------:R-:W2:Y:S01]  /*17ef0*/  LDL R17, [R1+0x37ac] ;  /* 0x0037ac0001117983 */ /* 0x000ea20000100800 */
[----:B------:R-:W-:-:S06]  /*17f00*/  @!P2 IADD3 R41, -R41, RZ, RZ ;  /* 0x000000ff2929a210 */ /* 0x000fcc0007ffe1ff */
[----:B------:R-:W-:Y:S01]  /*17f10*/  @!P3 IMAD.MOV R42, RZ, RZ, -R42 ;  /* 0x000000ffff2ab224 */ /* 0x000fe200078e0a2a */
[----:B------:R-:W-:Y:S04]  /*17f20*/  STL [R1+0x3f58], R38 ;  /* 0x003f582601007387 */ /* 0x000fe80000100800 */
[----:B------:R-:W-:Y:S01]  /*17f30*/  STL [R1+0x3f5c], R39 ;  /* 0x003f5c2701007387 */ /* 0x000fe20000100800 */
[----:B------:R-:W-:-:S03]  /*17f40*/  @!P6 IMAD.MOV R43, RZ, RZ, -R43 ;  /* 0x000000ffff2be224 */ /* 0x000fc600078e0a2b */
[----:B------:R1:W-:Y:S04]  /*17f50*/  STL [R1+0x3f60], R40 ;  /* 0x003f602801007387 */ /* 0x0003e80000100800 */
[----:B-1----:R-:W2:Y:S04]  /*17f60*/  LDL R40, [R1+0x3398] ;  /* 0x0033980001287983 */ /* 0x002ea80000100800 */
[----:B------:R1:W-:Y:S04]  /*17f70*/  STL [R1+0x3f64], R41 ;  /* 0x003f642901007387 */ /* 0x0003e80000100800 */
[----:B------:R1:W-:Y:S04]  /*17f80*/  STL [R1+0x3f68], R42 ;  /* 0x003f682a01007387 */ /* 0x0003e80000100800 */
[----:B------:R1:W-:Y:S04]  /*17f90*/  STL [R1+0x3f6c], R43 ;  /* 0x003f6c2b01007387 */ /* 0x0003e80000100800 */
[----:B------:R-:W2:Y:S01]  /*17fa0*/  LDL R23, [R1+0x3784] ;  /* 0x0037840001177983 */ /* 0x000ea20000100800 */
[----:B------:R-:W-:-:S02]  /*17fb0*/  ISETP.GT.U32.AND P1, PT, R251, R49, PT ;  /* 0x00000031fb00720c */ /* 0x000fc40003f24070 */
[C---:B------:R-:W-:Y:S02]  /*17fc0*/  ISETP.GT.U32.AND P4, PT, R251.reuse, R45, PT ;  /* 0x0000002dfb00720c */ /* 0x040fe40003f84070 */
[----:B------:R-:W-:-:S09]  /*17fd0*/  ISETP.GT.U32.AND P2, PT, R251, R47, PT ;  /* 0x0000002ffb00720c */ /* 0x000fd20003f44070 */
[----:B------:R-:W-:Y:S01]  /*17fe0*/  @!P1 IMAD.IADD R49, R49, 0x1, -R251 ;  /* 0x0000000131319824 */ /* 0x000fe200078e0afb */
[----:B------:R-:W-:-:S04]  /*17ff0*/  ISETP.GT.U32.AND P1, PT, R251, R44, PT ;  /* 0x0000002cfb00720c */ /* 0x000fc80003f24070 */
[C---:B------:R-:W-:Y:S02]  /*18000*/  ISETP.GT.U32.AND P5, PT, R251.reuse, R49, PT ;  /* 0x00000031fb00720c */ /* 0x040fe40003fa4070 */
[C---:B------:R-:W-:Y:S02]  /*18010*/  ISETP.GT.U32.AND P0, PT, R251.reuse, R46, PT ;  /* 0x0000002efb00720c */ /* 0x040fe40003f04070 */
[C---:B------:R-:W-:Y:S02]  /*18020*/  ISETP.GT.U32.AND P3, PT, R251.reuse, R48, PT ;  /* 0x00000030fb00720c */ /* 0x040fe40003f64070 */
[----:B------:R-:W-:Y:S01]  /*18030*/  ISETP.GT.U32.AND P6, PT, R251, R50, PT ;  /* 0x00000032fb00720c */ /* 0x000fe20003fc4070 */
[--C-:B------:R-:W-:Y:S01]  /*18040*/  @!P4 IMAD.IADD R45, R45, 0x1, -R251.reuse ;  /* 0x000000012d2dc824 */ /* 0x100fe200078e0afb */
[----:B------:R-:W-:Y:S01]  /*18050*/  ISETP.GT.U32.AND P4, PT, R251, R51, PT ;  /* 0x00000033fb00720c */ /* 0x000fe20003f84070 */
[--C-:B------:R-:W-:Y:S02]  /*18060*/  @!P1 IMAD.IADD R44, R44, 0x1, -R251.reuse ;  /* 0x000000012c2c9824 */ /* 0x100fe400078e0afb */
[--C-:B------:R-:W-:Y:S01]  /*18070*/  @!P2 IMAD.IADD R47, R47, 0x1, -R251.reuse ;  /* 0x000000012f2fa824 */ /* 0x100fe200078e0afb */
[----:B------:R-:W-:Y:S01]  /*18080*/  ISETP.GT.U32.AND P2, PT, R251, R53, PT ;  /* 0x00000035fb00720c */ /* 0x000fe20003f44070 */
[----:B------:R-:W-:-:S02]  /*18090*/  @!P5 IMAD.IADD R49, R49, 0x1, -R251 ;  /* 0x000000013131d824 */ /* 0x000fc400078e0afb */
[--C-:B------:R-:W-:Y:S01]  /*180a0*/  @!P0 IMAD.IADD R46, R46, 0x1, -R251.reuse ;  /* 0x000000012e2e8824 */ /* 0x100fe200078e0afb */
[C---:B------:R-:W-:Y:S02]  /*180b0*/  ISETP.GT.U32.AND P0, PT, R251.reuse, R52, PT ;  /* 0x00000034fb00720c */ /* 0x040fe40003f04070 */
[----:B------:R-:W-:Y:S01]  /*180c0*/  @!P3 IADD3 R48, R48, -R251, RZ ;  /* 0x800000fb3030b210 */ /* 0x000fe20007ffe0ff */
[--C-:B------:R-:W-:Y:S01]  /*180d0*/  @!P6 IMAD.IADD R50, R50, 0x1, -R251.reuse ;  /* 0x000000013232e824 */ /* 0x100fe200078e0afb */
[C---:B------:R-:W-:Y:S02]  /*180e0*/  ISETP.GT.U32.AND P3, PT, R251.reuse, R54, PT ;  /* 0x00000036fb00720c */ /* 0x040fe40003f64070 */
[----:B------:R-:W-:Y:S01]  /*180f0*/  ISETP.GT.U32.AND P6, PT, R251, R55, PT ;  /* 0x00000037fb00720c */ /* 0x000fe20003fc4070 */
[--C-:B------:R-:W-:Y:S02]  /*18100*/  @!P4 IMAD.IADD R51, R51, 0x1, -R251.reuse ;  /* 0x000000013333c824 */ /* 0x100fe400078e0afb */
[----:B------:R-:W-:-:S04]  /*18110*/  @!P2 IMAD.IADD R53, R53, 0x1, -R251 ;  /* 0x000000013535a824 */ /* 0x000fc800078e0afb */
[----:B------:R-:W-:-:S04]  /*18120*/  @!P0 IMAD.IADD R52, R52, 0x1, -R251 ;  /* 0x0000000134348824 */ /* 0x000fc800078e0afb */
[--C-:B------:R-:W-:Y:S02]  /*18130*/  @!P3 IMAD.IADD R54, R54, 0x1, -R251.reuse ;  /* 0x000000013636b824 */ /* 0x100fe400078e0afb */
[----:B------:R-:W-:-:S05]  /*18140*/  @!P6 IMAD.IADD R55, R55, 0x1, -R251 ;  /* 0x000000013737e824 */ /* 0x000fca00078e0afb */
[----:B------:R-:W-:-:S13]  /*18150*/  ISETP.GT.U32.AND P6, PT, R251, R55, PT ;  /* 0x00000037fb00720c */ /* 0x000fda0003fc4070 */
        /* <DEDUP_REMOVED lines=9> */
[----:B------:R-:W-:Y:S01]  /*181f0*/  @!P1 IMAD.MOV R44, RZ, RZ, -R44 ;  /* 0x000000ffff2c9224 */ /* 0x000fe200078e0a2c */
[----:B------:R-:W-:Y:S02]  /*18200*/  ISETP.GE.AND P3, PT, R18, RZ, PT ;  /* 0x000000ff1200720c */ /* 0x000fe40003f66270 */
[----:B------:R-:W2:Y:S01]  /*18210*/  LDL R18, [R1+0x37a4] ;  /* 0x0037a40001127983 */ /* 0x000ea20000100800 */
[----:B------:R-:W-:Y:S01]  /*18220*/  @!P5 IMAD.MOV R45, RZ, RZ, -R45 ;  /* 0x000000ffff2dd224 */ /* 0x000fe200078e0a2d */
[----:B------:R-:W-:Y:S01]  /*18230*/  ISETP.GE.AND P0, PT, R17, RZ, PT ;  /* 0x000000ff1100720c */ /* 0x000fe20003f06270 */
[----:B------:R-:W-:Y:S01]  /*18240*/  @!P4 IMAD.MOV R46, RZ, RZ, -R46 ;  /* 0x000000ffff2ec224 */ /* 0x000fe200078e0a2e */
[----:B------:R1:W-:Y:S02]  /*18250*/  STL [R1+0x3f70], R44 ;  /* 0x003f702c01007387 */ /* 0x0003e40000100800 */
[----:B------:R-:W-:-:S05]  /*18260*/  @!P2 IMAD.MOV R48, RZ, RZ, -R48 ;  /* 0x000000ffff30a224 */ /* 0x000fca00078e0a30 */
[----:B------:R-:W-:Y:S01]  /*18270*/  @!P3 IADD3 R49, -R49, RZ, RZ ;  /* 0x000000ff3131b210 */ /* 0x000fe20007ffe1ff */
[----:B------:R-:W-:Y:S03]  /*18280*/  STL [R1+0x3f74], R45 ;  /* 0x003f742d01007387 */ /* 0x000fe60000100800 */
[----:B------:R-:W-:Y:S01]  /*18290*/  @!P0 IMAD.MOV R47, RZ, RZ, -R47 ;  /* 0x000000ffff2f8224 */ /* 0x000fe200078e0a2f */
[----:B------:R-:W-:Y:S04]  /*182a0*/  STL [R1+0x3f78], R46 ;  /* 0x003f782e01007387 */ /* 0x000fe80000100800 */
[----:B------:R1:W-:Y:S04]  /*182b0*/  STL [R1+0x3f7c], R47 ;  /* 0x003f7c2f01007387 */ /* 0x0003e80000100800 */
[----:B------:R-:W-:Y:S04]  /*182c0*/  STL [R1+0x3f80], R48 ;  /* 0x003f803001007387 */ /* 0x000fe80000100800 */
[----:B------:R-:W-:Y:S01]  /*182d0*/  STL [R1+0x3f84], R49 ;  /* 0x003f843101007387 */ /* 0x000fe20000100800 */
[----:B------:R-:W-:-:S03]  /*182e0*/  ISETP.GE.AND P6, PT, R23, RZ, PT ;  /* 0x000000ff1700720c */ /* 0x000fc60003fc6270 */
[----:B------:R-:W2:Y:S01]  /*182f0*/  LDL R23, [R1+0x37bc] ;  /* 0x0037bc0001177983 */ /* 0x000ea20000100800 */
[C---:B------:R-:W-:Y:S02]  /*18300*/  ISETP.GT.U32.AND P1, PT, R251.reuse, R50, PT ;  /* 0x00000032fb00720c */ /* 0x040fe40003f24070 */
[C---:B------:R-:W-:Y:S02]  /*18310*/  ISETP.GT.U32.AND P5, PT, R251.reuse, R51, PT ;  /* 0x00000033fb00720c */ /* 0x040fe40003fa4070 */
[C---:B------:R-:W-:Y:S02]  /*18320*/  ISETP.GT.U32.AND P4, PT, R251.reuse, R52, PT ;  /* 0x00000034fb00720c */ /* 0x040fe40003f84070 */
[----:B------:R-:W-:-:S07]  /*18330*/  ISETP.GT.U32.AND P3, PT, R251, R56, PT ;  /* 0x00000038fb00720c */ /* 0x000fce0003f64070 */
[--C-:B------:R-:W-:Y:S01]  /*18340*/  @!P1 IMAD.IADD R50, R50, 0x1, -R251.reuse ;  /* 0x0000000132329824 */ /* 0x100fe200078e0afb */
[C---:B------:R-:W-:Y:S02]  /*18350*/  ISETP.GT.U32.AND P1, PT, R251.reuse, R57, PT ;  /* 0x00000039fb00720c */ /* 0x040fe40003f24070 */
[C---:B------:R-:W-:Y:S02]  /*18360*/  ISETP.GT.U32.AND P0, PT, R251.reuse, R53, PT ;  /* 0x00000035fb00720c */ /* 0x040fe40003f04070 */
[----:B------:R-:W-:Y:S01]  /*18370*/  ISETP.GT.U32.AND P2, PT, R251, R54, PT ;  /* 0x00000036fb00720c */ /* 0x000fe20003f44070 */
[--C-:B------:R-:W-:Y:S01]  /*18380*/  @!P5 IMAD.IADD R51, R51, 0x1, -R251.reuse ;  /* 0x000000013333d824 */ /* 0x100fe200078e0afb */
[----:B------:R-:W-:Y:S01]  /*18390*/  @!P3 IADD3 R56, R56, -R251, RZ ;  /* 0x800000fb3838b210 */ /* 0x000fe20007ffe0ff */
[----:B------:R-:W-:Y:S01]  /*183a0*/  @!P4 IMAD.IADD R52, R52, 0x1, -R251 ;  /* 0x000000013434c824 */ /* 0x000fe200078e0afb */
[C---:B------:R-:W-:Y:S02]  /*183b0*/  ISETP.GT.U32.AND P5, PT, R251.reuse, R58, PT ;  /* 0x0000003afb00720c */ /* 0x040fe40003fa4070 */
[----:B------:R-:W-:-:S03]  /*183c0*/  ISETP.GT.U32.AND P4, PT, R251, R59, PT ;  /* 0x0000003bfb00720c */ /* 0x000fc60003f84070 */
[--C-:B------:R-:W-:Y:S02]  /*183d0*/  @!P1 IMAD.IADD R57, R57, 0x1, -R251.reuse ;  /* 0x0000000139399824 */ /* 0x100fe400078e0afb */
[--C-:B------:R-:W-:Y:S01]  /*183e0*/  @!P0 IMAD.IADD R53, R53, 0x1, -R251.reuse ;  /* 0x0000000135358824 */ /* 0x100fe200078e0afb */
[C---:B------:R-:W-:Y:S01]  /*183f0*/  ISETP.GT.U32.AND P0, PT, R251.reuse, R60, PT ;  /* 0x0000003cfb00720c */ /* 0x040fe20003f04070 */
[----:B------:R-:W-:Y:S01]  /*18400*/  @!P2 IMAD.IADD R54, R54, 0x1, -R251 ;  /* 0x000000013636a824 */ /* 0x000fe200078e0afb */
[----:B------:R-:W-:-:S03]  /*18410*/  ISETP.GT.U32.AND P2, PT, R251, R61, PT ;  /* 0x0000003dfb00720c */ /* 0x000fc60003f44070 */
[--C-:B------:R-:W-:Y:S02]  /*18420*/  @!P5 IMAD.IADD R58, R58, 0x1, -R251.reuse ;  /* 0x000000013a3ad824 */ /* 0x100fe400078e0afb */
[----:B------:R-:W-:-:S06]  /*18430*/  @!P4 IMAD.IADD R59, R59, 0x1, -R251 ;  /* 0x000000013b3bc824 */ /* 0x000fcc00078e0afb */
[--C-:B------:R-:W-:Y:S02]  /*18440*/  @!P0 IMAD.IADD R60, R60, 0x1, -R251.reuse ;  /* 0x000000013c3c8824 */ /* 0x100fe400078e0afb */
[----:B------:R-:W-:Y:S02]  /*18450*/  @!P2 IMAD.IADD R61, R61, 0x1, -R251 ;  /* 0x000000013d3da824 */ /* 0x000fe400078e0afb */
[----:B------:R-:W-:Y:S01]  /*18460*/  @!P6 IMAD.MOV R50, RZ, RZ, -R50 ;  /* 0x000000ffff32e224 */ /* 0x000fe200078e0a32 */
[----:B------:R-:W-:Y:S02]  /*18470*/  IADD3 R39, R246, 0x1f4, RZ ;  /* 0x000001f4f6277810 */ /* 0x000fe40007ffe0ff */
[----:B---3--:R-:W-:Y:S02]  /*18480*/  ISETP.GE.AND P3, PT, R22, RZ, PT ;  /* 0x000000ff1600720c */ /* 0x008fe40003f66270 */
[----:B------:R-:W3:Y:S01]  /*18490*/  LDL R22, [R1+0x37d4] ;  /* 0x0037d40001167983 */ /* 0x000ee20000100800 */
[----:B----4-:R-:W-:-:S03]  /*184a0*/  ISETP.GE.AND P1, PT, R21, RZ, PT ;  /* 0x000000ff1500720c */ /* 0x010fc60003f26270 */
[----:B------:R-:W4:Y:S01]  /*184b0*/  LDL R21, [R1+0x37f0] ;  /* 0x0037f00001157983 */ /* 0x000f220000100800 */
[----:B--2---:R-:W-:Y:S02]  /*184c0*/  ISETP.GE.AND P5, PT, R20, RZ, PT ;  /* 0x000000ff1400720c */ /* 0x004fe40003fa6270 */
[----:B------:R-:W-:Y:S01]  /*184d0*/  ISETP.GE.AND P4, PT, R19, RZ, PT ;  /* 0x000000ff1300720c */ /* 0x000fe20003f86270 */
[----:B------:R-:W2:Y:S04]  /*184e0*/  LDL R20, [R1+0x37f8] ;  /* 0x0037f80001147983 */ /* 0x000ea80000100800 */
[----:B------:R-:W2:Y:S06]  /*184f0*/  LDL R19, [R1+0x37b8] ;  /* 0x0037b80001137983 */ /* 0x000eac0000100800 */
[----:B------:R-:W-:Y:S01]  /*18500*/  @!P5 IMAD.MOV R53, RZ, RZ, -R53 ;  /* 0x000000ffff35d224 */ /* 0x000fe200078e0a35 */
[----:B------:R-:W-:-:S02]  /*18510*/  ISETP.GT.U32.AND P5, PT, R251, R61, PT ;  /* 0x0000003dfb00720c */ /* 0x000fc40003fa4070 */
[----:B------:R-:W-:Y:S01]  /*18520*/  ISETP.GE.AND P0, PT, R18, RZ, PT ;  /* 0x000000ff1200720c */ /* 0x000fe20003f06270 */
[----:B------:R-:W-:Y:S01]  /*18530*/  @!P1 IMAD.MOV R52, RZ, RZ, -R52 ;  /* 0x000000ffff349224 */ /* 0x000fe200078e0a34 */
[----:B------:R-:W-:Y:S01]  /*18540*/  @!P3 IADD3 R51, -R51, RZ, RZ ;  /* 0x000000ff3333b210 */ /* 0x000fe20007ffe1ff */
[----:B------:R-:W2:Y:S01]  /*18550*/  LDL R18, [R1+0x37d0] ;  /* 0x0037d00001127983 */ /* 0x000ea20000100800 */
[----:B------:R-:W-:-:S03]  /*18560*/  @!P4 IMAD.MOV R54, RZ, RZ, -R54 ;  /* 0x000000ffff36c224 */ /* 0x000fc600078e0a36 */
[----:B------:R-:W-:Y:S04]  /*18570*/  STL [R1+0x3f88], R50 ;  /* 0x003f883201007387 */ /* 0x000fe80000100800 */
[----:B------:R-:W-:Y:S02]  /*18580*/  STL [R1+0x3f8c], R51 ;  /* 0x003f8c3301007387 */ /* 0x000fe40000100800 */
[----:B------:R-:W-:Y:S02]  /*18590*/  @!P0 IMAD.MOV R55, RZ, RZ, -R55 ;  /* 0x000000ffff378224 */ /* 0x000fe400078e0a37 */
[----:B------:R-:W-:Y:S01]  /*185a0*/  STL [R1+0x3f90], R52 ;  /* 0x003f903401007387 */ /* 0x000fe20000100800 */
[----:B------:R-:W-:-:S03]  /*185b0*/  @!P5 IMAD.IADD R61, R61, 0x1, -R251 ;  /* 0x000000013d3dd824 */ /* 0x000fc600078e0afb */
[----:B------:R-:W-:Y:S04]  /*185c0*/  STL [R1+0x3f94], R53 ;  /* 0x003f943501007387 */ /* 0x000fe80000100800 */
[----:B------:R-:W-:Y:S04]  /*185d0*/  STL [R1+0x3f98], R54 ;  /* 0x003f983601007387 */ /* 0x000fe80000100800 */
[----:B------:R-:W-:Y:S04]  /*185e0*/  STL [R1+0x3f9c], R55 ;  /* 0x003f9c3701007387 */ /* 0x000fe80000100800 */
[----:B------:R1:W-:Y:S01]  /*185f0*/  STL [R1+0x3384], R39 ;  /* 0x0033842701007387 */ /* 0x0003e20000100800 */
[----:B------:R-:W-:-:S03]  /*18600*/  ISETP.GE.AND P5, PT, R23, RZ, PT ;  /* 0x000000ff1700720c */ /* 0x000fc60003fa6270 */
[----:B------:R-:W2:Y:S01]  /*18610*/  LDL R23, [R1+0x37ec] ;  /* 0x0037ec0001177983 */ /* 0x000ea20000100800 */
[C---:B------:R-:W-:Y:S02]  /*18620*/  ISETP.GT.U32.AND P2, PT, R251.reuse, R56, PT ;  /* 0x00000038fb00720c */ /* 0x040fe40003f44070 */
[C---:B------:R-:W-:Y:S02]  /*18630*/  ISETP.GT.U32.AND P1, PT, R251.reuse, R58, PT ;  /* 0x0000003afb00720c */ /* 0x040fe40003f24070 */
[----:B------:R-:W-:-:S09]  /*18640*/  ISETP.GT.U32.AND P0, PT, R251, R62, PT ;  /* 0x0000003efb00720c */ /* 0x000fd20003f04070 */
[--C-:B------:R-:W-:Y:S01]  /*18650*/  @!P2 IMAD.IADD R56, R56, 0x1, -R251.reuse ;  /* 0x000000013838a824 */ /* 0x100fe200078e0afb */
[C---:B------:R-:W-:Y:S02]  /*18660*/  ISETP.GT.U32.AND P2, PT, R251.reuse, R63, PT ;  /* 0x0000003ffb00720c */ /* 0x040fe40003f44070 */
[----:B------:R-:W-:Y:S01]  /*18670*/  @!P1 IADD3 R58, R58, -R251, RZ ;  /* 0x800000fb3a3a9210 */ /* 0x000fe20007ffe0ff */
[----:B------:R-:W-:Y:S01]  /*18680*/  @!P0 IMAD.IADD R62, R62, 0x1, -R251 ;  /* 0x000000013e3e8824 */ /* 0x000fe200078e0afb */
[C---:B------:R-:W-:Y:S02]  /*18690*/  ISETP.GT.U32.AND P4, PT, R251.reuse, R60, PT ;  /* 0x0000003cfb00720c */ /* 0x040fe40003f84070 */
[----:B------:R-:W-:-:S07]  /*186a0*/  ISETP.GT.U32.AND P1, PT, R251, R65, PT ;  /* 0x00000041fb00720c */ /* 0x000fce0003f24070 */
[--C-:B------:R-:W-:Y:S01]  /*186b0*/  @!P2 IMAD.IADD R63, R63, 0x1, -R251.reuse ;  /* 0x000000013f3fa824 */ /* 0x100fe200078e0afb */
[C---:B------:R-:W-:Y:S02]  /*186c0*/  ISETP.GT.U32.AND P3, PT, R251.reuse, R57, PT ;  /* 0x00000039fb00720c */ /* 0x040fe40003f64070 */
[C---:B------:R-:W-:Y:S01]  /*186d0*/  ISETP.GT.U32.AND P6, PT, R251.reuse, R59, PT ;  /* 0x0000003bfb00720c */ /* 0x040fe20003fc4070 */
[----:B------:R-:W-:Y:S01]  /*186e0*/  @!P4 IMAD.IADD R60, R60, 0x1, -R251 ;  /* 0x000000013c3cc824 */ /* 0x000fe200078e0afb */
[----:B------:R-:W-:Y:S02]  /*186f0*/  ISETP.GT.U32.AND P4, PT, R251, R67, PT ;  /* 0x00000043fb00720c */ /* 0x000fe40003f84070 */
[----:B------:R-:W-:-:S07]  /*18700*/  @!P1 IADD3 R65, R65, -R251, RZ ;  /* 0x800000fb41419210 */ /* 0x000fce0007ffe0ff */
[--C-:B------:R-:W-:Y:S01]  /*18710*/  @!P3 IMAD.IADD R57, R57, 0x1, -R251.reuse ;  /* 0x000000013939b824 */ /* 0x100fe200078e0afb */
[----:B------:R-:W-:Y:S01]  /*18720*/  ISETP.GT.U32.AND P3, PT, R251, R64, PT ;  /* 0x00000040fb00720c */ /* 0x000fe20003f64070 */
[--C-:B------:R-:W-:Y:S01]  /*18730*/  @!P6 IMAD.IADD R59, R59, 0x1, -R251.reuse ;  /* 0x000000013b3be824 */ /* 0x100fe200078e0afb */
[----:B------:R-:W-:Y:S01]  /*18740*/  ISETP.GT.U32.AND P6, PT, R251, R66, PT ;  /* 0x00000042fb00720c */ /* 0x000fe20003fc4070 */
[----:B------:R-:W-:Y:S01]  /*18750*/  @!P4 IMAD.IADD R67, R67, 0x1, -R251 ;  /* 0x000000014343c824 */ /* 0x000fe200078e0afb */
[----:B------:R-:W-:Y:S01]  /*18760*/  ISETP.GT.U32.AND P4, PT, R251, R62, PT ;  /* 0x0000003efb00720c */ /* 0x000fe20003f84070 */
[----:B------:R-:W-:-:S08]  /*18770*/  @!P5 IMAD.MOV R56, RZ, RZ, -R56 ;  /* 0x000000ffff38d224 */ /* 0x000fd000078e0a38 */
[--C-:B------:R-:W-:Y:S02]  /*18780*/  @!P3 IMAD.IADD R64, R64, 0x1, -R251.reuse ;  /* 0x000000014040b824 */ /* 0x100fe400078e0afb */
[--C-:B------:R-:W-:Y:S02]  /*18790*/  @!P6 IMAD.IADD R66, R66, 0x1, -R251.reuse ;  /* 0x000000014242e824 */ /* 0x100fe400078e0afb */
[----:B------:R-:W-:Y:S01]  /*187a0*/  @!P4 IMAD.IADD R62, R62, 0x1, -R251 ;  /* 0x000000013e3ec824 */ /* 0x000fe200078e0afb */
[----:B---3--:R-:W-:Y:S02]  /*187b0*/  ISETP.GE.AND P0, PT, R22, RZ, PT ;  /* 0x000000ff1600720c */ /* 0x008fe40003f06270 */
[----:B------:R-:W3:Y:S01]  /*187c0*/  LDL R22, [R1+0x3808] ;  /* 0x0038080001167983 */ /* 0x000ee20000100800 */
[----:B----4-:R-:W-:-:S03]  /*187d0*/  ISETP.GE.AND P2, PT, R21, RZ, PT ;  /* 0x000000ff1500720c */ /* 0x010fc60003f46270 */
[----:B------:R-:W4:Y:S01]  /*187e0*/  LDL R21, [R1+0x380c] ;  /* 0x00380c0001157983 */ /* 0x000f220000100800 */
[----:B--2---:R-:W-:-:S03]  /*187f0*/  ISETP.GE.AND P1, PT, R19, RZ, PT ;  /* 0x000000ff1300720c */ /* 0x004fc60003f26270 */
[----:B------:R-:W2:Y:S03]  /*18800*/  LDL R19, [R1+0x3804] ;  /* 0x0038040001137983 */ /* 0x000ea60000100800 */
[----:B------:R-:W-:Y:S01]  /*18810*/  @!P0 IMAD.MOV R57, RZ, RZ, -R57 ;  /* 0x000000ffff398224 */ /* 0x000fe200078e0a39 */
[----:B------:R-:W-:Y:S02]  /*18820*/  ISETP.GE.AND P3, PT, R20, RZ, PT ;  /* 0x000000ff1400720c */ /* 0x000fe40003f66270 */
[----:B------:R-:W2:Y:S01]  /*18830*/  LDL R20, [R1+0x37e8] ;  /* 0x0037e80001147983 */ /* 0x000ea20000100800 */
[----:B------:R-:W-:-:S03]  /*18840*/  ISETP.GE.AND P6, PT, R18, RZ, PT ;  /* 0x000000ff1200720c */ /* 0x000fc60003fc6270 */
[----:B------:R-:W2:Y:S04]  /*18850*/  LDL R18, [R1+0x37cc] ;  /* 0x0037cc0001127983 */ /* 0x000ea80000100800 */
[----:B------:R-:W-:Y:S04]  /*18860*/  STL [R1+0x3fa0], R56 ;  /* 0x003fa03801007387 */ /* 0x000fe80000100800 */
[----:B------:R-:W-:Y:S04]  /*18870*/  STL [R1+0x3fa4], R57 ;  /* 0x003fa43901007387 */ /* 0x000fe80000100800 */
[----:B------:R-:W2:Y:S01]  /*18880*/  LDL R24, [R1+0x3820] ;  /* 0x0038200001187983 */ /* 0x000ea20000100800 */
[----:B------:R-:W-:-:S03]  /*18890*/  ISETP.GE.AND P4, PT, R23, RZ, PT ;  /* 0x000000ff1700720c */ /* 0x000fc60003f86270 */
[----:B------:R-:W2:Y:S01]  /*188a0*/  LDL R23, [R1+0x3824] ;  /* 0x0038240001177983 */ /* 0x000ea20000100800 */
[C---:B------:R-:W-:Y:S02]  /*188b0*/  ISETP.GT.U32.AND P0, PT, R251.reuse, R63, PT ;  /* 0x0000003ffb00720c */ /* 0x040fe40003f04070 */
[----:B------:R-:W-:Y:S02]  /*188c0*/  @!P1 IADD3 R60, -R60, RZ, RZ ;  /* 0x000000ff3c3c9210 */ /* 0x000fe40007ffe1ff */
[C---:B------:R-:W-:Y:S02]  /*188d0*/  ISETP.GT.U32.AND P1, PT, R251.reuse, R66, PT ;  /* 0x00000042fb00720c */ /* 0x040fe40003f24070 */
[----:B------:R-:W-:-:S07]  /*188e0*/  ISETP.GT.U32.AND P5, PT, R251, R67, PT ;  /* 0x00000043fb00720c */ /* 0x000fce0003fa4070 */
[----:B------:R-:W-:Y:S01]  /*188f0*/  @!P0 IMAD.IADD R63, R63, 0x1, -R251 ;  /* 0x000000013f3f8824 */ /* 0x000fe200078e0afb */
[----:B------:R-:W-:-:S03]  /*18900*/  ISETP.GT.U32.AND P0, PT, R251, R69, PT ;  /* 0x00000045fb00720c */ /* 0x000fc60003f04070 */
[----:B------:R-:W-:Y:S01]  /*18910*/  @!P1 IMAD.IADD R66, R66, 0x1, -R251 ;  /* 0x0000000142429824 */ /* 0x000fe200078e0afb */
[----:B------:R-:W-:Y:S02]  /*18920*/  ISETP.GT.U32.AND P1, PT, R251, R72, PT ;  /* 0x00000048fb00720c */ /* 0x000fe40003f24070 */
[----:B------:R-:W-:-:S07]  /*18930*/  @!P5 IADD3 R67, R67, -R251, RZ ;  /* 0x800000fb4343d210 */ /* 0x000fce0007ffe0ff */
[----:B------:R-:W-:Y:S02]  /*18940*/  @!P0 IMAD.IADD R69, R69, 0x1, -R251 ;  /* 0x0000000145458824 */ /* 0x000fe400078e0afb */
[----:B------:R-:W-:Y:S01]  /*18950*/  @!P3 IMAD.MOV R59, RZ, RZ, -R59 ;  /* 0x000000ffff3bb224 */ /* 0x000fe200078e0a3b */
[C---:B------:R-:W-:Y:S01]  /*18960*/  ISETP.GT.U32.AND P3, PT, R251.reuse, R65, PT ;  /* 0x00000041fb00720c */ /* 0x040fe20003f64070 */
[----:B------:R-:W-:Y:S02]  /*18970*/  @!P1 IMAD.IADD R72, R72, 0x1, -R251 ;  /* 0x0000000148489824 */ /* 0x000fe400078e0afb */
[----:B------:R-:W-:Y:S01]  /*18980*/  @!P6 IMAD.MOV R61, RZ, RZ, -R61 ;  /* 0x000000ffff3de224 */ /* 0x000fe200078e0a3d */
[----:B------:R-:W-:-:S09]  /*18990*/  ISETP.GT.U32.AND P6, PT, R251, R68, PT ;  /* 0x00000044fb00720c */ /* 0x000fd20003fc4070 */
[----:B------:R-:W-:Y:S01]  /*189a0*/  @!P3 IMAD.IADD R65, R65, 0x1, -R251 ;  /* 0x000000014141b824 */ /* 0x000fe200078e0afb */
[----:B------:R-:W-:-:S03]  /*189b0*/  ISETP.GT.U32.AND P3, PT, R251, R71, PT ;  /* 0x00000047fb00720c */ /* 0x000fc60003f64070 */
[----:B------:R-:W-:Y:S01]  /*189c0*/  @!P6 IMAD.IADD R68, R68, 0x1, -R251 ;  /* 0x000000014444e824 */ /* 0x000fe200078e0afb */
[----:B------:R-:W-:-:S09]  /*189d0*/  ISETP.GT.U32.AND P6, PT, R251, R73, PT ;  /* 0x00000049fb00720c */ /* 0x000fd20003fc4070 */
[----:B------:R-:W-:-:S04]  /*189e0*/  @!P3 IMAD.IADD R71, R71, 0x1, -R251 ;  /* 0x000000014747b824 */ /* 0x000fc800078e0afb */
[----:B------:R-:W-:-:S04]  /*189f0*/  @!P6 IADD3 R73, R73, -R251, RZ ;  /* 0x800000fb4949e210 */ /* 0x000fc80007ffe0ff */
[----:B------:R-:W-:-:S13]  /*18a00*/  ISETP.GT.U32.AND P6, PT, R251, R73, PT ;  /* 0x00000049fb00720c */ /* 0x000fda0003fc4070 */
[----:B------:R-:W-:Y:S01]  /*18a10*/  @!P6 IMAD.IADD R73, R73, 0x1, -R251 ;  /* 0x000000014949e824 */ /* 0x000fe200078e0afb */
[----:B---3--:R-:W-:Y:S02]  /*18a20*/  ISETP.GE.AND P5, PT, R22, RZ, PT ;  /* 0x000000ff1600720c */ /* 0x008fe40003fa6270 */
[----:B------:R-:W3:Y:S01]  /*18a30*/  LDL R22, [R1+0x37e4] ;  /* 0x0037e40001167983 */ /* 0x000ee20000100800 */
[----:B----4-:R-:W-:-:S03]  /*18a40*/  ISETP.GE.AND P0, PT, R21, RZ, PT ;  /* 0x000000ff1500720c */ /* 0x010fc60003f06270 */
[----:B------:R-:W4:Y:S01]  /*18a50*/  LDL R21, [R1+0x3800] ;  /* 0x0038000001157983 */ /* 0x000f220000100800 */
[----:B--2---:R-:W-:-:S03]  /*18a60*/  ISETP.GE.AND P1, PT, R19, RZ, PT ;  /* 0x000000ff1300720c */ /* 0x004fc60003f26270 */
[----:B------:R-:W2:Y:S10]  /*18a70*/  LDL R19, [R1+0x3834] ;  /* 0x0038340001137983 */ /* 0x000eb40000100800 */
[----:B------:R-:W-:Y:S01]  /*18a80*/  @!P1 IMAD.MOV R67, RZ, RZ, -R67 ;  /* 0x000000ffff439224 */ /* 0x000fe200078e0a43 */
[----:B------:R-:W-:-:S02]  /*18a90*/  ISETP.GT.U32.AND P1, PT, R251, R74, PT ;  /* 0x0000004afb00720c */ /* 0x000fc40003f24070 */
[----:B------:R-:W-:Y:S02]  /*18aa0*/  ISETP.GE.AND P3, PT, R20, RZ, PT ;  /* 0x000000ff1400720c */ /* 0x000fe40003f66270 */
[----:B------:R-:W2:Y:S09]  /*18ab0*/  LDL R20, [R1+0x381c] ;  /* 0x00381c0001147983 */ /* 0x000eb20000100800 */
[----:B------:R-:W-:Y:S01]  /*18ac0*/  @!P1 IMAD.IADD R74, R74, 0x1, -R251 ;  /* 0x000000014a4a9824 */ /* 0x000fe200078e0afb */
[----:B------:R-:W-:-:S02]  /*18ad0*/  ISETP.GE.AND P6, PT, R24, RZ, PT ;  /* 0x000000ff1800720c */ /* 0x000fc40003fc6270 */
[----:B------:R-:W2:Y:S01]  /*18ae0*/  LDL R24, [R1+0x3838] ;  /* 0x0038380001187983 */ /* 0x000ea20000100800 */
[----:B------:R-:W-:-:S03]  /*18af0*/  ISETP.GE.AND P1, PT, R23, RZ, PT ;  /* 0x000000ff1700720c */ /* 0x000fc60003f26270 */
[----:B------:R-:W2:Y:S01]  /*18b00*/  LDL R23, [R1+0x37fc] ;  /* 0x0037fc0001177983 */ /* 0x000ea20000100800 */
[----:B------:R-:W-:Y:S01]  /*18b10*/  @!P2 IMAD.MOV R58, RZ, RZ, -R58 ;  /* 0x000000ffff3aa224 */ /* 0x000fe200078e0a3a */
[----:B------:R-:W-:-:S13]  /*18b20*/  ISETP.GT.U32.AND P2, PT, R251, R64, PT ;  /* 0x00000040fb00720c */ /* 0x000fda0003f44070 */
[----:B------:R-:W-:Y:S01]  /*18b30*/  @!P2 IMAD.IADD R64, R64, 0x1, -R251 ;  /* 0x000000014040a824 */ /* 0x000fe200078e0afb */
[C---:B------:R-:W-:Y:S01]  /*18b40*/  ISETP.GT.U32.AND P2, PT, R251.reuse, R70, PT ;  /* 0x00000046fb00720c */ /* 0x040fe20003f44070 */
[----:B------:R-:W-:Y:S01]  /*18b50*/  @!P4 IMAD.MOV R62, RZ, RZ, -R62 ;  /* 0x000000ffff3ec224 */ /* 0x000fe200078e0a3e */
[C---:B------:R-:W-:Y:S01]  /*18b60*/  ISETP.GT.U32.AND P4, PT, R251.reuse, R68, PT ;  /* 0x00000044fb00720c */ /* 0x040fe20003f84070 */
[----:B------:R-:W-:Y:S01]  /*18b70*/  @!P5 IMAD.MOV R63, RZ, RZ, -R63 ;  /* 0x000000ffff3fd224 */ /* 0x000fe200078e0a3f */
[----:B------:R-:W-:-:S09]  /*18b80*/  ISETP.GT.U32.AND P5, PT, R251, R69, PT ;  /* 0x00000045fb00720c */ /* 0x000fd20003fa4070 */
[--C-:B------:R-:W-:Y:S01]  /*18b90*/  @!P2 IMAD.IADD R70, R70, 0x1, -R251.reuse ;  /* 0x000000014646a824 */ /* 0x100fe200078e0afb */
[----:B------:R-:W-:Y:S02]  /*18ba0*/  ISETP.GE.AND P2, PT, R18, RZ, PT ;  /* 0x000000ff1200720c */ /* 0x000fe40003f46270 */
[----:B------:R-:W-:Y:S02]  /*18bb0*/  @!P4 IADD3 R68, R68, -R251, RZ ;  /* 0x800000fb4444c210 */ /* 0x000fe40007ffe0ff */
[----:B------:R-:W-:Y:S01]  /*18bc0*/  ISETP.GT.U32.AND P4, PT, R251, R75, PT ;  /* 0x0000004bfb00720c */ /* 0x000fe20003f84070 */
[----:B------:R-:W-:Y:S01]  /*18bd0*/  @!P5 IMAD.IADD R69, R69, 0x1, -R251 ;  /* 0x000000014545d824 */ /* 0x000fe200078e0afb */
[----:B------:R-:W-:-:S07]  /*18be0*/  ISETP.GT.U32.AND P5, PT, R251, R76, PT ;  /* 0x0000004cfb00720c */ /* 0x000fce0003fa4070 */
[----:B------:R-:W-:Y:S01]  /*18bf0*/  @!P2 IMAD.MOV R65, RZ, RZ, -R65 ;  /* 0x000000ffff41a224 */ /* 0x000fe200078e0a41 */
[----:B------:R-:W-:-:S03]  /*18c00*/  ISETP.GT.U32.AND P2, PT, R251, R71, PT ;  /* 0x00000047fb00720c */ /* 0x000fc60003f44070 */
[----:B------:R-:W-:Y:S02]  /*18c10*/  @!P4 IADD3 R75, R75, -R251, RZ ;  /* 0x800000fb4b4bc210 */ /* 0x000fe40007ffe0ff */
[----:B------:R-:W-:-:S08]  /*18c20*/  @!P5 IMAD.IADD R76, R76, 0x1, -R251 ;  /* 0x000000014c4cd824 */ /* 0x000fd000078e0afb */
[----:B------:R-:W-:Y:S01]  /*18c30*/  @!P2 IMAD.IADD R71, R71, 0x1, -R251 ;  /* 0x000000014747a824 */ /* 0x000fe200078e0afb */
[C---:B------:R-:W-:Y:S01]  /*18c40*/  ISETP.GT.U32.AND P2, PT, R251.reuse, R78, PT ;  /* 0x0000004efb00720c */ /* 0x040fe20003f44070 */
[----:B------:R-:W-:Y:S01]  /*18c50*/  @!P0 IMAD.MOV R64, RZ, RZ, -R64 ;  /* 0x000000ffff408224 */ /* 0x000fe200078e0a40 */
[C---:B------:R-:W-:Y:S01]  /*18c60*/  ISETP.GT.U32.AND P0, PT, R251.reuse, R70, PT ;  /* 0x00000046fb00720c */ /* 0x040fe20003f04070 */
[----:B------:R-:W-:Y:S01]  /*18c70*/  @!P3 IMAD.MOV R66, RZ, RZ, -R66 ;  /* 0x000000ffff42b224 */ /* 0x000fe200078e0a42 */
[----:B------:R-:W-:-:S09]  /*18c80*/  ISETP.GT.U32.AND P3, PT, R251, R72, PT ;  /* 0x00000048fb00720c */ /* 0x000fd20003f64070 */
[--C-:B------:R-:W-:Y:S02]  /*18c90*/  @!P2 IMAD.IADD R78, R78, 0x1, -R251.reuse ;  /* 0x000000014e4ea824 */ /* 0x100fe400078e0afb */
[--C-:B------:R-:W-:Y:S01]  /*18ca0*/  @!P0 IMAD.IADD R70, R70, 0x1, -R251.reuse ;  /* 0x0000000146468824 */ /* 0x100fe200078e0afb */
[C---:B------:R-:W-:Y:S01]  /*18cb0*/  ISETP.GT.U32.AND P0, PT, R251.reuse, R77, PT ;  /* 0x0000004dfb00720c */ /* 0x040fe20003f04070 */
[----:B------:R-:W-:Y:S01]  /*18cc0*/  @!P3 IMAD.IADD R72, R72, 0x1, -R251 ;  /* 0x000000014848b824 */ /* 0x000fe200078e0afb */
[----:B------:R-:W-:Y:S02]  /*18cd0*/  ISETP.GT.U32.AND P3, PT, R251, R79, PT ;  /* 0x0000004ffb00720c */ /* 0x000fe40003f64070 */
[----:B------:R-:W-:-:S09]  /*18ce0*/  IADD3 R38, R246, 0x1f5, RZ ;  /* 0x000001f5f6267810 */ /* 0x000fd20007ffe0ff */
[--C-:B------:R-:W-:Y:S02]  /*18cf0*/  @!P0 IMAD.IADD R77, R77, 0x1, -R251.reuse ;  /* 0x000000014d4d8824 */ /* 0x100fe400078e0afb */
        /* <DEDUP_REMOVED lines=10> */
[----:B------:R-:W2:Y:S04]  /*18da0*/  LDL R20, [R1+0x384c] ;  /* 0x00384c0001147983 */ /* 0x000ea80000100800 */
[----:B------:R1:W-:Y:S01]  /*18db0*/  STL [R1+0x337c], R38 ;  /* 0x00337c2601007387 */ /* 0x0003e20000100800 */
[----:B------:R-:W-:-:S04]  /*18dc0*/  @!P5 IMAD.MOV R71, RZ, RZ, -R71 ;  /* 0x000000ffff47d224 */ /* 0x000fc800078e0a47 */
[----:B------:R-:W-:Y:S01]  /*18dd0*/  @!P2 IMAD.IADD R80, R80, 0x1, -R251 ;  /* 0x000000015050a824 */ /* 0x000fe200078e0afb */
[C---:B------:R-:W-:Y:S02]  /*18de0*/  ISETP.GT.U32.AND P5, PT, R251.reuse, R79, PT ;  /* 0x0000004ffb00720c */ /* 0x040fe40003fa4070 */
[----:B------:R-:W-:Y:S01]  /*18df0*/  ISETP.GT.U32.AND P3, PT, R251, R74, PT ;  /* 0x0000004afb00720c */ /* 0x000fe20003f64070 */
[----:B------:R-:W-:Y:S01]  /*18e00*/  @!P1 IMAD.MOV R69, RZ, RZ, -R69 ;  /* 0x000000ffff459224 */ /* 0x000fe200078e0a45 */
[----:B------:R-:W-:Y:S01]  /*18e10*/  @!P4 IADD3 R70, -R70, RZ, RZ ;  /* 0x000000ff4646c210 */ /* 0x000fe20007ffe1ff */
[----:B------:R-:W-:Y:S01]  /*18e20*/  @!P0 IMAD.MOV R72, RZ, RZ, -R72 ;  /* 0x000000ffff488224 */ /* 0x000fe200078e0a48 */
[----:B------:R-:W2:Y:S01]  /*18e30*/  LDL R25, [R1+0x3844] ;  /* 0x0038440001197983 */ /* 0x000ea20000100800 */
[----:B------:R-:W-:-:S03]  /*18e40*/  ISETP.GE.AND P2, PT, R23, RZ, PT ;  /* 0x000000ff1700720c */ /* 0x000fc60003f46270 */
[----:B------:R-:W2:Y:S03]  /*18e50*/  LDL R23, [R1+0x382c] ;  /* 0x00382c0001177983 */ /* 0x000ea60000100800 */
[--C-:B------:R-:W-:Y:S01]  /*18e60*/  @!P5 IMAD.IADD R79, R79, 0x1, -R251.reuse ;  /* 0x000000014f4fd824 */ /* 0x100fe200078e0afb */
[----:B------:R-:W-:Y:S02]  /*18e70*/  ISETP.GE.AND P5, PT, R24, RZ, PT ;  /* 0x000000ff1800720c */ /* 0x000fe40003fa6270 */
[----:B------:R-:W2:Y:S01]  /*18e80*/  LDL R24, [R1+0x3814] ;  /* 0x0038140001187983 */ /* 0x000ea20000100800 */
[C---:B------:R-:W-:Y:S01]  /*18e90*/  ISETP.GT.U32.AND P1, PT, R251.reuse, R75, PT ;  /* 0x0000004bfb00720c */ /* 0x040fe20003f24070 */
[----:B------:R-:W-:Y:S01]  /*18ea0*/  @!P3 IMAD.IADD R74, R74, 0x1, -R251 ;  /* 0x000000014a4ab824 */ /* 0x000fe200078e0afb */
[C---:B------:R-:W-:Y:S02]  /*18eb0*/  ISETP.GT.U32.AND P3, PT, R251.reuse, R81, PT ;  /* 0x00000051fb00720c */ /* 0x040fe40003f64070 */
[----:B------:R-:W-:-:S09]  /*18ec0*/  ISETP.GT.U32.AND P0, PT, R251, R78, PT ;  /* 0x0000004efb00720c */ /* 0x000fd20003f04070 */
[--C-:B------:R-:W-:Y:S01]  /*18ed0*/  @!P1 IMAD.IADD R75, R75, 0x1, -R251.reuse ;  /* 0x000000014b4b9824 */ /* 0x100fe200078e0afb */
[----:B------:R-:W-:Y:S01]  /*18ee0*/  ISETP.GT.U32.AND P1, PT, R251, R82, PT ;  /* 0x00000052fb00720c */ /* 0x000fe20003f24070 */
[--C-:B------:R-:W-:Y:S02]  /*18ef0*/  @!P3 IMAD.IADD R81, R81, 0x1, -R251.reuse ;  /* 0x000000015151b824 */ /* 0x100fe400078e0afb */
[----:B------:R-:W-:Y:S01]  /*18f00*/  @!P0 IMAD.IADD R78, R78, 0x1, -R251 ;  /* 0x000000014e4e8824 */ /* 0x000fe200078e0afb */
[----:B------:R-:W-:-:S09]  /*18f10*/  ISETP.GT.U32.AND P0, PT, R251, R85, PT ;  /* 0x00000055fb00720c */ /* 0x000fd20003f04070 */
[----:B------:R-:W-:Y:S01]  /*18f20*/  @!P1 IMAD.IADD R82, R82, 0x1, -R251 ;  /* 0x0000000152529824 */ /* 0x000fe200078e0afb */
[----:B------:R-:W-:-:S03]  /*18f30*/  ISETP.GT.U32.AND P4, PT, R251, R76, PT ;  /* 0x0000004cfb00720c */ /* 0x000fc60003f84070 */
[----:B------:R-:W-:Y:S02]  /*18f40*/  @!P0 IMAD.IADD R85, R85, 0x1, -R251 ;  /* 0x0000000155558824 */ /* 0x000fe400078e0afb */
[----:B------:R-:W-:-:S03]  /*18f50*/  @!P5 IMAD.MOV R74, RZ, RZ, -R74 ;  /* 0x000000ffff4ad224 */ /* 0x000fc600078e0a4a */
[----:B------:R-:W-:-:S05]  /*18f60*/  ISETP.GT.U32.AND P5, PT, R251, R85, PT ;  /* 0x00000055fb00720c */ /* 0x000fca0003fa4070 */
[----:B------:R-:W-:Y:S01]  /*18f70*/  @!P4 IMAD.IADD R76, R76, 0x1, -R251 ;  /* 0x000000014c4cc824 */ /* 0x000fe200078e0afb */
[----:B------:R-:W-:-:S07]  /*18f80*/  ISETP.GT.U32.AND P4, PT, R251, R83, PT ;  /* 0x00000053fb00720c */ /* 0x000fce0003f84070 */
[----:B------:R-:W-:-:S06]  /*18f90*/  @!P5 IMAD.IADD R85, R85, 0x1, -R251 ;  /* 0x000000015555d824 */ /* 0x000fcc00078e0afb */
[----:B------:R-:W-:Y:S01]  /*18fa0*/  @!P4 IMAD.IADD R83, R83, 0x1, -R251 ;  /* 0x000000015353c824 */ /* 0x000fe200078e0afb */
        /* <DEDUP_REMOVED lines=12> */
[----:B------:R-:W-:Y:S01]  /*19070*/  @!P6 IMAD.MOV R68, RZ, RZ, -R68 ;  /* 0x000000ffff44e224 */ /* 0x000fe200078e0a44 */
[C---:B------:R-:W-:Y:S01]  /*19080*/  ISETP.GT.U32.AND P6, PT, R251.reuse, R77, PT ;  /* 0x0000004dfb00720c */ /* 0x040fe20003fc4070 */
[----:B------:R-:W-:Y:S01]  /*19090*/  @!P2 IMAD.MOV R75, RZ, RZ, -R75 ;  /* 0x000000ffff4ba224 */ /* 0x000fe200078e0a4b */
[----:B------:R-:W-:-:S11]  /*190a0*/  ISETP.GT.U32.AND P2, PT, R251, R81, PT ;  /* 0x00000051fb00720c */ /* 0x000fd60003f44070 */
[----:B------:R-:W-:Y:S02]  /*190b0*/  @!P6 IADD3 R77, R77, -R251, RZ ;  /* 0x800000fb4d4de210 */ /* 0x000fe40007ffe0ff */
[----:B------:R-:W-:-:S03]  /*190c0*/  ISETP.GT.U32.AND P6, PT, R251, R84, PT ;  /* 0x00000054fb00720c */ /* 0x000fc60003fc4070 */
[----:B------:R-:W-:Y:S01]  /*190d0*/  @!P1 IMAD.MOV R77, RZ, RZ, -R77 ;  /* 0x000000ffff4d9224 */ /* 0x000fe200078e0a4d */
[----:B------:R-:W-:Y:S01]  /*190e0*/  ISETP.GT.U32.AND P1, PT, R251, R83, PT ;  /* 0x00000053fb00720c */ /* 0x000fe20003f24070 */
[----:B------:R-:W-:Y:S01]  /*190f0*/  @!P2 IMAD.IADD R81, R81, 0x1, -R251 ;  /* 0x000000015151a824 */ /* 0x000fe200078e0afb */
[----:B------:R-:W-:-:S07]  /*19100*/  ISETP.GT.U32.AND P2, PT, R251, R87, PT ;  /* 0x00000057fb00720c */ /* 0x000fce0003f44070 */
[----:B------:R-:W-:Y:S02]  /*19110*/  @!P6 IADD3 R84, R84, -R251, RZ ;  /* 0x800000fb5454e210 */ /* 0x000fe40007ffe0ff */
[----:B------:R-:W-:Y:S02]  /*19120*/  ISETP.GE.AND P6, PT, R19, RZ, PT ;  /* 0x000000ff1300720c */ /* 0x000fe40003fc6270 */
[--C-:B------:R-:W-:Y:S01]  /*19130*/  @!P1 IMAD.IADD R83, R83, 0x1, -R251.reuse ;  /* 0x0000000153539824 */ /* 0x100fe200078e0afb */
[----:B------:R-:W-:Y:S01]  /*19140*/  ISETP.GT.U32.AND P1, PT, R251, R89, PT ;  /* 0x00000059fb00720c */ /* 0x000fe20003f24070 */
[----:B------:R-:W2:Y:S01]  /*19150*/  LDL R19, [R1+0x3868] ;  /* 0x0038680001137983 */ /* 0x000ea20000100800 */
[----:B------:R-:W-:-:S08]  /*19160*/  @!P2 IMAD.IADD R87, R87, 0x1, -R251 ;  /* 0x000000015757a824 */ /* 0x000fd000078e0afb */
[----:B------:R-:W-:Y:S02]  /*19170*/  @!P6 IADD3 R79, -R79, RZ, RZ ;  /* 0x000000ff4f4fe210 */ /* 0x000fe40007ffe1ff */
[----:B------:R-:W-:Y:S01]  /*19180*/  ISETP.GT.U32.AND P6, PT, R251, R86, PT ;  /* 0x00000056fb00720c */ /* 0x000fe20003fc4070 */
[----:B------:R-:W-:Y:S02]  /*19190*/  @!P1 IMAD.IADD R89, R89, 0x1, -R251 ;  /* 0x0000000159599824 */ /* 0x000fe400078e0afb */
[----:B------:R-:W-:Y:S01]  /*191a0*/  @!P4 IMAD.MOV R78, RZ, RZ, -R78 ;  /* 0x000000ffff4ec224 */ /* 0x000fe200078e0a4e */
[----:B------:R-:W-:Y:S02]  /*191b0*/  ISETP.GT.U32.AND P4, PT, R251, R84, PT ;  /* 0x00000054fb00720c */ /* 0x000fe40003f84070 */
[----:B------:R-:W-:-:S07]  /*191c0*/  @!P0 IADD3 R80, -R80, RZ, RZ ;  /* 0x000000ff50508210 */ /* 0x000fce0007ffe1ff */
[----:B------:R-:W-:Y:S02]  /*191d0*/  @!P6 IADD3 R86, R86, -R251, RZ ;  /* 0x800000fb5656e210 */ /* 0x000fe40007ffe0ff */
[C---:B------:R-:W-:Y:S02]  /*191e0*/  ISETP.GT.U32.AND P6, PT, R251.reuse, R91, PT ;  /* 0x0000005bfb00720c */ /* 0x040fe40003fc4070 */
[C---:B------:R-:W-:Y:S01]  /*191f0*/  ISETP.GT.U32.AND P0, PT, R251.reuse, R86, PT ;  /* 0x00000056fb00720c */ /* 0x040fe20003f04070 */
[----:B------:R-:W-:Y:S01]  /*19200*/  @!P4 IMAD.IADD R84, R84, 0x1, -R251 ;  /* 0x000000015454c824 */ /* 0x000fe200078e0afb */
[----:B------:R-:W-:-:S09]  /*19210*/  ISETP.GT.U32.AND P4, PT, R251, R90, PT ;  /* 0x0000005afb00720c */ /* 0x000fd20003f84070 */
[--C-:B------:R-:W-:Y:S02]  /*19220*/  @!P6 IMAD.IADD R91, R91, 0x1, -R251.reuse ;  /* 0x000000015b5be824 */ /* 0x100fe400078e0afb */
[--C-:B------:R-:W-:Y:S01]  /*19230*/  @!P0 IMAD.IADD R86, R86, 0x1, -R251.reuse ;  /* 0x0000000156568824 */ /* 0x100fe200078e0afb */
[C---:B------:R-:W-:Y:S02]  /*19240*/  ISETP.GT.U32.AND P0, PT, R251.reuse, R93, PT ;  /* 0x0000005dfb00720c */ /* 0x040fe40003f04070 */
[----:B------:R-:W-:Y:S01]  /*19250*/  ISETP.GT.U32.AND P6, PT, R251, R91, PT ;  /* 0x0000005bfb00720c */ /* 0x000fe20003fc4070 */
[----:B------:R-:W-:-:S10]  /*19260*/  @!P4 IMAD.IADD R90, R90, 0x1, -R251 ;  /* 0x000000015a5ac824 */ /* 0x000fd400078e0afb */
[--C-:B------:R-:W-:Y:S02]  /*19270*/  @!P0 IMAD.IADD R93, R93, 0x1, -R251.reuse ;  /* 0x000000015d5d8824 */ /* 0x100fe400078e0afb */
[----:B------:R-:W-:Y:S01]  /*19280*/  @!P6 IMAD.IADD R91, R91, 0x1, -R251 ;  /* 0x000000015b5be824 */ /* 0x000fe200078e0afb */
[----:B------:R-:W-:Y:S02]  /*19290*/  ISETP.GE.AND P6, PT, R25, RZ, PT ;  /* 0x000000ff1900720c */ /* 0x000fe40003fc6270 */
[----:B------:R-:W2:Y:S01]  /*192a0*/  LDL R25, [R1+0x3878] ;  /* 0x0038780001197983 */ /* 0x000ea20000100800 */
[----:B---3--:R-:W-:-:S03]  /*192b0*/  ISETP.GE.AND P2, PT, R22, RZ, PT ;  /* 0x000000ff1600720c */ /* 0x008fc60003f46270 */
        /* <DEDUP_REMOVED lines=12> */
[----:B------:R-:W-:Y:S01]  /*19380*/  @!P3 IMAD.MOV R76, RZ, RZ, -R76 ;  /* 0x000000ffff4cb224 */ /* 0x000fe200078e0a4c */
[----:B------:R-:W-:-:S13]  /*19390*/  ISETP.GT.U32.AND P3, PT, R251, R82, PT ;  /* 0x00000052fb00720c */ /* 0x000fda0003f64070 */
[----:B------:R-:W-:Y:S01]  /*193a0*/  @!P3 IMAD.IADD R82, R82, 0x1, -R251 ;  /* 0x000000015252b824 */ /* 0x000fe200078e0afb */
[C---:B------:R-:W-:Y:S01]  /*193b0*/  ISETP.GT.U32.AND P3, PT, R251.reuse, R88, PT ;  /* 0x00000058fb00720c */ /* 0x040fe20003f64070 */
[----:B------:R-:W-:Y:S01]  /*193c0*/  @!P5 IMAD.MOV R81, RZ, RZ, -R81 ;  /* 0x000000ffff51d224 */ /* 0x000fe200078e0a51 */
[----:B------:R-:W-:Y:S01]  /*193d0*/  ISETP.GT.U32.AND P5, PT, R251, R87, PT ;  /* 0x00000057fb00720c */ /* 0x000fe20003fa4070 */
[----:B------:R-:W-:-:S10]  /*193e0*/  @!P2 IMAD.MOV R82, RZ, RZ, -R82 ;  /* 0x000000ffff52a224 */ /* 0x000fd400078e0a52 */
[----:B------:R-:W-:-:S05]  /*193f0*/  @!P3 IMAD.IADD R88, R88, 0x1, -R251 ;  /* 0x000000015858b824 */ /* 0x000fca00078e0afb */
[----:B------:R-:W-:Y:S01]  /*19400*/  ISETP.GT.U32.AND P2, PT, R251, R88, PT ;  /* 0x00000058fb00720c */ /* 0x000fe20003f44070 */
[----:B------:R-:W-:Y:S01]  /*19410*/  @!P1 IMAD.MOV R84, RZ, RZ, -R84 ;  /* 0x000000ffff549224 */ /* 0x000fe200078e0a54 */
[----:B------:R-:W-:Y:S02]  /*19420*/  @!P5 IADD3 R87, R87, -R251, RZ ;  /* 0x800000fb5757d210 */ /* 0x000fe40007ffe0ff */
[C---:B------:R-:W-:Y:S02]  /*19430*/  ISETP.GT.U32.AND P1, PT, R251.reuse, R90, PT ;  /* 0x0000005afb00720c */ /* 0x040fe40003f24070 */
[----:B------:R-:W-:-:S07]  /*19440*/  ISETP.GT.U32.AND P5, PT, R251, R94, PT ;  /* 0x0000005efb00720c */ /* 0x000fce0003fa4070 */
[--C-:B------:R-:W-:Y:S01]  /*19450*/  @!P2 IMAD.IADD R88, R88, 0x1, -R251.reuse ;  /* 0x000000015858a824 */ /* 0x100fe200078e0afb */
[----:B------:R-:W-:Y:S02]  /*19460*/  ISETP.GT.U32.AND P2, PT, R251, R95, PT ;  /* 0x0000005ffb00720c */ /* 0x000fe40003f44070 */
[----:B------:R-:W-:Y:S01]  /*19470*/  ISETP.GE.AND P3, PT, R19, RZ, PT ;  /* 0x000000ff1300720c */ /* 0x000fe20003f66270 */
[----:B------:R-:W-:Y:S01]  /*19480*/  @!P1 IMAD.IADD R90, R90, 0x1, -R251 ;  /* 0x000000015a5a9824 */ /* 0x000fe200078e0afb */
[----:B------:R-:W-:Y:S02]  /*19490*/  ISETP.GT.U32.AND P1, PT, R251, R97, PT ;  /* 0x00000061fb00720c */ /* 0x000fe40003f24070 */
[----:B------:R-:W-:-:S07]  /*194a0*/  @!P5 IADD3 R94, R94, -R251, RZ ;  /* 0x800000fb5e5ed210 */ /* 0x000fce0007ffe0ff */
[----:B------:R-:W-:Y:S02]  /*194b0*/  @!P2 IMAD.IADD R95, R95, 0x1, -R251 ;  /* 0x000000015f5fa824 */ /* 0x000fe400078e0afb */
[----:B------:R-:W-:Y:S01]  /*194c0*/  @!P3 IMAD.MOV R83, RZ, RZ, -R83 ;  /* 0x000000ffff53b224 */ /* 0x000fe200078e0a53 */
[----:B------:R-:W-:Y:S01]  /*194d0*/  ISETP.GT.U32.AND P3, PT, R251, R89, PT ;  /* 0x00000059fb00720c */ /* 0x000fe20003f64070 */
[----:B------:R-:W-:Y:S01]  /*194e0*/  @!P1 IMAD.IADD R97, R97, 0x1, -R251 ;  /* 0x0000000161619824 */ /* 0x000fe200078e0afb */
[----:B------:R-:W-:-:S11]  /*194f0*/  ISETP.GT.U32.AND P1, PT, R251, R92, PT ;  /* 0x0000005cfb00720c */ /* 0x000fd60003f24070 */
        /* <DEDUP_REMOVED lines=10> */
[----:B------:R-:W4:Y:S07]  /*195a0*/  LDL R21, [R1+0x3874] ;  /* 0x0038740001157983 */ /* 0x000f2e0000100800 */
[----:B------:R-:W-:Y:S02]  /*195b0*/  @!P5 IADD3 R89, -R89, RZ, RZ ;  /* 0x000000ff5959d210 */ /* 0x000fe40007ffe1ff */
[----:B------:R-:W-:-:S13]  /*195c0*/  ISETP.GT.U32.AND P5, PT, R251, R97, PT ;  /* 0x00000061fb00720c */ /* 0x000fda0003fa4070 */
[----:B------:R-:W-:Y:S01]  /*195d0*/  @!P5 IMAD.IADD R97, R97, 0x1, -R251 ;  /* 0x000000016161d824 */ /* 0x000fe200078e0afb */
[----:B------:R-:W-:Y:S02]  /*195e0*/  ISETP.GE.AND P5, PT, R25, RZ, PT ;  /* 0x000000ff1900720c */ /* 0x000fe40003fa6270 */
[----:B--2---:R-:W-:Y:S02]  /*195f0*/  ISETP.GE.AND P3, PT, R20, RZ, PT ;  /* 0x000000ff1400720c */ /* 0x004fe40003f66270 */
[----:B------:R-:W2:Y:S04]  /*19600*/  LDL R20, [R1+0x3890] ;  /* 0x0038900001147983 */ /* 0x000ea80000100800 */
[----:B------:R1:W-:Y:S04]  /*19610*/  STL [R1+0x3368], R37 ;  /* 0x0033682501007387 */ /* 0x0003e80000100800 */
[----:B------:R-:W2:Y:S03]  /*19620*/  LDL R25, [R1+0x38a8] ;  /* 0x0038a80001197983 */ /* 0x000ea60000100800 */
[----:B------:R-:W-:Y:S01]  /*19630*/  @!P3 IMAD.MOV R91, RZ, RZ, -R91 ;  /* 0x000000ffff5bb224 */ /* 0x000fe200078e0a5b */
[----:B------:R-:W-:-:S02]  /*19640*/  ISETP.GT.U32.AND P3, PT, R251, R98, PT ;  /* 0x00000062fb00720c */ /* 0x000fc40003f64070 */
[----:B------:R-:W-:Y:S01]  /*19650*/  ISETP.GE.AND P1, PT, R23, RZ, PT ;  /* 0x000000ff1700720c */ /* 0x000fe20003f26270 */
[----:B------:R-:W-:Y:S01]  /*19660*/  @!P4 IMAD.MOV R87, RZ, RZ, -R87 ;  /* 0x000000ffff57c224 */ /* 0x000fe200078e0a57 */
[----:B------:R-:W2:Y:S09]  /*19670*/  LDL R23, [R1+0x3870] ;  /* 0x0038700001177983 */ /* 0x000eb20000100800 */
[----:B------:R-:W-:Y:S01]  /*19680*/  @!P3 IMAD.IADD R98, R98, 0x1, -R251 ;  /* 0x000000016262b824 */ /* 0x000fe200078e0afb */
[----:B------:R-:W-:-:S02]  /*19690*/  ISETP.GE.AND P3, PT, R24, RZ, PT ;  /* 0x000000ff1800720c */ /* 0x000fc40003f66270 */
[----:B------:R-:W2:Y:S01]  /*196a0*/  LDL R24, [R1+0x38ac] ;  /* 0x0038ac0001187983 */ /* 0x000ea20000100800 */
[C---:B------:R-:W-:Y:S01]  /*196b0*/  ISETP.GT.U32.AND P4, PT, R251.reuse, R93, PT ;  /* 0x0000005dfb00720c */ /* 0x040fe20003f84070 */
[----:B------:R-:W-:Y:S01]  /*196c0*/  @!P0 IMAD.MOV R88, RZ, RZ, -R88 ;  /* 0x000000ffff588224 */ /* 0x000fe200078e0a58 */
[----:B------:R-:W-:Y:S01]  /*196d0*/  ISETP.GT.U32.AND P0, PT, R251, R94, PT ;  /* 0x0000005efb00720c */ /* 0x000fe20003f04070 */
[----:B------:R-:W-:Y:S01]  /*196e0*/  @!P2 IMAD.MOV R90, RZ, RZ, -R90 ;  /* 0x000000ffff5aa224 */ /* 0x000fe200078e0a5a */
[----:B------:R-:W2:Y:S09]  /*196f0*/  LDL R26, [R1+0x38c4] ;  /* 0x0038c400011a7983 */ /* 0x000eb20000100800 */
[--C-:B------:R-:W-:Y:S01]  /*19700*/  @!P4 IMAD.IADD R93, R93, 0x1, -R251.reuse ;  /* 0x000000015d5dc824 */ /* 0x100fe200078e0afb */
[C---:B------:R-:W-:Y:S01]  /*19710*/  ISETP.GT.U32.AND P4, PT, R251.reuse, R100, PT ;  /* 0x00000064fb00720c */ /* 0x040fe20003f84070 */
[----:B------:R-:W-:Y:S01]  /*19720*/  @!P0 IMAD.IADD R94, R94, 0x1, -R251 ;  /* 0x000000015e5e8824 */ /* 0x000fe200078e0afb */
[----:B------:R-:W-:-:S02]  /*19730*/  ISETP.GT.U32.AND P0, PT, R251, R101, PT ;  /* 0x00000065fb00720c */ /* 0x000fc40003f04070 */
[----:B------:R-:W-:-:S09]  /*19740*/  ISETP.GT.U32.AND P2, PT, R251, R96, PT ;  /* 0x00000060fb00720c */ /* 0x000fd20003f44070 */
[--C-:B------:R-:W-:Y:S02]  /*19750*/  @!P4 IMAD.IADD R100, R100, 0x1, -R251.reuse ;  /* 0x000000016464c824 */ /* 0x100fe400078e0afb */
[----:B------:R-:W-:Y:S02]  /*19760*/  @!P0 IMAD.IADD R101, R101, 0x1, -R251 ;  /* 0x0000000165658824 */ /* 0x000fe400078e0afb */
[----:B------:R-:W-:Y:S01]  /*19770*/  @!P2 IADD3 R96, R96, -R251, RZ ;  /* 0x800000fb6060a210 */ /* 0x000fe20007ffe0ff */
[----:B------:R-:W-:Y:S01]  /*19780*/  @!P3 IMAD.MOV R93, RZ, RZ, -R93 ;  /* 0x000000ffff5db224 */ /* 0x000fe200078e0a5d */
[C---:B------:R-:W-:Y:S02]  /*19790*/  ISETP.GT.U32.AND P2, PT, R251.reuse, R103, PT ;  /* 0x00000067fb00720c */ /* 0x040fe40003f44070 */
[----:B------:R-:W-:-:S11]  /*197a0*/  ISETP.GT.U32.AND P3, PT, R251, R99, PT ;  /* 0x00000063fb00720c */ /* 0x000fd60003f64070 */
[--C-:B------:R-:W-:Y:S01]  /*197b0*/  @!P2 IMAD.IADD R103, R103, 0x1, -R251.reuse ;  /* 0x000000016767a824 */ /* 0x100fe200078e0afb */
[----:B------:R-:W-:Y:S01]  /*197c0*/  ISETP.GT.U32.AND P2, PT, R251, R98, PT ;  /* 0x00000062fb00720c */ /* 0x000fe20003f44070 */
[----:B------:R-:W-:Y:S01]  /*197d0*/  @!P3 IMAD.IADD R99, R99, 0x1, -R251 ;  /* 0x000000016363b824 */ /* 0x000fe200078e0afb */
[----:B------:R-:W-:-:S11]  /*197e0*/  ISETP.GT.U32.AND P3, PT, R251, R105, PT ;  /* 0x00000069fb00720c */ /* 0x000fd60003f64070 */
[--C-:B------:R-:W-:Y:S02]  /*197f0*/  @!P2 IMAD.IADD R98, R98, 0x1, -R251.reuse ;  /* 0x000000016262a824 */ /* 0x100fe400078e0afb */
[----:B------:R-:W-:Y:S01]  /*19800*/  @!P3 IMAD.IADD R105, R105, 0x1, -R251 ;  /* 0x000000016969b824 */ /* 0x000fe200078e0afb */
[----:B---3--:R-:W-:Y:S02]  /*19810*/  ISETP.GE.AND P4, PT, R22, RZ, PT ;  /* 0x000000ff1600720c */ /* 0x008fe40003f86270 */
[----:B------:R-:W3:Y:S01]  /*19820*/  LDL R22, [R1+0x38a4] ;  /* 0x0038a40001167983 */ /* 0x000ee20000100800 */
[----:B----4-:R-:W-:-:S03]  /*19830*/  ISETP.GE.AND P0, PT, R21, RZ, PT ;  /* 0x000000ff1500720c */ /* 0x010fc60003f06270 */
[----:B------:R-:W4:Y:S10]  /*19840*/  LDL R21, [R1+0x38c0] ;  /* 0x0038c00001157983 */ /* 0x000f340000100800 */
[----:B------:R-:W-:-:S02]  /*19850*/  @!P0 IADD3 R96, -R96, RZ, RZ ;  /* 0x000000ff60608210 */ /* 0x000fc40007ffe1ff */
[----:B------:R-:W-:Y:S02]  /*19860*/  ISETP.GT.U32.AND P0, PT, R251, R103, PT ;  /* 0x00000067fb00720c */ /* 0x000fe40003f04070 */
[----:B--2---:R-:W-:Y:S02]  /*19870*/  ISETP.GE.AND P2, PT, R25, RZ, PT ;  /* 0x000000ff1900720c */ /* 0x004fe40003f46270 */
        /* <DEDUP_REMOVED lines=9> */
[----:B------:R-:W-:Y:S01]  /*19910*/  ISETP.GT.U32.AND P6, PT, R251, R102, PT ;  /* 0x00000066fb00720c */ /* 0x000fe20003fc4070 */
[----:B------:R-:W-:-:S12]  /*19920*/  @!P5 IMAD.MOV R92, RZ, RZ, -R92 ;  /* 0x000000ffff5cd224 */ /* 0x000fd800078e0a5c */
[----:B------:R-:W-:Y:S02]  /*19930*/  @!P6 IADD3 R102, R102, -R251, RZ ;  /* 0x800000fb6666e210 */ /* 0x000fe40007ffe0ff */
[----:B------:R-:W-:Y:S02]  /*19940*/  ISETP.GE.AND P6, PT, R20, RZ, PT ;  /* 0x000000ff1400720c */ /* 0x000fe40003fc6270 */
[----:B------:R-:W2:Y:S01]  /*19950*/  LDL R20, [R1+0x388c] ;  /* 0x00388c0001147983 */ /* 0x000ea20000100800 */
[C---:B------:R-:W-:Y:S01]  /*19960*/  ISETP.GT.U32.AND P5, PT, R251.reuse, R101, PT ;  /* 0x00000065fb00720c */ /* 0x040fe20003fa4070 */
[----:B------:R-:W-:Y:S01]  /*19970*/  @!P4 IMAD.MOV R95, RZ, RZ, -R95 ;  /* 0x000000ffff5fc224 */ /* 0x000fe200078e0a5f */
[----:B------:R-:W-:-:S11]  /*19980*/  ISETP.GT.U32.AND P4, PT, R251, R102, PT ;  /* 0x00000066fb00720c */ /* 0x000fd60003f84070 */
[----:B------:R-:W-:Y:S01]  /*19990*/  @!P5 IMAD.IADD R101, R101, 0x1, -R251 ;  /* 0x000000016565d824 */ /* 0x000fe200078e0afb */
[C---:B------:R-:W-:Y:S02]  /*199a0*/  ISETP.GT.U32.AND P5, PT, R251.reuse, R107, PT ;  /* 0x0000006bfb00720c */ /* 0x040fe40003fa4070 */
[----:B------:R-:W-:Y:S02]  /*199b0*/  @!P4 IADD3 R102, R102, -R251, RZ ;  /* 0x800000fb6666c210 */ /* 0x000fe40007ffe0ff */
[C---:B------:R-:W-:Y:S01]  /*199c0*/  ISETP.GT.U32.AND P4, PT, R251.reuse, R108, PT ;  /* 0x0000006cfb00720c */ /* 0x040fe20003f84070 */
[----:B------:R-:W-:Y:S01]  /*199d0*/  @!P6 IMAD.MOV R97, RZ, RZ, -R97 ;  /* 0x000000ffff61e224 */ /* 0x000fe200078e0a61 */
[----:B------:R-:W-:-:S07]  /*199e0*/  ISETP.GT.U32.AND P6, PT, R251, R104, PT ;  /* 0x00000068fb00720c */ /* 0x000fce0003fc4070 */
[----:B------:R-:W-:-:S04]  /*199f0*/  @!P5 IMAD.IADD R107, R107, 0x1, -R251 ;  /* 0x000000016b6bd824 */ /* 0x000fc800078e0afb */
[----:B------:R-:W-:Y:S02]  /*19a00*/  @!P4 IADD3 R108, R108, -R251, RZ ;  /* 0x800000fb6c6cc210 */ /* 0x000fe40007ffe0ff */
[----:B------:R-:W-:Y:S01]  /*19a10*/  @!P6 IMAD.IADD R104, R104, 0x1, -R251 ;  /* 0x000000016868e824 */ /* 0x000fe200078e0afb */
[C---:B------:R-:W-:Y:S01]  /*19a20*/  ISETP.GT.U32.AND P6, PT, R251.reuse, R109, PT ;  /* 0x0000006dfb00720c */ /* 0x040fe20003fc4070 */
[----:B------:R-:W-:Y:S01]  /*19a30*/  @!P0 IMAD.MOV R99, RZ, RZ, -R99 ;  /* 0x000000ffff638224 */ /* 0x000fe200078e0a63 */
[----:B------:R-:W-:-:S11]  /*19a40*/  ISETP.GT.U32.AND P0, PT, R251, R105, PT ;  /* 0x00000069fb00720c */ /* 0x000fd60003f04070 */
[--C-:B------:R-:W-:Y:S02]  /*19a50*/  @!P6 IMAD.IADD R109, R109, 0x1, -R251.reuse ;  /* 0x000000016d6de824 */ /* 0x100fe400078e0afb */
[----:B------:R-:W-:Y:S01]  /*19a60*/  @!P0 IMAD.IADD R105, R105, 0x1, -R251 ;  /* 0x0000000169698824 */ /* 0x000fe200078e0afb */
[C---:B------:R-:W-:Y:S01]  /*19a70*/  ISETP.GT.U32.AND P0, PT, R251.reuse, R112, PT ;  /* 0x00000070fb00720c */ /* 0x040fe20003f04070 */
[----:B------:R-:W-:Y:S01]  /*19a80*/  @!P2 IMAD.MOV R98, RZ, RZ, -R98 ;  /* 0x000000ffff62a224 */ /* 0x000fe200078e0a62 */
[----:B------:R-:W-:-:S11]  /*19a90*/  ISETP.GT.U32.AND P2, PT, R251, R104, PT ;  /* 0x00000068fb00720c */ /* 0x000fd60003f44070 */
[--C-:B------:R-:W-:Y:S02]  /*19aa0*/  @!P0 IMAD.IADD R112, R112, 0x1, -R251.reuse ;  /* 0x0000000170708824 */ /* 0x100fe400078e0afb */
[----:B------:R-:W-:Y:S01]  /*19ab0*/  @!P2 IMAD.IADD R104, R104, 0x1, -R251 ;  /* 0x000000016868a824 */ /* 0x000fe200078e0afb */
[----:B------:R-:W-:-:S13]  /*19ac0*/  ISETP.GT.U32.AND P2, PT, R251, R111, PT ;  /* 0x0000006ffb00720c */ /* 0x000fda0003f44070 */
[----:B------:R-:W-:Y:S01]  /*19ad0*/  @!P2 IMAD.IADD R111, R111, 0x1, -R251 ;  /* 0x000000016f6fa824 */ /* 0x000fe200078e0afb */
[----:B---3--:R-:W-:Y:S02]  /*19ae0*/  ISETP.GE.AND P5, PT, R22, RZ, PT ;  /* 0x000000ff1600720c */ /* 0x008fe40003fa6270 */
[----:B------:R-:W3:Y:S01]  /*19af0*/  LDL R22, [R1+0x38d4] ;  /* 0x0038d40001167983 */ /* 0x000ee20000100800 */
[----:B----4-:R-:W-:-:S03]  /*19b00*/  ISETP.GE.AND P4, PT, R21, RZ, PT ;  /* 0x000000ff1500720c */ /* 0x010fc60003f86270 */
[----:B------:R-:W4:Y:S07]  /*19b10*/  LDL R21, [R1+0x38d8] ;  /* 0x0038d80001157983 */ /* 0x000f2e0000100800 */
[----:B------:R-:W-:Y:S01]  /*19b20*/  @!P5 IMAD.MOV R102, RZ, RZ, -R102 ;  /* 0x000000ffff66d224 */ /* 0x000fe200078e0a66 */
[C---:B------:R-:W-:Y:S02]  /*19b30*/  ISETP.GT.U32.AND P5, PT, R251.reuse, R109, PT ;  /* 0x0000006dfb00720c */ /* 0x040fe40003fa4070 */
[----:B------:R-:W-:Y:S01]  /*19b40*/  @!P4 IMAD.MOV R103, RZ, RZ, -R103 ;  /* 0x000000ffff67c224 */ /* 0x000fe200078e0a67 */
[----:B------:R-:W-:-:S10]  /*19b50*/  ISETP.GT.U32.AND P4, PT, R251, R110, PT ;  /* 0x0000006efb00720c */ /* 0x000fd40003f84070 */
[--C-:B------:R-:W-:Y:S01]  /*19b60*/  @!P5 IMAD.IADD R109, R109, 0x1, -R251.reuse ;  /* 0x000000016d6dd824 */ /* 0x100fe200078e0afb */
[----:B------:R-:W-:Y:S02]  /*19b70*/  ISETP.GE.AND P5, PT, R26, RZ, PT ;  /* 0x000000ff1a00720c */ /* 0x000fe40003fa6270 */
[----:B------:R-:W4:Y:S01]  /*19b80*/  LDL R26, [R1+0x389c] ;  /* 0x00389c00011a7983 */ /* 0x000f220000100800 */
[----:B------:R-:W-:Y:S01]  /*19b90*/  @!P4 IMAD.IADD R110, R110, 0x1, -R251 ;  /* 0x000000016e6ec824 */ /* 0x000fe200078e0afb */
[----:B--2---:R-:W-:Y:S02]  /*19ba0*/  ISETP.GE.AND P4, PT, R25, RZ, PT ;  /* 0x000000ff1900720c */ /* 0x004fe40003f86270 */
[----:B------:R-:W2:Y:S01]  /*19bb0*/  LDL R25, [R1+0x38b8] ;  /* 0x0038b80001197983 */ /* 0x000ea20000100800 */
[----:B------:R-:W-:-:S03]  /*19bc0*/  ISETP.GE.AND P0, PT, R23, RZ, PT ;  /* 0x000000ff1700720c */ /* 0x000fc60003f06270 */
[----:B------:R-:W2:Y:S01]  /*19bd0*/  LDL R23, [R1+0x38ec] ;  /* 0x0038ec0001177983 */ /* 0x000ea20000100800 */
[----:B------:R-:W-:-:S03]  /*19be0*/  ISETP.GE.AND P2, PT, R24, RZ, PT ;  /* 0x000000ff1800720c */ /* 0x000fc60003f46270 */
[----:B------:R-:W2:Y:S01]  /*19bf0*/  LDL R24, [R1+0x38d0] ;  /* 0x0038d00001187983 */ /* 0x000ea20000100800 */
[----:B------:R-:W-:Y:S01]  /*19c00*/  @!P1 IMAD.MOV R94, RZ, RZ, -R94 ;  /* 0x000000ffff5e9224 */ /* 0x000fe200078e0a5e */
[----:B------:R-:W-:-:S13]  /*19c10*/  ISETP.GT.U32.AND P1, PT, R251, R100, PT ;  /* 0x00000064fb00720c */ /* 0x000fda0003f24070 */
[----:B------:R-:W-:Y:S01]  /*19c20*/  @!P1 IMAD.IADD R100, R100, 0x1, -R251 ;  /* 0x0000000164649824 */ /* 0x000fe200078e0afb */
[----:B------:R-:W-:-:S13]  /*19c30*/  ISETP.GT.U32.AND P1, PT, R251, R106, PT ;  /* 0x0000006afb00720c */ /* 0x000fda0003f24070 */
[----:B------:R-:W-:Y:S01]  /*19c40*/  @!P1 IMAD.IADD R106, R106, 0x1, -R251 ;  /* 0x000000016a6a9824 */ /* 0x000fe200078e0afb */
[----:B------:R-:W-:Y:S01]  /*19c50*/  ISETP.GE.AND P1, PT, R20, RZ, PT ;  /* 0x000000ff1400720c */ /* 0x000fe20003f26270 */
[----:B------:R-:W-:-:S03]  /*19c60*/  @!P3 IMAD.MOV R100, RZ, RZ, -R100 ;  /* 0x000000ffff64b224 */ /* 0x000fc600078e0a64 */
[----:B------:R-:W-:-:S09]  /*19c70*/  ISETP.GT.U32.AND P3, PT, R251, R106, PT ;  /* 0x0000006afb00720c */ /* 0x000fd20003f64070 */
[----:B------:R-:W-:Y:S02]  /*19c80*/  @!P1 IADD3 R101, -R101, RZ, RZ ;  /* 0x000000ff65659210 */ /* 0x000fe40007ffe1ff */
[C---:B------:R-:W-:Y:S02]  /*19c90*/  ISETP.GT.U32.AND P1, PT, R251.reuse, R107, PT ;  /* 0x0000006bfb00720c */ /* 0x040fe40003f24070 */
[----:B------:R-:W-:Y:S01]  /*19ca0*/  @!P3 IMAD.IADD R106, R106, 0x1, -R251 ;  /* 0x000000016a6ab824 */ /* 0x000fe200078e0afb */
[C---:B------:R-:W-:Y:S02]  /*19cb0*/  ISETP.GT.U32.AND P3, PT, R251.reuse, R113, PT ;  /* 0x00000071fb00720c */ /* 0x040fe40003f64070 */
[----:B------:R-:W-:-:S08]  /*19cc0*/  ISETP.GT.U32.AND P6, PT, R251, R108, PT ;  /* 0x0000006cfb00720c */ /* 0x000fd00003fc4070 */
[-C--:B------:R-:W-:Y:S02]  /*19cd0*/  @!P1 IADD3 R107, R107, -R251.reuse, RZ ;  /* 0x800000fb6b6b9210 */ /* 0x080fe40007ffe0ff */
[----:B------:R-:W-:Y:S02]  /*19ce0*/  ISETP.GT.U32.AND P1, PT, R251, R114, PT ;  /* 0x00000072fb00720c */ /* 0x000fe40003f24070 */
[----:B------:R-:W-:Y:S01]  /*19cf0*/  @!P3 IADD3 R113, R113, -R251, RZ ;  /* 0x800000fb7171b210 */ /* 0x000fe20007ffe0ff */
[----:B------:R-:W-:Y:S01]  /*19d00*/  @!P6 IMAD.IADD R108, R108, 0x1, -R251 ;  /* 0x000000016c6ce824 */ /* 0x000fe200078e0afb */
[----:B------:R-:W-:-:S09]  /*19d10*/  ISETP.GT.U32.AND P6, PT, R251, R115, PT ;  /* 0x00000073fb00720c */ /* 0x000fd20003fc4070 */
[----:B------:R-:W-:Y:S02]  /*19d20*/  @!P1 IMAD.IADD R114, R114, 0x1, -R251 ;  /* 0x0000000172729824 */ /* 0x000fe400078e0afb */
[----:B------:R-:W-:Y:S01]  /*19d30*/  @!P4 IMAD.MOV R105, RZ, RZ, -R105 ;  /* 0x000000ffff69c224 */ /* 0x000fe200078e0a69 */
[----:B------:R-:W-:Y:S01]  /*19d40*/  ISETP.GT.U32.AND P4, PT, R251, R111, PT ;  /* 0x0000006ffb00720c */ /* 0x000fe20003f84070 */
[----:B------:R-:W-:Y:S01]  /*19d50*/  @!P6 IMAD.IADD R115, R115, 0x1, -R251 ;  /* 0x000000017373e824 */ /* 0x000fe200078e0afb */
[----:B------:R-:W-:-:S11]  /*19d60*/  IADD3 R36, R246, 0x1f7, RZ ;  /* 0x000001f7f6247810 */ /* 0x000fd60007ffe0ff */
        /* <DEDUP_REMOVED lines=15> */
[----:B------:R-:W-:Y:S01]  /*19e60*/  ISETP.GT.U32.AND P1, PT, R251, R116, PT ;  /* 0x00000074fb00720c */ /* 0x000fe20003f24070 */
[----:B------:R1:W-:Y:S09]  /*19e70*/  STL [R1+0x3360], R36 ;  /* 0x0033602401007387 */ /* 0x0003f20000100800 */
[--C-:B------:R-:W-:Y:S01]  /*19e80*/  @!P3 IMAD.IADD R115, R115, 0x1, -R251.reuse ;  /* 0x000000017373b824 */ /* 0x100fe200078e0afb */
[----:B------:R-:W-:Y:S01]  /*19e90*/  ISETP.GE.AND P3, PT, R26, RZ, PT ;  /* 0x000000ff1a00720c */ /* 0x000fe20003f66270 */
[----:B------:R-:W-:Y:S01]  /*19ea0*/  @!P2 IMAD.MOV R106, RZ, RZ, -R106 ;  /* 0x000000ffff6aa224 */ /* 0x000fe200078e0a6a */
[----:B------:R-:W4:Y:S01]  /*19eb0*/  LDL R26, [R1+0x38cc] ;  /* 0x0038cc00011a7983 */ /* 0x000f220000100800 */
[----:B------:R-:W-:Y:S01]  /*19ec0*/  @!P1 IMAD.IADD R116, R116, 0x1, -R251 ;  /* 0x0000000174749824 */ /* 0x000fe200078e0afb */
[----:B------:R-:W-:-:S02]  /*19ed0*/  @!P0 IADD3 R107, -R107, RZ, RZ ;  /* 0x000000ff6b6b8210 */ /* 0x000fc40007ffe1ff */
[----:B------:R-:W4:Y:S01]  /*19ee0*/  LDL R27, [R1+0x3900] ;  /* 0x00390000011b7983 */ /* 0x000f220000100800 */
[----:B--2---:R-:W-:-:S03]  /*19ef0*/  ISETP.GE.AND P1, PT, R25, RZ, PT ;  /* 0x000000ff1900720c */ /* 0x004fc60003f26270 */
[----:B------:R-:W2:Y:S01]  /*19f00*/  LDL R25, [R1+0x38e8] ;  /* 0x0038e80001197983 */ /* 0x000ea20000100800 */
[----:B------:R-:W-:-:S03]  /*19f10*/  ISETP.GE.AND P4, PT, R23, RZ, PT ;  /* 0x000000ff1700720c */ /* 0x000fc60003f86270 */
[----:B------:R-:W2:Y:S01]  /*19f20*/  LDL R23, [R1+0x38c8] ;  /* 0x0038c80001177983 */ /* 0x000ea20000100800 */
[----:B------:R-:W-:-:S03]  /*19f30*/  ISETP.GE.AND P5, PT, R24, RZ, PT ;  /* 0x000000ff1800720c */ /* 0x000fc60003fa6270 */
[----:B------:R-:W2:Y:S01]  /*19f40*/  LDL R24, [R1+0x3904] ;  /* 0x0039040001187983 */ /* 0x000ea20000100800 */
[C---:B------:R-:W-:Y:S02]  /*19f50*/  ISETP.GT.U32.AND P2, PT, R251.reuse, R112, PT ;  /* 0x00000070fb00720c */ /* 0x040fe40003f44070 */
[----:B------:R-:W-:-:S11]  /*19f60*/  ISETP.GT.U32.AND P0, PT, R251, R113, PT ;  /* 0x00000071fb00720c */ /* 0x000fd60003f04070 */
[----:B------:R-:W-:Y:S01]  /*19f70*/  @!P2 IMAD.IADD R112, R112, 0x1, -R251 ;  /* 0x000000017070a824 */ /* 0x000fe200078e0afb */
[----:B------:R-:W-:Y:S02]  /*19f80*/  ISETP.GT.U32.AND P2, PT, R251, R119, PT ;  /* 0x00000077fb00720c */ /* 0x000fe40003f44070 */
[----:B------:R-:W-:Y:S02]  /*19f90*/  @!P0 IADD3 R113, R113, -R251, RZ ;  /* 0x800000fb71718210 */ /* 0x000fe40007ffe0ff */
[C---:B------:R-:W-:Y:S02]  /*19fa0*/  ISETP.GT.U32.AND P0, PT, R251.reuse, R120, PT ;  /* 0x00000078fb00720c */ /* 0x040fe40003f04070 */
[----:B------:R-:W-:-:S07]  /*19fb0*/  ISETP.GT.U32.AND P6, PT, R251, R114, PT ;  /* 0x00000072fb00720c */ /* 0x000fce0003fc4070 */
[----:B------:R-:W-:-:S04]  /*19fc0*/  @!P2 IADD3 R119, R119, -R251, RZ ;  /* 0x800000fb7777a210 */ /* 0x000fc80007ffe0ff */
[--C-:B------:R-:W-:Y:S02]  /*19fd0*/  @!P0 IMAD.IADD R120, R120, 0x1, -R251.reuse ;  /* 0x0000000178788824 */ /* 0x100fe400078e0afb */
[----:B------:R-:W-:Y:S01]  /*19fe0*/  @!P6 IMAD.IADD R114, R114, 0x1, -R251 ;  /* 0x000000017272e824 */ /* 0x000fe200078e0afb */
[----:B------:R-:W-:Y:S02]  /*19ff0*/  ISETP.GT.U32.AND P6, PT, R251, R121, PT ;  /* 0x00000079fb00720c */ /* 0x000fe40003fc4070 */
[----:B------:R-:W-:Y:S02]  /*1a000*/  @!P4 IADD3 R113, -R113, RZ, RZ ;  /* 0x000000ff7171c210 */ /* 0x000fe40007ffe1ff */
[C---:B------:R-:W-:Y:S01]  /*1a010*/  ISETP.GT.U32.AND P4, PT, R251.reuse, R119, PT ;  /* 0x00000077fb00720c */ /* 0x040fe20003f84070 */
[----:B------:R-:W-:Y:S01]  /*1a020*/  @!P3 IMAD.MOV R110, RZ, RZ, -R110 ;  /* 0x000000ffff6eb224 */ /* 0x000fe200078e0a6e */
[----:B------:R-:W-:-:S07]  /*1a030*/  ISETP.GT.U32.AND P3, PT, R251, R116, PT ;  /* 0x00000074fb00720c */ /* 0x000fce0003f64070 */
[----:B------:R-:W-:-:S04]  /*1a040*/  @!P6 IMAD.IADD R121, R121, 0x1, -R251 ;  /* 0x000000017979e824 */ /* 0x000fc800078e0afb */
[----:B------:R-:W-:Y:S02]  /*1a050*/  @!P4 IADD3 R119, R119, -R251, RZ ;  /* 0x800000fb7777c210 */ /* 0x000fe40007ffe0ff */
[C---:B------:R-:W-:Y:S01]  /*1a060*/  ISETP.GT.U32.AND P4, PT, R251.reuse, R125, PT ;  /* 0x0000007dfb00720c */ /* 0x040fe20003f84070 */
[----:B------:R-:W-:Y:S01]  /*1a070*/  @!P1 IMAD.MOV R111, RZ, RZ, -R111 ;  /* 0x000000ffff6f9224 */ /* 0x000fe200078e0a6f */
[----:B------:R-:W-:Y:S01]  /*1a080*/  ISETP.GT.U32.AND P1, PT, R251, R117, PT ;  /* 0x00000075fb00720c */ /* 0x000fe20003f24070 */
[----:B------:R-:W-:-:S10]  /*1a090*/  @!P3 IMAD.IADD R116, R116, 0x1, -R251 ;  /* 0x000000017474b824 */ /* 0x000fd400078e0afb */
[----:B------:R-:W-:Y:S02]  /*1a0a0*/  @!P4 IADD3 R125, R125, -R251, RZ ;  /* 0x800000fb7d7dc210 */ /* 0x000fe40007ffe0ff */
        /* <DEDUP_REMOVED lines=8> */
[----:B------:R-:W-:-:S13]  /*1a130*/  ISETP.GT.U32.AND P2, PT, R251, R121, PT ;  /* 0x00000079fb00720c */ /* 0x000fda0003f44070 */
[----:B------:R-:W-:Y:S01]  /*1a140*/  @!P2 IMAD.IADD R121, R121, 0x1, -R251 ;  /* 0x000000017979a824 */ /* 0x000fe200078e0afb */
[----:B------:R-:W-:Y:S02]  /*1a150*/  ISETP.GE.AND P3, PT, R26, RZ, PT ;  /* 0x000000ff1a00720c */ /* 0x000fe40003f66270 */
[----:B------:R-:W4:Y:S01]  /*1a160*/  LDL R26, [R1+0x391c] ;  /* 0x00391c00011a7983 */ /* 0x000f220000100800 */
[----:B--2---:R-:W-:-:S03]  /*1a170*/  ISETP.GE.AND P2, PT, R25, RZ, PT ;  /* 0x000000ff1900720c */ /* 0x004fc60003f46270 */
[----:B------:R-:W2:Y:S01]  /*1a180*/  LDL R25, [R1+0x3924] ;  /* 0x0039240001197983 */ /* 0x000ea20000100800 */
[----:B------:R-:W-:-:S03]  /*1a190*/  ISETP.GE.AND P4, PT, R23, RZ, PT ;  /* 0x000000ff1700720c */ /* 0x000fc60003f86270 */
[----:B------:R-:W2:Y:S01]  /*1a1a0*/  LDL R23, [R1+0x38fc] ;  /* 0x0038fc0001177983 */ /* 0x000ea20000100800 */
[----:B------:R-:W-:-:S03]  /*1a1b0*/  ISETP.GE.AND P1, PT, R24, RZ, PT ;  /* 0x000000ff1800720c */ /* 0x000fc60003f26270 */
[----:B------:R-:W2:Y:S01]  /*1a1c0*/  LDL R24, [R1+0x38e0] ;  /* 0x0038e00001187983 */ /* 0x000ea20000100800 */
[C---:B------:R-:W-:Y:S01]  /*1a1d0*/  ISETP.GT.U32.AND P6, PT, R251.reuse, R120, PT ;  /* 0x00000078fb00720c */ /* 0x040fe20003fc4070 */
[----:B------:R-:W-:Y:S01]  /*1a1e0*/  @!P5 IMAD.MOV R112, RZ, RZ, -R112 ;  /* 0x000000ffff70d224 */ /* 0x000fe200078e0a70 */
[C---:B------:R-:W-:Y:S01]  /*1a1f0*/  ISETP.GT.U32.AND P5, PT, R251.reuse, R118, PT ;  /* 0x00000076fb00720c */ /* 0x040fe20003fa4070 */
[----:B------:R-:W-:Y:S01]  /*1a200*/  @!P0 IMAD.MOV R115, RZ, RZ, -R115 ;  /* 0x000000ffff738224 */ /* 0x000fe200078e0a73 */
[----:B------:R-:W-:-:S09]  /*1a210*/  ISETP.GT.U32.AND P0, PT, R251, R122, PT ;  /* 0x0000007afb00720c */ /* 0x000fd20003f04070 */
[--C-:B------:R-:W-:Y:S01]  /*1a220*/  @!P6 IMAD.IADD R120, R120, 0x1, -R251.reuse ;  /* 0x000000017878e824 */ /* 0x100fe200078e0afb */
[C---:B------:R-:W-:Y:S01]  /*1a230*/  ISETP.GT.U32.AND P6, PT, R251.reuse, R126, PT ;  /* 0x0000007efb00720c */ /* 0x040fe20003fc4070 */
[--C-:B------:R-:W-:Y:S01]  /*1a240*/  @!P5 IMAD.IADD R118, R118, 0x1, -R251.reuse ;  /* 0x000000017676d824 */ /* 0x100fe200078e0afb */
[C---:B------:R-:W-:Y:S01]  /*1a250*/  ISETP.GT.U32.AND P5, PT, R251.reuse, R124, PT ;  /* 0x0000007cfb00720c */ /* 0x040fe20003fa4070 */
[----:B------:R-:W-:Y:S01]  /*1a260*/  @!P0 IMAD.IADD R122, R122, 0x1, -R251 ;  /* 0x000000017a7a8824 */ /* 0x000fe200078e0afb */
[----:B------:R-:W-:-:S09]  /*1a270*/  ISETP.GT.U32.AND P0, PT, R251, R127, PT ;  /* 0x0000007ffb00720c */ /* 0x000fd20003f04070 */
[--C-:B------:R-:W-:Y:S02]  /*1a280*/  @!P6 IMAD.IADD R126, R126, 0x1, -R251.reuse ;  /* 0x000000017e7ee824 */ /* 0x100fe400078e0afb */
[--C-:B------:R-:W-:Y:S01]  /*1a290*/  @!P5 IMAD.IADD R124, R124, 0x1, -R251.reuse ;  /* 0x000000017c7cd824 */ /* 0x100fe200078e0afb */
[----:B------:R-:W-:Y:S01]  /*1a2a0*/  @!P1 IADD3 R118, -R118, RZ, RZ ;  /* 0x000000ff76769210 */ /* 0x000fe20007ffe1ff */
[----:B------:R-:W-:Y:S01]  /*1a2b0*/  @!P0 IMAD.IADD R127, R127, 0x1, -R251 ;  /* 0x000000017f7f8824 */ /* 0x000fe200078e0afb */
[C---:B------:R-:W-:Y:S02]  /*1a2c0*/  ISETP.GT.U32.AND P0, PT, R251.reuse, R122, PT ;  /* 0x0000007afb00720c */ /* 0x040fe40003f04070 */
        /* <DEDUP_REMOVED lines=8> */
[--C-:B------:R-:W-:Y:S02]  /*1a350*/  @!P1 IMAD.IADD R131, R131, 0x1, -R251.reuse ;  /* 0x0000000183839824 */ /* 0x100fe400078e0afb */
[----:B------:R-:W-:Y:S01]  /*1a360*/  @!P2 IMAD.IADD R123, R123, 0x1, -R251 ;  /* 0x000000017b7ba824 */ /* 0x000fe200078e0afb */
[----:B------:R-:W-:-:S13]  /*1a370*/  ISETP.GT.U32.AND P2, PT, R251, R130, PT ;  /* 0x00000082fb00720c */ /* 0x000fda0003f44070 */
[----:B------:R-:W-:Y:S02]  /*1a380*/  @!P2 IADD3 R130, R130, -R251, RZ ;  /* 0x800000fb8282a210 */ /* 0x000fe40007ffe0ff */
[----:B---3--:R-:W-:Y:S02]  /*1a390*/  ISETP.GE.AND P6, PT, R22, RZ, PT ;  /* 0x000000ff1600720c */ /* 0x008fe40003fc6270 */
[----:B------:R-:W3:Y:S01]  /*1a3a0*/  LDL R22, [R1+0x3918] ;  /* 0x0039180001167983 */ /* 0x000ee20000100800 */
[----:B----4-:R-:W-:-:S10]  /*1a3b0*/  ISETP.GE.AND P5, PT, R21, RZ, PT ;  /* 0x000000ff1500720c */ /* 0x010fd40003fa6270 */
[----:B------:R-:W-:-:S03]  /*1a3c0*/  @!P6 IMAD.MOV R121, RZ, RZ, -R121 ;  /* 0x000000ffff79e224 */ /* 0x000fc600078e0a79 */
[----:B------:R-:W-:Y:S01]  /*1a3d0*/  @!P5 IMAD.MOV R119, RZ, RZ, -R119 ;  /* 0x000000ffff77d224 */ /* 0x000fe200078e0a77 */
[C---:B------:R-:W-:Y:S02]  /*1a3e0*/  ISETP.GT.U32.AND P5, PT, R251.reuse, R127, PT ;  /* 0x0000007ffb00720c */ /* 0x040fe40003fa4070 */
[----:B------:R-:W-:-:S11]  /*1a3f0*/  ISETP.GT.U32.AND P6, PT, R251, R128, PT ;  /* 0x00000080fb00720c */ /* 0x000fd60003fc4070 */
[--C-:B------:R-:W-:Y:S01]  /*1a400*/  @!P5 IMAD.IADD R127, R127, 0x1, -R251.reuse ;  /* 0x000000017f7fd824 */ /* 0x100fe200078e0afb */
[----:B------:R-:W-:Y:S02]  /*1a410*/  ISETP.GE.AND P5, PT, R27, RZ, PT ;  /* 0x000000ff1b00720c */ /* 0x000fe40003fa6270 */
[----:B------:R-:W4:Y:S01]  /*1a420*/  LDL R27, [R1+0x3934] ;  /* 0x00393400011b7983 */ /* 0x000f220000100800 */
        /* <DEDUP_REMOVED lines=13> */
[--C-:B------:R-:W-:Y:S01]  /*1a500*/  @!P3 IMAD.IADD R125, R125, 0x1, -R251.reuse ;  /* 0x000000017d7db824 */ /* 0x100fe200078e0afb */
[C---:B------:R-:W-:Y:S01]  /*1a510*/  ISETP.GT.U32.AND P3, PT, R251.reuse, R132, PT ;  /* 0x00000084fb00720c */ /* 0x040fe20003f64070 */
[----:B------:R-:W-:Y:S01]  /*1a520*/  @!P4 IMAD.IADD R126, R126, 0x1, -R251 ;  /* 0x000000017e7ec824 */ /* 0x000fe200078e0afb */
[----:B------:R-:W-:-:S11]  /*1a530*/  ISETP.GT.U32.AND P4, PT, R251, R133, PT ;  /* 0x00000085fb00720c */ /* 0x000fd60003f84070 */
[--C-:B------:R-:W-:Y:S01]  /*1a540*/  @!P3 IMAD.IADD R132, R132, 0x1, -R251.reuse ;  /* 0x000000018484b824 */ /* 0x100fe200078e0afb */
[----:B------:R-:W-:Y:S01]  /*1a550*/  @!P0 IADD3 R124, -R124, RZ, RZ ;  /* 0x000000ff7c7c8210 */ /* 0x000fe20007ffe1ff */
[----:B------:R-:W-:Y:S01]  /*1a560*/  @!P4 IMAD.IADD R133, R133, 0x1, -R251 ;  /* 0x000000018585c824 */ /* 0x000fe200078e0afb */
[C---:B------:R-:W-:Y:S02]  /*1a570*/  ISETP.GT.U32.AND P4, PT, R251.reuse, R128, PT ;  /* 0x00000080fb00720c */ /* 0x040fe40003f84070 */
[C---:B------:R-:W-:Y:S01]  /*1a580*/  ISETP.GT.U32.AND P0, PT, R251.reuse, R130, PT ;  /* 0x00000082fb00720c */ /* 0x040fe20003f04070 */
[----:B------:R-:W-:Y:S01]  /*1a590*/  @!P1 IMAD.MOV R126, RZ, RZ, -R126 ;  /* 0x000000ffff7e9224 */ /* 0x000fe200078e0a7e */
[----:B------:R-:W-:Y:S02]  /*1a5a0*/  ISETP.GT.U32.AND P1, PT, R251, R133, PT ;  /* 0x00000085fb00720c */ /* 0x000fe40003f24070 */
[----:B------:R-:W-:-:S07]  /*1a5b0*/  IADD3 R35, R246, 0x1f8, RZ ;  /* 0x000001f8f6237810 */ /* 0x000fce0007ffe0ff */
[--C-:B------:R-:W-:Y:S01]  /*1a5c0*/  @!P4 IMAD.IADD R128, R128, 0x1, -R251.reuse ;  /* 0x000000018080c824 */ /* 0x100fe200078e0afb */
[C---:B------:R-:W-:Y:S02]  /*1a5d0*/  ISETP.GT.U32.AND P4, PT, R251.reuse, R135, PT ;  /* 0x00000087fb00720c */ /* 0x040fe40003f84070 */
[----:B------:R-:W-:Y:S02]  /*1a5e0*/  @!P0 IADD3 R130, R130, -R251, RZ ;  /* 0x800000fb82828210 */ /* 0x000fe40007ffe0ff */
[----:B------:R-:W-:Y:S01]  /*1a5f0*/  ISETP.GT.U32.AND P0, PT, R251, R137, PT ;  /* 0x00000089fb00720c */ /* 0x000fe20003f04070 */
[----:B------:R-:W-:Y:S02]  /*1a600*/  @!P1 IMAD.IADD R133, R133, 0x1, -R251 ;  /* 0x0000000185859824 */ /* 0x000fe400078e0afb */
[----:B------:R-:W-:Y:S01]  /*1a610*/  @!P5 IMAD.MOV R122, RZ, RZ, -R122 ;  /* 0x000000ffff7ad224 */ /* 0x000fe200078e0a7a */
[----:B------:R-:W-:-:S05]  /*1a620*/  ISETP.GT.U32.AND P5, PT, R251, R129, PT ;  /* 0x00000081fb00720c */ /* 0x000fca0003fa4070 */
[----:B------:R-:W-:-:S04]  /*1a630*/  @!P4 IMAD.IADD R135, R135, 0x1, -R251 ;  /* 0x000000018787c824 */ /* 0x000fc800078e0afb */
[----:B------:R-:W-:-:S04]  /*1a640*/  @!P0 IMAD.IADD R137, R137, 0x1, -R251 ;  /* 0x0000000189898824 */ /* 0x000fc800078e0afb */
[----:B------:R-:W-:Y:S01]  /*1a650*/  @!P5 IMAD.IADD R129, R129, 0x1, -R251 ;  /* 0x000000018181d824 */ /* 0x000fe200078e0afb */
[----:B------:R-:W-:-:S13]  /*1a660*/  ISETP.GT.U32.AND P5, PT, R251, R136, PT ;  /* 0x00000088fb00720c */ /* 0x000fda0003fa4070 */
[----:B------:R-:W-:Y:S02]  /*1a670*/  @!P5 IADD3 R136, R136, -R251, RZ ;  /* 0x800000fb8888d210 */ /* 0x000fe40007ffe0ff */
[----:B---3--:R-:W-:Y:S02]  /*1a680*/  ISETP.GE.AND P3, PT, R22, RZ, PT ;  /* 0x000000ff1600720c */ /* 0x008fe40003f66270 */
[----:B------:R-:W3:Y:S04]  /*1a690*/  LDL R22, [R1+0x394c] ;  /* 0x00394c0001167983 */ /* 0x000ee80000100800 */
[----:B------:R1:W-:Y:S01]  /*1a6a0*/  STL [R1+0x3348], R35 ;  /* 0x0033482301007387 */ /* 0x0003e20000100800 */
[----:B------:R-:W-:-:S06]  /*1a6b0*/  @!P2 IMAD.MOV R125, RZ, RZ, -R125 ;  /* 0x000000ffff7da224 */ /* 0x000fcc00078e0a7d */
[----:B------:R-:W-:Y:S01]  /*1a6c0*/  @!P3 IMAD.MOV R127, RZ, RZ, -R127 ;  /* 0x000000ffff7fb224 */ /* 0x000fe200078e0a7f */
[----:B------:R-:W-:Y:S01]  /*1a6d0*/  ISETP.GT.U32.AND P3, PT, R251, R134, PT ;  /* 0x00000086fb00720c */ /* 0x000fe20003f64070 */
[----:B------:R-:W-:Y:S01]  /*1a6e0*/  @!P6 IMAD.MOV R123, RZ, RZ, -R123 ;  /* 0x000000ffff7be224 */ /* 0x000fe200078e0a7b */
[----:B------:R-:W3:Y:S11]  /*1a6f0*/  LDL R28, [R1+0x3928] ;  /* 0x00392800011c7983 */ /* 0x000ef60000100800 */
[----:B------:R-:W-:Y:S01]  /*1a700*/  @!P3 IMAD.IADD R134, R134, 0x1, -R251 ;  /* 0x000000018686b824 */ /* 0x000fe200078e0afb */
[----:B----4-:R-:W-:-:S02]  /*1a710*/  ISETP.GE.AND P1, PT, R27, RZ, PT ;  /* 0x000000ff1b00720c */ /* 0x010fc40003f26270 */
[----:B------:R-:W4:Y:S01]  /*1a720*/  LDL R27, [R1+0x3950] ;  /* 0x00395000011b7983 */ /* 0x000f220000100800 */
[----:B------:R-:W-:-:S03]  /*1a730*/  ISETP.GE.AND P3, PT, R26, RZ, PT ;  /* 0x000000ff1a00720c */ /* 0x000fc60003f66270 */
        /* <DEDUP_REMOVED lines=9> */
[--C-:B------:R-:W-:Y:S01]  /*1a7d0*/  @!P2 IMAD.IADD R131, R131, 0x1, -R251.reuse ;  /* 0x000000018383a824 */ /* 0x100fe200078e0afb */
[C---:B------:R-:W-:Y:S01]  /*1a7e0*/  ISETP.GT.U32.AND P2, PT, R251.reuse, R138, PT ;  /* 0x0000008afb00720c */ /* 0x040fe20003f44070 */
[----:B------:R-:W-:Y:S01]  /*1a7f0*/  @!P6 IMAD.IADD R132, R132, 0x1, -R251 ;  /* 0x000000018484e824 */ /* 0x000fe200078e0afb */
[----:B------:R-:W-:-:S11]  /*1a800*/  ISETP.GT.U32.AND P6, PT, R251, R139, PT ;  /* 0x0000008bfb00720c */ /* 0x000fd60003fc4070 */
[----:B------:R-:W-:Y:S02]  /*1a810*/  @!P2 IMAD.IADD R138, R138, 0x1, -R251 ;  /* 0x000000018a8aa824 */ /* 0x000fe400078e0afb */
[----:B------:R-:W-:Y:S01]  /*1a820*/  @!P3 IMAD.MOV R129, RZ, RZ, -R129 ;  /* 0x000000ffff81b224 */ /* 0x000fe200078e0a81 */
[C---:B------:R-:W-:Y:S01]  /*1a830*/  ISETP.GT.U32.AND P3, PT, R251.reuse, R135, PT ;  /* 0x00000087fb00720c */ /* 0x040fe20003f64070 */
[----:B------:R-:W-:Y:S01]  /*1a840*/  @!P0 IMAD.MOV R132, RZ, RZ, -R132 ;  /* 0x000000ffff848224 */ /* 0x000fe200078e0a84 */
[C---:B------:R-:W-:Y:S01]  /*1a850*/  ISETP.GT.U32.AND P0, PT, R251.reuse, R138, PT ;  /* 0x0000008afb00720c */ /* 0x040fe20003f04070 */
[----:B------:R-:W-:Y:S01]  /*1a860*/  @!P1 IMAD.MOV R128, RZ, RZ, -R128 ;  /* 0x000000ffff809224 */ /* 0x000fe200078e0a80 */
[----:B------:R-:W-:Y:S01]  /*1a870*/  ISETP.GT.U32.AND P1, PT, R251, R134, PT ;  /* 0x00000086fb00720c */ /* 0x000fe20003f24070 */
[----:B------:R-:W-:-:S05]  /*1a880*/  @!P6 IMAD.IADD R139, R139, 0x1, -R251 ;  /* 0x000000018b8be824 */ /* 0x000fca00078e0afb */
[----:B------:R-:W-:-:S03]  /*1a890*/  ISETP.GT.U32.AND P6, PT, R251, R139, PT ;  /* 0x0000008bfb00720c */ /* 0x000fc60003fc4070 */
[--C-:B------:R-:W-:Y:S01]  /*1a8a0*/  @!P3 IMAD.IADD R135, R135, 0x1, -R251.reuse ;  /* 0x000000018787b824 */ /* 0x100fe200078e0afb */
[C---:B------:R-:W-:Y:S01]  /*1a8b0*/  ISETP.GT.U32.AND P3, PT, R251.reuse, R141, PT ;  /* 0x0000008dfb00720c */ /* 0x040fe20003f64070 */
[--C-:B------:R-:W-:Y:S01]  /*1a8c0*/  @!P0 IMAD.IADD R138, R138, 0x1, -R251.reuse ;  /* 0x000000018a8a8824 */ /* 0x100fe200078e0afb */
[C---:B------:R-:W-:Y:S01]  /*1a8d0*/  ISETP.GT.U32.AND P0, PT, R251.reuse, R144, PT ;  /* 0x00000090fb00720c */ /* 0x040fe20003f04070 */
[----:B------:R-:W-:Y:S02]  /*1a8e0*/  @!P1 IMAD.IADD R134, R134, 0x1, -R251 ;  /* 0x0000000186869824 */ /* 0x000fe400078e0afb */
[----:B------:R-:W-:Y:S01]  /*1a8f0*/  @!P5 IMAD.MOV R131, RZ, RZ, -R131 ;  /* 0x000000ffff83d224 */ /* 0x000fe200078e0a83 */
[----:B------:R-:W-:-:S03]  /*1a900*/  ISETP.GT.U32.AND P5, PT, R251, R137, PT ;  /* 0x00000089fb00720c */ /* 0x000fc60003fa4070 */
[----:B------:R-:W-:-:S04]  /*1a910*/  @!P6 IMAD.IADD R139, R139, 0x1, -R251 ;  /* 0x000000018b8be824 */ /* 0x000fc800078e0afb */
[--C-:B------:R-:W-:Y:S02]  /*1a920*/  @!P3 IMAD.IADD R141, R141, 0x1, -R251.reuse ;  /* 0x000000018d8db824 */ /* 0x100fe400078e0afb */
[----:B------:R-:W-:-:S04]  /*1a930*/  @!P0 IMAD.IADD R144, R144, 0x1, -R251 ;  /* 0x0000000190908824 */ /* 0x000fc800078e0afb */
[----:B------:R-:W-:Y:S01]  /*1a940*/  @!P5 IMAD.IADD R137, R137, 0x1, -R251 ;  /* 0x000000018989d824 */ /* 0x000fe200078e0afb */
[----:B------:R-:W-:-:S13]  /*1a950*/  ISETP.GT.U32.AND P5, PT, R251, R143, PT ;  /* 0x0000008ffb00720c */ /* 0x000fda0003fa4070 */
[----:B------:R-:W-:Y:S01]  /*1a960*/  @!P5 IMAD.IADD R143, R143, 0x1, -R251 ;  /* 0x000000018f8fd824 */ /* 0x000fe200078e0afb */
[----:B---3--:R-:W-:Y:S02]  /*1a970*/  ISETP.GE.AND P2, PT, R22, RZ, PT ;  /* 0x000000ff1600720c */ /* 0x008fe40003f46270 */
[----:B------:R-:W3:Y:S01]  /*1a980*/  LDL R22, [R1+0x3948] ;  /* 0x0039480001167983 */ /* 0x000ee20000100800 */
[----:B----4-:R-:W-:-:S03]  /*1a990*/  ISETP.GE.AND P1, PT, R27, RZ, PT ;  /* 0x000000ff1b00720c */ /* 0x010fc60003f26270 */
        /* <DEDUP_REMOVED lines=10> */
[C---:B------:R-:W-:Y:S02]  /*1aa40*/  ISETP.GT.U32.AND P2, PT, R251.reuse, R140, PT ;  /* 0x0000008cfb00720c */ /* 0x040fe40003f44070 */
[----:B------:R-:W-:Y:S02]  /*1aa50*/  @!P4 IADD3 R130, -R130, RZ, RZ ;  /* 0x000000ff8282c210 */ /* 0x000fe40007ffe1ff */
[----:B------:R-:W-:-:S09]  /*1aa60*/  ISETP.GT.U32.AND P4, PT, R251, R136, PT ;  /* 0x00000088fb00720c */ /* 0x000fd20003f84070 */
[----:B------:R-:W-:Y:S01]  /*1aa70*/  @!P2 IMAD.IADD R140, R140, 0x1, -R251 ;  /* 0x000000018c8ca824 */ /* 0x000fe200078e0afb */
[----:B------:R-:W-:-:S03]  /*1aa80*/  ISETP.GT.U32.AND P2, PT, R251, R145, PT ;  /* 0x00000091fb00720c */ /* 0x000fc60003f44070 */
[----:B------:R-:W-:Y:S02]  /*1aa90*/  @!P4 IADD3 R136, R136, -R251, RZ ;  /* 0x800000fb8888c210 */ /* 0x000fe40007ffe0ff */
[----:B------:R-:W-:Y:S01]  /*1aaa0*/  ISETP.GT.U32.AND P4, PT, R251, R142, PT ;  /* 0x0000008efb00720c */ /* 0x000fe20003f84070 */
[----:B------:R-:W-:-:S07]  /*1aab0*/  @!P5 IMAD.MOV R138, RZ, RZ, -R138 ;  /* 0x000000ffff8ad224 */ /* 0x000fce00078e0a8a */
[----:B------:R-:W-:-:S05]  /*1aac0*/  @!P2 IMAD.IADD R145, R145, 0x1, -R251 ;  /* 0x000000019191a824 */ /* 0x000fca00078e0afb */
[----:B------:R-:W-:Y:S02]  /*1aad0*/  @!P4 IADD3 R142, R142, -R251, RZ ;  /* 0x800000fb8e8ec210 */ /* 0x000fe40007ffe0ff */
[C---:B------:R-:W-:Y:S01]  /*1aae0*/  ISETP.GT.U32.AND P5, PT, R251.reuse, R145, PT ;  /* 0x00000091fb00720c */ /* 0x040fe20003fa4070 */
[----:B------:R-:W-:Y:S01]  /*1aaf0*/  @!P1 IMAD.MOV R134, RZ, RZ, -R134 ;  /* 0x000000ffff869224 */ /* 0x000fe200078e0a86 */
[C---:B------:R-:W-:Y:S02]  /*1ab00*/  ISETP.GT.U32.AND P1, PT, R251.reuse, R140, PT ;  /* 0x0000008cfb00720c */ /* 0x040fe40003f24070 */
[C---:B------:R-:W-:Y:S01]  /*1ab10*/  ISETP.GT.U32.AND P2, PT, R251.reuse, R141, PT ;  /* 0x0000008dfb00720c */ /* 0x040fe20003f44070 */
[----:B------:R-:W-:Y:S01]  /*1ab20*/  @!P0 IMAD.MOV R139, RZ, RZ, -R139 ;  /* 0x000000ffff8b8224 */ /* 0x000fe200078e0a8b */
[----:B------:R-:W-:-:S07]  /*1ab30*/  ISETP.GT.U32.AND P0, PT, R251, R146, PT ;  /* 0x00000092fb00720c */ /* 0x000fce0003f04070 */
[--C-:B------:R-:W-:Y:S01]  /*1ab40*/  @!P5 IMAD.IADD R145, R145, 0x1, -R251.reuse ;  /* 0x000000019191d824 */ /* 0x100fe200078e0afb */
[----:B------:R-:W-:Y:S02]  /*1ab50*/  ISETP.GE.AND P5, PT, R28, RZ, PT ;  /* 0x000000ff1c00720c */ /* 0x000fe40003fa6270 */
[----:B------:R-:W2:Y:S01]  /*1ab60*/  LDL R28, [R1+0x3958] ;  /* 0x00395800011c7983 */ /* 0x000ea20000100800 */
[--C-:B------:R-:W-:Y:S01]  /*1ab70*/  @!P1 IMAD.IADD R140, R140, 0x1, -R251.reuse ;  /* 0x000000018c8c9824 */ /* 0x100fe200078e0afb */
[----:B------:R-:W-:Y:S02]  /*1ab80*/  @!P2 IADD3 R141, R141, -R251, RZ ;  /* 0x800000fb8d8da210 */ /* 0x000fe40007ffe0ff */
[C---:B------:R-:W-:Y:S02]  /*1ab90*/  ISETP.GT.U32.AND P1, PT, R251.reuse, R147, PT ;  /* 0x00000093fb00720c */ /* 0x040fe40003f24070 */
[----:B------:R-:W-:Y:S01]  /*1aba0*/  ISETP.GT.U32.AND P2, PT, R251, R148, PT ;  /* 0x00000094fb00720c */ /* 0x000fe20003f44070 */
[----:B------:R-:W-:-:S02]  /*1abb0*/  @!P0 IMAD.IADD R146, R146, 0x1, -R251 ;  /* 0x0000000192928824 */ /* 0x000fc400078e0afb */
[----:B------:R-:W-:Y:S01]  /*1abc0*/  @!P3 IMAD.MOV R136, RZ, RZ, -R136 ;  /* 0x000000ffff88b224 */ /* 0x000fe200078e0a88 */
[----:B------:R-:W-:-:S07]  /*1abd0*/  ISETP.GT.U32.AND P3, PT, R251, R142, PT ;  /* 0x0000008efb00720c */ /* 0x000fce0003f64070 */
[----:B------:R-:W-:Y:S02]  /*1abe0*/  @!P1 IADD3 R147, R147, -R251, RZ ;  /* 0x800000fb93939210 */ /* 0x000fe40007ffe0ff */
[----:B------:R-:W-:-:S04]  /*1abf0*/  @!P2 IMAD.IADD R148, R148, 0x1, -R251 ;  /* 0x000000019494a824 */ /* 0x000fc800078e0afb */
[----:B------:R-:W-:Y:S01]  /*1ac00*/  @!P3 IMAD.IADD R142, R142, 0x1, -R251 ;  /* 0x000000018e8eb824 */ /* 0x000fe200078e0afb */
[----:B------:R-:W-:-:S13]  /*1ac10*/  ISETP.GT.U32.AND P3, PT, R251, R149, PT ;  /* 0x00000095fb00720c */ /* 0x000fda0003f64070 */
[----:B------:R-:W-:Y:S01]  /*1ac20*/  @!P3 IMAD.IADD R149, R149, 0x1, -R251 ;  /* 0x000000019595b824 */ /* 0x000fe200078e0afb */
[----:B---3--:R-:W-:-:S13]  /*1ac30*/  ISETP.GE.AND P4, PT, R22, RZ, PT ;  /* 0x000000ff1600720c */ /* 0x008fda0003f86270 */
[----:B------:R-:W-:Y:S01]  /*1ac40*/  @!P4 IMAD.MOV R137, RZ, RZ, -R137 ;  /* 0x000000ffff89c224 */ /* 0x000fe200078e0a89 */
[----:B------:R-:W-:-:S13]  /*1ac50*/  ISETP.GT.U32.AND P4, PT, R251, R143, PT ;  /* 0x0000008ffb00720c */ /* 0x000fda0003f84070 */
[--C-:B------:R-:W-:Y:S01]  /*1ac60*/  @!P4 IMAD.IADD R143, R143, 0x1, -R251.reuse ;  /* 0x000000018f8fc824 */ /* 0x100fe200078e0afb */
[----:B------:R-:W-:Y:S02]  /*1ac70*/  ISETP.GT.U32.AND P4, PT, R251, R150, PT ;  /* 0x00000096fb00720c */ /* 0x000fe40003f84070 */
[----:B----4-:R-:W-:Y:S02]  /*1ac80*/  ISETP.GE.AND P0, PT, R27, RZ, PT ;  /* 0x000000ff1b00720c */ /* 0x010fe40003f06270 */
[----:B------:R-:W3:Y:S09]  /*1ac90*/  LDL R27, [R1+0x3970] ;  /* 0x00397000011b7983 */ /* 0x000ef20000100800 */
[----:B------:R-:W-:Y:S01]  /*1aca0*/  @!P4 IMAD.IADD R150, R150, 0x1, -R251 ;  /* 0x000000019696c824 */ /* 0x000fe200078e0afb */
[----:B------:R-:W-:-:S02]  /*1acb0*/  ISETP.GE.AND P1, PT, R26, RZ, PT ;  /* 0x000000ff1a00720c */ /* 0x000fc40003f26270 */
[----:B------:R-:W4:Y:S01]  /*1acc0*/  LDL R26, [R1+0x3988] ;  /* 0x00398800011a7983 */ /* 0x000f220000100800 */
[----:B--2---:R-:W-:-:S03]  /*1acd0*/  ISETP.GE.AND P2, PT, R25, RZ, PT ;  /* 0x000000ff1900720c */ /* 0x004fc60003f46270 */
[----:B------:R-:W2:Y:S01]  /*1ace0*/  LDL R25, [R1+0x398c] ;  /* 0x00398c0001197983 */ /* 0x000ea20000100800 */
[----:B------:R-:W-:-:S03]  /*1acf0*/  ISETP.GE.AND P4, PT, R23, RZ, PT ;  /* 0x000000ff1700720c */ /* 0x000fc60003f86270 */
[----:B------:R-:W2:Y:S01]  /*1ad00*/  LDL R23, [R1+0x396c] ;  /* 0x00396c0001177983 */ /* 0x000ea20000100800 */
[----:B------:R-:W-:-:S03]  /*1ad10*/  ISETP.GE.AND P3, PT, R24, RZ, PT ;  /* 0x000000ff1800720c */ /* 0x000fc60003f66270 */
[----:B------:R-:W2:Y:S01]  /*1ad20*/  LDL R24, [R1+0x3954] ;  /* 0x0039540001187983 */ /* 0x000ea20000100800 */
[----:B------:R-:W-:Y:S02]  /*1ad30*/  @!P6 IADD3 R135, -R135, RZ, RZ ;  /* 0x000000ff8787e210 */ /* 0x000fe40007ffe1ff */
[----:B------:R-:W-:-:S13]  /*1ad40*/  ISETP.GT.U32.AND P6, PT, R251, R144, PT ;  /* 0x00000090fb00720c */ /* 0x000fda0003fc4070 */
[----:B------:R-:W-:Y:S01]  /*1ad50*/  @!P6 IMAD.IADD R144, R144, 0x1, -R251 ;  /* 0x000000019090e824 */ /* 0x000fe200078e0afb */
[----:B------:R-:W-:-:S03]  /*1ad60*/  ISETP.GT.U32.AND P6, PT, R251, R151, PT ;  /* 0x00000097fb00720c */ /* 0x000fc60003fc4070 */
[----:B------:R-:W-:-:S10]  /*1ad70*/  @!P3 IMAD.MOV R144, RZ, RZ, -R144 ;  /* 0x000000ffff90b224 */ /* 0x000fd400078e0a90 */
[----:B------:R-:W-:-:S05]  /*1ad80*/  @!P6 IMAD.IADD R151, R151, 0x1, -R251 ;  /* 0x000000019797e824 */ /* 0x000fca00078e0afb */
[----:B------:R-:W-:Y:S02]  /*1ad90*/  ISETP.GT.U32.AND P3, PT, R251, R151, PT ;  /* 0x00000097fb00720c */ /* 0x000fe40003f64070 */
[----:B------:R-:W-:Y:S01]  /*1ada0*/  IADD3 R34, R246, 0x1f9, RZ ;  /* 0x000001f9f6227810 */ /* 0x000fe20007ffe0ff */
[----:B------:R-:W-:Y:S01]  /*1adb0*/  @!P5 IMAD.MOV R140, RZ, RZ, -R140 ;  /* 0x000000ffff8cd224 */ /* 0x000fe200078e0a8c */
[----:B------:R-:W-:Y:S01]  /*1adc0*/  @!P0 IADD3 R141, -R141, RZ, RZ ;  /* 0x000000ff8d8d8210 */ /* 0x000fe20007ffe1ff */
[----:B------:R-:W-:Y:S01]  /*1add0*/  @!P2 IMAD.MOV R143, RZ, RZ, -R143 ;  /* 0x000000ffff8fa224 */ /* 0x000fe200078e0a8f */
[C---:B------:R-:W-:Y:S01]  /*1ade0*/  ISETP.GT.U32.AND P5, PT, R251.reuse, R146, PT ;  /* 0x00000092fb00720c */ /* 0x040fe20003fa4070 */
[----:B------:R1:W-:Y:S01]  /*1adf0*/  STL [R1+0x333c], R34 ;  /* 0x00333c2201007387 */ /* 0x0003e20000100800 */
[C---:B------:R-:W-:Y:S02]  /*1ae00*/  ISETP.GT.U32.AND P0, PT, R251.reuse, R147, PT ;  /* 0x00000093fb00720c */ /* 0x040fe40003f04070 */
[----:B------:R-:W-:Y:S01]  /*1ae10*/  ISETP.GT.U32.AND P2, PT, R251, R149, PT ;  /* 0x00000095fb00720c */ /* 0x000fe20003f44070 */
[----:B------:R-:W-:-:S02]  /*1ae20*/  @!P4 IMAD.MOV R145, RZ, RZ, -R145 ;  /* 0x000000ffff91c224 */ /* 0x000fc400078e0a91 */
[----:B------:R-:W-:Y:S01]  /*1ae30*/  @!P3 IMAD.IADD R151, R151, 0x1, -R251 ;  /* 0x000000019797b824 */ /* 0x000fe200078e0afb */
[----:B------:R-:W2:Y:S01]  /*1ae40*/  LDL R29, [R1+0x39c8] ;  /* 0x0039c800011d7983 */ /* 0x000ea20000100800 */
[----:B------:R-:W-:-:S03]  /*1ae50*/  ISETP.GE.AND P3, PT, R28, RZ, PT ;  /* 0x000000ff1c00720c */ /* 0x000fc60003f66270 */
[----:B------:R-:W2:Y:S01]  /*1ae60*/  LDL R28, [R1+0x3984] ;  /* 0x00398400011c7983 */ /* 0x000ea20000100800 */
[----:B------:R-:W-:Y:S01]  /*1ae70*/  ISETP.GT.U32.AND P4, PT, R251, R152, PT ;  /* 0x00000098fb00720c */ /* 0x000fe20003f84070 */
[--C-:B------:R-:W-:Y:S01]  /*1ae80*/  @!P5 IMAD.IADD R146, R146, 0x1, -R251.reuse ;  /* 0x000000019292d824 */ /* 0x100fe200078e0afb */
[----:B------:R-:W-:Y:S02]  /*1ae90*/  @!P0 IADD3 R147, R147, -R251, RZ ;  /* 0x800000fb93938210 */ /* 0x000fe40007ffe0ff */
[----:B------:R-:W-:Y:S01]  /*1aea0*/  @!P2 IMAD.IADD R149, R149, 0x1, -R251 ;  /* 0x000000019595a824 */ /* 0x000fe200078e0afb */
[C---:B------:R-:W-:Y:S02]  /*1aeb0*/  ISETP.GT.U32.AND P5, PT, R251.reuse, R153, PT ;  /* 0x00000099fb00720c */ /* 0x040fe40003fa4070 */
[C---:B------:R-:W-:Y:S02]  /*1aec0*/  ISETP.GT.U32.AND P0, PT, R251.reuse, R154, PT ;  /* 0x0000009afb00720c */ /* 0x040fe40003f04070 */
[----:B------:R-:W-:-:S04]  /*1aed0*/  ISETP.GT.U32.AND P2, PT, R251, R156, PT ;  /* 0x0000009cfb00720c */ /* 0x000fc80003f44070 */
[--C-:B------:R-:W-:Y:S02]  /*1aee0*/  @!P4 IMAD.IADD R152, R152, 0x1, -R251.reuse ;  /* 0x000000019898c824 */ /* 0x100fe400078e0afb */
[----:B------:R-:W-:Y:S01]  /*1aef0*/  @!P1 IMAD.MOV R142, RZ, RZ, -R142 ;  /* 0x000000ffff8e9224 */ /* 0x000fe200078e0a8e */
[----:B------:R-:W-:Y:S02]  /*1af00*/  ISETP.GT.U32.AND P1, PT, R251, R148, PT ;  /* 0x00000094fb00720c */ /* 0x000fe40003f24070 */
[----:B------:R-:W-:Y:S02]  /*1af10*/  @!P5 IADD3 R153, R153, -R251, RZ ;  /* 0x800000fb9999d210 */ /* 0x000fe40007ffe0ff */
[--C-:B------:R-:W-:Y:S02]  /*1af20*/  @!P0 IMAD.IADD R154, R154, 0x1, -R251.reuse ;  /* 0x000000019a9a8824 */ /* 0x100fe400078e0afb */
[----:B------:R-:W-:-:S07]  /*1af30*/  @!P2 IMAD.IADD R156, R156, 0x1, -R251 ;  /* 0x000000019c9ca824 */ /* 0x000fce00078e0afb */
        /* <DEDUP_REMOVED lines=15> */
[----:B------:R-:W-:-:S11]  /*1b030*/  ISETP.GT.U32.AND P3, PT, R251, R152, PT ;  /* 0x00000098fb00720c */ /* 0x000fd60003f64070 */
[--C-:B------:R-:W-:Y:S01]  /*1b040*/  @!P6 IMAD.IADD R150, R150, 0x1, -R251.reuse ;  /* 0x000000019696e824 */ /* 0x100fe200078e0afb */
[----:B------:R-:W-:Y:S01]  /*1b050*/  ISETP.GT.U32.AND P6, PT, R251, R157, PT ;  /* 0x0000009dfb00720c */ /* 0x000fe20003fc4070 */
[----:B------:R-:W-:Y:S01]  /*1b060*/  @!P3 IMAD.IADD R152, R152, 0x1, -R251 ;  /* 0x000000019898b824 */ /* 0x000fe200078e0afb */
[----:B------:R-:W-:Y:S01]  /*1b070*/  @!P4 IADD3 R147, -R147, RZ, RZ ;  /* 0x000000ff9393c210 */ /* 0x000fe20007ffe1ff */
[----:B------:R-:W-:Y:S01]  /*1b080*/  @!P5 IMAD.MOV R148, RZ, RZ, -R148 ;  /* 0x000000ffff94d224 */ /* 0x000fe200078e0a94 */
[C---:B------:R-:W-:Y:S01]  /*1b090*/  ISETP.GT.U32.AND P4, PT, R251.reuse, R153, PT ;  /* 0x00000099fb00720c */ /* 0x040fe20003f84070 */
[----:B------:R-:W-:Y:S01]  /*1b0a0*/  @!P0 IMAD.MOV R149, RZ, RZ, -R149 ;  /* 0x000000ffff958224 */ /* 0x000fe200078e0a95 */
[C---:B------:R-:W-:Y:S02]  /*1b0b0*/  ISETP.GT.U32.AND P5, PT, R251.reuse, R154, PT ;  /* 0x0000009afb00720c */ /* 0x040fe40003fa4070 */
[----:B------:R-:W-:Y:S01]  /*1b0c0*/  ISETP.GT.U32.AND P0, PT, R251, R155, PT ;  /* 0x0000009bfb00720c */ /* 0x000fe20003f04070 */
[----:B------:R-:W-:-:S04]  /*1b0d0*/  @!P1 IMAD.MOV R150, RZ, RZ, -R150 ;  /* 0x000000ffff969224 */ /* 0x000fc800078e0a96 */
[----:B------:R-:W-:-:S05]  /*1b0e0*/  @!P6 IMAD.IADD R157, R157, 0x1, -R251 ;  /* 0x000000019d9de824 */ /* 0x000fca00078e0afb */
[C---:B------:R-:W-:Y:S01]  /*1b0f0*/  ISETP.GT.U32.AND P1, PT, R251.reuse, R157, PT ;  /* 0x0000009dfb00720c */ /* 0x040fe20003f24070 */
[----:B------:R-:W-:Y:S01]  /*1b100*/  @!P2 IMAD.MOV R151, RZ, RZ, -R151 ;  /* 0x000000ffff97a224 */ /* 0x000fe200078e0a97 */
[----:B------:R-:W-:Y:S01]  /*1b110*/  ISETP.GT.U32.AND P2, PT, R251, R158, PT ;  /* 0x0000009efb00720c */ /* 0x000fe20003f44070 */
[--C-:B------:R-:W-:Y:S01]  /*1b120*/  @!P5 IMAD.IADD R154, R154, 0x1, -R251.reuse ;  /* 0x000000019a9ad824 */ /* 0x100fe200078e0afb */
[----:B------:R-:W-:Y:S02]  /*1b130*/  @!P4 IADD3 R153, R153, -R251, RZ ;  /* 0x800000fb9999c210 */ /* 0x000fe40007ffe0ff */
[----:B------:R-:W-:Y:S02]  /*1b140*/  ISETP.GE.AND P3, PT, R28, RZ, PT ;  /* 0x000000ff1c00720c */ /* 0x000fe40003f66270 */
[----:B------:R-:W2:Y:S01]  /*1b150*/  LDL R28, [R1+0x39d4] ;  /* 0x0039d400011c7983 */ /* 0x000ea20000100800 */
[----:B------:R-:W-:Y:S01]  /*1b160*/  @!P0 IMAD.IADD R155, R155, 0x1, -R251 ;  /* 0x000000019b9b8824 */ /* 0x000fe200078e0afb */
[----:B------:R-:W-:-:S02]  /*1b170*/  ISETP.GT.U32.AND P4, PT, R251, R159, PT ;  /* 0x0000009ffb00720c */ /* 0x000fc40003f84070 */
[C---:B------:R-:W-:Y:S02]  /*1b180*/  ISETP.GT.U32.AND P5, PT, R251.reuse, R160, PT ;  /* 0x000000a0fb00720c */ /* 0x040fe40003fa4070 */
[----:B------:R-:W-:Y:S01]  /*1b190*/  ISETP.GT.U32.AND P0, PT, R251, R161, PT ;  /* 0x000000a1fb00720c */ /* 0x000fe20003f04070 */
[--C-:B------:R-:W-:Y:S02]  /*1b1a0*/  @!P1 IMAD.IADD R157, R157, 0x1, -R251.reuse ;  /* 0x000000019d9d9824 */ /* 0x100fe400078e0afb */
[----:B------:R-:W-:Y:S01]  /*1b1b0*/  @!P2 IMAD.IADD R158, R158, 0x1, -R251 ;  /* 0x000000019e9ea824 */ /* 0x000fe200078e0afb */
[C---:B------:R-:W-:Y:S02]  /*1b1c0*/  ISETP.GT.U32.AND P2, PT, R251.reuse, R163, PT ;  /* 0x000000a3fb00720c */ /* 0x040fe40003f44070 */
[----:B------:R-:W-:-:S03]  /*1b1d0*/  ISETP.GT.U32.AND P6, PT, R251, R156, PT ;  /* 0x0000009cfb00720c */ /* 0x000fc60003fc4070 */
[----:B------:R-:W-:Y:S02]  /*1b1e0*/  @!P4 IADD3 R159, R159, -R251, RZ ;  /* 0x800000fb9f9fc210 */ /* 0x000fe40007ffe0ff */
[--C-:B------:R-:W-:Y:S02]  /*1b1f0*/  @!P5 IMAD.IADD R160, R160, 0x1, -R251.reuse ;  /* 0x00000001a0a0d824 */ /* 0x100fe400078e0afb */
[----:B------:R-:W-:-:S04]  /*1b200*/  @!P0 IMAD.IADD R161, R161, 0x1, -R251 ;  /* 0x00000001a1a18824 */ /* 0x000fc800078e0afb */
[--C-:B------:R-:W-:Y:S02]  /*1b210*/  @!P2 IMAD.IADD R163, R163, 0x1, -R251.reuse ;  /* 0x00000001a3a3a824 */ /* 0x100fe400078e0afb */
        /* <DEDUP_REMOVED lines=9> */
[----:B------:R-:W-:-:S13]  /*1b2b0*/  ISETP.GE.AND P5, PT, R23, RZ, PT ;  /* 0x000000ff1700720c */ /* 0x000fda0003fa6270 */
[----:B------:R-:W-:Y:S01]  /*1b2c0*/  @!P5 IMAD.MOV R155, RZ, RZ, -R155 ;  /* 0x000000ffff9bd224 */ /* 0x000fe200078e0a9b */
[----:B------:R-:W-:Y:S02]  /*1b2d0*/  ISETP.GT.U32.AND P5, PT, R251, R163, PT ;  /* 0x000000a3fb00720c */ /* 0x000fe40003fa4070 */
[----:B------:R-:W-:Y:S02]  /*1b2e0*/  ISETP.GE.AND P6, PT, R24, RZ, PT ;  /* 0x000000ff1800720c */ /* 0x000fe40003fc6270 */
[----:B------:R-:W2:Y:S09]  /*1b2f0*/  LDL R24, [R1+0x39e0] ;  /* 0x0039e00001187983 */ /* 0x000eb20000100800 */
[----:B------:R-:W-:Y:S01]  /*1b300*/  @!P5 IMAD.IADD R163, R163, 0x1, -R251 ;  /* 0x00000001a3a3d824 */ /* 0x000fe200078e0afb */
[----:B------:R-:W-:-:S02]  /*1b310*/  ISETP.GE.AND P5, PT, R29, RZ, PT ;  /* 0x000000ff1d00720c */ /* 0x000fc40003fa6270 */
[----:B------:R-:W2:Y:S01]  /*1b320*/  LDL R29, [R1+0x39ec] ;  /* 0x0039ec00011d7983 */ /* 0x000ea20000100800 */
[----:B------:R-:W-:Y:S01]  /*1b330*/  @!P6 IMAD.MOV R157, RZ, RZ, -R157 ;  /* 0x000000ffff9de224 */ /* 0x000fe200078e0a9d */
[C---:B------:R-:W-:Y:S02]  /*1b340*/  ISETP.GT.U32.AND P6, PT, R251.reuse, R164, PT ;  /* 0x000000a4fb00720c */ /* 0x040fe40003fc4070 */
[C---:B------:R-:W-:Y:S01]  /*1b350*/  ISETP.GT.U32.AND P2, PT, R251.reuse, R158, PT ;  /* 0x0000009efb00720c */ /* 0x040fe20003f44070 */
[----:B------:R-:W-:Y:S01]  /*1b360*/  @!P1 IMAD.MOV R153, RZ, RZ, -R153 ;  /* 0x000000ffff999224 */ /* 0x000fe200078e0a99 */
[----:B------:R-:W-:Y:S02]  /*1b370*/  @!P3 IADD3 R152, -R152, RZ, RZ ;  /* 0x000000ff9898b210 */ /* 0x000fe40007ffe1ff */
[C---:B------:R-:W-:Y:S02]  /*1b380*/  ISETP.GT.U32.AND P1, PT, R251.reuse, R159, PT ;  /* 0x0000009ffb00720c */ /* 0x040fe40003f24070 */
[----:B------:R-:W-:-:S05]  /*1b390*/  ISETP.GT.U32.AND P3, PT, R251, R160, PT ;  /* 0x000000a0fb00720c */ /* 0x000fca0003f64070 */
[-C--:B------:R-:W-:Y:S02]  /*1b3a0*/  @!P6 IADD3 R164, R164, -R251.reuse, RZ ;  /* 0x800000fba4a4e210 */ /* 0x080fe40007ffe0ff */
[----:B------:R-:W-:Y:S02]  /*1b3b0*/  @!P2 IADD3 R158, R158, -R251, RZ ;  /* 0x800000fb9e9ea210 */ /* 0x000fe40007ffe0ff */
[C---:B------:R-:W-:Y:S02]  /*1b3c0*/  ISETP.GT.U32.AND P2, PT, R251.reuse, R165, PT ;  /* 0x000000a5fb00720c */ /* 0x040fe40003f44070 */
[----:B------:R-:W-:Y:S02]  /*1b3d0*/  ISETP.GE.AND P6, PT, R28, RZ, PT ;  /* 0x000000ff1c00720c */ /* 0x000fe40003fc6270 */
[----:B------:R-:W2:Y:S01]  /*1b3e0*/  LDL R28, [R1+0x3990] ;  /* 0x00399000011c7983 */ /* 0x000ea20000100800 */
[----:B------:R-:W-:Y:S01]  /*1b3f0*/  @!P0 IMAD.MOV R156, RZ, RZ, -R156 ;  /* 0x000000ffff9c8224 */ /* 0x000fe200078e0a9c */
[----:B------:R-:W-:Y:S01]  /*1b400*/  ISETP.GT.U32.AND P0, PT, R251, R162, PT ;  /* 0x000000a2fb00720c */ /* 0x000fe20003f04070 */
[--C-:B------:R-:W-:Y:S01]  /*1b410*/  @!P1 IMAD.IADD R159, R159, 0x1, -R251.reuse ;  /* 0x000000019f9f9824 */ /* 0x100fe200078e0afb */
[C---:B------:R-:W-:Y:S01]  /*1b420*/  ISETP.GT.U32.AND P1, PT, R251.reuse, R166, PT ;  /* 0x000000a6fb00720c */ /* 0x040fe20003f24070 */
[----:B------:R-:W-:Y:S01]  /*1b430*/  @!P3 IMAD.IADD R160, R160, 0x1, -R251 ;  /* 0x00000001a0a0b824 */ /* 0x000fe200078e0afb */
[----:B------:R-:W-:-:S03]  /*1b440*/  ISETP.GT.U32.AND P3, PT, R251, R167, PT ;  /* 0x000000a7fb00720c */ /* 0x000fc60003f64070 */
[----:B------:R-:W-:Y:S02]  /*1b450*/  @!P2 IMAD.IADD R165, R165, 0x1, -R251 ;  /* 0x00000001a5a5a824 */ /* 0x000fe400078e0afb */
[----:B------:R-:W-:Y:S01]  /*1b460*/  @!P4 IMAD.MOV R154, RZ, RZ, -R154 ;  /* 0x000000ffff9ac224 */ /* 0x000fe200078e0a9a */
[----:B------:R-:W-:-:S03]  /*1b470*/  ISETP.GT.U32.AND P4, PT, R251, R161, PT ;  /* 0x000000a1fb00720c */ /* 0x000fc60003f84070 */
[--C-:B------:R-:W-:Y:S01]  /*1b480*/  @!P0 IMAD.IADD R162, R162, 0x1, -R251.reuse ;  /* 0x00000001a2a28824 */ /* 0x100fe200078e0afb */
[----:B------:R-:W-:Y:S01]  /*1b490*/  ISETP.GT.U32.AND P0, PT, R251, R169, PT ;  /* 0x000000a9fb00720c */ /* 0x000fe20003f04070 */
[--C-:B------:R-:W-:Y:S02]  /*1b4a0*/  @!P1 IMAD.IADD R166, R166, 0x1, -R251.reuse ;  /* 0x00000001a6a69824 */ /* 0x100fe400078e0afb */
[----:B------:R-:W-:Y:S02]  /*1b4b0*/  @!P3 IMAD.IADD R167, R167, 0x1, -R251 ;  /* 0x00000001a7a7b824 */ /* 0x000fe400078e0afb */
[----:B------:R-:W-:-:S04]  /*1b4c0*/  @!P6 IMAD.MOV R159, RZ, RZ, -R159 ;  /* 0x000000ffff9fe224 */ /* 0x000fc800078e0a9f */
[----:B------:R-:W-:Y:S01]  /*1b4d0*/  @!P4 IMAD.IADD R161, R161, 0x1, -R251 ;  /* 0x00000001a1a1c824 */ /* 0x000fe200078e0afb */
[----:B------:R-:W-:-:S03]  /*1b4e0*/  ISETP.GT.U32.AND P4, PT, R251, R168, PT ;  /* 0x000000a8fb00720c */ /* 0x000fc60003f84070 */
[----:B------:R-:W-:-:S05]  /*1b4f0*/  @!P0 IMAD.IADD R169, R169, 0x1, -R251 ;  /* 0x00000001a9a98824 */ /* 0x000fca00078e0afb */
[----:B------:R-:W-:Y:S02]  /*1b500*/  ISETP.GT.U32.AND P6, PT, R251, R169, PT ;  /* 0x000000a9fb00720c */ /* 0x000fe40003fc4070 */
[----:B------:R-:W-:-:S03]  /*1b510*/  IADD3 R33, R246, 0x1fa, RZ ;  /* 0x000001faf6217810 */ /* 0x000fc60007ffe0ff */
[----:B------:R-:W-:-:S08]  /*1b520*/  @!P4 IMAD.IADD R168, R168, 0x1, -R251 ;  /* 0x00000001a8a8c824 */ /* 0x000fd000078e0afb */
        /* <DEDUP_REMOVED lines=8> */
[----:B------:R-:W2:Y:S04]  /*1b5b0*/  LDL R24, [R1+0x3a14] ;  /* 0x003a140001187983 */ /* 0x000ea80000100800 */
[----:B------:R1:W-:Y:S01]  /*1b5c0*/  STL [R1+0x332c], R33 ;  /* 0x00332c2101007387 */ /* 0x0003e20000100800 */
[----:B------:R-:W-:-:S05]  /*1b5d0*/  ISETP.GE.AND P6, PT, R29, RZ, PT ;  /* 0x000000ff1d00720c */ /* 0x000fca0003fc6270 */
[----:B------:R-:W-:Y:S01]  /*1b5e0*/  @!P4 IMAD.MOV R163, RZ, RZ, -R163 ;  /* 0x000000ffffa3c224 */ /* 0x000fe200078e0aa3 */
[----:B------:R-:W2:Y:S01]  /*1b5f0*/  LDL R29, [R1+0x39bc] ;  /* 0x0039bc00011d7983 */ /* 0x000ea20000100800 */
[C---:B------:R-:W-:Y:S02]  /*1b600*/  ISETP.GT.U32.AND P4, PT, R251.reuse, R170, PT ;  /* 0x000000aafb00720c */ /* 0x040fe40003f84070 */
[C---:B------:R-:W-:Y:S01]  /*1b610*/  ISETP.GT.U32.AND P0, PT, R251.reuse, R164, PT ;  /* 0x000000a4fb00720c */ /* 0x040fe20003f04070 */
[----:B------:R-:W-:Y:S01]  /*1b620*/  @!P2 IMAD.MOV R160, RZ, RZ, -R160 ;  /* 0x000000ffffa0a224 */ /* 0x000fe200078e0aa0 */
[----:B------:R-:W-:Y:S01]  /*1b630*/  @!P5 IADD3 R158, -R158, RZ, RZ ;  /* 0x000000ff9e9ed210 */ /* 0x000fe20007ffe1ff */
[----:B------:R-:W-:Y:S01]  /*1b640*/  @!P3 IMAD.MOV R162, RZ, RZ, -R162 ;  /* 0x000000ffffa2b224 */ /* 0x000fe200078e0aa2 */
[C---:B------:R-:W-:Y:S01]  /*1b650*/  ISETP.GT.U32.AND P5, PT, R251.reuse, R165, PT ;  /* 0x000000a5fb00720c */ /* 0x040fe20003fa4070 */
[----:B------:R-:W-:Y:S01]  /*1b660*/  @!P1 IMAD.MOV R161, RZ, RZ, -R161 ;  /* 0x000000ffffa19224 */ /* 0x000fe200078e0aa1 */
[----:B------:R-:W-:Y:S01]  /*1b670*/  ISETP.GT.U32.AND P2, PT, R251, R166, PT ;  /* 0x000000a6fb00720c */ /* 0x000fe20003f44070 */
[----:B------:R-:W2:Y:S04]  /*1b680*/  LDL R30, [R1+0x3a08] ;  /* 0x003a0800011e7983 */ /* 0x000ea80000100800 */
[----:B------:R-:W-:-:S02]  /*1b690*/  @!P4 IADD3 R170, R170, -R251, RZ ;  /* 0x800000fbaaaac210 */ /* 0x000fc40007ffe0ff */
[----:B------:R-:W-:Y:S02]  /*1b6a0*/  @!P0 IADD3 R164, R164, -R251, RZ ;  /* 0x800000fba4a48210 */ /* 0x000fe40007ffe0ff */
[----:B------:R-:W-:Y:S02]  /*1b6b0*/  ISETP.GT.U32.AND P0, PT, R251, R171, PT ;  /* 0x000000abfb00720c */ /* 0x000fe40003f04070 */
[----:B------:R-:W-:Y:S02]  /*1b6c0*/  ISETP.GE.AND P4, PT, R28, RZ, PT ;  /* 0x000000ff1c00720c */ /* 0x000fe40003f86270 */
[----:B------:R-:W2:Y:S01]  /*1b6d0*/  LDL R28, [R1+0x39d8] ;  /* 0x0039d800011c7983 */ /* 0x000ea20000100800 */
[--C-:B------:R-:W-:Y:S01]  /*1b6e0*/  @!P5 IMAD.IADD R165, R165, 0x1, -R251.reuse ;  /* 0x00000001a5a5d824 */ /* 0x100fe200078e0afb */
[C---:B------:R-:W-:Y:S01]  /*1b6f0*/  ISETP.GT.U32.AND P3, PT, R251.reuse, R168, PT ;  /* 0x000000a8fb00720c */ /* 0x040fe20003f64070 */
[----:B------:R-:W-:Y:S01]  /*1b700*/  @!P2 IMAD.IADD R166, R166, 0x1, -R251 ;  /* 0x00000001a6a6a824 */ /* 0x000fe200078e0afb */
[----:B------:R-:W-:-:S02]  /*1b710*/  ISETP.GT.U32.AND P5, PT, R251, R172, PT ;  /* 0x000000acfb00720c */ /* 0x000fc40003fa4070 */
[----:B------:R-:W-:-:S03]  /*1b720*/  ISETP.GT.U32.AND P2, PT, R251, R173, PT ;  /* 0x000000adfb00720c */ /* 0x000fc60003f44070 */
[----:B------:R-:W-:-:S06]  /*1b730*/  @!P0 IMAD.IADD R171, R171, 0x1, -R251 ;  /* 0x00000001abab8824 */ /* 0x000fcc00078e0afb */
[--C-:B------:R-:W-:Y:S01]  /*1b740*/  @!P3 IMAD.IADD R168, R168, 0x1, -R251.reuse ;  /* 0x00000001a8a8b824 */ /* 0x100fe200078e0afb */
[----:B------:R-:W-:Y:S01]  /*1b750*/  ISETP.GT.U32.AND P3, PT, R251, R175, PT ;  /* 0x000000affb00720c */ /* 0x000fe20003f64070 */
[--C-:B------:R-:W-:Y:S02]  /*1b760*/  @!P5 IMAD.IADD R172, R172, 0x1, -R251.reuse ;  /* 0x00000001acacd824 */ /* 0x100fe400078e0afb */
[----:B------:R-:W-:-:S10]  /*1b770*/  @!P2 IMAD.IADD R173, R173, 0x1, -R251 ;  /* 0x00000001adada824 */ /* 0x000fd400078e0afb */
[----:B------:R-:W-:Y:S01]  /*1b780*/  @!P3 IMAD.IADD R175, R175, 0x1, -R251 ;  /* 0x00000001afafb824 */ /* 0x000fe200078e0afb */
[----:B------:R-:W-:-:S13]  /*1b790*/  ISETP.GT.U32.AND P3, PT, R251, R170, PT ;  /* 0x000000aafb00720c */ /* 0x000fda0003f64070 */
[----:B------:R-:W-:Y:S02]  /*1b7a0*/  @!P3 IADD3 R170, R170, -R251, RZ ;  /* 0x800000fbaaaab210 */ /* 0x000fe40007ffe0ff */
        /* <DEDUP_REMOVED lines=8> */
[----:B------:R-:W-:-:S13]  /*1b830*/  ISETP.GT.U32.AND P1, PT, R251, R167, PT ;  /* 0x000000a7fb00720c */ /* 0x000fda0003f24070 */
[----:B------:R-:W-:Y:S01]  /*1b840*/  @!P1 IMAD.IADD R167, R167, 0x1, -R251 ;  /* 0x00000001a7a79824 */ /* 0x000fe200078e0afb */
[C---:B------:R-:W-:Y:S02]  /*1b850*/  ISETP.GT.U32.AND P1, PT, R251.reuse, R174, PT ;  /* 0x000000aefb00720c */ /* 0x040fe40003f24070 */
[----:B------:R-:W-:Y:S02]  /*1b860*/  @!P6 IADD3 R164, -R164, RZ, RZ ;  /* 0x000000ffa4a4e210 */ /* 0x000fe40007ffe1ff */
[C---:B------:R-:W-:Y:S01]  /*1b870*/  ISETP.GT.U32.AND P6, PT, R251.reuse, R175, PT ;  /* 0x000000affb00720c */ /* 0x040fe20003fc4070 */
[----:B------:R-:W-:Y:S01]  /*1b880*/  @!P4 IMAD.MOV R165, RZ, RZ, -R165 ;  /* 0x000000ffffa5c224 */ /* 0x000fe200078e0aa5 */
[----:B------:R-:W-:-:S07]  /*1b890*/  ISETP.GT.U32.AND P4, PT, R251, R171, PT ;  /* 0x000000abfb00720c */ /* 0x000fce0003f84070 */
[--C-:B------:R-:W-:Y:S01]  /*1b8a0*/  @!P1 IMAD.IADD R174, R174, 0x1, -R251.reuse ;  /* 0x00000001aeae9824 */ /* 0x100fe200078e0afb */
[----:B------:R-:W-:Y:S02]  /*1b8b0*/  ISETP.GE.AND P1, PT, R24, RZ, PT ;  /* 0x000000ff1800720c */ /* 0x000fe40003f26270 */
[----:B------:R-:W2:Y:S01]  /*1b8c0*/  LDL R24, [R1+0x3a30] ;  /* 0x003a300001187983 */ /* 0x000ea20000100800 */
[----:B------:R-:W-:Y:S01]  /*1b8d0*/  @!P6 IMAD.IADD R175, R175, 0x1, -R251 ;  /* 0x00000001afafe824 */ /* 0x000fe200078e0afb */
[----:B------:R-:W-:Y:S01]  /*1b8e0*/  ISETP.GE.AND P6, PT, R28, RZ, PT ;  /* 0x000000ff1c00720c */ /* 0x000fe20003fc6270 */
[----:B------:R-:W-:Y:S01]  /*1b8f0*/  @!P5 IMAD.MOV R167, RZ, RZ, -R167 ;  /* 0x000000ffffa7d224 */ /* 0x000fe200078e0aa7 */
[C---:B------:R-:W-:Y:S01]  /*1b900*/  ISETP.GT.U32.AND P5, PT, R251.reuse, R173, PT ;  /* 0x000000adfb00720c */ /* 0x040fe20003fa4070 */
[----:B------:R-:W-:Y:S01]  /*1b910*/  @!P2 IMAD.MOV R168, RZ, RZ, -R168 ;  /* 0x000000ffffa8a224 */ /* 0x000fe200078e0aa8 */
[----:B------:R-:W-:Y:S01]  /*1b920*/  ISETP.GT.U32.AND P2, PT, R251, R174, PT ;  /* 0x000000aefb00720c */ /* 0x000fe20003f44070 */
[----:B------:R-:W2:Y:S01]  /*1b930*/  LDL R28, [R1+0x3a38] ;  /* 0x003a3800011c7983 */ /* 0x000ea20000100800 */
[----:B------:R-:W-:Y:S01]  /*1b940*/  @!P4 IMAD.IADD R171, R171, 0x1, -R251 ;  /* 0x00000001ababc824 */ /* 0x000fe200078e0afb */
[----:B------:R-:W-:-:S08]  /*1b950*/  ISETP.GT.U32.AND P4, PT, R251, R177, PT ;  /* 0x000000b1fb00720c */ /* 0x000fd00003f84070 */
[--C-:B------:R-:W-:Y:S01]  /*1b960*/  @!P5 IMAD.IADD R173, R173, 0x1, -R251.reuse ;  /* 0x00000001adadd824 */ /* 0x100fe200078e0afb */
[C---:B------:R-:W-:Y:S01]  /*1b970*/  ISETP.GT.U32.AND P5, PT, R251.reuse, R179, PT ;  /* 0x000000b3fb00720c */ /* 0x040fe20003fa4070 */
[--C-:B------:R-:W-:Y:S01]  /*1b980*/  @!P2 IMAD.IADD R174, R174, 0x1, -R251.reuse ;  /* 0x00000001aeaea824 */ /* 0x100fe200078e0afb */
[----:B------:R-:W-:Y:S02]  /*1b990*/  ISETP.GT.U32.AND P2, PT, R251, R180, PT ;  /* 0x000000b4fb00720c */ /* 0x000fe40003f44070 */
[----:B------:R-:W-:-:S09]  /*1b9a0*/  @!P4 IMAD.IADD R177, R177, 0x1, -R251 ;  /* 0x00000001b1b1c824 */ /* 0x000fd200078e0afb */
        /* <DEDUP_REMOVED lines=8> */
[----:B------:R-:W-:-:S02]  /*1ba30*/  @!P2 IADD3 R175, -R175, RZ, RZ ;  /* 0x000000ffafafa210 */ /* 0x000fc40007ffe1ff */
[----:B------:R-:W-:-:S13]  /*1ba40*/  ISETP.GT.U32.AND P2, PT, R251, R182, PT ;  /* 0x000000b6fb00720c */ /* 0x000fda0003f44070 */
[----:B------:R-:W-:Y:S01]  /*1ba50*/  @!P2 IMAD.IADD R182, R182, 0x1, -R251 ;  /* 0x00000001b6b6a824 */ /* 0x000fe200078e0afb */
[----:B------:R-:W-:Y:S02]  /*1ba60*/  ISETP.GE.AND P2, PT, R29, RZ, PT ;  /* 0x000000ff1d00720c */ /* 0x000fe40003f46270 */
[----:B------:R-:W2:Y:S01]  /*1ba70*/  LDL R29, [R1+0x3a4c] ;  /* 0x003a4c00011d7983 */ /* 0x000ea20000100800 */
[----:B------:R-:W-:Y:S01]  /*1ba80*/  @!P1 IMAD.MOV R169, RZ, RZ, -R169 ;  /* 0x000000ffffa99224 */ /* 0x000fe200078e0aa9 */
[C---:B------:R-:W-:Y:S01]  /*1ba90*/  ISETP.GT.U32.AND P1, PT, R251.reuse, R176, PT ;  /* 0x000000b0fb00720c */ /* 0x040fe20003f24070 */
[----:B------:R-:W-:Y:S01]  /*1baa0*/  @!P0 IMAD.MOV R166, RZ, RZ, -R166 ;  /* 0x000000ffffa68224 */ /* 0x000fe200078e0aa6 */
[----:B------:R-:W-:-:S11]  /*1bab0*/  ISETP.GT.U32.AND P0, PT, R251, R172, PT ;  /* 0x000000acfb00720c */ /* 0x000fd60003f04070 */
[----:B------:R-:W-:Y:S02]  /*1bac0*/  @!P1 IADD3 R176, R176, -R251, RZ ;  /* 0x800000fbb0b09210 */ /* 0x000fe40007ffe0ff */
[C---:B------:R-:W-:Y:S01]  /*1bad0*/  ISETP.GT.U32.AND P1, PT, R251.reuse, R181, PT ;  /* 0x000000b5fb00720c */ /* 0x040fe20003f24070 */
[----:B------:R-:W-:Y:S01]  /*1bae0*/  @!P0 IMAD.IADD R172, R172, 0x1, -R251 ;  /* 0x00000001acac8824 */ /* 0x000fe200078e0afb */
[----:B------:R-:W-:-:S11]  /*1baf0*/  ISETP.GT.U32.AND P0, PT, R251, R178, PT ;  /* 0x000000b2fb00720c */ /* 0x000fd60003f04070 */
[----:B------:R-:W-:Y:S02]  /*1bb00*/  @!P1 IADD3 R181, R181, -R251, RZ ;  /* 0x800000fbb5b59210 */ /* 0x000fe40007ffe0ff */
[C---:B------:R-:W-:Y:S01]  /*1bb10*/  ISETP.GT.U32.AND P1, PT, R251.reuse, R176, PT ;  /* 0x000000b0fb00720c */ /* 0x040fe20003f24070 */
[----:B------:R-:W-:Y:S01]  /*1bb20*/  @!P0 IMAD.IADD R178, R178, 0x1, -R251 ;  /* 0x00000001b2b28824 */ /* 0x000fe200078e0afb */
[----:B------:R-:W-:Y:S01]  /*1bb30*/  ISETP.GE.AND P0, PT, R24, RZ, PT ;  /* 0x000000ff1800720c */ /* 0x000fe20003f06270 */
[----:B------:R-:W-:Y:S01]  /*1bb40*/  @!P3 IMAD.MOV R170, RZ, RZ, -R170 ;  /* 0x000000ffffaab224 */ /* 0x000fe200078e0aaa */
[----:B------:R-:W-:-:S09]  /*1bb50*/  ISETP.GT.U32.AND P3, PT, R251, R177, PT ;  /* 0x000000b1fb00720c */ /* 0x000fd20003f64070 */
[----:B------:R-:W-:Y:S01]  /*1bb60*/  @!P1 IMAD.IADD R176, R176, 0x1, -R251 ;  /* 0x00000001b0b09824 */ /* 0x000fe200078e0afb */
[C---:B------:R-:W-:Y:S01]  /*1bb70*/  ISETP.GT.U32.AND P1, PT, R251.reuse, R183, PT ;  /* 0x000000b7fb00720c */ /* 0x040fe20003f24070 */
[----:B------:R-:W-:Y:S01]  /*1bb80*/  @!P4 IMAD.MOV R172, RZ, RZ, -R172 ;  /* 0x000000ffffacc224 */ /* 0x000fe200078e0aac */
[C---:B------:R-:W-:Y:S01]  /*1bb90*/  ISETP.GT.U32.AND P4, PT, R251.reuse, R178, PT ;  /* 0x000000b2fb00720c */ /* 0x040fe20003f84070 */
[----:B------:R-:W-:Y:S01]  /*1bba0*/  @!P0 IMAD.MOV R173, RZ, RZ, -R173 ;  /* 0x000000ffffad8224 */ /* 0x000fe200078e0aad */
[C---:B------:R-:W-:Y:S01]  /*1bbb0*/  ISETP.GT.U32.AND P0, PT, R251.reuse, R179, PT ;  /* 0x000000b3fb00720c */ /* 0x040fe20003f04070 */
[----:B------:R-:W-:Y:S01]  /*1bbc0*/  @!P5 IMAD.MOV R174, RZ, RZ, -R174 ;  /* 0x000000ffffaed224 */ /* 0x000fe200078e0aae */
[----:B------:R-:W-:Y:S01]  /*1bbd0*/  ISETP.GT.U32.AND P5, PT, R251, R181, PT ;  /* 0x000000b5fb00720c */ /* 0x000fe20003fa4070 */
[----:B------:R-:W-:Y:S01]  /*1bbe0*/  @!P3 IMAD.IADD R177, R177, 0x1, -R251 ;  /* 0x00000001b1b1b824 */ /* 0x000fe200078e0afb */
[----:B------:R-:W-:-:S05]  /*1bbf0*/  ISETP.GT.U32.AND P3, PT, R251, R184, PT ;  /* 0x000000b8fb00720c */ /* 0x000fca0003f64070 */
[--C-:B------:R-:W-:Y:S01]  /*1bc00*/  @!P1 IMAD.IADD R183, R183, 0x1, -R251.reuse ;  /* 0x00000001b7b79824 */ /* 0x100fe200078e0afb */
[----:B------:R-:W-:Y:S02]  /*1bc10*/  ISETP.GE.AND P1, PT, R28, RZ, PT ;  /* 0x000000ff1c00720c */ /* 0x000fe40003f26270 */
[----:B------:R-:W2:Y:S01]  /*1bc20*/  LDL R28, [R1+0x3a64] ;  /* 0x003a6400011c7983 */ /* 0x000ea20000100800 */
[--C-:B------:R-:W-:Y:S01]  /*1bc30*/  @!P4 IMAD.IADD R178, R178, 0x1, -R251.reuse ;  /* 0x00000001b2b2c824 */ /* 0x100fe200078e0afb */
[----:B------:R-:W-:Y:S01]  /*1bc40*/  ISETP.GT.U32.AND P4, PT, R251, R185, PT ;  /* 0x000000b9fb00720c */ /* 0x000fe20003f84070 */
[--C-:B------:R-:W-:Y:S01]  /*1bc50*/  @!P0 IMAD.IADD R179, R179, 0x1, -R251.reuse ;  /* 0x00000001b3b38824 */ /* 0x100fe200078e0afb */
[----:B------:R-:W-:Y:S02]  /*1bc60*/  @!P5 IADD3 R181, R181, -R251, RZ ;  /* 0x800000fbb5b5d210 */ /* 0x000fe40007ffe0ff */
[----:B------:R-:W-:Y:S02]  /*1bc70*/  ISETP.GT.U32.AND P0, PT, R251, R186, PT ;  /* 0x000000bafb00720c */ /* 0x000fe40003f04070 */
[----:B------:R-:W-:Y:S01]  /*1bc80*/  ISETP.GE.AND P5, PT, R30, RZ, PT ;  /* 0x000000ff1e00720c */ /* 0x000fe20003fa6270 */
[--C-:B------:R-:W-:Y:S01]  /*1bc90*/  @!P3 IMAD.IADD R184, R184, 0x1, -R251.reuse ;  /* 0x00000001b8b8b824 */ /* 0x100fe200078e0afb */
[----:B------:R-:W2:Y:S05]  /*1bca0*/  LDL R30, [R1+0x3a28] ;  /* 0x003a2800011e7983 */ /* 0x000eaa0000100800 */
[----:B------:R-:W-:-:S04]  /*1bcb0*/  @!P4 IMAD.IADD R185, R185, 0x1, -R251 ;  /* 0x00000001b9b9c824 */ /* 0x000fc800078e0afb */
[----:B------:R-:W-:Y:S01]  /*1bcc0*/  @!P0 IMAD.IADD R186, R186, 0x1, -R251 ;  /* 0x00000001baba8824 */ /* 0x000fe200078e0afb */
[----:B------:R-:W-:Y:S02]  /*1bcd0*/  IADD3 R32, R246, 0x1fb, RZ ;  /* 0x000001fbf6207810 */ /* 0x000fe40007ffe0ff */
[----:B---3--:R-:W-:Y:S02]  /*1bce0*/  ISETP.GE.AND P3, PT, R27, RZ, PT ;  /* 0x000000ff1b00720c */ /* 0x008fe40003f66270 */
[----:B------:R-:W3:Y:S01]  /*1bcf0*/  LDL R27, [R1+0x39b8] ;  /* 0x0039b800011b7983 */ /* 0x000ee20000100800 */
[----:B----4-:R-:W-:-:S03]  /*1bd00*/  ISETP.GE.AND P4, PT, R26, RZ, PT ;  /* 0x000000ff1a00720c */ /* 0x010fc60003f86270 */
[----:B------:R-:W4:Y:S01]  /*1bd10*/  LDL R26, [R1+0x3a00] ;  /* 0x003a0000011a7983 */ /* 0x000f220000100800 */
[----:B--2---:R-:W-:-:S03]  /*1bd20*/  ISETP.GE.AND P0, PT, R25, RZ, PT ;  /* 0x000000ff1900720c */ /* 0x004fc60003f06270 */
[----:B------:R-:W2:Y:S10]  /*1bd30*/  LDL R25, [R1+0x3a24] ;  /* 0x003a240001197983 */ /* 0x000eb40000100800 */
[----:B------:R-:W-:-:S02]  /*1bd40*/  @!P0 IADD3 R181, -R181, RZ, RZ ;  /* 0x000000ffb5b58210 */ /* 0x000fc40007ffe1ff */
[----:B------:R-:W-:Y:S01]  /*1bd50*/  ISETP.GT.U32.AND P0, PT, R251, R188, PT ;  /* 0x000000bcfb00720c */ /* 0x000fe20003f04070 */
[----:B------:R-:W-:Y:S01]  /*1bd60*/  STL [R1+0x3318], R32 ;  /* 0x0033182001007387 */ /* 0x000fe20000100800 */
[----:B------:R-:W-:-:S11]  /*1bd70*/  @!P6 IMAD.MOV R171, RZ, RZ, -R171 ;  /* 0x000000ffffabe224 */ /* 0x000fd600078e0aab */
[----:B------:R-:W-:Y:S01]  /*1bd80*/  @!P0 IMAD.IADD R188, R188, 0x1, -R251 ;  /* 0x00000001bcbc8824 */ /* 0x000fe200078e0afb */
[----:B------:R-:W2:Y:S01]  /*1bd90*/  LDL R31, [R1+0x3a5c] ;  /* 0x003a5c00011f7983 */ /* 0x000ea20000100800 */
[----:B------:R-:W-:Y:S02]  /*1bda0*/  @!P5 IMAD.MOV R176, RZ, RZ, -R176 ;  /* 0x000000ffffb0d224 */ /* 0x000fe400078e0ab0 */
[----:B------:R-:W-:Y:S01]  /*1bdb0*/  @!P2 IMAD.MOV R177, RZ, RZ, -R177 ;  /* 0x000000ffffb1a224 */ /* 0x000fe200078e0ab1 */
[----:B-1----:R-:W2:Y:S01]  /*1bdc0*/  LDL R41, [R1+0x39ac] ;  /* 0x0039ac0001297983 */ /* 0x002ea20000100800 */
[----:B------:R-:W-:-:S03]  /*1bdd0*/  ISETP.GE.AND P0, PT, R29, RZ, PT ;  /* 0x000000ff1d00720c */ /* 0x000fc60003f06270 */
[----:B------:R-:W2:Y:S01]  /*1bde0*/  LDL R29, [R1+0x3a60] ;  /* 0x003a6000011d7983 */ /* 0x000ea20000100800 */
[C---:B------:R-:W-:Y:S02]  /*1bdf0*/  ISETP.GT.U32.AND P6, PT, R251.reuse, R180, PT ;  /* 0x000000b4fb00720c */ /* 0x040fe40003fc4070 */
[C---:B------:R-:W-:Y:S02]  /*1be00*/  ISETP.GT.U32.AND P5, PT, R251.reuse, R182, PT ;  /* 0x000000b6fb00720c */ /* 0x040fe40003fa4070 */
[----:B------:R-:W-:-:S09]  /*1be10*/  ISETP.GT.U32.AND P2, PT, R251, R183, PT ;  /* 0x000000b7fb00720c */ /* 0x000fd20003f44070 */
[--C-:B------:R-:W-:Y:S01]  /*1be20*/  @!P6 IMAD.IADD R180, R180, 0x1, -R251.reuse ;  /* 0x00000001b4b4e824 */ /* 0x100fe200078e0afb */
[C---:B------:R-:W-:Y:S01]  /*1be30*/  ISETP.GT.U32.AND P6, PT, R251.reuse, R187, PT ;  /* 0x000000bbfb00720c */ /* 0x040fe20003fc4070 */
[--C-:B------:R-:W-:Y:S01]  /*1be40*/  @!P5 IMAD.IADD R182, R182, 0x1, -R251.reuse ;  /* 0x00000001b6b6d824 */ /* 0x100fe200078e0afb */
[C---:B------:R-:W-:Y:S01]  /*1be50*/  ISETP.GT.U32.AND P5, PT, R251.reuse, R189, PT ;  /* 0x000000bdfb00720c */ /* 0x040fe20003fa4070 */
[----:B------:R-:W-:Y:S01]  /*1be60*/  @!P1 IMAD.MOV R178, RZ, RZ, -R178 ;  /* 0x000000ffffb29224 */ /* 0x000fe200078e0ab2 */
[----:B------:R-:W-:Y:S01]  /*1be70*/  ISETP.GT.U32.AND P1, PT, R251, R184, PT ;  /* 0x000000b8fb00720c */ /* 0x000fe20003f24070 */
[----:B------:R-:W-:Y:S02]  /*1be80*/  @!P4 IMAD.MOV R180, RZ, RZ, -R180 ;  /* 0x000000ffffb4c224 */ /* 0x000fe400078e0ab4 */
[----:B------:R-:W-:-:S06]  /*1be90*/  @!P2 IMAD.IADD R183, R183, 0x1, -R251 ;  /* 0x00000001b7b7a824 */ /* 0x000fcc00078e0afb */
[----:B------:R-:W-:Y:S02]  /*1bea0*/  @!P6 IADD3 R187, R187, -R251, RZ ;  /* 0x800000fbbbbbe210 */ /* 0x000fe40007ffe0ff */
[--C-:B------:R-:W-:Y:S02]  /*1beb0*/  @!P5 IMAD.IADD R189, R189, 0x1, -R251.reuse ;  /* 0x00000001bdbdd824 */ /* 0x100fe400078e0afb */
[C---:B------:R-:W-:Y:S02]  /*1bec0*/  ISETP.GT.U32.AND P4, PT, R251.reuse, R187, PT ;  /* 0x000000bbfb00720c */ /* 0x040fe40003f84070 */
[C---:B------:R-:W-:Y:S02]  /*1bed0*/  ISETP.GT.U32.AND P2, PT, R251.reuse, R190, PT ;  /* 0x000000befb00720c */ /* 0x040fe40003f44070 */
[C---:B------:R-:W-:Y:S01]  /*1bee0*/  ISETP.GT.U32.AND P6, PT, R251.reuse, R186, PT ;  /* 0x000000bafb00720c */ /* 0x040fe20003fc4070 */
[----:B------:R-:W-:Y:S01]  /*1bef0*/  @!P1 IMAD.IADD R184, R184, 0x1, -R251 ;  /* 0x00000001b8b89824 */ /* 0x000fe200078e0afb */
[----:B------:R-:W-:-:S07]  /*1bf00*/  ISETP.GT.U32.AND P1, PT, R251, R191, PT ;  /* 0x000000bffb00720c */ /* 0x000fce0003f24070 */
[----:B------:R-:W-:Y:S02]  /*1bf10*/  @!P4 IADD3 R187, R187, -R251, RZ ;  /* 0x800000fbbbbbc210 */ /* 0x000fe40007ffe0ff */
[----:B------:R-:W-:Y:S02]  /*1bf20*/  ISETP.GE.AND P5, PT, R28, RZ, PT ;  /* 0x000000ff1c00720c */ /* 0x000fe40003fa6270 */
[----:B------:R-:W2:Y:S01]  /*1bf30*/  LDL R28, [R1+0x39b4] ;  /* 0x0039b400011c7983 */ /* 0x000ea20000100800 */
[--C-:B------:R-:W-:Y:S01]  /*1bf40*/  @!P2 IMAD.IADD R190, R190, 0x1, -R251.reuse ;  /* 0x00000001bebea824 */ /* 0x100fe200078e0afb */
[----:B------:R-:W-:Y:S02]  /*1bf50*/  ISETP.GE.AND P4, PT, R30, RZ, PT ;  /* 0x000000ff1e00720c */ /* 0x000fe40003f86270 */
[----:B------:R-:W2:Y:S01]  /*1bf60*/  LDL R30, [R1+0x3a48] ;  /* 0x003a4800011e7983 */ /* 0x000ea20000100800 */
[--C-:B------:R-:W-:Y:S01]  /*1bf70*/  @!P6 IMAD.IADD R186, R186, 0x1, -R251.reuse ;  /* 0x00000001babae824 */ /* 0x100fe200078e0afb */
[----:B------:R-:W-:Y:S01]  /*1bf80*/  ISETP.GT.U32.AND P6, PT, R251, R193, PT ;  /* 0x000000c1fb00720c */ /* 0x000fe20003fc4070 */
[----:B------:R-:W-:-:S12]  /*1bf90*/  @!P1 IMAD.IADD R191, R191, 0x1, -R251 ;  /* 0x00000001bfbf9824 */ /* 0x000fd800078e0afb */
[----:B------:R-:W-:Y:S02]  /*1bfa0*/  @!P6 IADD3 R193, R193, -R251, RZ ;  /* 0x800000fbc1c1e210 */ /* 0x000fe40007ffe0ff */
[----:B---3--:R-:W-:Y:S02]  /*1bfb0*/  ISETP.GE.AND P2, PT, R27, RZ, PT ;  /* 0x000000ff1b00720c */ /* 0x008fe40003f46270 */
[----:B------:R-:W3:Y:S01]  /*1bfc0*/  LDL R27, [R1+0x3a20] ;  /* 0x003a2000011b7983 */ /* 0x000ee20000100800 */
[----:B----4-:R-:W-:-:S03]  /*1bfd0*/  ISETP.GE.AND P1, PT, R26, RZ, PT ;  /* 0x000000ff1a00720c */ /* 0x010fc60003f26270 */
[----:B------:R-:W4:Y:S10]  /*1bfe0*/  LDL R26, [R1+0x3a44] ;  /* 0x003a4400011a7983 */ /* 0x000f340000100800 */
[----:B------:R-:W-:Y:S01]  /*1bff0*/  @!P1 IMAD.MOV R186, RZ, RZ, -R186 ;  /* 0x000000ffffba9224 */ /* 0x000fe200078e0aba */
[----:B------:R-:W-:-:S13]  /*1c000*/  ISETP.GT.U32.AND P1, PT, R251, R193, PT ;  /* 0x000000c1fb00720c */ /* 0x000fda0003f24070 */
[----:B------:R-:W-:Y:S02]  /*1c010*/  @!P1 IADD3 R193, R193, -R251, RZ ;  /* 0x800000fbc1c19210 */ /* 0x000fe40007ffe0ff */
[----:B--2---:R-:W-:Y:S02]  /*1c020*/  ISETP.GE.AND P1, PT, R29, RZ, PT ;  /* 0x000000ff1d00720c */ /* 0x004fe40003f26270 */
[----:B------:R-:W2:Y:S01]  /*1c030*/  LDL R29, [R1+0x39f8] ;  /* 0x0039f800011d7983 */ /* 0x000ea20000100800 */
[----:B------:R-:W-:Y:S01]  /*1c040*/  @!P3 IMAD.MOV R179, RZ, RZ, -R179 ;  /* 0x000000ffffb3b224 */ /* 0x000fe200078e0ab3 */
[C---:B------:R-:W-:Y:S01]  /*1c050*/  ISETP.GT.U32.AND P3, PT, R251.reuse, R185, PT ;  /* 0x000000b9fb00720c */ /* 0x040fe20003f64070 */
[----:B------:R-:W-:Y:S01]  /*1c060*/  @!P0 IMAD.MOV R183, RZ, RZ, -R183 ;  /* 0x000000ffffb78224 */ /* 0x000fe200078e0ab7 */
[----:B------:R-:W-:-:S11]  /*1c070*/  ISETP.GT.U32.AND P0, PT, R251, R189, PT ;  /* 0x000000bdfb00720c */ /* 0x000fd60003f04070 */
[--C-:B------:R-:W-:Y:S01]  /*1c080*/  @!P3 IMAD.IADD R185, R185, 0x1, -R251.reuse ;  /* 0x00000001b9b9b824 */ /* 0x100fe200078e0afb */
[----:B------:R-:W-:Y:S01]  /*1c090*/  ISETP.GT.U32.AND P3, PT, R251, R192, PT ;  /* 0x000000c0fb00720c */ /* 0x000fe20003f64070 */
[----:B------:R-:W-:Y:S01]  /*1c0a0*/  @!P0 IMAD.IADD R189, R189, 0x1, -R251 ;  /* 0x00000001bdbd8824 */ /* 0x000fe200078e0afb */
[C---:B------:R-:W-:Y:S01]  /*1c0b0*/  ISETP.GT.U32.AND P0, PT, R251.reuse, R195, PT ;  /* 0x000000c3fb00720c */ /* 0x040fe20003f04070 */
[----:B------:R-:W-:Y:S01]  /*1c0c0*/  @!P2 IMAD.MOV R185, RZ, RZ, -R185 ;  /* 0x000000ffffb9a224 */ /* 0x000fe200078e0ab9 */
[----:B------:R-:W-:-:S09]  /*1c0d0*/  ISETP.GT.U32.AND P2, PT, R251, R191, PT ;  /* 0x000000bffb00720c */ /* 0x000fd20003f44070 */
[--C-:B------:R-:W-:Y:S01]  /*1c0e0*/  @!P3 IMAD.IADD R192, R192, 0x1, -R251.reuse ;  /* 0x00000001c0c0b824 */ /* 0x100fe200078e0afb */
[----:B------:R-:W-:Y:S01]  /*1c0f0*/  ISETP.GE.AND P3, PT, R25, RZ, PT ;  /* 0x000000ff1900720c */ /* 0x000fe20003f66270 */
[--C-:B------:R-:W-:Y:S01]  /*1c100*/  @!P0 IMAD.IADD R195, R195, 0x1, -R251.reuse ;  /* 0x00000001c3c38824 */ /* 0x100fe200078e0afb */
[----:B------:R-:W2:Y:S01]  /*1c110*/  LDL R25, [R1+0x39fc] ;  /* 0x0039fc0001197983 */ /* 0x000ea20000100800 */
[----:B------:R-:W-:Y:S01]  /*1c120*/  @!P4 IMAD.MOV R182, RZ, RZ, -R182 ;  /* 0x000000ffffb6c224 */ /* 0x000fe200078e0ab6 */
[----:B------:R-:W-:Y:S01]  /*1c130*/  ISETP.GT.U32.AND P4, PT, R251, R188, PT ;  /* 0x000000bcfb00720c */ /* 0x000fe20003f84070 */
[----:B------:R-:W-:Y:S01]  /*1c140*/  @!P2 IMAD.IADD R191, R191, 0x1, -R251 ;  /* 0x00000001bfbfa824 */ /* 0x000fe200078e0afb */
[----:B------:R-:W-:-:S07]  /*1c150*/  ISETP.GT.U32.AND P2, PT, R251, R197, PT ;  /* 0x000000c5fb00720c */ /* 0x000fce0003f44070 */
[----:B------:R-:W-:Y:S02]  /*1c160*/  @!P3 IADD3 R187, -R187, RZ, RZ ;  /* 0x000000ffbbbbb210 */ /* 0x000fe40007ffe1ff */
[----:B------:R-:W-:Y:S02]  /*1c170*/  ISETP.GT.U32.AND P3, PT, R251, R194, PT ;  /* 0x000000c2fb00720c */ /* 0x000fe40003f64070 */
[----:B------:R-:W-:Y:S02]  /*1c180*/  ISETP.GE.AND P0, PT, R28, RZ, PT ;  /* 0x000000ff1c00720c */ /* 0x000fe40003f06270 */
[----:B------:R-:W2:Y:S01]  /*1c190*/  LDL R28, [R1+0x3a1c] ;  /* 0x003a1c00011c7983 */ /* 0x000ea20000100800 */
[----:B------:R-:W-:-:S08]  /*1c1a0*/  @!P4 IMAD.IADD R188, R188, 0x1, -R251 ;  /* 0x00000001bcbcc824 */ /* 0x000fd000078e0afb */
[--C-:B------:R-:W-:Y:S01]  /*1c1b0*/  @!P3 IMAD.IADD R194, R194, 0x1, -R251.reuse ;  /* 0x00000001c2c2b824 */ /* 0x100fe200078e0afb */
[----:B------:R-:W-:Y:S01]  /*1c1c0*/  ISETP.GT.U32.AND P3, PT, R251, R199, PT ;  /* 0x000000c7fb00720c */ /* 0x000fe20003f64070 */
[----:B------:R-:W-:Y:S01]  /*1c1d0*/  @!P2 IMAD.IADD R197, R197, 0x1, -R251 ;  /* 0x00000001c5c5a824 */ /* 0x000fe200078e0afb */
[----:B------:R-:W-:Y:S02]  /*1c1e0*/  ISETP.GE.AND P4, PT, R30, RZ, PT ;  /* 0x000000ff1e00720c */ /* 0x000fe40003f86270 */
[----:B------:R-:W2:Y:S01]  /*1c1f0*/  LDL R30, [R1+0x39b0] ;  /* 0x0039b000011e7983 */ /* 0x000ea20000100800 */
[----:B------:R-:W-:-:S08]  /*1c200*/  ISETP.GT.U32.AND P6, PT, R251, R192, PT ;  /* 0x000000c0fb00720c */ /* 0x000fd00003fc4070 */
[----:B------:R-:W-:Y:S01]  /*1c210*/  @!P3 IMAD.IADD R199, R199, 0x1, -R251 ;  /* 0x00000001c7c7b824 */ /* 0x000fe200078e0afb */
[----:B------:R-:W-:-:S04]  /*1c220*/  ISETP.GT.U32.AND P3, PT, R251, R194, PT ;  /* 0x000000c2fb00720c */ /* 0x000fc80003f64070 */
[----:B------:R-:W-:Y:S01]  /*1c230*/  @!P6 IMAD.IADD R192, R192, 0x1, -R251 ;  /* 0x00000001c0c0e824 */ /* 0x000fe200078e0afb */
[----:B------:R-:W-:-:S08]  /*1c240*/  ISETP.GT.U32.AND P6, PT, R251, R198, PT ;  /* 0x000000c6fb00720c */ /* 0x000fd00003fc4070 */
[----:B------:R-:W-:Y:S01]  /*1c250*/  @!P3 IMAD.IADD R194, R194, 0x1, -R251 ;  /* 0x00000001c2c2b824 */ /* 0x000fe200078e0afb */
[----:B------:R-:W-:-:S04]  /*1c260*/  ISETP.GT.U32.AND P3, PT, R251, R201, PT ;  /* 0x000000c9fb00720c */ /* 0x000fc80003f64070 */
[----:B------:R-:W-:-:S09]  /*1c270*/  @!P6 IMAD.IADD R198, R198, 0x1, -R251 ;  /* 0x00000001c6c6e824 */ /* 0x000fd200078e0afb */
[----:B------:R-:W-:Y:S01]  /*1c280*/  @!P3 IMAD.IADD R201, R201, 0x1, -R251 ;  /* 0x00000001c9c9b824 */ /* 0x000fe200078e0afb */
[----:B---3--:R-:W-:Y:S02]  /*1c290*/  ISETP.GE.AND P2, PT, R27, RZ, PT ;  /* 0x000000ff1b00720c */ /* 0x008fe40003f46270 */
[----:B------:R-:W3:Y:S01]  /*1c2a0*/  LDL R27, [R1+0x3a40] ;  /* 0x003a4000011b7983 */ /* 0x000ee20000100800 */
[----:B----4-:R-:W-:-:S03]  /*1c2b0*/  ISETP.GE.AND P6, PT, R26, RZ, PT ;  /* 0x000000ff1a00720c */ /* 0x010fc60003fc6270 */
[----:B------:R-:W4:Y:S01]  /*1c2c0*/  LDL R26, [R1+0x3a58] ;  /* 0x003a5800011a7983 */ /* 0x000f220000100800 */
[----:B--2---:R-:W-:-:S03]  /*1c2d0*/  ISETP.GE.AND P3, PT, R29, RZ, PT ;  /* 0x000000ff1d00720c */ /* 0x004fc60003f66270 */
        /* <DEDUP_REMOVED lines=8> */
[----:B------:R-:W-:Y:S01]  /*1c360*/  ISETP.GT.U32.AND P1, PT, R251, R202, PT ;  /* 0x000000cafb00720c */ /* 0x000fe20003f24070 */
[----:B------:R-:W-:-:S10]  /*1c370*/  @!P0 IMAD.MOV R190, RZ, RZ, -R190 ;  /* 0x000000ffffbe8224 */ /* 0x000fd400078e0abe */
[----:B------:R-:W-:-:S05]  /*1c380*/  @!P5 IMAD.IADD R196, R196, 0x1, -R251 ;  /* 0x00000001c4c4d824 */ /* 0x000fca00078e0afb */
[C---:B------:R-:W-:Y:S01]  /*1c390*/  ISETP.GT.U32.AND P0, PT, R251.reuse, R196, PT ;  /* 0x000000c4fb00720c */ /* 0x040fe20003f04070 */
[----:B------:R-:W-:Y:S01]  /*1c3a0*/  @!P1 IMAD.IADD R202, R202, 0x1, -R251 ;  /* 0x00000001caca9824 */ /* 0x000fe200078e0afb */
[----:B------:R-:W-:Y:S01]  /*1c3b0*/  @!P2 IADD3 R192, -R192, RZ, RZ ;  /* 0x000000ffc0c0a210 */ /* 0x000fe20007ffe1ff */
[----:B------:R-:W-:Y:S01]  /*1c3c0*/  @!P6 IMAD.MOV R193, RZ, RZ, -R193 ;  /* 0x000000ffffc1e224 */ /* 0x000fe200078e0ac1 */
[C---:B------:R-:W-:Y:S02]  /*1c3d0*/  ISETP.GT.U32.AND P2, PT, R251.reuse, R198, PT ;  /* 0x000000c6fb00720c */ /* 0x040fe40003f44070 */
[----:B------:R-:W-:-:S07]  /*1c3e0*/  ISETP.GT.U32.AND P6, PT, R251, R200, PT ;  /* 0x000000c8fb00720c */ /* 0x000fce0003fc4070 */
[--C-:B------:R-:W-:Y:S01]  /*1c3f0*/  @!P0 IMAD.IADD R196, R196, 0x1, -R251.reuse ;  /* 0x00000001c4c48824 */ /* 0x100fe200078e0afb */
[C---:B------:R-:W-:Y:S02]  /*1c400*/  ISETP.GT.U32.AND P0, PT, R251.reuse, R203, PT ;  /* 0x000000cbfb00720c */ /* 0x040fe40003f04070 */
[----:B------:R-:W-:Y:S02]  /*1c410*/  ISETP.GE.AND P1, PT, R28, RZ, PT ;  /* 0x000000ff1c00720c */ /* 0x000fe40003f26270 */
[----:B------:R-:W2:Y:S01]  /*1c420*/  LDL R28, [R1+0x3a3c] ;  /* 0x003a3c00011c7983 */ /* 0x000ea20000100800 */
[----:B------:R-:W-:Y:S01]  /*1c430*/  @!P2 IADD3 R198, R198, -R251, RZ ;  /* 0x800000fbc6c6a210 */ /* 0x000fe20007ffe0ff */
[----:B------:R-:W-:Y:S01]  /*1c440*/  @!P6 IMAD.IADD R200, R200, 0x1, -R251 ;  /* 0x00000001c8c8e824 */ /* 0x000fe200078e0afb */
[----:B------:R-:W-:-:S06]  /*1c450*/  ISETP.GT.U32.AND P2, PT, R251, R205, PT ;  /* 0x000000cdfb00720c */ /* 0x000fcc0003f44070 */
[--C-:B------:R-:W-:Y:S01]  /*1c460*/  @!P0 IMAD.IADD R203, R203, 0x1, -R251.reuse ;  /* 0x00000001cbcb8824 */ /* 0x100fe200078e0afb */
[----:B------:R-:W-:Y:S02]  /*1c470*/  ISETP.GE.AND P5, PT, R25, RZ, PT ;  /* 0x000000ff1900720c */ /* 0x000fe40003fa6270 */
[----:B------:R-:W-:Y:S02]  /*1c480*/  ISETP.GE.AND P6, PT, R30, RZ, PT ;  /* 0x000000ff1e00720c */ /* 0x000fe40003fc6270 */
[----:B------:R-:W2:Y:S01]  /*1c490*/  LDL R30, [R1+0x39f4] ;  /* 0x0039f400011e7983 */ /* 0x000ea20000100800 */
[----:B------:R-:W-:Y:S01]  /*1c4a0*/  @!P4 IMAD.MOV R188, RZ, RZ, -R188 ;  /* 0x000000ffffbcc224 */ /* 0x000fe200078e0abc */
[----:B------:R-:W-:Y:S01]  /*1c4b0*/  ISETP.GT.U32.AND P4, PT, R251, R197, PT ;  /* 0x000000c5fb00720c */ /* 0x000fe20003f84070 */
[----:B------:R-:W-:Y:S01]  /*1c4c0*/  @!P2 IMAD.IADD R205, R205, 0x1, -R251 ;  /* 0x00000001cdcda824 */ /* 0x000fe200078e0afb */
[----:B------:R-:W-:-:S05]  /*1c4d0*/  ISETP.GT.U32.AND P2, PT, R251, R200, PT ;  /* 0x000000c8fb00720c */ /* 0x000fca0003f44070 */
[----:B------:R-:W-:Y:S01]  /*1c4e0*/  @!P5 IMAD.MOV R191, RZ, RZ, -R191 ;  /* 0x000000ffffbfd224 */ /* 0x000fe200078e0abf */
[----:B------:R-:W-:-:S05]  /*1c4f0*/  ISETP.GT.U32.AND P5, PT, R251, R199, PT ;  /* 0x000000c7fb00720c */ /* 0x000fca0003fa4070 */
[--C-:B------:R-:W-:Y:S01]  /*1c500*/  @!P4 IMAD.IADD R197, R197, 0x1, -R251.reuse ;  /* 0x00000001c5c5c824 */ /* 0x100fe200078e0afb */
[C---:B------:R-:W-:Y:S01]  /*1c510*/  ISETP.GT.U32.AND P4, PT, R251.reuse, R204, PT ;  /* 0x000000ccfb00720c */ /* 0x040fe20003f84070 */
[----:B------:R-:W-:Y:S01]  /*1c520*/  @!P2 IMAD.IADD R200, R200, 0x1, -R251 ;  /* 0x00000001c8c8a824 */ /* 0x000fe200078e0afb */
[----:B------:R-:W-:-:S05]  /*1c530*/  ISETP.GT.U32.AND P2, PT, R251, R207, PT ;  /* 0x000000cffb00720c */ /* 0x000fca0003f44070 */
[----:B------:R-:W-:Y:S01]  /*1c540*/  @!P5 IMAD.IADD R199, R199, 0x1, -R251 ;  /* 0x00000001c7c7d824 */ /* 0x000fe200078e0afb */
[----:B------:R-:W-:Y:S02]  /*1c550*/  ISETP.GE.AND P5, PT, R31, RZ, PT ;  /* 0x000000ff1f00720c */ /* 0x000fe40003fa6270 */
[----:B------:R-:W-:-:S03]  /*1c560*/  IADD3 R31, R246, 0x1fc, RZ ;  /* 0x000001fcf61f7810 */ /* 0x000fc60007ffe0ff */
[----:B------:R-:W-:Y:S02]  /*1c570*/  @!P4 IADD3 R204, R204, -R251, RZ ;  /* 0x800000fbccccc210 */ /* 0x000fe40007ffe0ff */
[----:B------:R-:W-:Y:S01]  /*1c580*/  @!P2 IMAD.IADD R207, R207, 0x1, -R251 ;  /* 0x00000001cfcfa824 */ /* 0x000fe200078e0afb */
[----:B---3--:R-:W-:Y:S02]  /*1c590*/  ISETP.GE.AND P0, PT, R27, RZ, PT ;  /* 0x000000ff1b00720c */ /* 0x008fe40003f06270 */
[----:B------:R-:W3:Y:S11]  /*1c5a0*/  LDL R27, [R1+0x3a54] ;  /* 0x003a5400011b7983 */ /* 0x000ef60000100800 */
[----:B------:R-:W-:-:S02]  /*1c5b0*/  @!P0 IADD3 R198, -R198, RZ, RZ ;  /* 0x000000ffc6c68210 */ /* 0x000fc40007ffe1ff */
[----:B------:R-:W-:Y:S02]  /*1c5c0*/  ISETP.GT.U32.AND P0, PT, R251, R205, PT ;  /* 0x000000cdfb00720c */ /* 0x000fe40003f04070 */
[----:B----4-:R-:W-:Y:S02]  /*1c5d0*/  ISETP.GE.AND P4, PT, R26, RZ, PT ;  /* 0x000000ff1a00720c */ /* 0x010fe40003f86270 */
[----:B------:R-:W4:Y:S04]  /*1c5e0*/  LDL R26, [R1+0x39a8] ;  /* 0x0039a800011a7983 */ /* 0x000f280000100800 */
[----:B------:R1:W-:Y:S01]  /*1c5f0*/  STL [R1+0x3310], R31 ;  /* 0x0033101f01007387 */ /* 0x0003e20000100800 */
[----:B------:R-:W-:-:S04]  /*1c600*/  @!P5 IMAD.MOV R194, RZ, RZ, -R194 ;  /* 0x000000ffffc2d224 */ /* 0x000fc800078e0ac2 */
[----:B------:R-:W-:Y:S01]  /*1c610*/  @!P0 IMAD.IADD R205, R205, 0x1, -R251 ;  /* 0x00000001cdcd8824 */ /* 0x000fe200078e0afb */
[----:B------:R-:W-:Y:S02]  /*1c620*/  ISETP.GE.AND P0, PT, R41, RZ, PT ;  /* 0x000000ff2900720c */ /* 0x000fe40003f06270 */
[----:B--2---:R-:W-:Y:S01]  /*1c630*/  ISETP.GE.AND P2, PT, R29, RZ, PT ;  /* 0x000000ff1d00720c */ /* 0x004fe20003f46270 */
[----:B------:R-:W2:Y:S04]  /*1c640*/  LDL R41, [R1+0x39f0] ;  /* 0x0039f00001297983 */ /* 0x000ea80000100800 */
[----:B------:R-:W4:Y:S01]  /*1c650*/  LDL R29, [R1+0x39e4] ;  /* 0x0039e400011d7983 */ /* 0x000f220000100800 */
[C---:B------:R-:W-:Y:S01]  /*1c660*/  ISETP.GT.U32.AND P5, PT, R251.reuse, R201, PT ;  /* 0x000000c9fb00720c */ /* 0x040fe20003fa4070 */
[----:B------:R-:W-:Y:S01]  /*1c670*/  @!P3 IMAD.MOV R196, RZ, RZ, -R196 ;  /* 0x000000ffffc4b224 */ /* 0x000fe200078e0ac4 */
[----:B------:R-:W-:Y:S01]  /*1c680*/  ISETP.GT.U32.AND P3, PT, R251, R202, PT ;  /* 0x000000cafb00720c */ /* 0x000fe20003f64070 */
[----:B------:R-:W-:Y:S01]  /*1c690*/  @!P4 IMAD.MOV R199, RZ, RZ, -R199 ;  /* 0x000000ffffc7c224 */ /* 0x000fe200078e0ac7 */
[----:B------:R-:W4:Y:S01]  /*1c6a0*/  LDL R42, [R1+0x390c] ;  /* 0x00390c00012a7983 */ /* 0x000f220000100800 */
[----:B------:R-:W-:-:S02]  /*1c6b0*/  @!P1 IMAD.MOV R197, RZ, RZ, -R197 ;  /* 0x000000ffffc59224 */ /* 0x000fc400078e0ac5 */
[----:B------:R-:W-:Y:S01]  /*1c6c0*/  @!P6 IMAD.MOV R195, RZ, RZ, -R195 ;  /* 0x000000ffffc3e224 */ /* 0x000fe200078e0ac3 */
[----:B------:R-:W4:Y:S05]  /*1c6d0*/  LDL R43, [R1+0x3884] ;  /* 0x00388400012b7983 */ /* 0x000f2a0000100800 */
[--C-:B------:R-:W-:Y:S01]  /*1c6e0*/  @!P5 IMAD.IADD R201, R201, 0x1, -R251.reuse ;  /* 0x00000001c9c9d824 */ /* 0x100fe200078e0afb */
[C---:B------:R-:W-:Y:S02]  /*1c6f0*/  ISETP.GT.U32.AND P5, PT, R251.reuse, R208, PT ;  /* 0x000000d0fb00720c */ /* 0x040fe40003fa4070 */
[C---:B------:R-:W-:Y:S01]  /*1c700*/  ISETP.GT.U32.AND P4, PT, R251.reuse, R206, PT ;  /* 0x000000cefb00720c */ /* 0x040fe20003f84070 */
[----:B------:R-:W-:Y:S01]  /*1c710*/  @!P3 IMAD.IADD R202, R202, 0x1, -R251 ;  /* 0x00000001cacab824 */ /* 0x000fe200078e0afb */
[----:B------:R-:W-:-:S09]  /*1c720*/  ISETP.GT.U32.AND P3, PT, R251, R209, PT ;  /* 0x000000d1fb00720c */ /* 0x000fd20003f64070 */
[--C-:B------:R-:W-:Y:S02]  /*1c730*/  @!P5 IMAD.IADD R208, R208, 0x1, -R251.reuse ;  /* 0x00000001d0d0d824 */ /* 0x100fe400078e0afb */
[--C-:B------:R-:W-:Y:S02]  /*1c740*/  @!P4 IMAD.IADD R206, R206, 0x1, -R251.reuse ;  /* 0x00000001cecec824 */ /* 0x100fe400078e0afb */
[----:B------:R-:W-:Y:S01]  /*1c750*/  @!P3 IMAD.IADD R209, R209, 0x1, -R251 ;  /* 0x00000001d1d1b824 */ /* 0x000fe200078e0afb */
[----:B------:R-:W-:Y:S02]  /*1c760*/  ISETP.GE.AND P5, PT, R28, RZ, PT ;  /* 0x000000ff1c00720c */ /* 0x000fe40003fa6270 */
[----:B------:R-:W4:Y:S01]  /*1c770*/  LDL R28, [R1+0x393c] ;  /* 0x00393c00011c7983 */ /* 0x000f220000100800 */
[----:B------:R-:W-:Y:S01]  /*1c780*/  ISETP.GE.AND P4, PT, R30, RZ, PT ;  /* 0x000000ff1e00720c */ /* 0x000fe20003f86270 */
[----:B------:R-:W-:Y:S01]  /*1c790*/  @!P0 IMAD.MOV R200, RZ, RZ, -R200 ;  /* 0x000000ffffc88224 */ /* 0x000fe200078e0ac8 */
[C---:B------:R-:W-:Y:S01]  /*1c7a0*/  ISETP.GT.U32.AND P0, PT, R251.reuse, R206, PT ;  /* 0x000000cefb00720c */ /* 0x040fe20003f04070 */
[----:B------:R-:W4:Y:S10]  /*1c7b0*/  LDL R30, [R1+0x39e8] ;  /* 0x0039e800011e7983 */ /* 0x000f340000100800 */
[----:B------:R-:W-:Y:S01]  /*1c7c0*/  @!P4 IMAD.MOV R201, RZ, RZ, -R201 ;  /* 0x000000ffffc9c224 */ /* 0x000fe200078e0ac9 */
[----:B------:R-:W-:Y:S01]  /*1c7d0*/  ISETP.GT.U32.AND P4, PT, R251, R207, PT ;  /* 0x000000cffb00720c */ /* 0x000fe20003f84070 */
[----:B------:R-:W-:-:S12]  /*1c7e0*/  @!P0 IMAD.IADD R206, R206, 0x1, -R251 ;  /* 0x00000001cece8824 */ /* 0x000fd800078e0afb */
[----:B------:R-:W-:Y:S01]  /*1c7f0*/  @!P4 IMAD.IADD R207, R207, 0x1, -R251 ;  /* 0x00000001cfcfc824 */ /* 0x000fe200078e0afb */
[----:B------:R-:W-:-:S13]  /*1c800*/  ISETP.GT.U32.AND P4, PT, R251, R213, PT ;  /* 0x000000d5fb00720c */ /* 0x000fda0003f84070 */
[----:B------:R-:W-:Y:S01]  /*1c810*/  @!P4 IMAD.IADD R213, R213, 0x1, -R251 ;  /* 0x00000001d5d5c824 */ /* 0x000fe200078e0afb */
[----:B---3--:R-:W-:Y:S02]  /*1c820*/  ISETP.GE.AND P3, PT, R27, RZ, PT ;  /* 0x000000ff1b00720c */ /* 0x008fe40003f66270 */
[----:B------:R-:W3:Y:S01]  /*1c830*/  LDL R27, [R1+0x3920] ;  /* 0x00392000011b7983 */ /* 0x000ee20000100800 */
[----:B--2---:R-:W-:-:S03]  /*1c840*/  ISETP.GE.AND P0, PT, R41, RZ, PT ;  /* 0x000000ff2900720c */ /* 0x004fc60003f06270 */
[----:B------:R-:W2:Y:S01]  /*1c850*/  LDL R41, [R1+0x38f0] ;  /* 0x0038f00001297983 */ /* 0x000ea20000100800 */
[----:B----4-:R-:W-:-:S03]  /*1c860*/  ISETP.GE.AND P4, PT, R29, RZ, PT ;  /* 0x000000ff1d00720c */ /* 0x010fc60003f86270 */
[----:B------:R-:W4:Y:S01]  /*1c870*/  LDL R29, [R1+0x3854] ;  /* 0x00385400011d7983 */ /* 0x000f220000100800 */
[C---:B------:R-:W-:Y:S02]  /*1c880*/  ISETP.GT.U32.AND P1, PT, R251.reuse, R203, PT ;  /* 0x000000cbfb00720c */ /* 0x040fe40003f24070 */
[----:B------:R-:W-:-:S11]  /*1c890*/  ISETP.GT.U32.AND P6, PT, R251, R204, PT ;  /* 0x000000ccfb00720c */ /* 0x000fd60003fc4070 */
[----:B------:R-:W-:Y:S01]  /*1c8a0*/  @!P1 IMAD.IADD R203, R203, 0x1, -R251 ;  /* 0x00000001cbcb9824 */ /* 0x000fe200078e0afb */
[----:B------:R-:W-:-:S03]  /*1c8b0*/  ISETP.GT.U32.AND P1, PT, R251, R210, PT ;  /* 0x000000d2fb00720c */ /* 0x000fc60003f24070 */
[----:B------:R-:W-:Y:S01]  /*1c8c0*/  @!P5 IMAD.MOV R203, RZ, RZ, -R203 ;  /* 0x000000ffffcbd224 */ /* 0x000fe200078e0acb */
[----:B------:R-:W-:-:S09]  /*1c8d0*/  ISETP.GT.U32.AND P5, PT, R251, R209, PT ;  /* 0x000000d1fb00720c */ /* 0x000fd20003fa4070 */
[-C--:B------:R-:W-:Y:S02]  /*1c8e0*/  @!P1 IADD3 R210, R210, -R251.reuse, RZ ;  /* 0x800000fbd2d29210 */ /* 0x080fe40007ffe0ff */
[----:B------:R-:W-:Y:S02]  /*1c8f0*/  ISETP.GE.AND P1, PT, R26, RZ, PT ;  /* 0x000000ff1a00720c */ /* 0x000fe40003f26270 */
[----:B------:R-:W4:Y:S01]  /*1c900*/  LDL R26, [R1+0x39a4] ;  /* 0x0039a400011a7983 */ /* 0x000f220000100800 */
[----:B------:R-:W-:Y:S01]  /*1c910*/  @!P6 IADD3 R204, R204, -R251, RZ ;  /* 0x800000fbcccce210 */ /* 0x000fe20007ffe0ff */
[----:B------:R-:W-:Y:S01]  /*1c920*/  @!P5 IMAD.IADD R209, R209, 0x1, -R251 ;  /* 0x00000001d1d1d824 */ /* 0x000fe200078e0afb */
[C---:B------:R-:W-:Y:S02]  /*1c930*/  ISETP.GT.U32.AND P5, PT, R251.reuse, R215, PT ;  /* 0x000000d7fb00720c */ /* 0x040fe40003fa4070 */
[----:B------:R-:W-:Y:S02]  /*1c940*/  @!P3 IADD3 R204, -R204, RZ, RZ ;  /* 0x000000ffccccb210 */ /* 0x000fe40007ffe1ff */
[----:B------:R-:W-:-:S02]  /*1c950*/  ISETP.GT.U32.AND P3, PT, R251, R210, PT ;  /* 0x000000d2fb00720c */ /* 0x000fc40003f64070 */
[C---:B------:R-:W-:Y:S02]  /*1c960*/  ISETP.GT.U32.AND P6, PT, R251.reuse, R211, PT ;  /* 0x000000d3fb00720c */ /* 0x040fe40003fc4070 */
[----:B------:R-:W-:Y:S01]  /*1c970*/  @!P1 IMAD.MOV R205, RZ, RZ, -R205 ;  /* 0x000000ffffcd9224 */ /* 0x000fe200078e0acd */
[----:B------:R-:W-:-:S04]  /*1c980*/  ISETP.GT.U32.AND P1, PT, R251, R212, PT ;  /* 0x000000d4fb00720c */ /* 0x000fc80003f24070 */
[----:B------:R-:W-:-:S04]  /*1c990*/  @!P5 IMAD.IADD R215, R215, 0x1, -R251 ;  /* 0x00000001d7d7d824 */ /* 0x000fc800078e0afb */
[----:B------:R-:W-:Y:S02]  /*1c9a0*/  @!P3 IADD3 R210, R210, -R251, RZ ;  /* 0x800000fbd2d2b210 */ /* 0x000fe40007ffe0ff */
[----:B------:R-:W-:Y:S02]  /*1c9b0*/  ISETP.GE.AND P5, PT, R28, RZ, PT ;  /* 0x000000ff1c00720c */ /* 0x000fe40003fa6270 */
[----:B------:R-:W4:Y:S01]  /*1c9c0*/  LDL R28, [R1+0x3850] ;  /* 0x00385000011c7983 */ /* 0x000f220000100800 */
[----:B------:R-:W-:Y:S01]  /*1c9d0*/  ISETP.GT.U32.AND P3, PT, R251, R216, PT ;  /* 0x000000d8fb00720c */ /* 0x000fe20003f64070 */
[--C-:B------:R-:W-:Y:S02]  /*1c9e0*/  @!P6 IMAD.IADD R211, R211, 0x1, -R251.reuse ;  /* 0x00000001d3d3e824 */ /* 0x100fe400078e0afb */
[----:B------:R-:W-:Y:S01]  /*1c9f0*/  @!P1 IMAD.IADD R212, R212, 0x1, -R251 ;  /* 0x00000001d4d49824 */ /* 0x000fe200078e0afb */
[C---:B------:R-:W-:Y:S02]  /*1ca00*/  ISETP.GT.U32.AND P1, PT, R251.reuse, R217, PT ;  /* 0x000000d9fb00720c */ /* 0x040fe40003f24070 */
[----:B------:R-:W-:-:S07]  /*1ca10*/  ISETP.GT.U32.AND P6, PT, R251, R211, PT ;  /* 0x000000d3fb00720c */ /* 0x000fce0003fc4070 */
[----:B------:R-:W-:-:S04]  /*1ca20*/  @!P3 IADD3 R216, R216, -R251, RZ ;  /* 0x800000fbd8d8b210 */ /* 0x000fc80007ffe0ff */
[--C-:B------:R-:W-:Y:S01]  /*1ca30*/  @!P1 IMAD.IADD R217, R217, 0x1, -R251.reuse ;  /* 0x00000001d9d99824 */ /* 0x100fe200078e0afb */
[----:B------:R-:W-:Y:S01]  /*1ca40*/  ISETP.GT.U32.AND P1, PT, R251, R213, PT ;  /* 0x000000d5fb00720c */ /* 0x000fe20003f24070 */
[--C-:B------:R-:W-:Y:S01]  /*1ca50*/  @!P6 IMAD.IADD R211, R211, 0x1, -R251.reuse ;  /* 0x00000001d3d3e824 */ /* 0x100fe200078e0afb */
[----:B------:R-:W-:Y:S02]  /*1ca60*/  ISETP.GE.AND P6, PT, R30, RZ, PT ;  /* 0x000000ff1e00720c */ /* 0x000fe40003fc6270 */
[----:B------:R-:W4:Y:S09]  /*1ca70*/  LDL R30, [R1+0x38dc] ;  /* 0x0038dc00011e7983 */ /* 0x000f320000100800 */
[----:B------:R-:W-:Y:S01]  /*1ca80*/  @!P1 IMAD.IADD R213, R213, 0x1, -R251 ;  /* 0x00000001d5d59824 */ /* 0x000fe200078e0afb */
[C---:B------:R-:W-:Y:S01]  /*1ca90*/  ISETP.GT.U32.AND P1, PT, R251.reuse, R220, PT ;  /* 0x000000dcfb00720c */ /* 0x040fe20003f24070 */
[----:B------:R-:W-:Y:S01]  /*1caa0*/  @!P5 IMAD.MOV R210, RZ, RZ, -R210 ;  /* 0x000000ffffd2d224 */ /* 0x000fe200078e0ad2 */
[----:B------:R-:W-:-:S11]  /*1cab0*/  ISETP.GT.U32.AND P5, PT, R251, R217, PT ;  /* 0x000000d9fb00720c */ /* 0x000fd60003fa4070 */
[--C-:B------:R-:W-:Y:S02]  /*1cac0*/  @!P1 IMAD.IADD R220, R220, 0x1, -R251.reuse ;  /* 0x00000001dcdc9824 */ /* 0x100fe400078e0afb */
[----:B------:R-:W-:Y:S01]  /*1cad0*/  @!P5 IMAD.IADD R217, R217, 0x1, -R251 ;  /* 0x00000001d9d9d824 */ /* 0x000fe200078e0afb */
[----:B------:R-:W-:Y:S02]  /*1cae0*/  ISETP.GE.AND P5, PT, R42, RZ, PT ;  /* 0x000000ff2a00720c */ /* 0x000fe40003fa6270 */
[----:B------:R-:W4:Y:S01]  /*1caf0*/  LDL R42, [R1+0x38b0] ;  /* 0x0038b000012a7983 */ /* 0x000f220000100800 */
[----:B---3--:R-:W-:-:S03]  /*1cb00*/  ISETP.GE.AND P3, PT, R27, RZ, PT ;  /* 0x000000ff1b00720c */ /* 0x008fc60003f66270 */
[----:B------:R-:W3:Y:S10]  /*1cb10*/  LDL R27, [R1+0x383c] ;  /* 0x00383c00011b7983 */ /* 0x000ef40000100800 */
[----:B------:R-:W-:Y:S01]  /*1cb20*/  @!P3 IMAD.MOV R211, RZ, RZ, -R211 ;  /* 0x000000ffffd3b224 */ /* 0x000fe200078e0ad3 */
[----:B------:R-:W-:-:S13]  /*1cb30*/  ISETP.GT.U32.AND P3, PT, R251, R218, PT ;  /* 0x000000dafb00720c */ /* 0x000fda0003f64070 */
[----:B------:R-:W-:Y:S01]  /*1cb40*/  @!P3 IMAD.IADD R218, R218, 0x1, -R251 ;  /* 0x00000001dadab824 */ /* 0x000fe200078e0afb */
[----:B--2---:R-:W-:Y:S02]  /*1cb50*/  ISETP.GE.AND P3, PT, R41, RZ, PT ;  /* 0x000000ff2900720c */ /* 0x004fe40003f66270 */
[----:B------:R-:W2:Y:S01]  /*1cb60*/  LDL R41, [R1+0x37a0] ;  /* 0x0037a00001297983 */ /* 0x000ea20000100800 */
[----:B----4-:R-:W-:-:S03]  /*1cb70*/  ISETP.GE.AND P1, PT, R29, RZ, PT ;  /* 0x000000ff1d00720c */ /* 0x010fc60003f26270 */
[----:B------:R-:W4:Y:S01]  /*1cb80*/  LDL R29, [R1+0x3780] ;  /* 0x00378000011d7983 */ /* 0x000f220000100800 */
[----:B------:R-:W-:Y:S01]  /*1cb90*/  @!P2 IMAD.MOV R202, RZ, RZ, -R202 ;  /* 0x000000ffffcaa224 */ /* 0x000fe200078e0aca */
[----:B------:R-:W-:-:S13]  /*1cba0*/  ISETP.GT.U32.AND P2, PT, R251, R208, PT ;  /* 0x000000d0fb00720c */ /* 0x000fda0003f44070 */
[----:B------:R-:W-:Y:S01]  /*1cbb0*/  @!P2 IMAD.IADD R208, R208, 0x1, -R251 ;  /* 0x00000001d0d0a824 */ /* 0x000fe200078e0afb */
[----:B------:R-:W-:-:S03]  /*1cbc0*/  ISETP.GT.U32.AND P2, PT, R251, R214, PT ;  /* 0x000000d6fb00720c */ /* 0x000fc60003f44070 */
[----:B------:R-:W-:-:S10]  /*1cbd0*/  @!P4 IMAD.MOV R208, RZ, RZ, -R208 ;  /* 0x000000ffffd0c224 */ /* 0x000fd400078e0ad0 */
[----:B------:R-:W-:Y:S01]  /*1cbe0*/  @!P2 IMAD.IADD R214, R214, 0x1, -R251 ;  /* 0x00000001d6d6a824 */ /* 0x000fe200078e0afb */
[----:B------:R-:W-:-:S04]  /*1cbf0*/  ISETP.GE.AND P2, PT, R26, RZ, PT ;  /* 0x000000ff1a00720c */ /* 0x000fc80003f46270 */
[----:B------:R-:W-:Y:S01]  /*1cc00*/  ISETP.GT.U32.AND P4, PT, R251, R214, PT ;  /* 0x000000d6fb00720c */ /* 0x000fe20003f84070 */
[----:B------:R-:W-:-:S08]  /*1cc10*/  @!P0 IMAD.MOV R206, RZ, RZ, -R206 ;  /* 0x000000ffffce8224 */ /* 0x000fd000078e0ace */
[----:B------:R-:W-:-:S04]  /*1cc20*/  @!P2 IADD3 R209, -R209, RZ, RZ ;  /* 0x000000ffd1d1a210 */ /* 0x000fc80007ffe1ff */
[----:B------:R-:W-:Y:S01]  /*1cc30*/  @!P4 IMAD.IADD R214, R214, 0x1, -R251 ;  /* 0x00000001d6d6c824 */ /* 0x000fe200078e0afb */
[C---:B------:R-:W-:Y:S02]  /*1cc40*/  ISETP.GT.U32.AND P4, PT, R251.reuse, R221, PT ;  /* 0x000000ddfb00720c */ /* 0x040fe40003f84070 */
[C---:B------:R-:W-:Y:S02]  /*1cc50*/  ISETP.GT.U32.AND P2, PT, R251.reuse, R215, PT ;  /* 0x000000d7fb00720c */ /* 0x040fe40003f44070 */
[----:B------:R-:W-:-:S09]  /*1cc60*/  ISETP.GT.U32.AND P0, PT, R251, R212, PT ;  /* 0x000000d4fb00720c */ /* 0x000fd20003f04070 */
[-C--:B------:R-:W-:Y:S02]  /*1cc70*/  @!P4 IADD3 R221, R221, -R251.reuse, RZ ;  /* 0x800000fbddddc210 */ /* 0x080fe40007ffe0ff */
[----:B------:R-:W-:Y:S02]  /*1cc80*/  ISETP.GE.AND P4, PT, R28, RZ, PT ;  /* 0x000000ff1c00720c */ /* 0x000fe40003f86270 */
[----:B------:R-:W4:Y:S01]  /*1cc90*/  LDL R28, [R1+0x37dc] ;  /* 0x0037dc00011c7983 */ /* 0x000f220000100800 */
[----:B------:R-:W-:Y:S02]  /*1cca0*/  @!P2 IADD3 R215, R215, -R251, RZ ;  /* 0x800000fbd7d7a210 */ /* 0x000fe40007ffe0ff */
[C---:B------:R-:W-:Y:S01]  /*1ccb0*/  ISETP.GT.U32.AND P2, PT, R251.reuse, R222, PT ;  /* 0x000000defb00720c */ /* 0x040fe20003f44070 */
[----:B------:R-:W-:Y:S01]  /*1ccc0*/  @!P0 IMAD.IADD R212, R212, 0x1, -R251 ;  /* 0x00000001d4d48824 */ /* 0x000fe200078e0afb */
[C---:B------:R-:W-:Y:S01]  /*1ccd0*/  ISETP.GT.U32.AND P0, PT, R251.reuse, R219, PT ;  /* 0x000000dbfb00720c */ /* 0x040fe20003f04070 */
[----:B------:R-:W-:Y:S01]  /*1cce0*/  @!P6 IMAD.MOV R207, RZ, RZ, -R207 ;  /* 0x000000ffffcfe224 */ /* 0x000fe200078e0acf */
[C---:B------:R-:W-:Y:S01]  /*1ccf0*/  ISETP.GT.U32.AND P6, PT, R251.reuse, R216, PT ;  /* 0x000000d8fb00720c */ /* 0x040fe20003fc4070 */
[----:B------:R-:W-:Y:S01]  /*1cd00*/  @!P5 IMAD.MOV R212, RZ, RZ, -R212 ;  /* 0x000000ffffd4d224 */ /* 0x000fe200078e0ad4 */
[----:B------:R-:W-:-:S07]  /*1cd10*/  ISETP.GT.U32.AND P5, PT, R251, R218, PT ;  /* 0x000000dafb00720c */ /* 0x000fce0003fa4070 */
[--C-:B------:R-:W-:Y:S02]  /*1cd20*/  @!P2 IMAD.IADD R222, R222, 0x1, -R251.reuse ;  /* 0x00000001dedea824 */ /* 0x100fe400078e0afb */
[--C-:B------:R-:W-:Y:S02]  /*1cd30*/  @!P0 IMAD.IADD R219, R219, 0x1, -R251.reuse ;  /* 0x00000001dbdb8824 */ /* 0x100fe400078e0afb */
[----:B------:R-:W-:Y:S01]  /*1cd40*/  @!P6 IMAD.IADD R216, R216, 0x1, -R251 ;  /* 0x00000001d8d8e824 */ /* 0x000fe200078e0afb */
[C---:B------:R-:W-:Y:S01]  /*1cd50*/  ISETP.GT.U32.AND P6, PT, R251.reuse, R223, PT ;  /* 0x000000dffb00720c */ /* 0x040fe20003fc4070 */
[----:B------:R-:W-:Y:S01]  /*1cd60*/  @!P3 IMAD.MOV R213, RZ, RZ, -R213 ;  /* 0x000000ffffd5b224 */ /* 0x000fe200078e0ad5 */
[C---:B------:R-:W-:Y:S01]  /*1cd70*/  ISETP.GT.U32.AND P3, PT, R251.reuse, R219, PT ;  /* 0x000000dbfb00720c */ /* 0x040fe20003f64070 */
[----:B------:R-:W-:Y:S01]  /*1cd80*/  @!P5 IMAD.IADD R218, R218, 0x1, -R251 ;  /* 0x00000001dadad824 */ /* 0x000fe200078e0afb */
[----:B------:R-:W-:Y:S01]  /*1cd90*/  ISETP.GT.U32.AND P5, PT, R251, R225, PT ;  /* 0x000000e1fb00720c */ /* 0x000fe20003fa4070 */
[----:B------:R-:W-:Y:S01]  /*1cda0*/  @!P4 IMAD.MOV R216, RZ, RZ, -R216 ;  /* 0x000000ffffd8c224 */ /* 0x000fe200078e0ad8 */
[----:B------:R-:W-:-:S07]  /*1cdb0*/  ISETP.GE.AND P0, PT, R30, RZ, PT ;  /* 0x000000ff1e00720c */ /* 0x000fce0003f06270 */
[--C-:B------:R-:W-:Y:S02]  /*1cdc0*/  @!P6 IMAD.IADD R223, R223, 0x1, -R251.reuse ;  /* 0x00000001dfdfe824 */ /* 0x100fe400078e0afb */
[--C-:B------:R-:W-:Y:S01]  /*1cdd0*/  @!P3 IMAD.IADD R219, R219, 0x1, -R251.reuse ;  /* 0x00000001dbdbb824 */ /* 0x100fe200078e0afb */
[C---:B------:R-:W-:Y:S02]  /*1cde0*/  ISETP.GT.U32.AND P3, PT, R251.reuse, R226, PT ;  /* 0x000000e2fb00720c */ /* 0x040fe40003f64070 */
[----:B------:R-:W-:Y:S02]  /*1cdf0*/  ISETP.GT.U32.AND P4, PT, R251, R223, PT ;  /* 0x000000dffb00720c */ /* 0x000fe40003f84070 */
[----:B------:R-:W-:Y:S01]  /*1ce00*/  IADD3 R30, R246, 0x1fd, RZ ;  /* 0x000001fdf61e7810 */ /* 0x000fe20007ffe0ff */
[----:B------:R-:W-:-:S08]  /*1ce10*/  @!P5 IMAD.IADD R225, R225, 0x1, -R251 ;  /* 0x00000001e1e1d824 */ /* 0x000fd000078e0afb */
[--C-:B------:R-:W-:Y:S02]  /*1ce20*/  @!P3 IMAD.IADD R226, R226, 0x1, -R251.reuse ;  /* 0x00000001e2e2b824 */ /* 0x100fe400078e0afb */
[----:B------:R-:W-:Y:S01]  /*1ce30*/  @!P4 IMAD.IADD R223, R223, 0x1, -R251 ;  /* 0x00000001dfdfc824 */ /* 0x000fe200078e0afb */
[----:B------:R-:W-:Y:S02]  /*1ce40*/  ISETP.GE.AND P4, PT, R43, RZ, PT ;  /* 0x000000ff2b00720c */ /* 0x000fe40003f86270 */
[----:B---3--:R-:W-:Y:S02]  /*1ce50*/  ISETP.GE.AND P2, PT, R27, RZ, PT ;  /* 0x000000ff1b00720c */ /* 0x008fe40003f46270 */
[----:B------:R-:W3:Y:S04]  /*1ce60*/  LDL R27, [R1+0x3810] ;  /* 0x00381000011b7983 */ /* 0x000ee80000100800 */
[----:B------:R1:W-:Y:S04]  /*1ce70*/  STL [R1+0x32f8], R30 ;  /* 0x0032f81e01007387 */ /* 0x0003e80000100800 */
[----:B------:R-:W3:Y:S03]  /*1ce80*/  LDL R43, [R1+0x37f4] ;  /* 0x0037f400012b7983 */ /* 0x000ee60000100800 */
[----:B------:R-:W-:Y:S01]  /*1ce90*/  @!P2 IMAD.MOV R217, RZ, RZ, -R217 ;  /* 0x000000ffffd9a224 */ /* 0x000fe200078e0ad9 */
[----:B------:R-:W-:-:S02]  /*1cea0*/  ISETP.GT.U32.AND P2, PT, R251, R224, PT ;  /* 0x000000e0fb00720c */ /* 0x000fc40003f44070 */
[----:B--2---:R-:W-:Y:S02]  /*1ceb0*/  ISETP.GE.AND P5, PT, R41, RZ, PT ;  /* 0x000000ff2900720c */ /* 0x004fe40003fa6270 */
[----:B----4-:R-:W-:Y:S01]  /*1cec0*/  ISETP.GE.AND P3, PT, R29, RZ, PT ;  /* 0x000000ff1d00720c */ /* 0x010fe20003f66270 */
[----:B------:R-:W2:Y:S04]  /*1ced0*/  LDL R41, [R1+0x3704] ;  /* 0x0037040001297983 */ /* 0x000ea80000100800 */
[----:B------:R-:W4:Y:S04]  /*1cee0*/  LDL R29, [R1+0x3740] ;  /* 0x00374000011d7983 */ /* 0x000f280000100800 */
[----:B------:R-:W-:Y:S01]  /*1cef0*/  @!P2 IMAD.IADD R224, R224, 0x1, -R251 ;  /* 0x00000001e0e0a824 */ /* 0x000fe200078e0afb */
[----:B------:R-:W-:-:S02]  /*1cf00*/  ISETP.GE.AND P2, PT, R42, RZ, PT ;  /* 0x000000ff2a00720c */ /* 0x000fc40003f46270 */
[----:B------:R-:W4:Y:S01]  /*1cf10*/  LDL R42, [R1+0x36dc] ;  /* 0x0036dc00012a7983 */ /* 0x000f220000100800 */
[----:B------:R-:W-:Y:S01]  /*1cf20*/  @!P0 IMAD.MOV R214, RZ, RZ, -R214 ;  /* 0x000000ffffd68224 */ /* 0x000fe200078e0ad6 */
[----:B------:R-:W-:Y:S02]  /*1cf30*/  ISETP.GT.U32.AND P0, PT, R251, R220, PT ;  /* 0x000000dcfb00720c */ /* 0x000fe40003f04070 */
[----:B------:R-:W-:Y:S02]  /*1cf40*/  @!P1 IADD3 R215, -R215, RZ, RZ ;  /* 0x000000ffd7d79210 */ /* 0x000fe40007ffe1ff */
[C---:B------:R-:W-:Y:S01]  /*1cf50*/  ISETP.GT.U32.AND P6, PT, R251.reuse, R222, PT ;  /* 0x000000defb00720c */ /* 0x040fe20003fc4070 */
[----:B------:R-:W-:Y:S01]  /*1cf60*/  @!P4 IMAD.MOV R218, RZ, RZ, -R218 ;  /* 0x000000ffffdac224 */ /* 0x000fe200078e0ada */
[C---:B------:R-:W-:Y:S01]  /*1cf70*/  ISETP.GT.U32.AND P1, PT, R251.reuse, R221, PT ;  /* 0x000000ddfb00720c */ /* 0x040fe20003f24070 */
[----:B------:R-:W4:Y:S06]  /*1cf80*/  LDL R44, [R1+0x363c] ;  /* 0x00363c00012c7983 */ /* 0x000f2c0000100800 */
[----:B------:R-:W-:Y:S01]  /*1cf90*/  @!P0 IMAD.IADD R220, R220, 0x1, -R251 ;  /* 0x00000001dcdc8824 */ /* 0x000fe200078e0afb */
[----:B------:R-:W-:-:S05]  /*1cfa0*/  ISETP.GT.U32.AND P0, PT, R251, R227, PT ;  /* 0x000000e3fb00720c */ /* 0x000fca0003f04070 */
[----:B------:R-:W-:Y:S02]  /*1cfb0*/  @!P1 IADD3 R221, R221, -R251, RZ ;  /* 0x800000fbdddd9210 */ /* 0x000fe40007ffe0ff */
[----:B------:R-:W-:-:S06]  /*1cfc0*/  ISETP.GT.U32.AND P1, PT, R251, R228, PT ;  /* 0x000000e4fb00720c */ /* 0x000fcc0003f24070 */
[----:B------:R-:W-:Y:S01]  /*1cfd0*/  @!P0 IADD3 R227, R227, -R251, RZ ;  /* 0x800000fbe3e38210 */ /* 0x000fe20007ffe0ff */
[----:B------:R-:W-:Y:S01]  /*1cfe0*/  @!P2 IMAD.MOV R219, RZ, RZ, -R219 ;  /* 0x000000ffffdba224 */ /* 0x000fe200078e0adb */
[----:B------:R-:W-:-:S05]  /*1cff0*/  ISETP.GT.U32.AND P2, PT, R251, R225, PT ;  /* 0x000000e1fb00720c */ /* 0x000fca0003f44070 */
[--C-:B------:R-:W-:Y:S01]  /*1d000*/  @!P1 IMAD.IADD R228, R228, 0x1, -R251.reuse ;  /* 0x00000001e4e49824 */ /* 0x100fe200078e0afb */
[----:B------:R-:W-:Y:S02]  /*1d010*/  ISETP.GE.AND P0, PT, R28, RZ, PT ;  /* 0x000000ff1c00720c */ /* 0x000fe40003f06270 */
[----:B------:R-:W4:Y:S01]  /*1d020*/  LDL R28, [R1+0x371c] ;  /* 0x00371c00011c7983 */ /* 0x000f220000100800 */
[----:B------:R-:W-:Y:S02]  /*1d030*/  @!P3 IADD3 R221, -R221, RZ, RZ ;  /* 0x000000ffddddb210 */ /* 0x000fe40007ffe1ff */
[C---:B------:R-:W-:Y:S01]  /*1d040*/  ISETP.GT.U32.AND P3, PT, R251.reuse, R227, PT ;  /* 0x000000e3fb00720c */ /* 0x040fe20003f64070 */
[--C-:B------:R-:W-:Y:S01]  /*1d050*/  @!P6 IMAD.IADD R222, R222, 0x1, -R251.reuse ;  /* 0x00000001dedee824 */ /* 0x100fe200078e0afb */
[----:B------:R-:W-:Y:S01]  /*1d060*/  ISETP.GT.U32.AND P6, PT, R251, R229, PT ;  /* 0x000000e5fb00720c */ /* 0x000fe20003fc4070 */
[----:B------:R-:W-:Y:S01]  /*1d070*/  @!P2 IMAD.IADD R225, R225, 0x1, -R251 ;  /* 0x00000001e1e1a824 */ /* 0x000fe200078e0afb */
[----:B------:R-:W-:-:S02]  /*1d080*/  ISETP.GT.U32.AND P2, PT, R251, R231, PT ;  /* 0x000000e7fb00720c */ /* 0x000fc40003f44070 */
[----:B------:R-:W-:-:S07]  /*1d090*/  ISETP.GT.U32.AND P4, PT, R251, R224, PT ;  /* 0x000000e0fb00720c */ /* 0x000fce0003f84070 */
[----:B------:R-:W-:Y:S02]  /*1d0a0*/  @!P3 IADD3 R227, R227, -R251, RZ ;  /* 0x800000fbe3e3b210 */ /* 0x000fe40007ffe0ff */
[----:B------:R-:W-:Y:S01]  /*1d0b0*/  ISETP.GT.U32.AND P3, PT, R251, R233, PT ;  /* 0x000000e9fb00720c */ /* 0x000fe20003f64070 */
[--C-:B------:R-:W-:Y:S02]  /*1d0c0*/  @!P6 IMAD.IADD R229, R229, 0x1, -R251.reuse ;  /* 0x00000001e5e5e824 */ /* 0x100fe400078e0afb */
[--C-:B------:R-:W-:Y:S02]  /*1d0d0*/  @!P2 IMAD.IADD R231, R231, 0x1, -R251.reuse ;  /* 0x00000001e7e7a824 */ /* 0x100fe400078e0afb */
[----:B------:R-:W-:Y:S01]  /*1d0e0*/  @!P0 IMAD.MOV R222, RZ, RZ, -R222 ;  /* 0x000000ffffde8224 */ /* 0x000fe200078e0ade */
[----:B------:R-:W-:Y:S01]  /*1d0f0*/  ISETP.GT.U32.AND P0, PT, R251, R229, PT ;  /* 0x000000e5fb00720c */ /* 0x000fe20003f04070 */
[----:B------:R-:W-:-:S06]  /*1d100*/  @!P4 IMAD.IADD R224, R224, 0x1, -R251 ;  /* 0x00000001e0e0c824 */ /* 0x000fcc00078e0afb */
[----:B------:R-:W-:-:S06]  /*1d110*/  @!P3 IADD3 R233, R233, -R251, RZ ;  /* 0x800000fbe9e9b210 */ /* 0x000fcc0007ffe0ff */
[----:B------:R-:W-:Y:S01]  /*1d120*/  @!P0 IMAD.IADD R229, R229, 0x1, -R251 ;  /* 0x00000001e5e58824 */ /* 0x000fe200078e0afb */
[----:B---3--:R-:W-:Y:S02]  /*1d130*/  ISETP.GE.AND P1, PT, R27, RZ, PT ;  /* 0x000000ff1b00720c */ /* 0x008fe40003f26270 */
[----:B------:R-:W3:Y:S01]  /*1d140*/  LDL R27, [R1+0x3778] ;  /* 0x00377800011b7983 */ /* 0x000ee20000100800 */
[----:B------:R-:W-:-:S03]  /*1d150*/  ISETP.GE.AND P4, PT, R43, RZ, PT ;  /* 0x000000ff2b00720c */ /* 0x000fc60003f86270 */
[----:B------:R-:W3:Y:S01]  /*1d160*/  LDL R43, [R1+0x3698] ;  /* 0x00369800012b7983 */ /* 0x000ee20000100800 */
[----:B--2---:R-:W-:-:S03]  /*1d170*/  ISETP.GE.AND P2, PT, R41, RZ, PT ;  /* 0x000000ff2900720c */ /* 0x004fc60003f46270 */
[----:B------:R-:W2:Y:S01]  /*1d180*/  LDL R41, [R1+0x3668] ;  /* 0x0036680001297983 */ /* 0x000ea20000100800 */
[----:B----4-:R-:W-:-:S03]  /*1d190*/  ISETP.GE.AND P3, PT, R29, RZ, PT ;  /* 0x000000ff1d00720c */ /* 0x010fc60003f66270 */
[----:B------:R-:W4:Y:S01]  /*1d1a0*/  LDL R29, [R1+0x36c4] ;  /* 0x0036c400011d7983 */ /* 0x000f220000100800 */
[----:B------:R-:W-:-:S03]  /*1d1b0*/  ISETP.GE.AND P0, PT, R42, RZ, PT ;  /* 0x000000ff2a00720c */ /* 0x000fc60003f06270 */
[----:B------:R-:W4:Y:S01]  /*1d1c0*/  LDL R42, [R1+0x3690] ;  /* 0x00369000012a7983 */ /* 0x000f220000100800 */
[C---:B------:R-:W-:Y:S01]  /*1d1d0*/  ISETP.GT.U32.AND P6, PT, R251.reuse, R228, PT ;  /* 0x000000e4fb00720c */ /* 0x040fe20003fc4070 */
[----:B------:R-:W-:Y:S01]  /*1d1e0*/  @!P5 IMAD.MOV R220, RZ, RZ, -R220 ;  /* 0x000000ffffdcd224 */ /* 0x000fe200078e0adc */
[----:B------:R-:W-:-:S11]  /*1d1f0*/  ISETP.GT.U32.AND P5, PT, R251, R226, PT ;  /* 0x000000e2fb00720c */ /* 0x000fd60003fa4070 */
[----:B------:R-:W-:Y:S01]  /*1d200*/  @!P6 IMAD.IADD R228, R228, 0x1, -R251 ;  /* 0x00000001e4e4e824 */ /* 0x000fe200078e0afb */
[C---:B------:R-:W-:Y:S01]  /*1d210*/  ISETP.GT.U32.AND P6, PT, R251.reuse, R234, PT ;  /* 0x000000eafb00720c */ /* 0x040fe20003fc4070 */
[----:B------:R-:W-:Y:S01]  /*1d220*/  @!P1 IMAD.MOV R223, RZ, RZ, -R223 ;  /* 0x000000ffffdf9224 */ /* 0x000fe200078e0adf */
[C---:B------:R-:W-:Y:S01]  /*1d230*/  ISETP.GT.U32.AND P1, PT, R251.reuse, R230, PT ;  /* 0x000000e6fb00720c */ /* 0x040fe20003f24070 */
[----:B------:R-:W-:Y:S01]  /*1d240*/  @!P5 IMAD.IADD R226, R226, 0x1, -R251 ;  /* 0x00000001e2e2d824 */ /* 0x000fe200078e0afb */
[----:B------:R-:W-:-:S09]  /*1d250*/  ISETP.GT.U32.AND P5, PT, R251, R232, PT ;  /* 0x000000e8fb00720c */ /* 0x000fd20003fa4070 */
[--C-:B------:R-:W-:Y:S02]  /*1d260*/  @!P6 IMAD.IADD R234, R234, 0x1, -R251.reuse ;  /* 0x00000001eaeae824 */ /* 0x100fe400078e0afb */
[--C-:B------:R-:W-:Y:S01]  /*1d270*/  @!P1 IMAD.IADD R230, R230, 0x1, -R251.reuse ;  /* 0x00000001e6e69824 */ /* 0x100fe200078e0afb */
[C---:B------:R-:W-:Y:S01]  /*1d280*/  ISETP.GT.U32.AND P1, PT, R251.reuse, R235, PT ;  /* 0x000000ebfb00720c */ /* 0x040fe20003f24070 */
[----:B------:R-:W-:Y:S02]  /*1d290*/  @!P5 IMAD.IADD R232, R232, 0x1, -R251 ;  /* 0x00000001e8e8d824 */ /* 0x000fe400078e0afb */
[----:B------:R-:W-:Y:S01]  /*1d2a0*/  @!P0 IMAD.MOV R225, RZ, RZ, -R225 ;  /* 0x000000ffffe18224 */ /* 0x000fe200078e0ae1 */
[----:B------:R-:W-:Y:S02]  /*1d2b0*/  ISETP.GE.AND P6, PT, R28, RZ, PT ;  /* 0x000000ff1c00720c */ /* 0x000fe40003fc6270 */
[----:B------:R-:W4:Y:S01]  /*1d2c0*/  LDL R28, [R1+0x35dc] ;  /* 0x0035dc00011c7983 */ /* 0x000f220000100800 */
[----:B------:R-:W-:-:S06]  /*1d2d0*/  ISETP.GT.U32.AND P0, PT, R251, R231, PT ;  /* 0x000000e7fb00720c */ /* 0x000fcc0003f04070 */
[--C-:B------:R-:W-:Y:S01]  /*1d2e0*/  @!P1 IMAD.IADD R235, R235, 0x1, -R251.reuse ;  /* 0x00000001ebeb9824 */ /* 0x100fe200078e0afb */
[----:B------:R-:W-:Y:S02]  /*1d2f0*/  @!P2 IADD3 R226, -R226, RZ, RZ ;  /* 0x000000ffe2e2a210 */ /* 0x000fe40007ffe1ff */
[C---:B------:R-:W-:Y:S02]  /*1d300*/  ISETP.GT.U32.AND P2, PT, R251.reuse, R232, PT ;  /* 0x000000e8fb00720c */ /* 0x040fe40003f44070 */
[----:B------:R-:W-:Y:S02]  /*1d310*/  ISETP.GT.U32.AND P1, PT, R251, R230, PT ;  /* 0x000000e6fb00720c */ /* 0x000fe40003f24070 */
[----:B------:R-:W-:Y:S01]  /*1d320*/  @!P0 IMAD.IADD R231, R231, 0x1, -R251 ;  /* 0x00000001e7e78824 */ /* 0x000fe200078e0afb */
[----:B------:R-:W-:Y:S01]  /*1d330*/  ISETP.GT.U32.AND P0, PT, R251, R238, PT ;  /* 0x000000eefb00720c */ /* 0x000fe20003f04070 */
[----:B------:R-:W-:-:S07]  /*1d340*/  @!P6 IMAD.MOV R229, RZ, RZ, -R229 ;  /* 0x000000ffffe5e224 */ /* 0x000fce00078e0ae5 */
[----:B------:R-:W-:Y:S02]  /*1d350*/  @!P2 IADD3 R232, R232, -R251, RZ ;  /* 0x800000fbe8e8a210 */ /* 0x000fe40007ffe0ff */
[C---:B------:R-:W-:Y:S02]  /*1d360*/  ISETP.GT.U32.AND P2, PT, R251.reuse, R239, PT ;  /* 0x000000effb00720c */ /* 0x040fe40003f44070 */
[C---:B------:R-:W-:Y:S01]  /*1d370*/  ISETP.GT.U32.AND P6, PT, R251.reuse, R236, PT ;  /* 0x000000ecfb00720c */ /* 0x040fe20003fc4070 */
[----:B------:R-:W-:Y:S01]  /*1d380*/  @!P1 IMAD.IADD R230, R230, 0x1, -R251 ;  /* 0x00000001e6e69824 */ /* 0x000fe200078e0afb */
[----:B------:R-:W-:Y:S02]  /*1d390*/  ISETP.GT.U32.AND P1, PT, R251, R237, PT ;  /* 0x000000edfb00720c */ /* 0x000fe40003f24070 */
[----:B------:R-:W-:-:S07]  /*1d3a0*/  @!P0 IADD3 R238, R238, -R251, RZ ;  /* 0x800000fbeeee8210 */ /* 0x000fce0007ffe0ff */
[--C-:B------:R-:W-:Y:S02]  /*1d3b0*/  @!P2 IMAD.IADD R239, R239, 0x1, -R251.reuse ;  /* 0x00000001efefa824 */ /* 0x100fe400078e0afb */
[--C-:B------:R-:W-:Y:S02]  /*1d3c0*/  @!P6 IMAD.IADD R236, R236, 0x1, -R251.reuse ;  /* 0x00000001ecece824 */ /* 0x100fe400078e0afb */
[----:B------:R-:W-:Y:S01]  /*1d3d0*/  @!P1 IMAD.IADD R237, R237, 0x1, -R251 ;  /* 0x00000001eded9824 */ /* 0x000fe200078e0afb */
[----:B---3--:R-:W-:-:S13]  /*1d3e0*/  ISETP.GE.AND P5, PT, R27, RZ, PT ;  /* 0x000000ff1b00720c */ /* 0x008fda0003fa6270 */
[----:B------:R-:W-:Y:S01]  /*1d3f0*/  @!P5 IMAD.MOV R227, RZ, RZ, -R227 ;  /* 0x000000ffffe3d224 */ /* 0x000fe200078e0ae3 */
[----:B------:R-:W-:-:S13]  /*1d400*/  ISETP.GT.U32.AND P5, PT, R251, R235, PT ;  /* 0x000000ebfb00720c */ /* 0x000fda0003fa4070 */
[----:B------:R-:W-:Y:S01]  /*1d410*/  @!P5 IMAD.IADD R235, R235, 0x1, -R251 ;  /* 0x00000001ebebd824 */ /* 0x000fe200078e0afb */
[----:B------:R-:W-:Y:S02]  /*1d420*/  ISETP.GE.AND P5, PT, R44, RZ, PT ;  /* 0x000000ff2c00720c */ /* 0x000fe40003fa6270 */
        /* <DEDUP_REMOVED lines=9> */
[----:B------:R-:W-:Y:S01]  /*1d4c0*/  @!P4 IMAD.MOV R224, RZ, RZ, -R224 ;  /* 0x000000ffffe0c224 */ /* 0x000fe200078e0ae0 */
[----:B------:R-:W-:-:S13]  /*1d4d0*/  ISETP.GT.U32.AND P4, PT, R251, R233, PT ;  /* 0x000000e9fb00720c */ /* 0x000fda0003f84070 */
[----:B------:R-:W-:Y:S01]  /*1d4e0*/  @!P4 IMAD.IADD R233, R233, 0x1, -R251 ;  /* 0x00000001e9e9c824 */ /* 0x000fe200078e0afb */
[C---:B------:R-:W-:Y:S01]  /*1d4f0*/  ISETP.GT.U32.AND P4, PT, R251.reuse, R240, PT ;  /* 0x000000f0fb00720c */ /* 0x040fe20003f84070 */
[----:B------:R-:W-:Y:S01]  /*1d500*/  @!P3 IMAD.MOV R228, RZ, RZ, -R228 ;  /* 0x000000ffffe4b224 */ /* 0x000fe200078e0ae4 */
[----:B------:R-:W-:Y:S02]  /*1d510*/  ISETP.GT.U32.AND P3, PT, R251, R234, PT ;  /* 0x000000eafb00720c */ /* 0x000fe40003f64070 */
[----:B------:R-:W-:-:S09]  /*1d520*/  IADD3 R47, R246, 0x1fe, RZ ;  /* 0x000001fef62f7810 */ /* 0x000fd20007ffe0ff */
[--C-:B------:R-:W-:Y:S02]  /*1d530*/  @!P4 IMAD.IADD R240, R240, 0x1, -R251.reuse ;  /* 0x00000001f0f0c824 */ /* 0x100fe400078e0afb */
[--C-:B------:R-:W-:Y:S01]  /*1d540*/  @!P3 IMAD.IADD R234, R234, 0x1, -R251.reuse ;  /* 0x00000001eaeab824 */ /* 0x100fe200078e0afb */
[C---:B------:R-:W-:Y:S01]  /*1d550*/  ISETP.GT.U32.AND P3, PT, R251.reuse, R241, PT ;  /* 0x000000f1fb00720c */ /* 0x040fe20003f64070 */
[----:B------:R-:W-:Y:S01]  /*1d560*/  @!P5 IMAD.MOV R230, RZ, RZ, -R230 ;  /* 0x000000ffffe6d224 */ /* 0x000fe200078e0ae6 */
[----:B------:R-:W-:Y:S02]  /*1d570*/  ISETP.GT.U32.AND P5, PT, R251, R237, PT ;  /* 0x000000edfb00720c */ /* 0x000fe40003fa4070 */
[----:B------:R-:W-:Y:S02]  /*1d580*/  ISETP.GE.AND P4, PT, R28, RZ, PT ;  /* 0x000000ff1c00720c */ /* 0x000fe40003f86270 */
[----:B------:R-:W4:Y:S04]  /*1d590*/  LDL R28, [R1+0x3594] ;  /* 0x00359400011c7983 */ /* 0x000f280000100800 */
[----:B------:R-:W4:Y:S03]  /*1d5a0*/  LDL.LU R246, [R1+0x3fa8] ;  /* 0x003fa80001f67983 */ /* 0x000f260000300800 */
[----:B------:R-:W-:Y:S01]  /*1d5b0*/  @!P3 IMAD.IADD R241, R241, 0x1, -R251 ;  /* 0x00000001f1f1b824 */ /* 0x000fe200078e0afb */
[----:B------:R-:W-:-:S02]  /*1d5c0*/  @!P1 IADD3 R232, -R232, RZ, RZ ;  /* 0x000000ffe8e89210 */ /* 0x000fc40007ffe1ff */
[C---:B------:R-:W-:Y:S01]  /*1d5d0*/  ISETP.GT.U32.AND P1, PT, R251.reuse, R238, PT ;  /* 0x000000eefb00720c */ /* 0x040fe20003f24070 */
[----:B------:R-:W-:Y:S01]  /*1d5e0*/  @!P6 IMAD.MOV R231, RZ, RZ, -R231 ;  /* 0x000000ffffe7e224 */ /* 0x000fe200078e0ae7 */
[----:B------:R-:W-:Y:S01]  /*1d5f0*/  ISETP.GT.U32.AND P6, PT, R251, R241, PT ;  /* 0x000000f1fb00720c */ /* 0x000fe20003fc4070 */
[----:B------:R-:W-:Y:S01]  /*1d600*/  @!P5 IMAD.IADD R237, R237, 0x1, -R251 ;  /* 0x00000001ededd824 */ /* 0x000fe200078e0afb */
[C---:B------:R-:W-:Y:S02]  /*1d610*/  ISETP.GT.U32.AND P5, PT, R251.reuse, R244, PT ;  /* 0x000000f4fb00720c */ /* 0x040fe40003fa4070 */
[C---:B------:R-:W-:Y:S01]  /*1d620*/  ISETP.GT.U32.AND P3, PT, R251.reuse, R236, PT ;  /* 0x000000ecfb00720c */ /* 0x040fe20003f64070 */
[----:B------:R-:W-:Y:S01]  /*1d630*/  @!P4 IMAD.MOV R235, RZ, RZ, -R235 ;  /* 0x000000ffffebc224 */ /* 0x000fe200078e0aeb */
[C---:B------:R-:W-:Y:S01]  /*1d640*/  ISETP.GT.U32.AND P4, PT, R251.reuse, R242, PT ;  /* 0x000000f2fb00720c */ /* 0x040fe20003f84070 */
[----:B------:R-:W-:Y:S04]  /*1d650*/  STL [R1+0x32e8], R47 ;  /* 0x0032e82f01007387 */ /* 0x000fe80000100800 */
[----:B------:R-:W-:Y:S01]  /*1d660*/  @!P1 IADD3 R238, R238, -R251, RZ ;  /* 0x800000fbeeee9210 */ /* 0x000fe20007ffe0ff */
[----:B------:R-:W-:Y:S01]  /*1d670*/  @!P0 IMAD.MOV R233, RZ, RZ, -R233 ;  /* 0x000000ffffe98224 */ /* 0x000fe200078e0ae9 */
[----:B------:R-:W-:Y:S01]  /*1d680*/  ISETP.GT.U32.AND P1, PT, R251, R245, PT ;  /* 0x000000f5fb00720c */ /* 0x000fe20003f24070 */
[--C-:B------:R-:W-:Y:S01]  /*1d690*/  @!P6 IMAD.IADD R241, R241, 0x1, -R251.reuse ;  /* 0x00000001f1f1e824 */ /* 0x100fe200078e0afb */
[----:B------:R-:W-:Y:S01]  /*1d6a0*/  @!P5 IADD3 R244, R244, -R251, RZ ;  /* 0x800000fbf4f4d210 */ /* 0x000fe20007ffe0ff */
[----:B------:R-:W-:Y:S01]  /*1d6b0*/  @!P2 IMAD.MOV R234, RZ, RZ, -R234 ;  /* 0x000000ffffeaa224 */ /* 0x000fe200078e0aea */
[----:B------:R-:W4:Y:S01]  /*1d6c0*/  LDL R45, [R1+0x34bc] ;  /* 0x0034bc00012d7983 */ /* 0x000f220000100800 */
[--C-:B------:R-:W-:Y:S01]  /*1d6d0*/  @!P3 IMAD.IADD R236, R236, 0x1, -R251.reuse ;  /* 0x00000001ececb824 */ /* 0x100fe200078e0afb */
[----:B------:R-:W-:Y:S01]  /*1d6e0*/  ISETP.GT.U32.AND P3, PT, R251, R243, PT ;  /* 0x000000f3fb00720c */ /* 0x000fe20003f64070 */
[----:B------:R-:W-:-:S06]  /*1d6f0*/  @!P4 IMAD.IADD R242, R242, 0x1, -R251 ;  /* 0x00000001f2f2c824 */ /* 0x000fcc00078e0afb */
[----:B------:R-:W-:-:S06]  /*1d700*/  @!P1 IMAD.IADD R245, R245, 0x1, -R251 ;  /* 0x00000001f5f59824 */ /* 0x000fcc00078e0afb */
        /* <DEDUP_REMOVED lines=11> */
[C---:B------:R-:W-:Y:S02]  /*1d7c0*/  ISETP.GT.U32.AND P0, PT, R251.reuse, R239, PT ;  /* 0x000000effb00720c */ /* 0x040fe40003f04070 */
[----:B------:R-:W-:-:S11]  /*1d7d0*/  ISETP.GT.U32.AND P2, PT, R251, R240, PT ;  /* 0x000000f0fb00720c */ /* 0x000fd60003f44070 */
[--C-:B------:R-:W-:Y:S02]  /*1d7e0*/  @!P0 IMAD.IADD R239, R239, 0x1, -R251.reuse ;  /* 0x00000001efef8824 */ /* 0x100fe400078e0afb */
[----:B------:R-:W-:Y:S01]  /*1d7f0*/  @!P2 IMAD.IADD R240, R240, 0x1, -R251 ;  /* 0x00000001f0f0a824 */ /* 0x000fe200078e0afb */
[C---:B------:R-:W-:Y:S01]  /*1d800*/  ISETP.GT.U32.AND P2, PT, R251.reuse, R247, PT ;  /* 0x000000f7fb00720c */ /* 0x040fe20003f44070 */
[----:B------:R-:W-:Y:S01]  /*1d810*/  @!P5 IMAD.MOV R239, RZ, RZ, -R239 ;  /* 0x000000ffffefd224 */ /* 0x000fe200078e0aef */
[----:B------:R-:W-:Y:S01]  /*1d820*/  ISETP.GT.U32.AND P5, PT, R251, R245, PT ;  /* 0x000000f5fb00720c */ /* 0x000fe20003fa4070 */
[----:B------:R-:W-:Y:S02]  /*1d830*/  @!P1 IMAD.MOV R240, RZ, RZ, -R240 ;  /* 0x000000fffff09224 */ /* 0x000fe400078e0af0 */
[----:B------:R-:W-:-:S08]  /*1d840*/  @!P4 IMAD.MOV R237, RZ, RZ, -R237 ;  /* 0x000000ffffedc224 */ /* 0x000fd000078e0aed */
[----:B------:R-:W-:Y:S01]  /*1d850*/  @!P2 IMAD.IADD R247, R247, 0x1, -R251 ;  /* 0x00000001f7f7a824 */ /* 0x000fe200078e0afb */
[----:B------:R-:W-:-:S13]  /*1d860*/  ISETP.GT.U32.AND P0, PT, R251, R246, PT ;  /* 0x000000f6fb00720c */ /* 0x000fda0003f04070 */
[--C-:B------:R-:W-:Y:S01]  /*1d870*/  @!P0 IMAD.IADD R246, R246, 0x1, -R251.reuse ;  /* 0x00000001f6f68824 */ /* 0x100fe200078e0afb */
[----:B------:R-:W-:Y:S02]  /*1d880*/  ISETP.GE.AND P0, PT, R28, RZ, PT ;  /* 0x000000ff1c00720c */ /* 0x000fe40003f06270 */
[----:B------:R-:W4:Y:S02]  /*1d890*/  LDL R28, [R1+0x3500] ;  /* 0x00350000011c7983 */ /* 0x000f240000100800 */
[C---:B------:R-:W-:Y:S02]  /*1d8a0*/  ISETP.GT.U32.AND P1, PT, R251.reuse, R246, PT ;  /* 0x000000f6fb00720c */ /* 0x040fe40003f24070 */
[----:B------:R-:W-:Y:S01]  /*1d8b0*/  ISETP.GT.U32.AND P2, PT, R251, R242, PT ;  /* 0x000000f2fb00720c */ /* 0x000fe20003f44070 */
[----:B------:R-:W-:Y:S01]  /*1d8c0*/  @!P5 IMAD.IADD R245, R245, 0x1, -R251 ;  /* 0x00000001f5f5d824 */ /* 0x000fe200078e0afb */
[C---:B------:R-:W-:Y:S02]  /*1d8d0*/  ISETP.GT.U32.AND P5, PT, R251.reuse, R0, PT ;  /* 0x00000000fb00720c */ /* 0x040fe40003fa4070 */
[C---:B------:R-:W-:Y:S01]  /*1d8e0*/  ISETP.GT.U32.AND P4, PT, R251.reuse, R243, PT ;  /* 0x000000f3fb00720c */ /* 0x040fe20003f84070 */
[----:B------:R-:W-:Y:S01]  /*1d8f0*/  @!P6 IMAD.MOV R236, RZ, RZ, -R236 ;  /* 0x000000ffffece224 */ /* 0x000fe200078e0aec */
[----:B------:R-:W-:-:S05]  /*1d900*/  ISETP.GT.U32.AND P6, PT, R251, R247, PT ;  /* 0x000000f7fb00720c */ /* 0x000fca0003fc4070 */
[--C-:B------:R-:W-:Y:S01]  /*1d910*/  @!P1 IMAD.IADD R246, R246, 0x1, -R251.reuse ;  /* 0x00000001f6f69824 */ /* 0x100fe200078e0afb */
[----:B------:R-:W-:Y:S01]  /*1d920*/  ISETP.GT.U32.AND P1, PT, R251, R2, PT ;  /* 0x00000002fb00720c */ /* 0x000fe20003f24070 */
[--C-:B------:R-:W-:Y:S02]  /*1d930*/  @!P2 IMAD.IADD R242, R242, 0x1, -R251.reuse ;  /* 0x00000001f2f2a824 */ /* 0x100fe400078e0afb */
[--C-:B------:R-:W-:Y:S02]  /*1d940*/  @!P5 IMAD.IADD R0, R0, 0x1, -R251.reuse ;  /* 0x000000010000d824 */ /* 0x100fe400078e0afb */
        /* <DEDUP_REMOVED lines=12> */
[----:B------:R-:W2:Y:S01]  /*1da10*/  LDL R29, [R1+0x3468] ;  /* 0x00346800011d7983 */ /* 0x000ea20000100800 */
[----:B------:R-:W-:-:S03]  /*1da20*/  ISETP.GE.AND P4, PT, R42, RZ, PT ;  /* 0x000000ff2a00720c */ /* 0x000fc60003f86270 */
[----:B------:R-:W2:Y:S01]  /*1da30*/  LDL R42, [R1+0x349c] ;  /* 0x00349c00012a7983 */ /* 0x000ea20000100800 */
[----:B------:R-:W-:Y:S02]  /*1da40*/  @!P3 IADD3 R238, -R238, RZ, RZ ;  /* 0x000000ffeeeeb210 */ /* 0x000fe40007ffe1ff */
[C---:B------:R-:W-:Y:S01]  /*1da50*/  ISETP.GT.U32.AND P3, PT, R251.reuse, R244, PT ;  /* 0x000000f4fb00720c */ /* 0x040fe20003f64070 */
[----:B------:R-:W-:Y:S01]  /*1da60*/  @!P0 IMAD.MOV R241, RZ, RZ, -R241 ;  /* 0x000000fffff18224 */ /* 0x000fe200078e0af1 */
[----:B------:R-:W-:-:S11]  /*1da70*/  ISETP.GT.U32.AND P0, PT, R251, R248, PT ;  /* 0x000000f8fb00720c */ /* 0x000fd60003f04070 */
[----:B------:R-:W-:Y:S02]  /*1da80*/  @!P3 IADD3 R244, R244, -R251, RZ ;  /* 0x800000fbf4f4b210 */ /* 0x000fe40007ffe0ff */
[C---:B------:R-:W-:Y:S01]  /*1da90*/  ISETP.GT.U32.AND P3, PT, R251.reuse, R250, PT ;  /* 0x000000fafb00720c */ /* 0x040fe20003f64070 */
[----:B------:R-:W-:Y:S01]  /*1daa0*/  @!P0 IMAD.IADD R248, R248, 0x1, -R251 ;  /* 0x00000001f8f88824 */ /* 0x000fe200078e0afb */
[----:B------:R-:W-:Y:S01]  /*1dab0*/  ISETP.GT.U32.AND P0, PT, R251, R3, PT ;  /* 0x00000003fb00720c */ /* 0x000fe20003f04070 */
[----:B------:R-:W-:-:S10]  /*1dac0*/  @!P4 IMAD.MOV R244, RZ, RZ, -R244 ;  /* 0x000000fffff4c224 */ /* 0x000fd400078e0af4 */
[----:B------:R-:W-:-:S04]  /*1dad0*/  @!P3 IADD3 R250, R250, -R251, RZ ;  /* 0x800000fbfafab210 */ /* 0x000fc80007ffe0ff */
[----:B------:R-:W-:Y:S01]  /*1dae0*/  ISETP.GT.U32.AND P4, PT, R251, R250, PT ;  /* 0x000000fafb00720c */ /* 0x000fe20003f84070 */
[----:B------:R-:W-:Y:S01]  /*1daf0*/  @!P0 IMAD.IADD R3, R3, 0x1, -R251 ;  /* 0x0000000103038824 */ /* 0x000fe200078e0afb */
[C---:B------:R-:W-:Y:S01]  /*1db00*/  ISETP.GT.U32.AND P0, PT, R251.reuse, R248, PT ;  /* 0x000000f8fb00720c */ /* 0x040fe20003f04070 */
[----:B------:R-:W-:Y:S01]  /*1db10*/  @!P1 IMAD.MOV R247, RZ, RZ, -R247 ;  /* 0x000000fffff79224 */ /* 0x000fe200078e0af7 */
[C---:B------:R-:W-:Y:S01]  /*1db20*/  ISETP.GT.U32.AND P1, PT, R251.reuse, R4, PT ;  /* 0x00000004fb00720c */ /* 0x040fe20003f24070 */
[----:B------:R-:W-:Y:S01]  /*1db30*/  @!P2 IMAD.MOV R242, RZ, RZ, -R242 ;  /* 0x000000fffff2a224 */ /* 0x000fe200078e0af2 */
[----:B------:R-:W-:-:S07]  /*1db40*/  ISETP.GT.U32.AND P2, PT, R251, R249, PT ;  /* 0x000000f9fb00720c */ /* 0x000fce0003f44070 */
[----:B------:R-:W-:Y:S01]  /*1db50*/  @!P4 IMAD.IADD R250, R250, 0x1, -R251 ;  /* 0x00000001fafac824 */ /* 0x000fe200078e0afb */
[----:B------:R-:W-:Y:S02]  /*1db60*/  ISETP.GT.U32.AND P4, PT, R251, R7, PT ;  /* 0x00000007fb00720c */ /* 0x000fe40003f84070 */
[----:B------:R-:W-:-:S13]  /*1db70*/  ISETP.GE.AND P3, PT, R28, RZ, PT ;  /* 0x000000ff1c00720c */ /* 0x000fda0003f66270 */
[----:B------:R-:W-:Y:S01]  /*1db80*/  @!P3 IMAD.MOV R245, RZ, RZ, -R245 ;  /* 0x000000fffff5b224 */ /* 0x000fe200078e0af5 */
[C---:B------:R-:W-:Y:S01]  /*1db90*/  ISETP.GT.U32.AND P3, PT, R251.reuse, R0, PT ;  /* 0x00000000fb00720c */ /* 0x040fe20003f64070 */
[--C-:B------:R-:W-:Y:S01]  /*1dba0*/  @!P0 IMAD.IADD R248, R248, 0x1, -R251.reuse ;  /* 0x00000001f8f88824 */ /* 0x100fe200078e0afb */
[C---:B------:R-:W-:Y:S01]  /*1dbb0*/  ISETP.GT.U32.AND P0, PT, R251.reuse, R5, PT ;  /* 0x00000005fb00720c */ /* 0x040fe20003f04070 */
[----:B------:R-:W-:Y:S02]  /*1dbc0*/  @!P1 IMAD.IADD R4, R4, 0x1, -R251 ;  /* 0x0000000104049824 */ /* 0x000fe400078e0afb */
[----:B------:R-:W-:Y:S01]  /*1dbd0*/  @!P5 IMAD.MOV R246, RZ, RZ, -R246 ;  /* 0x000000fffff6d224 */ /* 0x000fe200078e0af6 */
[----:B------:R-:W-:-:S07]  /*1dbe0*/  ISETP.GT.U32.AND P5, PT, R251, R3, PT ;  /* 0x00000003fb00720c */ /* 0x000fce0003fa4070 */
[--C-:B------:R-:W-:Y:S01]  /*1dbf0*/  @!P3 IMAD.IADD R0, R0, 0x1, -R251.reuse ;  /* 0x000000010000b824 */ /* 0x100fe200078e0afb */
[----:B------:R-:W-:Y:S01]  /*1dc00*/  ISETP.GT.U32.AND P3, PT, R251, R8, PT ;  /* 0x00000008fb00720c */ /* 0x000fe20003f64070 */
[--C-:B------:R-:W-:Y:S01]  /*1dc10*/  @!P4 IMAD.IADD R7, R7, 0x1, -R251.reuse ;  /* 0x000000010707c824 */ /* 0x100fe200078e0afb */
[-C--:B------:R-:W-:Y:S02]  /*1dc20*/  @!P2 IADD3 R249, R249, -R251.reuse, RZ ;  /* 0x800000fbf9f9a210 */ /* 0x080fe40007ffe0ff */
[----:B------:R-:W-:Y:S02]  /*1dc30*/  ISETP.GT.U32.AND P2, PT, R251, R6, PT ;  /* 0x00000006fb00720c */ /* 0x000fe40003f44070 */
[----:B------:R-:W-:Y:S01]  /*1dc40*/  @!P0 IADD3 R5, R5, -R251, RZ ;  /* 0x800000fb05058210 */ /* 0x000fe20007ffe0ff */
[----:B------:R-:W-:-:S06]  /*1dc50*/  @!P5 IMAD.IADD R3, R3, 0x1, -R251 ;  /* 0x000000010303d824 */ /* 0x000fcc00078e0afb */
[--C-:B------:R-:W-:Y:S01]  /*1dc60*/  @!P3 IMAD.IADD R8, R8, 0x1, -R251.reuse ;  /* 0x000000010808b824 */ /* 0x100fe200078e0afb */
[----:B------:R-:W-:Y:S02]  /*1dc70*/  ISETP.GE.AND P5, PT, R45, RZ, PT ;  /* 0x000000ff2d00720c */ /* 0x000fe40003fa6270 */
[----:B------:R-:W4:Y:S01]  /*1dc80*/  LDL R45, [R1+0x3454] ;  /* 0x00345400012d7983 */ /* 0x000f220000100800 */
[----:B------:R-:W-:Y:S01]  /*1dc90*/  @!P2 IMAD.IADD R6, R6, 0x1, -R251 ;  /* 0x000000010606a824 */ /* 0x000fe200078e0afb */
[----:B------:R-:W-:-:S05]  /*1dca0*/  IABS R16, R40 ;  /* 0x0000002800107213 */ /* 0x000fca0000000000 */
[----:B------:R-:W-:Y:S01]  /*1dcb0*/  IMAD.HI.U32 R17, R252, R16, RZ ;  /* 0x00000010fc117227 */ /* 0x000fe200078e00ff */
[----:B---3--:R-:W-:Y:S02]  /*1dcc0*/  ISETP.GE.AND P1, PT, R44, RZ, PT ;  /* 0x000000ff2c00720c */ /* 0x008fe40003f26270 */
[----:B------:R-:W3:Y:S01]  /*1dcd0*/  LDL R44, [R1+0x344c] ;  /* 0x00344c00012c7983 */ /* 0x000ee20000100800 */
[----:B------:R-:W-:-:S03]  /*1dce0*/  ISETP.GE.AND P0, PT, R43, RZ, PT ;  /* 0x000000ff2b00720c */ /* 0x000fc60003f06270 */
[----:B------:R-:W3:Y:S01]  /*1dcf0*/  LDL R43, [R1+0x3438] ;  /* 0x00343800012b7983 */ /* 0x000ee20000100800 */
[----:B--2---:R-:W-:-:S03]  /*1dd00*/  ISETP.GE.AND P4, PT, R41, RZ, PT ;  /* 0x000000ff2900720c */ /* 0x004fc60003f86270 */
[----:B------:R-:W2:Y:S01]  /*1dd10*/  LDL R41, [R1+0x341c] ;  /* 0x00341c0001297983 */ /* 0x000ea20000100800 */
[----:B------:R-:W-:-:S03]  /*1dd20*/  ISETP.GE.AND P3, PT, R29, RZ, PT ;  /* 0x000000ff1d00720c */ /* 0x000fc60003f66270 */
[----:B------:R-:W2:Y:S01]  /*1dd30*/  LDL R29, [R1+0x3404] ;  /* 0x00340400011d7983 */ /* 0x000ea20000100800 */
[----:B------:R-:W-:-:S03]  /*1dd40*/  ISETP.GE.AND P2, PT, R42, RZ, PT ;  /* 0x000000ff2a00720c */ /* 0x000fc60003f46270 */
[----:B------:R-:W2:Y:S01]  /*1dd50*/  LDL R42, [R1+0x3420] ;  /* 0x00342000012a7983 */ /* 0x000ea20000100800 */
[----:B------:R-:W-:-:S05]  /*1dd60*/  IADD3 R17, -R17, RZ, RZ ;  /* 0x000000ff11117210 */ /* 0x000fca0007ffe1ff */
[----:B------:R-:W-:Y:S01]  /*1dd70*/  IMAD R16, R251, R17, R16 ;  /* 0x00000011fb107224 */ /* 0x000fe200078e0210 */
[----:B------:R-:W-:-:S05]  /*1dd80*/  IABS R17, R39 ;  /* 0x0000002700117213 */ /* 0x000fca0000000000 */
[----:B------:R-:W-:-:S04]  /*1dd90*/  IMAD.HI.U32 R18, R252, R17, RZ ;  /* 0x00000011fc127227 */ /* 0x000fc800078e00ff */
[----:B------:R-:W-:-:S04]  /*1dda0*/  IMAD.MOV R18, RZ, RZ, -R18 ;  /* 0x000000ffff127224 */ /* 0x000fc800078e0a12 */
        /* <DEDUP_REMOVED lines=26> */
[----:B------:R-:W-:-:S05]  /*1df50*/  IMAD.HI.U32 R25, R252, R24, RZ ;  /* 0x00000018fc197227 */ /* 0x000fca00078e00ff */
        /* <DEDUP_REMOVED lines=10> */
[----:B------:R-:W-:Y:S02]  /*1e000*/  IABS R27, R47 ;  /* 0x0000002f001b7213 */ /* 0x000fe40000000000 */
[----:B------:R-:W-:Y:S02]  /*1e010*/  @!P6 IADD3 R243, -R243, RZ, RZ ;  /* 0x000000fff3f3e210 */ /* 0x000fe40007ffe1ff */
[----:B------:R-:W-:Y:S01]  /*1e020*/  ISETP.GT.U32.AND P6, PT, R251, R2, PT ;  /* 0x00000002fb00720c */ /* 0x000fe20003fc4070 */
[----:B------:R-:W-:-:S04]  /*1e030*/  IMAD.HI.U32 R28, R252, R27, RZ ;  /* 0x0000001bfc1c7227 */ /* 0x000fc800078e00ff */
[----:B------:R-:W-:Y:S02]  /*1e040*/  IMAD.MOV R28, RZ, RZ, -R28 ;  /* 0x000000ffff1c7224 */ /* 0x000fe400078e0a1c */
[----:B------:R-:W-:Y:S01]  /*1e050*/  @!P0 IMAD.MOV R250, RZ, RZ, -R250 ;  /* 0x000000fffffa8224 */ /* 0x000fe200078e0afa */
[C---:B------:R-:W-:Y:S01]  /*1e060*/  ISETP.GT.U32.AND P0, PT, R251.reuse, R6, PT ;  /* 0x00000006fb00720c */ /* 0x040fe20003f04070 */
[C---:B------:R-:W-:Y:S02]  /*1e070*/  IMAD R27, R251.reuse, R28, R27 ;  /* 0x0000001cfb1b7224 */ /* 0x040fe400078e021b */
[----:B------:R-:W-:Y:S02]  /*1e080*/  IMAD.MOV.U32 R28, RZ, RZ, R0 ;  /* 0x000000ffff1c7224 */ /* 0x000fe400078e0000 */
[----:B------:R-:W-:Y:S02]  /*1e090*/  @!P6 IMAD.IADD R2, R2, 0x1, -R251 ;  /* 0x000000010202e824 */ /* 0x000fe400078e0afb */
[----:B------:R-:W-:Y:S01]  /*1e0a0*/  @!P2 IMAD.MOV R28, RZ, RZ, -R28 ;  /* 0x000000ffff1ca224 */ /* 0x000fe200078e0a1c */
[C---:B------:R-:W-:Y:S01]  /*1e0b0*/  ISETP.GT.U32.AND P2, PT, R251.reuse, R7, PT ;  /* 0x00000007fb00720c */ /* 0x040fe20003f44070 */
[----:B------:R-:W-:Y:S01]  /*1e0c0*/  @!P5 IMAD.MOV R248, RZ, RZ, -R248 ;  /* 0x000000fffff8d224 */ /* 0x000fe200078e0af8 */
[----:B------:R-:W-:-:S02]  /*1e0d0*/  ISETP.GT.U32.AND P6, PT, R251, R9, PT ;  /* 0x00000009fb00720c */ /* 0x000fc40003fc4070 */
[----:B------:R-:W-:Y:S02]  /*1e0e0*/  ISETP.GT.U32.AND P5, PT, R251, R4, PT ;  /* 0x00000004fb00720c */ /* 0x000fe40003fa4070 */
[----:B------:R-:W-:Y:S02]  /*1e0f0*/  @!P3 IADD3 R3, -R3, RZ, RZ ;  /* 0x000000ff0303b210 */ /* 0x000fe40007ffe1ff */
[C---:B------:R-:W-:Y:S01]  /*1e100*/  ISETP.GT.U32.AND P3, PT, R251.reuse, R10, PT ;  /* 0x0000000afb00720c */ /* 0x040fe20003f64070 */
[--C-:B------:R-:W-:Y:S01]  /*1e110*/  @!P0 IMAD.IADD R6, R6, 0x1, -R251.reuse ;  /* 0x0000000106068824 */ /* 0x100fe200078e0afb */
[----:B------:R-:W-:Y:S02]  /*1e120*/  ISETP.GT.U32.AND P0, PT, R251, R13, PT ;  /* 0x0000000dfb00720c */ /* 0x000fe40003f04070 */
[----:B------:R-:W-:Y:S02]  /*1e130*/  @!P1 IADD3 R249, -R249, RZ, RZ ;  /* 0x000000fff9f99210 */ /* 0x000fe40007ffe1ff */
[----:B------:R-:W-:Y:S01]  /*1e140*/  ISETP.GT.U32.AND P1, PT, R251, R5, PT ;  /* 0x00000005fb00720c */ /* 0x000fe20003f24070 */
[--C-:B------:R-:W-:Y:S01]  /*1e150*/  @!P2 IMAD.IADD R7, R7, 0x1, -R251.reuse ;  /* 0x000000010707a824 */ /* 0x100fe200078e0afb */
[----:B------:R-:W-:Y:S01]  /*1e160*/  ISETP.GT.U32.AND P2, PT, R251, R14, PT ;  /* 0x0000000efb00720c */ /* 0x000fe20003f44070 */
[----:B------:R-:W-:-:S02]  /*1e170*/  @!P6 IMAD.IADD R9, R9, 0x1, -R251 ;  /* 0x000000010909e824 */ /* 0x000fc400078e0afb */
[--C-:B------:R-:W-:Y:S01]  /*1e180*/  @!P5 IMAD.IADD R4, R4, 0x1, -R251.reuse ;  /* 0x000000010404d824 */ /* 0x100fe200078e0afb */
[C---:B------:R-:W-:Y:S01]  /*1e190*/  ISETP.GT.U32.AND P5, PT, R251.reuse, R11, PT ;  /* 0x0000000bfb00720c */ /* 0x040fe20003fa4070 */
[--C-:B------:R-:W-:Y:S02]  /*1e1a0*/  @!P3 IMAD.IADD R10, R10, 0x1, -R251.reuse ;  /* 0x000000010a0ab824 */ /* 0x100fe400078e0afb */
[----:B------:R-:W-:Y:S01]  /*1e1b0*/  @!P4 IMAD.MOV R2, RZ, RZ, -R2 ;  /* 0x000000ffff02c224 */ /* 0x000fe200078e0a02 */
[----:B------:R-:W-:Y:S01]  /*1e1c0*/  ISETP.GT.U32.AND P4, PT, R251, R9, PT ;  /* 0x00000009fb00720c */ /* 0x000fe20003f84070 */
[--C-:B------:R-:W-:Y:S02]  /*1e1d0*/  @!P0 IMAD.IADD R13, R13, 0x1, -R251.reuse ;  /* 0x000000010d0d8824 */ /* 0x100fe400078e0afb */
[--C-:B------:R-:W-:Y:S01]  /*1e1e0*/  @!P1 IMAD.IADD R5, R5, 0x1, -R251.reuse ;  /* 0x0000000105059824 */ /* 0x100fe200078e0afb */
[----:B------:R-:W-:Y:S01]  /*1e1f0*/  ISETP.GT.U32.AND P1, PT, R251, R12, PT ;  /* 0x0000000cfb00720c */ /* 0x000fe20003f24070 */
[----:B------:R-:W-:-:S04]  /*1e200*/  @!P2 IMAD.IADD R14, R14, 0x1, -R251 ;  /* 0x000000010e0ea824 */ /* 0x000fc800078e0afb */
[----:B------:R-:W-:-:S04]  /*1e210*/  @!P5 IMAD.IADD R11, R11, 0x1, -R251 ;  /* 0x000000010b0bd824 */ /* 0x000fc800078e0afb */
[----:B------:R-:W-:Y:S02]  /*1e220*/  @!P4 IADD3 R9, R9, -R251, RZ ;  /* 0x800000fb0909c210 */ /* 0x000fe40007ffe0ff */
[----:B----4-:R-:W-:Y:S02]  /*1e230*/  ISETP.GE.AND P4, PT, R45, RZ, PT ;  /* 0x000000ff2d00720c */ /* 0x010fe40003f86270 */
[----:B------:R-:W4:Y:S01]  /*1e240*/  LDL R45, [R1+0x33fc] ;  /* 0x0033fc00012d7983 */ /* 0x000f220000100800 */
[----:B------:R-:W-:Y:S01]  /*1e250*/  @!P1 IMAD.IADD R12, R12, 0x1, -R251 ;  /* 0x000000010c0c9824 */ /* 0x000fe200078e0afb */
        /* <DEDUP_REMOVED lines=14> */
[----:B------:R-:W-:Y:S02]  /*1e340*/  ISETP.GT.U32.AND P4, PT, R251, R10, PT ;  /* 0x0000000afb00720c */ /* 0x000fe40003f84070 */
[----:B------:R-:W-:-:S03]  /*1e350*/  @!P2 IADD3 R9, -R9, RZ, RZ ;  /* 0x000000ff0909a210 */ /* 0x000fc60007ffe1ff */
[----:B------:R-:W-:Y:S01]  /*1e360*/  @!P1 IMAD.MOV R7, RZ, RZ, -R7 ;  /* 0x000000ffff079224 */ /* 0x000fe200078e0a07 */
[----:B------:R-:W-:-:S03]  /*1e370*/  ISETP.GT.U32.AND P1, PT, R251, R13, PT ;  /* 0x0000000dfb00720c */ /* 0x000fc60003f24070 */
[--C-:B------:R-:W-:Y:S01]  /*1e380*/  @!P6 IMAD.IADD R8, R8, 0x1, -R251.reuse ;  /* 0x000000010808e824 */ /* 0x100fe200078e0afb */
[C---:B------:R-:W-:Y:S02]  /*1e390*/  ISETP.GT.U32.AND P6, PT, R251.reuse, R15, PT ;  /* 0x0000000ffb00720c */ /* 0x040fe40003fc4070 */
[C---:B------:R-:W-:Y:S01]  /*1e3a0*/  ISETP.GT.U32.AND P2, PT, R251.reuse, R16, PT ;  /* 0x00000010fb00720c */ /* 0x040fe20003f44070 */
[----:B------:R-:W-:Y:S01]  /*1e3b0*/  @!P0 IMAD.MOV R8, RZ, RZ, -R8 ;  /* 0x000000ffff088224 */ /* 0x000fe200078e0a08 */
[C---:B------:R-:W-:Y:S01]  /*1e3c0*/  ISETP.GT.U32.AND P0, PT, R251.reuse, R14, PT ;  /* 0x0000000efb00720c */ /* 0x040fe20003f04070 */
[----:B------:R-:W-:Y:S01]  /*1e3d0*/  @!P5 IMAD.IADD R12, R12, 0x1, -R251 ;  /* 0x000000010c0cd824 */ /* 0x000fe200078e0afb */
[C---:B------:R-:W-:Y:S01]  /*1e3e0*/  ISETP.GT.U32.AND P5, PT, R251.reuse, R19, PT ;  /* 0x00000013fb00720c */ /* 0x040fe20003fa4070 */
[----:B------:R-:W-:Y:S01]  /*1e3f0*/  @!P3 IMAD.MOV R5, RZ, RZ, -R5 ;  /* 0x000000ffff05b224 */ /* 0x000fe200078e0a05 */
[C---:B------:R-:W-:Y:S01]  /*1e400*/  ISETP.GT.U32.AND P3, PT, R251.reuse, R11, PT ;  /* 0x0000000bfb00720c */ /* 0x040fe20003f64070 */
[--C-:B------:R-:W-:Y:S01]  /*1e410*/  @!P4 IMAD.IADD R10, R10, 0x1, -R251.reuse ;  /* 0x000000010a0ac824 */ /* 0x100fe200078e0afb */
[----:B------:R-:W-:Y:S01]  /*1e420*/  ISETP.GT.U32.AND P4, PT, R251, R17, PT ;  /* 0x00000011fb00720c */ /* 0x000fe20003f84070 */
[----:B------:R-:W-:Y:S01]  /*1e430*/  @!P1 IMAD.IADD R13, R13, 0x1, -R251 ;  /* 0x000000010d0d9824 */ /* 0x000fe200078e0afb */
[----:B------:R-:W-:-:S02]  /*1e440*/  ISETP.GT.U32.AND P1, PT, R251, R20, PT ;  /* 0x00000014fb00720c */ /* 0x000fc40003f24070 */
[----:B------:R-:W-:Y:S01]  /*1e450*/  @!P6 IADD3 R15, R15, -R251, RZ ;  /* 0x800000fb0f0fe210 */ /* 0x000fe20007ffe0ff */
[--C-:B------:R-:W-:Y:S02]  /*1e460*/  @!P2 IMAD.IADD R16, R16, 0x1, -R251.reuse ;  /* 0x000000011010a824 */ /* 0x100fe400078e0afb */
[--C-:B------:R-:W-:Y:S01]  /*1e470*/  @!P0 IMAD.IADD R14, R14, 0x1, -R251.reuse ;  /* 0x000000010e0e8824 */ /* 0x100fe200078e0afb */
[----:B------:R-:W-:Y:S01]  /*1e480*/  ISETP.GT.U32.AND P0, PT, R251, R21, PT ;  /* 0x00000015fb00720c */ /* 0x000fe20003f04070 */
[--C-:B------:R-:W-:Y:S01]  /*1e490*/  @!P5 IMAD.IADD R19, R19, 0x1, -R251.reuse ;  /* 0x000000011313d824 */ /* 0x100fe200078e0afb */
[----:B------:R-:W-:Y:S01]  /*1e4a0*/  ISETP.GT.U32.AND P6, PT, R251, R15, PT ;  /* 0x0000000ffb00720c */ /* 0x000fe20003fc4070 */
[--C-:B------:R-:W-:Y:S01]  /*1e4b0*/  @!P3 IMAD.IADD R11, R11, 0x1, -R251.reuse ;  /* 0x000000010b0bb824 */ /* 0x100fe200078e0afb */
[----:B------:R-:W-:Y:S01]  /*1e4c0*/  ISETP.GT.U32.AND P3, PT, R251, R18, PT ;  /* 0x00000012fb00720c */ /* 0x000fe20003f64070 */
[--C-:B------:R-:W-:Y:S02]  /*1e4d0*/  @!P4 IMAD.IADD R17, R17, 0x1, -R251.reuse ;  /* 0x000000011111c824 */ /* 0x100fe400078e0afb */
[----:B------:R-:W-:-:S06]  /*1e4e0*/  @!P1 IMAD.IADD R20, R20, 0x1, -R251 ;  /* 0x0000000114149824 */ /* 0x000fcc00078e0afb */
[-C--:B------:R-:W-:Y:S02]  /*1e4f0*/  @!P0 IADD3 R21, R21, -R251.reuse, RZ ;  /* 0x800000fb15158210 */ /* 0x080fe40007ffe0ff */
[----:B------:R-:W-:Y:S02]  /*1e500*/  @!P6 IADD3 R15, R15, -R251, RZ ;  /* 0x800000fb0f0fe210 */ /* 0x000fe40007ffe0ff */
[----:B------:R-:W-:Y:S01]  /*1e510*/  @!P3 IMAD.IADD R18, R18, 0x1, -R251 ;  /* 0x000000011212b824 */ /* 0x000fe200078e0afb */
[----:B------:R-:W-:-:S13]  /*1e520*/  ISETP.GT.U32.AND P0, PT, R251, R16, PT ;  /* 0x00000010fb00720c */ /* 0x000fda0003f04070 */
[----:B------:R-:W-:Y:S01]  /*1e530*/  @!P0 IMAD.IADD R16, R16, 0x1, -R251 ;  /* 0x0000000110108824 */ /* 0x000fe200078e0afb */
[----:B------:R-:W-:-:S13]  /*1e540*/  ISETP.GT.U32.AND P0, PT, R251, R23, PT ;  /* 0x00000017fb00720c */ /* 0x000fda0003f04070 */
[----:B------:R-:W-:Y:S01]  /*1e550*/  @!P0 IMAD.IADD R23, R23, 0x1, -R251 ;  /* 0x0000000117178824 */ /* 0x000fe200078e0afb */
[----:B------:R-:W-:Y:S02]  /*1e560*/  ISETP.GE.AND P0, PT, R36, RZ, PT ;  /* 0x000000ff2400720c */ /* 0x000fe40003f06270 */
[----:B----4-:R-:W-:Y:S02]  /*1e570*/  ISETP.GE.AND P6, PT, R45, RZ, PT ;  /* 0x000000ff2d00720c */ /* 0x010fe40003fc6270 */
[----:B------:R-:W4:Y:S01]  /*1e580*/  LDL.LU R45, [R1+0x5c8] ;  /* 0x0005c800012d7983 */ /* 0x000f220000300800 */
[----:B---3--:R-:W-:Y:S02]  /*1e590*/  ISETP.GE.AND P2, PT, R44, RZ, PT ;  /* 0x000000ff2c00720c */ /* 0x008fe40003f46270 */
[----:B------:R-:W-:-:S08]  /*1e5a0*/  ISETP.GE.AND P4, PT, R43, RZ, PT ;  /* 0x000000ff2b00720c */ /* 0x000fd00003f86270 */
[----:B------:R-:W-:Y:S01]  /*1e5b0*/  @!P6 IMAD.MOV R10, RZ, RZ, -R10 ;  /* 0x000000ffff0ae224 */ /* 0x000fe200078e0a0a */
[----:B------:R-:W3:Y:S02]  /*1e5c0*/  LDL.LU R44, [R1+0x5c4] ;  /* 0x0005c400012c7983 */ /* 0x000ee40000300800 */
[----:B------:R-:W-:Y:S01]  /*1e5d0*/  @!P2 IMAD.MOV R11, RZ, RZ, -R11 ;  /* 0x000000ffff0ba224 */ /* 0x000fe200078e0a0b */
[C---:B------:R-:W-:Y:S01]  /*1e5e0*/  ISETP.GT.U32.AND P2, PT, R251.reuse, R17, PT ;  /* 0x00000011fb00720c */ /* 0x040fe20003f44070 */
[----:B------:R-:W3:Y:S01]  /*1e5f0*/  LDL.LU R43, [R1+0x5c0] ;  /* 0x0005c000012b7983 */ /* 0x000ee20000300800 */
[----:B------:R-:W-:Y:S01]  /*1e600*/  @!P4 IMAD.MOV R12, RZ, RZ, -R12 ;  /* 0x000000ffff0cc224 */ /* 0x000fe200078e0a0c */
[C---:B------:R-:W-:Y:S02]  /*1e610*/  ISETP.GT.U32.AND P4, PT, R251.reuse, R18, PT ;  /* 0x00000012fb00720c */ /* 0x040fe40003f84070 */
[----:B------:R-:W-:Y:S02]  /*1e620*/  ISETP.GT.U32.AND P6, PT, R251, R20, PT ;  /* 0x00000014fb00720c */ /* 0x000fe40003fc4070 */
[----:B--2---:R-:W-:-:S02]  /*1e630*/  ISETP.GE.AND P5, PT, R41, RZ, PT ;  /* 0x000000ff2900720c */ /* 0x004fc40003fa6270 */
[----:B------:R-:W-:Y:S02]  /*1e640*/  ISETP.GE.AND P1, PT, R29, RZ, PT ;  /* 0x000000ff1d00720c */ /* 0x000fe40003f26270 */
[----:B------:R-:W-:Y:S02]  /*1e650*/  ISETP.GE.AND P3, PT, R42, RZ, PT ;  /* 0x000000ff2a00720c */ /* 0x000fe40003f66270 */
[----:B------:R-:W-:-:S07]  /*1e660*/  @!P2 IMAD.IADD R17, R17, 0x1, -R251 ;  /* 0x000000011111a824 */ /* 0x000fce00078e0afb */
[----:B------:R-:W-:Y:S01]  /*1e670*/  @!P5 IMAD.MOV R14, RZ, RZ, -R14 ;  /* 0x000000ffff0ed224 */ /* 0x000fe200078e0a0e */
[----:B------:R-:W-:Y:S01]  /*1e680*/  ISETP.GT.U32.AND P5, PT, R251, R21, PT ;  /* 0x00000015fb00720c */ /* 0x000fe20003fa4070 */
[--C-:B------:R-:W-:Y:S01]  /*1e690*/  @!P4 IMAD.IADD R18, R18, 0x1, -R251.reuse ;  /* 0x000000011212c824 */ /* 0x100fe200078e0afb */
[----:B------:R-:W-:Y:S01]  /*1e6a0*/  @!P1 IADD3 R15, -R15, RZ, RZ ;  /* 0x000000ff0f0f9210 */ /* 0x000fe20007ffe1ff */
[----:B------:R-:W-:Y:S01]  /*1e6b0*/  @!P6 IMAD.IADD R20, R20, 0x1, -R251 ;  /* 0x000000011414e824 */ /* 0x000fe200078e0afb */
[C---:B------:R-:W-:Y:S01]  /*1e6c0*/  ISETP.GT.U32.AND P1, PT, R251.reuse, R22, PT ;  /* 0x00000016fb00720c */ /* 0x040fe20003f24070 */
[----:B------:R-:W2:Y:S01]  /*1e6d0*/  LDL.LU R42, [R1+0x5bc] ;  /* 0x0005bc00012a7983 */ /* 0x000ea20000300800 */
[C---:B------:R-:W-:Y:S01]  /*1e6e0*/  ISETP.GT.U32.AND P2, PT, R251.reuse, R24, PT ;  /* 0x00000018fb00720c */ /* 0x040fe20003f44070 */
[----:B------:R-:W-:Y:S01]  /*1e6f0*/  @!P3 IMAD.MOV R13, RZ, RZ, -R13 ;  /* 0x000000ffff0db224 */ /* 0x000fe200078e0a0d */
[----:B------:R-:W-:Y:S01]  /*1e700*/  ISETP.GT.U32.AND P3, PT, R251, R19, PT ;  /* 0x00000013fb00720c */ /* 0x000fe20003f64070 */
[----:B------:R-:W2:Y:S04]  /*1e710*/  LDL.LU R41, [R1+0x5b8] ;  /* 0x0005b80001297983 */ /* 0x000ea80000300800 */
[----:B------:R-:W-:-:S02]  /*1e720*/  @!P5 IADD3 R21, R21, -R251, RZ ;  /* 0x800000fb1515d210 */ /* 0x000fc40007ffe0ff */
[----:B------:R-:W-:Y:S02]  /*1e730*/  ISETP.GE.AND P5, PT, R38, RZ, PT ;  /* 0x000000ff2600720c */ /* 0x000fe40003fa6270 */
[--C-:B------:R-:W-:Y:S01]  /*1e740*/  @!P1 IMAD.IADD R22, R22, 0x1, -R251.reuse ;  /* 0x0000000116169824 */ /* 0x100fe200078e0afb */
[----:B------:R-:W-:Y:S01]  /*1e750*/  ISETP.GE.AND P1, PT, R37, RZ, PT ;  /* 0x000000ff2500720c */ /* 0x000fe20003f26270 */
[--C-:B------:R-:W-:Y:S01]  /*1e760*/  @!P2 IMAD.IADD R24, R24, 0x1, -R251.reuse ;  /* 0x000000011818a824 */ /* 0x100fe200078e0afb */
[----:B------:R-:W-:Y:S02]  /*1e770*/  ISETP.GT.U32.AND P4, PT, R251, R25, PT ;  /* 0x00000019fb00720c */ /* 0x000fe40003f84070 */
[----:B------:R-:W-:Y:S01]  /*1e780*/  ISETP.GE.AND P6, PT, R39, RZ, PT ;  /* 0x000000ff2700720c */ /* 0x000fe20003fc6270 */
[----:B------:R-:W-:-:S05]  /*1e790*/  @!P3 IMAD.IADD R19, R19, 0x1, -R251 ;  /* 0x000000011313b824 */ /* 0x000fca00078e0afb */
[----:B------:R-:W-:Y:S01]  /*1e7a0*/  @!P5 IMAD.MOV R18, RZ, RZ, -R18 ;  /* 0x000000ffff12d224 */ /* 0x000fe200078e0a12 */
[----:B------:R-:W-:Y:S02]  /*1e7b0*/  ISETP.GT.U32.AND P5, PT, R251, R24, PT ;  /* 0x00000018fb00720c */ /* 0x000fe40003fa4070 */
[----:B------:R-:W-:Y:S01]  /*1e7c0*/  ISETP.GE.AND P2, PT, R35, RZ, PT ;  /* 0x000000ff2300720c */ /* 0x000fe20003f46270 */
[----:B------:R-:W-:Y:S01]  /*1e7d0*/  @!P1 IMAD.MOV R19, RZ, RZ, -R19 ;  /* 0x000000ffff139224 */ /* 0x000fe200078e0a13 */
[----:B------:R-:W-:Y:S01]  /*1e7e0*/  ISETP.GE.AND P3, PT, R40, RZ, PT ;  /* 0x000000ff2800720c */ /* 0x000fe20003f66270 */
[--C-:B------:R-:W-:Y:S01]  /*1e7f0*/  @!P4 IMAD.IADD R25, R25, 0x1, -R251.reuse ;  /* 0x000000011919c824 */ /* 0x100fe200078e0afb */
[C---:B------:R-:W-:Y:S01]  /*1e800*/  ISETP.GT.U32.AND P1, PT, R251.reuse, R26, PT ;  /* 0x0000001afb00720c */ /* 0x040fe20003f24070 */
[----:B------:R-:W2:Y:S01]  /*1e810*/  LDL.LU R40, [R1+0x5b4] ;  /* 0x0005b40001287983 */ /* 0x000ea20000300800 */
[----:B------:R-:W-:Y:S02]  /*1e820*/  ISETP.GT.U32.AND P4, PT, R251, R23, PT ;  /* 0x00000017fb00720c */ /* 0x000fe40003f84070 */
[----:B------:R-:W-:Y:S01]  /*1e830*/  @!P6 IADD3 R17, -R17, RZ, RZ ;  /* 0x000000ff1111e210 */ /* 0x000fe20007ffe1ff */
[----:B------:R-:W2:Y:S01]  /*1e840*/  LDL.LU R39, [R1+0x5b0] ;  /* 0x0005b00001277983 */ /* 0x000ea20000300800 */
[----:B------:R-:W-:Y:S01]  /*1e850*/  ISETP.GT.U32.AND P6, PT, R251, R25, PT ;  /* 0x00000019fb00720c */ /* 0x000fe20003fc4070 */
[----:B------:R-:W-:Y:S01]  /*1e860*/  @!P5 IMAD.IADD R24, R24, 0x1, -R251 ;  /* 0x000000011818d824 */ /* 0x000fe200078e0afb */
[----:B------:R-:W-:Y:S01]  /*1e870*/  ISETP.GE.AND P5, PT, R33, RZ, PT ;  /* 0x000000ff2100720c */ /* 0x000fe20003fa6270 */
[----:B------:R-:W2:Y:S04]  /*1e880*/  LDL.LU R38, [R1+0x5ac] ;  /* 0x0005ac0001267983 */ /* 0x000ea80000300800 */
[----:B------:R-:W2:Y:S01]  /*1e890*/  LDL.LU R37, [R1+0x5a8] ;  /* 0x0005a80001257983 */ /* 0x000ea20000300800 */
[----:B------:R-:W-:Y:S01]  /*1e8a0*/  @!P2 IMAD.MOV R21, RZ, RZ, -R21 ;  /* 0x000000ffff15a224 */ /* 0x000fe200078e0a15 */
[----:B------:R-:W-:-:S02]  /*1e8b0*/  ISETP.GE.AND P2, PT, R34, RZ, PT ;  /* 0x000000ff2200720c */ /* 0x000fc40003f46270 */
[----:B------:R-:W2:Y:S01]  /*1e8c0*/  LDL.LU R36, [R1+0x5a4] ;  /* 0x0005a40001247983 */ /* 0x000ea20000300800 */
[----:B------:R-:W-:Y:S01]  /*1e8d0*/  @!P1 IMAD.IADD R26, R26, 0x1, -R251 ;  /* 0x000000011a1a9824 */ /* 0x000fe200078e0afb */
[----:B------:R-:W-:Y:S02]  /*1e8e0*/  ISETP.GE.AND P1, PT, R31, RZ, PT ;  /* 0x000000ff1f00720c */ /* 0x000fe40003f26270 */
[----:B------:R-:W2:Y:S01]  /*1e8f0*/  LDL.LU R35, [R1+0x5a0] ;  /* 0x0005a00001237983 */ /* 0x000ea20000300800 */
[----:B------:R-:W-:-:S03]  /*1e900*/  @!P4 IADD3 R23, R23, -R251, RZ ;  /* 0x800000fb1717c210 */ /* 0x000fc60007ffe0ff */
[----:B------:R-:W2:Y:S04]  /*1e910*/  LDL.LU R34, [R1+0x59c] ;  /* 0x00059c0001227983 */ /* 0x000ea80000300800 */
[----:B------:R-:W2:Y:S01]  /*1e920*/  LDL.LU R33, [R1+0x598] ;  /* 0x0005980001217983 */ /* 0x000ea20000300800 */
[----:B------:R-:W-:-:S03]  /*1e930*/  @!P6 IMAD.IADD R25, R25, 0x1, -R251 ;  /* 0x000000011919e824 */ /* 0x000fc600078e0afb */
[----:B-1----:R-:W2:Y:S01]  /*1e940*/  LDL.LU R31, [R1+0x594] ;  /* 0x00059400011f7983 */ /* 0x002ea20000300800 */
[----:B------:R-:W-:Y:S01]  /*1e950*/  ISETP.GE.AND P6, PT, R32, RZ, PT ;  /* 0x000000ff2000720c */ /* 0x000fe20003fc6270 */
[----:B------:R-:W-:Y:S01]  /*1e960*/  @!P5 IMAD.MOV R23, RZ, RZ, -R23 ;  /* 0x000000ffff17d224 */ /* 0x000fe200078e0a17 */
[----:B------:R-:W-:Y:S01]  /*1e970*/  ISETP.GE.AND P5, PT, R30, RZ, PT ;  /* 0x000000ff1e00720c */ /* 0x000fe20003fa6270 */
[----:B------:R-:W2:Y:S04]  /*1e980*/  LDL.LU R32, [R1+0x590] ;  /* 0x0005900001207983 */ /* 0x000ea80000300800 */
[----:B------:R-:W2:Y:S01]  /*1e990*/  LDL.LU R30, [R1+0x58c] ;  /* 0x00058c00011e7983 */ /* 0x000ea20000300800 */
[----:B------:R-:W-:Y:S01]  /*1e9a0*/  @!P0 IMAD.MOV R20, RZ, RZ, -R20 ;  /* 0x000000ffff148224 */ /* 0x000fe200078e0a14 */
[C---:B------:R-:W-:Y:S01]  /*1e9b0*/  ISETP.GT.U32.AND P0, PT, R251.reuse, R27, PT ;  /* 0x0000001bfb00720c */ /* 0x040fe20003f04070 */
[----:B------:R-:W-:Y:S01]  /*1e9c0*/  @!P3 IMAD.MOV R16, RZ, RZ, -R16 ;  /* 0x000000ffff10b224 */ /* 0x000fe200078e0a10 */
[----:B------:R-:W-:Y:S01]  /*1e9d0*/  ISETP.GT.U32.AND P3, PT, R251, R22, PT ;  /* 0x00000016fb00720c */ /* 0x000fe20003f64070 */
[----:B------:R-:W-:-:S10]  /*1e9e0*/  IMAD.MOV.U32 R0, RZ, RZ, c[0x0][0x180] ;  /* 0x00006000ff007624 */ /* 0x000fd400078e00ff */
[--C-:B------:R-:W-:Y:S02]  /*1e9f0*/  @!P0 IMAD.IADD R27, R27, 0x1, -R251.reuse ;  /* 0x000000011b1b8824 */ /* 0x100fe400078e0afb */
[----:B------:R-:W-:-:S03]  /*1ea00*/  @!P3 IMAD.IADD R22, R22, 0x1, -R251 ;  /* 0x000000011616b824 */ /* 0x000fc600078e0afb */
[C---:B------:R-:W-:Y:S01]  /*1ea10*/  ISETP.GT.U32.AND P0, PT, R251.reuse, R27, PT ;  /* 0x0000001bfb00720c */ /* 0x040fe20003f04070 */
[----:B------:R-:W-:Y:S01]  /*1ea20*/  @!P2 IMAD.MOV R22, RZ, RZ, -R22 ;  /* 0x000000ffff16a224 */ /* 0x000fe200078e0a16 */
[----:B------:R-:W-:Y:S02]  /*1ea30*/  ISETP.GT.U32.AND P2, PT, R251, R26, PT ;  /* 0x0000001afb00720c */ /* 0x000fe40003f44070 */
[C---:B------:R-:W-:Y:S02]  /*1ea40*/  IADD3 R29, R0.reuse, -0x78, RZ ;  /* 0xffffff88001d7810 */ /* 0x040fe40007ffe0ff */
[----:B------:R-:W-:Y:S02]  /*1ea50*/  IADD3 R252, R0, -0x7c, RZ ;  /* 0xffffff8400fc7810 */ /* 0x000fe40007ffe0ff */
[----:B------:R-:W-:Y:S02]  /*1ea60*/  ISETP.GE.U32.AND P4, PT, R29, 0x7fffff09, PT ;  /* 0x7fffff091d00780c */ /* 0x000fe40003f86070 */
[----:B------:R-:W-:-:S02]  /*1ea70*/  MOV R29, R25 ;  /* 0x00000019001d7202 */ /* 0x000fc40000000f00 */
[----:B------:R-:W-:Y:S01]  /*1ea80*/  LOP3.LUT R25, RZ, c[0x0][0x17c], RZ, 0x33, !PT ;  /* 0x00005f00ff197a12 */ /* 0x000fe200078e33ff */
[--C-:B------:R-:W-:Y:S01]  /*1ea90*/  @!P0 IMAD.IADD R27, R27, 0x1, -R251.reuse ;  /* 0x000000011b1b8824 */ /* 0x100fe200078e0afb */
[----:B------:R-:W-:Y:S01]  /*1eaa0*/  ISETP.NE.AND P0, PT, RZ, c[0x0][0x17c], PT ;  /* 0x00005f00ff007a0c */ /* 0x000fe20003f05270 */
[----:B------:R-:W-:Y:S01]  /*1eab0*/  @!P2 IMAD.IADD R26, R26, 0x1, -R251 ;  /* 0x000000011a1aa824 */ /* 0x000fe200078e0afb */
[----:B------:R-:W-:Y:S02]  /*1eac0*/  ISETP.GE.U32.AND P3, PT, R252, 0x7fffff05, PT ;  /* 0x7fffff05fc00780c */ /* 0x000fe40003f66070 */
[C---:B------:R-:W-:Y:S02]  /*1ead0*/  IADD3 R46, R0.reuse, -0x74, RZ ;  /* 0xffffff8c002e7810 */ /* 0x040fe40007ffe0ff */
[C---:B------:R-:W-:Y:S02]  /*1eae0*/  IADD3 R252, R0.reuse, -0x70, RZ ;  /* 0xffffff9000fc7810 */ /* 0x040fe40007ffe0ff */
[----:B------:R-:W-:-:S02]  /*1eaf0*/  IADD3 R251, R0, -0x1, RZ ;  /* 0xffffffff00fb7810 */ /* 0x000fc40007ffe0ff */
[----:B------:R-:W-:Y:S02]  /*1eb00*/  @!P5 IADD3 R26, -R26, RZ, RZ ;  /* 0x000000ff1a1ad210 */ /* 0x000fe40007ffe1ff */
[----:B------:R-:W-:Y:S02]  /*1eb10*/  ISETP.GE.U32.AND P5, PT, R251, 0x7fffff80, PT ;  /* 0x7fffff80fb00780c */ /* 0x000fe40003fa6070 */
[----:B------:R-:W-:Y:S01]  /*1eb20*/  ISETP.GE.U32.AND P2, PT, R252, 0x7fffff11, PT ;  /* 0x7fffff11fc00780c */ /* 0x000fe20003f46070 */
[----:B------:R-:W-:Y:S01]  /*1eb30*/  @!P6 IMAD.MOV R24, RZ, RZ, -R24 ;  /* 0x000000ffff18e224 */ /* 0x000fe200078e0a18 */
[----:B------:R-:W-:Y:S01]  /*1eb40*/  ISETP.GE.AND P6, PT, R47, RZ, PT ;  /* 0x000000ff2f00720c */ /* 0x000fe20003fc6270 */
[----:B------:R-:W-:Y:S01]  /*1eb50*/  @!P1 IMAD.MOV R29, RZ, RZ, -R29 ;  /* 0x000000ffff1d9224 */ /* 0x000fe200078e0a1d */
[----:B------:R-:W-:Y:S02]  /*1eb60*/  ISETP.GE.U32.AND P1, PT, R46, 0x7fffff0d, PT ;  /* 0x7fffff0d2e00780c */ /* 0x000fe40003f26070 */
[----:B----4-:R-:W-:-:S05]  /*1eb70*/  SEL R0, R25, R45, !P0 ;  /* 0x0000002d19007207 */ /* 0x010fca0004000000 */
[----:B------:R1:W-:Y:S01]  /*1eb80*/  STL [R1+0x730], R0 ;  /* 0x0007300001007387 */ /* 0x0003e20000100800 */
[----:B---3--:R-:W-:-:S05]  /*1eb90*/  SEL R44, R25, R44, !P0 ;  /* 0x0000002c192c7207 */ /* 0x008fca0004000000 */
[----:B------:R-:W-:Y:S01]  /*1eba0*/  STL [R1+0xc24], R44 ;  /* 0x000c242c01007387 */ /* 0x000fe20000100800 */
[----:B-1----:R-:W-:-:S05]  /*1ebb0*/  SEL R0, R25, R43, !P0 ;  /* 0x0000002b19007207 */ /* 0x002fca0004000000 */
[----:B------:R1:W-:Y:S01]  /*1ebc0*/  STL [R1+0xc20], R0 ;  /* 0x000c200001007387 */ /* 0x0003e20000100800 */
[C---:B--2---:R-:W-:Y:S02]  /*1ebd0*/  SEL R42, R25.reuse, R42, !P0 ;  /* 0x0000002a192a7207 */ /* 0x044fe40004000000 */
[----:B------:R-:W-:-:S03]  /*1ebe0*/  SEL R41, R25, R41, !P0 ;  /* 0x0000002919297207 */ /* 0x000fc60004000000 */
[----:B------:R-:W-:Y:S04]  /*1ebf0*/  STL [R1+0xc1c], R42 ;  /* 0x000c1c2a01007387 */ /* 0x000fe80000100800 */
[----:B------:R-:W-:Y:S01]  /*1ec00*/  STL [R1+0x760], R41 ;  /* 0x0007602901007387 */ /* 0x000fe20000100800 */
[C---:B-1----:R-:W-:Y:S02]  /*1ec10*/  SEL R0, R25.reuse, R40, !P0 ;  /* 0x0000002819007207 */ /* 0x042fe40004000000 */
[----:B------:R-:W-:-:S03]  /*1ec20*/  SEL R39, R25, R39, !P0 ;  /* 0x0000002719277207 */ /* 0x000fc60004000000 */
[----:B------:R1:W-:Y:S01]  /*1ec30*/  STL [R1+0x770], R0 ;  /* 0x0007700001007387 */ /* 0x0003e20000100800 */
[----:B------:R-:W-:-:S03]  /*1ec40*/  SEL R38, R25, R38, !P0 ;  /* 0x0000002619267207 */ /* 0x000fc60004000000 */
[----:B------:R-:W-:Y:S01]  /*1ec50*/  STL [R1+0x784], R39 ;  /* 0x0007842701007387 */ /* 0x000fe20000100800 */
[----:B-1----:R-:W-:-:S03]  /*1ec60*/  SEL R0, R25, R37, !P0 ;  /* 0x0000002519007207 */ /* 0x002fc60004000000 */
[----:B------:R-:W-:Y:S01]  /*1ec70*/  STL [R1+0x788], R38 ;  /* 0x0007882601007387 */ /* 0x000fe20000100800 */
[C---:B------:R-:W-:Y:S02]  /*1ec80*/  SEL R36, R25.reuse, R36, !P0 ;  /* 0x0000002419247207 */ /* 0x040fe40004000000 */
[C---:B------:R-:W-:Y:S01]  /*1ec90*/  SEL R35, R25.reuse, R35, !P0 ;  /* 0x0000002319237207 */ /* 0x040fe20004000000 */
[----:B------:R1:W-:Y:S04]  /*1eca0*/  STL [R1+0x754], R0 ;  /* 0x0007540001007387 */ /* 0x0003e80000100800 */
[----:B------:R-:W-:Y:S01]  /*1ecb0*/  STL [R1+0x794], R36 ;  /* 0x0007942401007387 */ /* 0x000fe20000100800 */
[C---:B------:R-:W-:Y:S02]  /*1ecc0*/  SEL R33, R25.reuse, R33, !P0 ;  /* 0x0000002119217207 */ /* 0x040fe40004000000 */
[----:B-1----:R-:W-:-:S02]  /*1ecd0*/  SEL R0, R25, R34, !P0 ;  /* 0x0000002219007207 */ /* 0x002fc40004000000 */
[C---:B------:R-:W-:Y:S01]  /*1ece0*/  SEL R31, R25.reuse, R31, !P0 ;  /* 0x0000001f191f7207 */ /* 0x040fe20004000000 */
[----:B------:R-:W-:Y:S04]  /*1ecf0*/  STL [R1+0x7a0], R35 ;  /* 0x0007a02301007387 */ /* 0x000fe80000100800 */
[----:B------:R1:W-:Y:S04]  /*1ed00*/  STL [R1+0x7ac], R0 ;  /* 0x0007ac0001007387 */ /* 0x0003e80000100800 */
[----:B------:R-:W-:Y:S01]  /*1ed10*/  STL [R1+0x7b8], R33 ;  /* 0x0007b82101007387 */ /* 0x000fe20000100800 */
[----:B------:R-:W-:-:S03]  /*1ed20*/  SEL R30, R25, R30, !P0 ;  /* 0x0000001e191e7207 */ /* 0x000fc60004000000 */
[----:B------:R-:W-:Y:S01]  /*1ed30*/  STL [R1+0x7c4], R31 ;  /* 0x0007c41f01007387 */ /* 0x000fe20000100800 */
[----:B-1----:R-:W-:-:S03]  /*1ed40*/  SEL R0, R25, R32, !P0 ;  /* 0x0000002019007207 */ /* 0x002fc60004000000 */
[----:B------:R-:W2:Y:S04]  /*1ed50*/  LDL.LU R251, [R1+0x588] ;  /* 0x0005880001fb7983 */ /* 0x000ea80000300800 */
[----:B------:R1:W-:Y:S04]  /*1ed60*/  STL [R1+0x7cc], R0 ;  /* 0x0007cc0001007387 */ /* 0x0003e80000100800 */
[----:B-1----:R-:W3:Y:S04]  /*1ed70*/  LDL.LU R0, [R1+0x584] ;  /* 0x0005840001007983 */ /* 0x002ee80000300800 */
[----:B------:R1:W-:Y:S04]  /*1ed80*/  STL [R1+0x7d0], R30 ;  /* 0x0007d01e01007387 */ /* 0x0003e80000100800 */
[----:B------:R-:W4:Y:S04]  /*1ed90*/  LDL.LU R252, [R1+0x580] ;  /* 0x0005800001fc7983 */ /* 0x000f280000300800 */
        /* <DEDUP_REMOVED lines=27> */
[----:B-1----:R-:W4:Y:S01]  /*1ef50*/  LDL.LU R30, [R1+0x510] ;  /* 0x00051000011e7983 */ /* 0x002f220000300800 */
[----:B--2---:R-:W-:-:S05]  /*1ef60*/  SEL R251, R25, R251, !P0 ;  /* 0x000000fb19fb7207 */ /* 0x004fca0004000000 */
[----:B------:R3:W-:Y:S02]  /*1ef70*/  STL [R1+0x750], R251 ;  /* 0x000750fb01007387 */ /* 0x0007e40000100800 */
[C---:B---3--:R-:W-:Y:S02]  /*1ef80*/  SEL R251, R25.reuse, R0, !P0 ;  /* 0x0000000019fb7207 */ /* 0x048fe40004000000 */
[----:B----4-:R-:W-:-:S03]  /*1ef90*/  SEL R0, R25, R252, !P0 ;  /* 0x000000fc19007207 */ /* 0x010fc60004000000 */
[----:B------:R-:W-:Y:S01]  /*1efa0*/  STL [R1+0x7e0], R251 ;  /* 0x0007e0fb01007387 */ /* 0x000fe20000100800 */
        /* <DEDUP_REMOVED lines=17> */
[C---:B-1----:R-:W-:Y:S01]  /*1f0c0*/  SEL R0, R25.reuse, R49, !P0 ;  /* 0x0000003119007207 */ /* 0x042fe20004000000 */
[----:B------:R-:W-:Y:S01]  /*1f0d0*/  STL [R1+0x840], R50 ;  /* 0x0008403201007387 */ /* 0x000fe20000100800 */
[----:B------:R-:W-:-:S03]  /*1f0e0*/  SEL R47, R25, R47, !P0 ;  /* 0x0000002f192f7207 */ /* 0x000fc60004000000 */
[----:B------:R1:W-:Y:S01]  /*1f0f0*/  STL [R1+0x850], R0 ;  /* 0x0008500001007387 */ /* 0x0003e20000100800 */
[----:B------:R-:W-:-:S03]  /*1f100*/  SEL R45, R25, R45, !P0 ;  /* 0x0000002d192d7207 */ /* 0x000fc60004000000 */
[----:B------:R-:W-:Y:S01]  /*1f110*/  STL [R1+0x85c], R48 ;  /* 0x00085c3001007387 */ /* 0x000fe20000100800 */
[C---:B------:R-:W-:Y:S02]  /*1f120*/  SEL R44, R25.reuse, R44, !P0 ;  /* 0x0000002c192c7207 */ /* 0x040fe40004000000 */
[C---:B-1----:R-:W-:Y:S01]  /*1f130*/  SEL R0, R25.reuse, R46, !P0 ;  /* 0x0000002e19007207 */ /* 0x042fe20004000000 */
[----:B------:R-:W-:Y:S04]  /*1f140*/  STL [R1+0x868], R47 ;  /* 0x0008682f01007387 */ /* 0x000fe80000100800 */
        /* <DEDUP_REMOVED lines=22> */
[----:B-1----:R-:W-:-:S03]  /*1f2b0*/  SEL R0, R25, R34, !P0 ;  /* 0x0000002219007207 */ /* 0x002fc60004000000 */
[----:B------:R-:W-:Y:S04]  /*1f2c0*/  STL [R1+0x8d4], R35 ;  /* 0x0008d42301007387 */ /* 0x000fe80000100800 */
[----:B------:R1:W-:Y:S01]  /*1f2d0*/  STL [R1+0x8e0], R0 ;  /* 0x0008e00001007387 */ /* 0x0003e20000100800 */
[----:B------:R-:W-:-:S03]  /*1f2e0*/  SEL R30, R25, R30, !P0 ;  /* 0x0000001e191e7207 */ /* 0x000fc60004000000 */
[----:B------:R-:W-:Y:S04]  /*1f2f0*/  STL [R1+0x8e8], R33 ;  /* 0x0008e82101007387 */ /* 0x000fe80000100800 */
        /* <DEDUP_REMOVED lines=457> */
[C---:B------:R-:W-:Y:S02]  /*20f90*/  SEL R33, R25.reuse, R33, !P0 ;  /* 0x0000002119217207 */ /* 0x040fe40004000000 */
[C---:B------:R-:W-:Y:S01]  /*20fa0*/  SEL R31, R25.reuse, R31, !P0 ;  /* 0x0000001f191f7207 */ /* 0x040fe20004000000 */
[----:B------:R-:W-:Y:S01]  /*20fb0*/  STL [R1+0xa6c], R36 ;  /* 0x000a6c2401007387 */ /* 0x000fe20000100800 */
[----:B-1----:R-:W-:-:S03]  /*20fc0*/  SEL R0, R25, R34, !P0 ;  /* 0x0000002219007207 */ /* 0x002fc60004000000 */
[----:B------:R-:W-:Y:S04]  /*20fd0*/  STL [R1+0xa64], R35 ;  /* 0x000a642301007387 */ /* 0x000fe80000100800 */
[----:B------:R1:W-:Y:S01]  /*20fe0*/  STL [R1+0xa60], R0 ;  /* 0x000a600001007387 */ /* 0x0003e20000100800 */
[----:B------:R-:W-:-:S03]  /*20ff0*/  SEL R30, R25, R30, !P0 ;  /* 0x0000001e191e7207 */ /* 0x000fc60004000000 */
[----:B------:R-:W-:Y:S01]  /*21000*/  STL [R1+0xa5c], R33 ;  /* 0x000a5c2101007387 */ /* 0x000fe20000100800 */
[----:B-1----:R-:W-:-:S03]  /*21010*/  SEL R0, R25, R32, !P0 ;  /* 0x0000002019007207 */ /* 0x002fc60004000000 */
[----:B------:R-:W-:Y:S04]  /*21020*/  STL [R1+0xa54], R31 ;  /* 0x000a541f01007387 */ /* 0x000fe80000100800 */
        /* <DEDUP_REMOVED lines=34> */
[----:B------:R4:W-:Y:S01]  /*21250*/  STL [R1+0xa48], R251 ;  /* 0x000a48fb01007387 */ /* 0x0009e20000100800 */
[----:B---3--:R-:W-:-:S05]  /*21260*/  SEL R0, R25, R0, !P0 ;  /* 0x0000000019007207 */ /* 0x008fca0004000000 */
[----:B------:R1:W-:Y:S01]  /*21270*/  STL [R1+0xa40], R0 ;  /* 0x000a400001007387 */ /* 0x0003e20000100800 */
[C---:B----4-:R-:W-:Y:S02]  /*21280*/  SEL R251, R25.reuse, R252, !P0 ;  /* 0x000000fc19fb7207 */ /* 0x050fe40004000000 */
        /* <DEDUP_REMOVED lines=46> */
[----:B------:R1:W-:Y:S04]  /*21570*/  STL [R1+0x9d4], R0 ;  /* 0x0009d40001007387 */ /* 0x0003e80000100800 */
[----:B------:R-:W-:Y:S01]  /*21580*/  STL [R1+0x9d0], R35 ;  /* 0x0009d02301007387 */ /* 0x000fe20000100800 */
[----:B-1----:R-:W-:-:S02]  /*21590*/  SEL R0, R25, R33, !P0 ;  /* 0x0000002119007207 */ /* 0x002fc40004000000 */
[C---:B------:R-:W-:Y:S01]  /*215a0*/  SEL R33, R25.reuse, R31, !P0 ;  /* 0x0000001f19217207 */ /* 0x040fe20004000000 */
[----:B------:R-:W-:Y:S01]  /*215b0*/  STL [R1+0x9cc], R34 ;  /* 0x0009cc2201007387 */ /* 0x000fe20000100800 */
[----:B------:R-:W-:-:S03]  /*215c0*/  SEL R31, R25, R32, !P0 ;  /* 0x00000020191f7207 */ /* 0x000fc60004000000 */
[----:B------:R1:W-:Y:S04]  /*215d0*/  STL [R1+0x9c4], R0 ;  /* 0x0009c40001007387 */ /* 0x0003e80000100800 */
[----:B------:R2:W-:Y:S04]  /*215e0*/  STL [R1+0x9c0], R33 ;  /* 0x0009c02101007387 */ /* 0x0005e80000100800 */
[----:B------:R-:W3:Y:S01]  /*215f0*/  LDL.LU R57, [R1+0x78] ;  /* 0x0000780001397983 */ /* 0x000ee20000300800 */
[----:B-1----:R-:W-:-:S03]  /*21600*/  SEL R0, R25, R30, !P0 ;  /* 0x0000001e19007207 */ /* 0x002fc60004000000 */
[----:B------:R1:W-:Y:S04]  /*21610*/  STL [R1+0x9bc], R31 ;  /* 0x0009bc1f01007387 */ /* 0x0003e80000100800 */
[----:B------:R-:W4:Y:S04]  /*21620*/  LDL.LU R56, [R1+0x74] ;  /* 0x0000740001387983 */ /* 0x000f280000300800 */
        /* <DEDUP_REMOVED lines=23> */
[----:B--2---:R-:W2:Y:S04]  /*217a0*/  LDL.LU R33, [R1+0x18] ;  /* 0x0000180001217983 */ /* 0x004ea80000300800 */
[----:B-1----:R-:W2:Y:S04]  /*217b0*/  LDL.LU R31, [R1+0x14] ;  /* 0x00001400011f7983 */ /* 0x002ea80000300800 */
[----:B------:R-:W2:Y:S04]  /*217c0*/  LDL.LU R32, [R1+0x10] ;  /* 0x0000100001207983 */ /* 0x000ea80000300800 */
[----:B------:R-:W2:Y:S04]  /*217d0*/  LDL.LU R30, [R1+0xc] ;  /* 0x00000c00011e7983 */ /* 0x000ea80000300800 */
[----:B------:R-:W2:Y:S04]  /*217e0*/  LDL.LU R0, [R1+0x8] ;  /* 0x0000080001007983 */ /* 0x000ea80000300800 */
[----:B------:R-:W2:Y:S04]  /*217f0*/  LDL.LU R251, [R1+0x4] ;  /* 0x0000040001fb7983 */ /* 0x000ea80000300800 */
[----:B------:R-:W2:Y:S01]  /*21800*/  LDL.LU R252, [R1] ;  /* 0x0000000001fc7983 */ /* 0x000ea20000300800 */
[----:B---3--:R-:W-:-:S05]  /*21810*/  SEL R57, R25, R57, !P0 ;  /* 0x0000003919397207 */ /* 0x008fca0004000000 */
[----:B------:R1:W-:Y:S01]  /*21820*/  STL [R1+0x9b4], R57 ;  /* 0x0009b43901007387 */ /* 0x0003e20000100800 */
[----:B----4-:R-:W-:-:S03]  /*21830*/  SEL R56, R25, R56, !P0 ;  /* 0x0000003819387207 */ /* 0x010fc60004000000 */
[----:B-1----:R-:W3:Y:S01]  /*21840*/  LDL.LU R57, [R1+0x3fa4] ;  /* 0x003fa40001397983 */ /* 0x002ee20000300800 */
[----:B------:R-:W-:-:S03]  /*21850*/  SEL R55, R25, R55, !P0 ;  /* 0x0000003719377207 */ /* 0x000fc60004000000 */
[----:B------:R1:W-:Y:S01]  /*21860*/  STL [R1+0x9b0], R56 ;  /* 0x0009b03801007387 */ /* 0x0003e20000100800 */
[C---:B------:R-:W-:Y:S02]  /*21870*/  SEL R54, R25.reuse, R54, !P0 ;  /* 0x0000003619367207 */ /* 0x040fe40004000000 */
[C---:B------:R-:W-:Y:S01]  /*21880*/  SEL R53, R25.reuse, R53, !P0 ;  /* 0x0000003519357207 */ /* 0x040fe20004000000 */
[----:B-1----:R-:W4:Y:S01]  /*21890*/  LDL.LU R56, [R1+0x3fa0] ;  /* 0x003fa00001387983 */ /* 0x002f220000300800 */
[----:B------:R-:W-:-:S03]  /*218a0*/  SEL R52, R25, R52, !P0 ;  /* 0x0000003419347207 */ /* 0x000fc60004000000 */
[----:B------:R1:W-:Y:S01]  /*218b0*/  STL [R1+0x9ac], R55 ;  /* 0x0009ac3701007387 */ /* 0x0003e20000100800 */
[C---:B------:R-:W-:Y:S02]  /*218c0*/  SEL R51, R25.reuse, R51, !P0 ;  /* 0x0000003319337207 */ /* 0x040fe40004000000 */
[C---:B------:R-:W-:Y:S01]  /*218d0*/  SEL R50, R25.reuse, R50, !P0 ;  /* 0x0000003219327207 */ /* 0x040fe20004000000 */
[----:B-1----:R-:W3:Y:S04]  /*218e0*/  LDL.LU R55, [R1+0x3f9c] ;  /* 0x003f9c0001377983 */ /* 0x002ee80000300800 */
[----:B------:R1:W-:Y:S01]  /*218f0*/  STL [R1+0x9a4], R54 ;  /* 0x0009a43601007387 */ /* 0x0003e20000100800 */
[C---:B------:R-:W-:Y:S02]  /*21900*/  SEL R49, R25.reuse, R49, !P0 ;  /* 0x0000003119317207 */ /* 0x040fe40004000000 */
[C---:B------:R-:W-:Y:S01]  /*21910*/  SEL R48, R25.reuse, R48, !P0 ;  /* 0x0000003019307207 */ /* 0x040fe20004000000 */
[----:B-1----:R-:W3:Y:S04]  /*21920*/  LDL.LU R54, [R1+0x3f98] ;  /* 0x003f980001367983 */ /* 0x002ee80000300800 */
[----:B------:R1:W-:Y:S01]  /*21930*/  STL [R1+0x9a0], R53 ;  /* 0x0009a03501007387 */ /* 0x0003e20000100800 */
[----:B------:R-:W-:-:S03]  /*21940*/  SEL R47, R25, R47, !P0 ;  /* 0x0000002f192f7207 */ /* 0x000fc60004000000 */
        /* <DEDUP_REMOVED lines=41> */
[----:B--2---:R-:W-:-:S03]  /*21be0*/  SEL R33, R25, R33, !P0 ;  /* 0x0000002119217207 */ /* 0x004fc60004000000 */
[----:B-1----:R-:W2:Y:S04]  /*21bf0*/  LDL.LU R39, [R1+0x3f5c] ;  /* 0x003f5c0001277983 */ /* 0x002ea80000300800 */
[----:B------:R1:W-:Y:S01]  /*21c00*/  STL [R1+0x954], R38 ;  /* 0x0009542601007387 */ /* 0x0003e20000100800 */
[----:B------:R-:W-:-:S03]  /*21c10*/  SEL R31, R25, R31, !P0 ;  /* 0x0000001f191f7207 */ /* 0x000fc60004000000 */
[----:B-1----:R-:W2:Y:S04]  /*21c20*/  LDL.LU R38, [R1+0x3f58] ;  /* 0x003f580001267983 */ /* 0x002ea80000300800 */
[----:B------:R1:W-:Y:S01]  /*21c30*/  STL [R1+0x950], R37 ;  /* 0x0009502501007387 */ /* 0x0003e20000100800 */
[----:B------:R-:W-:-:S03]  /*21c40*/  SEL R32, R25, R32, !P0 ;  /* 0x0000002019207207 */ /* 0x000fc60004000000 */
[----:B-1----:R-:W2:Y:S04]  /*21c50*/  LDL.LU R37, [R1+0x3f54] ;  /* 0x003f540001257983 */ /* 0x002ea80000300800 */
[----:B------:R1:W-:Y:S01]  /*21c60*/  STL [R1+0x94c], R36 ;  /* 0x00094c2401007387 */ /* 0x0003e20000100800 */
[----:B------:R-:W-:-:S03]  /*21c70*/  SEL R30, R25, R30, !P0 ;  /* 0x0000001e191e7207 */ /* 0x000fc60004000000 */
[----:B-1----:R-:W2:Y:S04]  /*21c80*/  LDL.LU R36, [R1+0x3f50] ;  /* 0x003f500001247983 */ /* 0x002ea80000300800 */
[----:B------:R1:W-:Y:S04]  /*21c90*/  STL [R1+0x948], R35 ;  /* 0x0009482301007387 */ /* 0x0003e80000100800 */
        /* <DEDUP_REMOVED lines=8> */
[----:B-1----:R-:W3:Y:S04]  /*21d20*/  LDL.LU R32, [R1+0x3f3c] ;  /* 0x003f3c0001207983 */ /* 0x002ee80000300800 */
[----:B------:R1:W-:Y:S04]  /*21d30*/  STL [R1+0x930], R30 ;  /* 0x0009301e01007387 */ /* 0x0003e80000100800 */
[----:B-1----:R-:W4:Y:S01]  /*21d40*/  LDL.LU R30, [R1+0x3f38] ;  /* 0x003f3800011e7983 */ /* 0x002f220000300800 */
[----:B------:R-:W-:-:S02]  /*21d50*/  SEL R0, R25, R0, !P0 ;  /* 0x0000000019007207 */ /* 0x000fc40004000000 */
[----:B------:R-:W-:-:S03]  /*21d60*/  SEL R251, R25, R251, !P0 ;  /* 0x000000fb19fb7207 */ /* 0x000fc60004000000 */
[----:B------:R-:W-:Y:S04]  /*21d70*/  STL [R1+0x92c], R0 ;  /* 0x00092c0001007387 */ /* 0x000fe80000100800 */
[----:B------:R1:W-:Y:S02]  /*21d80*/  STL [R1+0x924], R251 ;  /* 0x000924fb01007387 */ /* 0x0003e40000100800 */
[----:B-1----:R-:W-:-:S05]  /*21d90*/  SEL R251, R25, R252, !P0 ;  /* 0x000000fc19fb7207 */ /* 0x002fca0004000000 */
[----:B------:R-:W-:Y:S01]  /*21da0*/  STL [R1+0x920], R251 ;  /* 0x000920fb01007387 */ /* 0x000fe20000100800 */
[C---:B--2---:R-:W-:Y:S02]  /*21db0*/  SEL R31, R25.reuse, R31, !P0 ;  /* 0x0000001f191f7207 */ /* 0x044fe40004000000 */
[C---:B---3--:R-:W-:Y:S02]  /*21dc0*/  SEL R32, R25.reuse, R32, !P0 ;  /* 0x0000002019207207 */ /* 0x048fe40004000000 */
[----:B----4-:R-:W-:-:S05]  /*21dd0*/  SEL R30, R25, R30, !P0 ;  /* 0x0000001e191e7207 */ /* 0x010fca0004000000 */
[----:B------:R1:W-:Y:S04]  /*21de0*/  STL [R1+0x5c8], R30 ;  /* 0x0005c81e01007387 */ /* 0x0003e80000100800 */
[----:B------:R2:W-:Y:S01]  /*21df0*/  STL [R1+0xa44], R32 ;  /* 0x000a442001007387 */ /* 0x0005e20000100800 */
[----:B-1----:R-:W-:-:S03]  /*21e00*/  SEL R30, R25, R33, !P0 ;  /* 0x00000021191e7207 */ /* 0x002fc60004000000 */
[----:B------:R1:W-:Y:S01]  /*21e10*/  STL [R1+0x918], R31 ;  /* 0x0009181f01007387 */ /* 0x0003e20000100800 */
[----:B--2---:R-:W-:-:S03]  /*21e20*/  SEL R32, R25, R34, !P0 ;  /* 0x0000002219207207 */ /* 0x004fc60004000000 */
[----:B------:R2:W-:Y:S04]  /*21e30*/  STL [R1+0x914], R30 ;  /* 0x0009141e01007387 */ /* 0x0005e80000100800 */
[----:B------:R3:W-:Y:S01]  /*21e40*/  STL [R1+0x910], R32 ;  /* 0x0009102001007387 */ /* 0x0007e20000100800 */
[C---:B-1----:R-:W-:Y:S02]  /*21e50*/  SEL R31, R25.reuse, R35, !P0 ;  /* 0x00000023191f7207 */ /* 0x042fe40004000000 */
[----:B--2---:R-:W-:-:S03]  /*21e60*/  SEL R30, R25, R36, !P0 ;  /* 0x00000024191e7207 */ /* 0x004fc60004000000 */
[----:B------:R1:W-:Y:S01]  /*21e70*/  STL [R1+0x908], R31 ;  /* 0x0009081f01007387 */ /* 0x0003e20000100800 */
[----:B---3--:R-:W-:-:S03]  /*21e80*/  SEL R32, R25, R37, !P0 ;  /* 0x0000002519207207 */ /* 0x008fc60004000000 */
        /* <DEDUP_REMOVED lines=410> */
[----:B-1----:R-:W-:-:S03]  /*23830*/  SEL R31, R25, R242, !P0 ;  /* 0x000000f2191f7207 */ /* 0x002fc60004000000 */
[----:B------:R-:W4:Y:S01]  /*23840*/  LDL.LU R251, [R1+0x690] ;  /* 0x0006900001fb7983 */ /* 0x000f220000300800 */
[C---:B--2---:R-:W-:Y:S02]  /*23850*/  SEL R30, R25.reuse, R243, !P0 ;  /* 0x000000f3191e7207 */ /* 0x044fe40004000000 */
[C---:B---3--:R-:W-:Y:S01]  /*23860*/  SEL R32, R25.reuse, R244, !P0 ;  /* 0x000000f419207207 */ /* 0x048fe20004000000 */
[----:B------:R-:W-:Y:S04]  /*23870*/  STL [R1+0x4a4], R31 ;  /* 0x0004a41f01007387 */ /* 0x000fe80000100800 */
[----:B------:R1:W-:Y:S04]  /*23880*/  STL [R1+0x4a0], R30 ;  /* 0x0004a01e01007387 */ /* 0x0003e80000100800 */
[----:B------:R2:W-:Y:S04]  /*23890*/  STL [R1+0x49c], R32 ;  /* 0x00049c2001007387 */ /* 0x0005e80000100800 */
[----:B------:R-:W3:Y:S01]  /*238a0*/  LDL.LU R252, [R1+0x6a0] ;  /* 0x0006a00001fc7983 */ /* 0x000ee20000300800 */
[----:B-1----:R-:W-:-:S02]  /*238b0*/  SEL R30, R25, R245, !P0 ;  /* 0x000000f5191e7207 */ /* 0x002fc40004000000 */
[----:B------:R-:W-:-:S03]  /*238c0*/  SEL R31, R25, R246, !P0 ;  /* 0x000000f6191f7207 */ /* 0x000fc60004000000 */
[----:B------:R1:W-:Y:S01]  /*238d0*/  STL [R1+0x498], R30 ;  /* 0x0004981e01007387 */ /* 0x0003e20000100800 */
[----:B--2---:R-:W-:-:S03]  /*238e0*/  SEL R32, R25, R248, !P0 ;  /* 0x000000f819207207 */ /* 0x004fc60004000000 */
[----:B------:R2:W-:Y:S01]  /*238f0*/  STL [R1+0x494], R31 ;  /* 0x0004941f01007387 */ /* 0x0005e20000100800 */
[C---:B-1----:R-:W-:Y:S02]  /*23900*/  SEL R30, R25.reuse, R247, !P0 ;  /* 0x000000f7191e7207 */ /* 0x042fe40004000000 */
[C---:B------:R-:W-:Y:S02]  /*23910*/  SEL R28, R25.reuse, R28, !P0 ;  /* 0x0000001c191c7207 */ /* 0x040fe40004000000 */
[C---:B--2---:R-:W-:Y:S01]  /*23920*/  SEL R31, R25.reuse, R249, !P0 ;  /* 0x000000f9191f7207 */ /* 0x044fe20004000000 */
[----:B------:R1:W-:Y:S01]  /*23930*/  STL [R1+0x490], R30 ;  /* 0x0004901e01007387 */ /* 0x0003e20000100800 */
[C---:B------:R-:W-:Y:S02]  /*23940*/  SEL R2, R25.reuse, R2, !P0 ;  /* 0x0000000219027207 */ /* 0x040fe40004000000 */
[C---:B------:R-:W-:Y:S01]  /*23950*/  SEL R3, R25.reuse, R3, !P0 ;  /* 0x0000000319037207 */ /* 0x040fe20004000000 */
[----:B------:R-:W-:Y:S01]  /*23960*/  STL [R1+0x48c], R32 ;  /* 0x00048c2001007387 */ /* 0x000fe20000100800 */
[----:B-1----:R-:W-:-:S03]  /*23970*/  SEL R30, R25, R250, !P0 ;  /* 0x000000fa191e7207 */ /* 0x002fc60004000000 */
[----:B------:R-:W-:Y:S01]  /*23980*/  STL [R1+0x488], R31 ;  /* 0x0004881f01007387 */ /* 0x000fe20000100800 */
[----:B------:R-:W-:-:S03]  /*23990*/  SEL R4, R25, R4, !P0 ;  /* 0x0000000419047207 */ /* 0x000fc60004000000 */
[----:B------:R-:W-:Y:S04]  /*239a0*/  STL [R1+0x484], R30 ;  /* 0x0004841e01007387 */ /* 0x000fe80000100800 */
[----:B------:R-:W-:Y:S04]  /*239b0*/  STL [R1+0x480], R28 ;  /* 0x0004801c01007387 */ /* 0x000fe80000100800 */
        /* <DEDUP_REMOVED lines=10> */
[----:B------:R-:W-:-:S03]  /*23a60*/  SEL R3, R25, R9, !P0 ;  /* 0x0000000919037207 */ /* 0x000fc60004000000 */
        /* <DEDUP_REMOVED lines=24> */
[----:B------:R-:W-:Y:S04]  /*23bf0*/  STL [R1+0x434], R2 ;  /* 0x0004340201007387 */ /* 0x000fe80000100800 */
[----:B------:R2:W-:Y:S01]  /*23c00*/  STL [R1+0x430], R3 ;  /* 0x0004300301007387 */ /* 0x0005e20000100800 */
[C---:B-1----:R-:W-:Y:S02]  /*23c10*/  SEL R4, R25.reuse, R22, !P0 ;  /* 0x0000001619047207 */ /* 0x042fe40004000000 */
[----:B--2---:R-:W-:-:S03]  /*23c20*/  SEL R3, R25, R23, !P0 ;  /* 0x0000001719037207 */ /* 0x004fc60004000000 */
[----:B------:R1:W-:Y:S04]  /*23c30*/  STL [R1+0x42c], R4 ;  /* 0x00042c0401007387 */ /* 0x0003e80000100800 */
[----:B------:R-:W-:Y:S01]  /*23c40*/  STL [R1+0x428], R3 ;  /* 0x0004280301007387 */ /* 0x000fe20000100800 */
[C---:B------:R-:W-:Y:S01]  /*23c50*/  SEL R5, R25.reuse, R24, !P0 ;  /* 0x0000001819057207 */ /* 0x040fe20004000000 */
[----:B------:R-:W-:Y:S01]  /*23c60*/  @!P6 IMAD.MOV R27, RZ, RZ, -R27 ;  /* 0x000000ffff1be224 */ /* 0x000fe200078e0a1b */
[----:B-1----:R-:W-:-:S03]  /*23c70*/  SEL R4, R25, R29, !P0 ;  /* 0x0000001d19047207 */ /* 0x002fc60004000000 */
[----:B------:R1:W-:Y:S04]  /*23c80*/  STL [R1+0x424], R5 ;  /* 0x0004240501007387 */ /* 0x0003e80000100800 */
[----:B------:R2:W-:Y:S01]  /*23c90*/  STL [R1+0x420], R4 ;  /* 0x0004200401007387 */ /* 0x0005e20000100800 */
[----:B------:R-:W-:Y:S01]  /*23ca0*/  IMAD.MOV.U32 R0, RZ, RZ, c[0x0][0x180] ;  /* 0x00006000ff007624 */ /* 0x000fe200078e00ff */
[C---:B-1----:R-:W-:Y:S02]  /*23cb0*/  SEL R5, R25.reuse, R27, !P0 ;  /* 0x0000001b19057207 */ /* 0x042fe40004000000 */
[----:B--2---:R-:W-:-:S05]  /*23cc0*/  SEL R4, R25, R26, !P0 ;  /* 0x0000001a19047207 */ /* 0x004fca0004000000 */
[----:B------:R1:W-:Y:S04]  /*23cd0*/  STL [R1+0x4f4], R4 ;  /* 0x0004f40401007387 */ /* 0x0003e80000100800 */
[----:B------:R2:W-:Y:S01]  /*23ce0*/  STL [R1+0x500], R5 ;  /* 0x0005000501007387 */ /* 0x0005e20000100800 */
[----:B------:R-:W-:Y:S01]  /*23cf0*/  IMAD.MOV.U32 R7, RZ, RZ, c[0x0][0x188] ;  /* 0x00006200ff077624 */ /* 0x000fe200078e00ff */
[----:B------:R-:W-:-:S03]  /*23d00*/  ULDC.64 UR4, c[0x0][0x118] ;  /* 0x0000460000047ab9 */ /* 0x000fc60000000a00 */
[C---:B------:R-:W-:Y:S01]  /*23d10*/  IMAD.SHL.U32 R240, R7.reuse, 0x4, RZ ;  /* 0x0000000407f07824 */ /* 0x040fe200078e00ff */
[C---:B------:R-:W-:Y:S02]  /*23d20*/  IADD3 R6, R0.reuse, -0xd, RZ ;  /* 0xfffffff300067810 */ /* 0x040fe40007ffe0ff */
[----:B-1----:R-:W-:Y:S02]  /*23d30*/  IADD3 R4, R0, -0x11, RZ ;  /* 0xffffffef00047810 */ /* 0x002fe40007ffe0ff */
[----:B------:R-:W-:Y:S02]  /*23d40*/  SHF.L.U32 R236, R7, 0x3, RZ ;  /* 0x0000000307ec7819 */ /* 0x000fe400000006ff */
[----:B------:R-:W-:Y:S01]  /*23d50*/  ISETP.GE.U32.AND P0, PT, R4, 0x7fffff70, PT ;  /* 0x7fffff700400780c */ /* 0x000fe20003f06070 */
[----:B---3--:R-:W-:Y:S02]  /*23d60*/  IMAD R3, R252, c[0x0][0x184], RZ ;  /* 0x00006100fc037a24 */ /* 0x008fe400078e02ff */
[----:B------:R-:W1:Y:S01]  /*23d70*/  S2R R252, SR_TID.X ;  /* 0x0000000000fc7919 */ /* 0x000e620000002100 */
[----:B----4-:R-:W-:-:S05]  /*23d80*/  IMAD R2, R251, c[0x0][0x184], RZ ;  /* 0x00006100fb027a24 */ /* 0x010fca00078e02ff */
[----:B------:R-:W-:-:S04]  /*23d90*/  LEA R244, P6, R2, c[0x0][0x160], 0x2 ;  /* 0x0000580002f47a11 */ /* 0x000fc800078c10ff */
[----:B------:R-:W-:Y:S02]  /*23da0*/  LEA.HI.X.SX32 R245, R2, c[0x0][0x164], 0x2, P6 ;  /* 0x0000590002f57a11 */ /* 0x000fe400030f16ff */
[----:B------:R-:W-:Y:S02]  /*23db0*/  LEA R242, P6, R3, c[0x0][0x160], 0x2 ;  /* 0x0000580003f27a11 */ /* 0x000fe400078c10ff */
[----:B------:R-:W-:Y:S02]  /*23dc0*/  IADD3 R2, R0, -0x5, RZ ;  /* 0xfffffffb00027810 */ /* 0x000fe40007ffe0ff */
[----:B-1----:R-:W-:-:S05]  /*23dd0*/  LOP3.LUT R252, R252, 0x7f, RZ, 0xc0, !PT ;  /* 0x0000007ffcfc7812 */ /* 0x002fca00078ec0ff */
[----:B--2---:R-:W-:Y:S01]  /*23de0*/  IMAD.SHL.U32 R5, R252, 0x4, RZ ;  /* 0x00000004fc057824 */ /* 0x004fe200078e00ff */
[----:B------:R-:W-:Y:S02]  /*23df0*/  LEA.HI.X.SX32 R243, R3, c[0x0][0x164], 0x2, P6 ;  /* 0x0000590003f37a11 */ /* 0x000fe400030f16ff */
[----:B------:R-:W-:Y:S02]  /*23e00*/  ISETP.GE.U32.AND P6, PT, R2, 0x7fffff7c, PT ;  /* 0x7fffff7c0200780c */ /* 0x000fe40003fc6070 */
[C---:B------:R-:W-:Y:S02]  /*23e10*/  IADD3 R3, R5.reuse, 0x100000, RZ ;  /* 0x0010000005037810 */ /* 0x040fe40007ffe0ff */
[----:B------:R-:W-:-:S03]  /*23e20*/  IADD3 R2, R5, 0x100000, RZ ;  /* 0x0010000005027810 */ /* 0x000fc60007ffe0ff */
[----:B------:R1:W-:Y:S01]  /*23e30*/  LDGSTS.E [R3+-0x80000], [R242.64], !P5 ;  /* 0x80000000f2037fae */ /* 0x0003e2000e921844 */
[----:B------:R-:W-:-:S03]  /*23e40*/  IMAD.WIDE R8, R240, 0x4, R242 ;  /* 0x00000004f0087825 */ /* 0x000fc600078e02f2 */
[----:B------:R2:W-:Y:S01]  /*23e50*/  LDGSTS.E [R2+-0x7fe00], [R244.64], !P5 ;  /* 0x80200000f4027fae */ /* 0x0005e2000e921844 */
[----:B------:R-:W-:Y:S01]  /*23e60*/  IMAD.WIDE R240, R240, 0x4, R244 ;  /* 0x00000004f0f07825 */ /* 0x000fe200078e02f4 */
[----:B-1----:R-:W-:Y:S02]  /*23e70*/  IADD3 R3, R0, -0x9, RZ ;  /* 0xfffffff700037810 */ /* 0x002fe40007ffe0ff */
[----:B------:R-:W-:Y:S02]  /*23e80*/  STL.64 [R1+0x418], R8 ;  /* 0x0004180801007387 */ /* 0x000fe40000100a00 */
[----:B------:R-:W-:Y:S02]  /*23e90*/  ISETP.GE.U32.AND P5, PT, R3, 0x7fffff78, PT ;  /* 0x7fffff780300780c */ /* 0x000fe40003fa6070 */
[----:B------:R2:W-:Y:S01]  /*23ea0*/  LDGSTS.E [R2+-0x7f000], [R8.64], !P6 ;  /* 0x8100000008027fae */ /* 0x0005e2000f121844 */
[----:B------:R-:W-:-:S03]  /*23eb0*/  IADD3 R3, R5, 0x100000, RZ ;  /* 0x0010000005037810 */ /* 0x000fc60007ffe0ff */
[----:B------:R1:W-:Y:S04]  /*23ec0*/  STL [R1+0x3a78], R240 ;  /* 0x003a78f001007387 */ /* 0x0003e80000100800 */
[----:B------:R1:W-:Y:S01]  /*23ed0*/  LDGSTS.E [R3+-0x7ee00], [R240.64], !P6 ;  /* 0x81200000f0037fae */ /* 0x0003e2000f121844 */
[----:B------:R-:W-:Y:S01]  /*23ee0*/  ISETP.GE.U32.AND P6, PT, R6, 0x7fffff74, PT ;  /* 0x7fffff740600780c */ /* 0x000fe20003fc6070 */
[C---:B------:R-:W-:Y:S02]  /*23ef0*/  IMAD.WIDE R238, R236.reuse, 0x4, R242 ;  /* 0x00000004ecee7825 */ /* 0x040fe400078e02f2 */
[----:B------:R3:W-:Y:S01]  /*23f00*/  STL [R1+0x3a6c], R241 ;  /* 0x003a6cf101007387 */ /* 0x0007e20000100800 */
[C---:B------:R-:W-:Y:S01]  /*23f10*/  IADD3 R4, R5.reuse, 0x100000, RZ ;  /* 0x0010000005047810 */ /* 0x040fe20007ffe0ff */
[----:B------:R-:W-:Y:S01]  /*23f20*/  IMAD.WIDE R236, R236, 0x4, R244 ;  /* 0x00000004ecec7825 */ /* 0x000fe200078e02f4 */
[----:B------:R-:W-:-:S03]  /*23f30*/  IADD3 R5, R5, 0x100000, RZ ;  /* 0x0010000005057810 */ /* 0x000fc60007ffe0ff */
[----:B------:R4:W-:Y:S01]  /*23f40*/  LDGSTS.E [R4+-0x7e000], [R238.64], !P5 ;  /* 0x82000000ee047fae */ /* 0x0009e2000e921844 */
[----:B-1----:R-:W-:Y:S02]  /*23f50*/  IMAD.MOV.U32 R240, RZ, RZ, c[0x0][0x188] ;  /* 0x00006200fff07624 */ /* 0x002fe400078e00ff */
[----:B---3--:R-:W-:Y:S01]  /*23f60*/  IMAD.SHL.U32 R241, R252, 0x4, RZ ;  /* 0x00000004fcf17824 */ /* 0x008fe200078e00ff */
[----:B------:R1:W-:Y:S01]  /*23f70*/  LDGSTS.E [R5+-0x7de00], [R236.64], !P5 ;  /* 0x82200000ec057fae */ /* 0x0003e2000e921844 */
[----:B------:R-:W-:-:S03]  /*23f80*/  IMAD R232, R240, 0xc, RZ ;  /* 0x0000000cf0e87824 */ /* 0x000fc600078e02ff */
[C---:B--2---:R-:W-:Y:S01]  /*23f90*/  IADD3 R2, R241.reuse, 0x100000, RZ ;  /* 0x00100000f1027810 */ /* 0x044fe20007ffe0ff */
[----:B------:R-:W-:Y:S01]  /*23fa0*/  IMAD.WIDE R234, R232, 0x4, R242 ;  /* 0x00000004e8ea7825 */ /* 0x000fe200078e02f2 */
[----:B------:R-:W-:-:S03]  /*23fb0*/  IADD3 R3, R241, 0x100000, RZ ;  /* 0x00100000f1037810 */ /* 0x000fc60007ffe0ff */
[----:B------:R-:W-:Y:S01]  /*23fc0*/  IMAD.WIDE R232, R232, 0x4, R244 ;  /* 0x00000004e8e87825 */ /* 0x000fe200078e02f4 */
[----:B------:R2:W-:Y:S01]  /*23fd0*/  LDGSTS.E [R2+-0x7d000], [R234.64], !P6 ;  /* 0x83000000ea027fae */ /* 0x0005e2000f121844 */
[----:B-1----:R-:W-:Y:S02]  /*23fe0*/  IADD3 R5, R0, -0x15, RZ ;  /* 0xffffffeb00057810 */ /* 0x002fe40007ffe0ff */
[----:B------:R-:W-:Y:S01]  /*23ff0*/  IMAD.SHL.U32 R228, R240, 0x10, RZ ;  /* 0x00000010f0e47824 */ /* 0x000fe200078e00ff */
[----:B------:R1:W-:Y:S01]  /*24000*/  LDGSTS.E [R3+-0x7ce00], [R232.64], !P6 ;  /* 0x83200000e8037fae */ /* 0x0003e2000f121844 */
[----:B----4-:R-:W-:Y:S02]  /*24010*/  IADD3 R4, R241, 0x100000, RZ ;  /* 0x00100000f1047810 */ /* 0x010fe40007ffe0ff */
[----:B------:R-:W-:Y:S01]  /*24020*/  ISETP.GE.U32.AND P6, PT, R5, 0x7fffff6c, PT ;  /* 0x7fffff6c0500780c */ /* 0x000fe20003fc6070 */
[----:B------:R-:W-:Y:S01]  /*24030*/  IMAD.WIDE R230, R228, 0x4, R242 ;  /* 0x00000004e4e67825 */ /* 0x000fe200078e02f2 */
[----:B------:R-:W-:-:S03]  /*24040*/  IADD3 R5, R0, -0x19, RZ ;  /* 0xffffffe700057810 */ /* 0x000fc60007ffe0ff */
[----:B------:R-:W-:Y:S01]  /*24050*/  IMAD.WIDE R228, R228, 0x4, R244 ;  /* 0x00000004e4e47825 */ /* 0x000fe200078e02f4 */
[----:B------:R3:W-:Y:S03]  /*24060*/  LDGSTS.E [R4+-0x7c000], [R230.64], !P0 ;  /* 0x84000000e6047fae */ /* 0x0007e6000c121844 */
[----:B------:R-:W-:Y:S01]  /*24070*/  IMAD R224, R240, 0x14, RZ ;  /* 0x00000014f0e07824 */ /* 0x000fe200078e02ff */
[----:B------:R2:W-:Y:S01]  /*24080*/  LDGSTS.E [R2+-0x7be00], [R228.64], !P0 ;  /* 0x84200000e4027fae */ /* 0x0005e2000c121844 */
[----:B------:R-:W-:Y:S02]  /*24090*/  ISETP.GE.U32.AND P0, PT, R5, 0x7fffff68, PT ;  /* 0x7fffff680500780c */ /* 0x000fe40003f06070 */
[----:B------:R-:W-:-:S04]  /*240a0*/  IMAD.WIDE R226, R224, 0x4, R242 ;  /* 0x00000004e0e27825 */ /* 0x000fc800078e02f2 */
[----:B------:R-:W-:Y:S01]  /*240b0*/  IMAD.WIDE R224, R224, 0x4, R244 ;  /* 0x00000004e0e07825 */ /* 0x000fe200078e02f4 */
[----:B------:R1:W-:Y:S01]  /*240c0*/  LDGSTS.E [R3+-0x7b000], [R226.64], !P6 ;  /* 0x85000000e2037fae */ /* 0x0003e2000f121844 */
[----:B------:R-:W-:Y:S02]  /*240d0*/  IADD3 R6, R0, -0x25, RZ ;  /* 0xffffffdb00067810 */ /* 0x000fe40007ffe0ff */
[----:B------:R-:W-:Y:S01]  /*240e0*/  IMAD R220, R240, 0x18, RZ ;  /* 0x00000018f0dc7824 */ /* 0x000fe200078e02ff */
[----:B--2---:R-:W-:Y:S01]  /*240f0*/  IADD3 R2, R0, -0x1d, RZ ;  /* 0xffffffe300027810 */ /* 0x004fe20007ffe0ff */
[----:B------:R3:W-:Y:S02]  /*24100*/  LDGSTS.E [R4+-0x7ae00], [R224.64], !P6 ;  /* 0x85200000e0047fae */ /* 0x0007e4000f121844 */
[----:B------:R-:W-:Y:S01]  /*24110*/  IMAD.WIDE R222, R220, 0x4, R242 ;  /* 0x00000004dcde7825 */ /* 0x000fe200078e02f2 */
[----:B------:R-:W-:Y:S02]  /*24120*/  ISETP.GE.U32.AND P6, PT, R2, 0x7fffff64, PT ;  /* 0x7fffff640200780c */ /* 0x000fe40003fc6070 */
[----:B------:R-:W-:Y:S01]  /*24130*/  IADD3 R2, R241, 0x100000, RZ ;  /* 0x00100000f1027810 */ /* 0x000fe20007ffe0ff */
[----:B------:R-:W-:Y:S01]  /*24140*/  IMAD.WIDE R220, R220, 0x4, R244 ;  /* 0x00000004dcdc7825 */ /* 0x000fe200078e02f4 */
[----:B------:R-:W-:-:S02]  /*24150*/  ISETP.GE.U32.AND P5, PT, R6, 0x7fffff5c, PT ;  /* 0x7fffff5c0600780c */ /* 0x000fc40003fa6070 */
[----:B------:R-:W-:Y:S01]  /*24160*/  IADD3 R6, R0, -0x21, RZ ;  /* 0xffffffdf00067810 */ /* 0x000fe20007ffe0ff */
[----:B------:R2:W-:Y:S01]  /*24170*/  LDGSTS.E [R2+-0x7a000], [R222.64], !P0 ;  /* 0x86000000de027fae */ /* 0x0005e2000c121844 */
[----:B------:R-:W-:-:S03]  /*24180*/  IMAD R216, R240, 0x1c, RZ ;  /* 0x0000001cf0d87824 */ /* 0x000fc600078e02ff */
[----:B------:R1:W-:Y:S01]  /*24190*/  LDGSTS.E [R3+-0x79e00], [R220.64], !P0 ;  /* 0x86200000dc037fae */ /* 0x0003e2000c121844 */
[----:B------:R-:W-:Y:S01]  /*241a0*/  ISETP.GE.U32.AND P0, PT, R6, 0x7fffff60, PT ;  /* 0x7fffff600600780c */ /* 0x000fe20003f06070 */
[----:B------:R-:W-:Y:S01]  /*241b0*/  IMAD.WIDE R218, R216, 0x4, R242 ;  /* 0x00000004d8da7825 */ /* 0x000fe200078e02f2 */
[----:B------:R-:W-:-:S03]  /*241c0*/  IADD3 R5, R241, 0x100000, RZ ;  /* 0x00100000f1057810 */ /* 0x000fc60007ffe0ff */
[----:B------:R-:W-:Y:S01]  /*241d0*/  IMAD.SHL.U32 R212, R240, 0x20, RZ ;  /* 0x00000020f0d47824 */ /* 0x000fe200078e00ff */
[----:B------:R3:W-:Y:S01]  /*241e0*/  LDGSTS.E [R4+-0x79000], [R218.64], !P6 ;  /* 0x87000000da047fae */ /* 0x0007e2000f121844 */
[----:B------:R-:W-:-:S04]  /*241f0*/  IMAD.WIDE R216, R216, 0x4, R244 ;  /* 0x00000004d8d87825 */ /* 0x000fc800078e02f4 */
[C---:B------:R-:W-:Y:S01]  /*24200*/  IMAD.WIDE R214, R212.reuse, 0x4, R242 ;  /* 0x00000004d4d67825 */ /* 0x040fe200078e02f2 */
[----:B------:R4:W-:Y:S03]  /*24210*/  LDGSTS.E [R5+-0x78e00], [R216.64], !P6 ;  /* 0x87200000d8057fae */ /* 0x0009e6000f121844 */
[----:B------:R-:W-:Y:S01]  /*24220*/  IMAD.WIDE R212, R212, 0x4, R244 ;  /* 0x00000004d4d47825 */ /* 0x000fe200078e02f4 */
[----:B------:R2:W-:Y:S03]  /*24230*/  LDGSTS.E [R2+-0x78000], [R214.64], !P0 ;  /* 0x88000000d6027fae */ /* 0x0005e6000c121844 */
[----:B------:R-:W-:Y:S01]  /*24240*/  IMAD R208, R240, 0x24, RZ ;  /* 0x00000024f0d07824 */ /* 0x000fe200078e02ff */
[----:B------:R1:W-:Y:S01]  /*24250*/  LDGSTS.E [R3+-0x77e00], [R212.64], !P0 ;  /* 0x88200000d4037fae */ /* 0x0003e2000c121844 */
[----:B----4-:R-:W-:-:S02]  /*24260*/  IADD3 R5, R0, -0x29, RZ ;  /* 0xffffffd700057810 */ /* 0x010fc40007ffe0ff */
[C---:B------:R-:W-:Y:S02]  /*24270*/  IMAD.WIDE R210, R208.reuse, 0x4, R242 ;  /* 0x00000004d0d27825 */ /* 0x040fe400078e02f2 */
[----:B------:R-:W-:Y:S02]  /*24280*/  ISETP.GE.U32.AND P0, PT, R5, 0x7fffff58, PT ;  /* 0x7fffff580500780c */ /* 0x000fe40003f06070 */
[----:B------:R-:W-:Y:S01]  /*24290*/  IMAD.WIDE R208, R208, 0x4, R244 ;  /* 0x00000004d0d07825 */ /* 0x000fe200078e02f4 */
[----:B------:R-:W-:Y:S01]  /*242a0*/  IADD3 R5, R0, -0x2d, RZ ;  /* 0xffffffd300057810 */ /* 0x000fe20007ffe0ff */
[----:B------:R3:W-:Y:S02]  /*242b0*/  LDGSTS.E [R4+-0x77000], [R210.64], !P5 ;  /* 0x89000000d2047fae */ /* 0x0007e4000e921844 */
[----:B------:R-:W-:Y:S02]  /*242c0*/  IMAD R204, R240, 0x28, RZ ;  /* 0x00000028f0cc7824 */ /* 0x000fe400078e02ff */
[----:B------:R2:W-:Y:S01]  /*242d0*/  LDGSTS.E [R2+-0x76e00], [R208.64], !P5 ;  /* 0x89200000d0027fae */ /* 0x0005e2000e921844 */
[----:B------:R-:W-:Y:S01]  /*242e0*/  ISETP.GE.U32.AND P5, PT, R5, 0x7fffff54, PT ;  /* 0x7fffff540500780c */ /* 0x000fe20003fa6070 */
[----:B------:R-:W-:-:S04]  /*242f0*/  IMAD.WIDE R206, R204, 0x4, R242 ;  /* 0x00000004ccce7825 */ /* 0x000fc800078e02f2 */
[----:B------:R-:W-:Y:S01]  /*24300*/  IMAD.WIDE R204, R204, 0x4, R244 ;  /* 0x00000004cccc7825 */ /* 0x000fe200078e02f4 */
[----:B------:R1:W-:Y:S01]  /*24310*/  LDGSTS.E [R3+-0x76000], [R206.64], !P0 ;  /* 0x8a000000ce037fae */ /* 0x0003e2000c121844 */
[----:B------:R-:W-:Y:S02]  /*24320*/  IADD3 R6, R0, -0x39, RZ ;  /* 0xffffffc700067810 */ /* 0x000fe40007ffe0ff */
[----:B------:R-:W-:Y:S01]  /*24330*/  IMAD R200, R240, 0x2c, RZ ;  /* 0x0000002cf0c87824 */ /* 0x000fe200078e02ff */
[----:B------:R3:W-:Y:S01]  /*24340*/  LDGSTS.E [R4+-0x75e00], [R204.64], !P0 ;  /* 0x8a200000cc047fae */ /* 0x0007e2000c121844 */
[----:B--2---:R-:W-:Y:S02]  /*24350*/  IADD3 R2, R0, -0x31, RZ ;  /* 0xffffffcf00027810 */ /* 0x004fe40007ffe0ff */
[----:B------:R-:W-:Y:S02]  /*24360*/  IMAD.WIDE R202, R200, 0x4, R242 ;  /* 0x00000004c8ca7825 */ /* 0x000fe400078e02f2 */
[----:B------:R-:W-:-:S02]  /*24370*/  ISETP.GE.U32.AND P0, PT, R2, 0x7fffff50, PT ;  /* 0x7fffff500200780c */ /* 0x000fc40003f06070 */
[----:B------:R-:W-:Y:S01]  /*24380*/  IADD3 R2, R241, 0x100000, RZ ;  /* 0x00100000f1027810 */ /* 0x000fe20007ffe0ff */
[----:B------:R-:W-:Y:S01]  /*24390*/  IMAD.WIDE R200, R200, 0x4, R244 ;  /* 0x00000004c8c87825 */ /* 0x000fe200078e02f4 */
[----:B------:R-:W-:Y:S02]  /*243a0*/  ISETP.GE.U32.AND P6, PT, R6, 0x7fffff48, PT ;  /* 0x7fffff480600780c */ /* 0x000fe40003fc6070 */
[----:B------:R-:W-:Y:S01]  /*243b0*/  IADD3 R6, R0, -0x35, RZ ;  /* 0xffffffcb00067810 */ /* 0x000fe20007ffe0ff */
[----:B------:R2:W-:Y:S01]  /*243c0*/  LDGSTS.E [R2+-0x75000], [R202.64], !P5 ;  /* 0x8b000000ca027fae */ /* 0x0005e2000e921844 */
[----:B------:R-:W-:-:S03]  /*243d0*/  IMAD R196, R240, 0x30, RZ ;  /* 0x00000030f0c47824 */ /* 0x000fc600078e02ff */
[----:B------:R1:W-:Y:S01]  /*243e0*/  LDGSTS.E [R3+-0x74e00], [R200.64], !P5 ;  /* 0x8b200000c8037fae */ /* 0x0003e2000e921844 */
[----:B------:R-:W-:Y:S01]  /*243f0*/  ISETP.GE.U32.AND P5, PT, R6, 0x7fffff4c, PT ;  /* 0x7fffff4c0600780c */ /* 0x000fe20003fa6070 */
[----:B------:R-:W-:Y:S01]  /*24400*/  IMAD.WIDE R198, R196, 0x4, R242 ;  /* 0x00000004c4c67825 */ /* 0x000fe200078e02f2 */
[----:B------:R-:W-:-:S03]  /*24410*/  IADD3 R5, R241, 0x100000, RZ ;  /* 0x00100000f1057810 */ /* 0x000fc60007ffe0ff */
[----:B------:R-:W-:Y:S01]  /*24420*/  IMAD R192, R240, 0x34, RZ ;  /* 0x00000034f0c07824 */ /* 0x000fe200078e02ff */
        /* <DEDUP_REMOVED lines=21> */
[----:B------:R-:W-:Y:S01]  /*24580*/  IMAD.SHL.U32 R180, R240, 0x40, RZ ;  /* 0x00000040f0b47824 */ /* 0x000fe200078e00ff */
        /* <DEDUP_REMOVED lines=115> */
[C---:B------:R-:W-:Y:S01]  /*24cc0*/  IADD3 R2, R241.reuse, 0x100000, RZ ;  /* 0x00100000f1027810 */ /* 0x040fe20007ffe0ff */
[----:B------:R-:W-:Y:S01]  /*24cd0*/  IMAD.WIDE R120, R120, 0x4, R244 ;  /* 0x0000000478787825 */ /* 0x000fe200078e02f4 */
[----:B------:R-:W-:Y:S02]  /*24ce0*/  ISETP.GE.U32.AND P0, PT, R6, 0x7fffff77, PT ;  /* 0x7fffff770600780c */ /* 0x000fe40003f06070 */
[----:B------:R-:W-:Y:S01]  /*24cf0*/  IADD3 R6, R0, -0x6, RZ ;  /* 0xfffffffa00067810 */ /* 0x000fe20007ffe0ff */
[----:B------:R-:W-:Y:S04]  /*24d00*/  STL.64 [R1+0x3a70], R238 ;  /* 0x003a70ee01007387 */ /* 0x000fe80000100a00 */
[----:B------:R2:W-:Y:S04]  /*24d10*/  LDGSTS.E [R2+-0x61000], [R122.64], !P6 ;  /* 0x9f0000007a027fae */ /* 0x0005e8000f121844 */
[----:B------:R4:W-:Y:S04]  /*24d20*/  STL.64 [R1+0x3a80], R236 ;  /* 0x003a80ec01007387 */ /* 0x0009e80000100a00 */
[----:B------:R1:W-:Y:S01]  /*24d30*/  LDGSTS.E [R3+-0x60e00], [R120.64], !P6 ;  /* 0x9f20000078037fae */ /* 0x0003e2000f121844 */
[----:B------:R-:W-:Y:S01]  /*24d40*/  ISETP.GE.U32.AND P6, PT, R6, 0x7fffff7b, PT ;  /* 0x7fffff7b0600780c */ /* 0x000fe20003fc6070 */
[----:B------:R-:W-:Y:S01]  /*24d50*/  IMAD.WIDE R118, R240, 0x4, R242 ;  /* 0x00000004f0767825 */ /* 0x000fe200078e02f2 */
[----:B----4-:R-:W-:-:S03]  /*24d60*/  LOP3.LUT R236, R241, 0x20, RZ, 0x3c, !PT ;  /* 0x00000020f1ec7812 */ /* 0x010fc600078e3cff */
[C---:B------:R-:W-:Y:S02]  /*24d70*/  IMAD R112, R240.reuse, 0x5, RZ ;  /* 0x00000005f0707824 */ /* 0x040fe400078e02ff */
[----:B------:R-:W-:Y:S01]  /*24d80*/  IMAD.WIDE R116, R240, 0x4, R244 ;  /* 0x00000004f0747825 */ /* 0x000fe200078e02f4 */
[C---:B---3--:R-:W-:Y:S02]  /*24d90*/  IADD3 R4, R236.reuse, 0x100000, RZ ;  /* 0x00100000ec047810 */ /* 0x048fe40007ffe0ff */
[C---:B------:R-:W-:Y:S01]  /*24da0*/  IADD3 R5, R236.reuse, 0x100000, RZ ;  /* 0x00100000ec057810 */ /* 0x040fe20007ffe0ff */
[----:B------:R-:W-:Y:S01]  /*24db0*/  STL.64 [R1+0x3a88], R234 ;  /* 0x003a88ea01007387 */ /* 0x000fe20000100a00 */
[----:B--2---:R-:W-:Y:S01]  /*24dc0*/  IADD3 R2, R236, 0x100000, RZ ;  /* 0x00100000ec027810 */ /* 0x004fe20007ffe0ff */
[----:B------:R-:W-:Y:S01]  /*24dd0*/  IMAD.WIDE R114, R112, 0x4, R242 ;  /* 0x0000000470727825 */ /* 0x000fe200078e02f2 */
[----:B-1----:R-:W-:Y:S01]  /*24de0*/  IADD3 R3, R236, 0x100000, RZ ;  /* 0x00100000ec037810 */ /* 0x002fe20007ffe0ff */
[----:B------:R-:W-:Y:S02]  /*24df0*/  STL [R1+0x3a94], R232 ;  /* 0x003a94e801007387 */ /* 0x000fe40000100800 */
[----:B------:R-:W-:-:S02]  /*24e00*/  IMAD.WIDE R112, R112, 0x4, R244 ;  /* 0x0000000470707825 */ /* 0x000fc400078e02f4 */
[----:B------:R-:W-:Y:S04]  /*24e10*/  STL [R1+0x3a90], R233 ;  /* 0x003a90e901007387 */ /* 0x000fe80000100800 */
[----:B------:R1:W-:Y:S01]  /*24e20*/  LDGSTS.E [R4+-0x7fc00], [R118.64], !P5 ;  /* 0x8040000076047fae */ /* 0x0003e2000e921844 */
[----:B------:R-:W-:-:S03]  /*24e30*/  IMAD R108, R240, 0x9, RZ ;  /* 0x00000009f06c7824 */ /* 0x000fc600078e02ff */
[----:B------:R-:W-:Y:S04]  /*24e40*/  STL [R1+0x3a9c], R230 ;  /* 0x003a9ce601007387 */ /* 0x000fe80000100800 */
[----:B------:R2:W-:Y:S04]  /*24e50*/  LDGSTS.E [R5+-0x7fa00], [R116.64], !P5 ;  /* 0x8060000074057fae */ /* 0x0005e8000e921844 */
[----:B------:R-:W-:Y:S04]  /*24e60*/  STL [R1+0x3a98], R231 ;  /* 0x003a98e701007387 */ /* 0x000fe80000100800 */
[----:B------:R-:W-:Y:S01]  /*24e70*/  STL [R1+0x3aa4], R228 ;  /* 0x003aa4e401007387 */ /* 0x000fe20000100800 */
[----:B--2---:R-:W-:-:S03]  /*24e80*/  IADD3 R5, R0, -0xe, RZ ;  /* 0xfffffff200057810 */ /* 0x004fc60007ffe0ff */
[----:B------:R-:W-:Y:S01]  /*24e90*/  STL [R1+0x3aa0], R229 ;  /* 0x003aa0e501007387 */ /* 0x000fe20000100800 */
[----:B------:R-:W-:-:S03]  /*24ea0*/  IMAD.WIDE R110, R108, 0x4, R242 ;  /* 0x000000046c6e7825 */ /* 0x000fc600078e02f2 */
[----:B------:R2:W-:Y:S01]  /*24eb0*/  LDGSTS.E [R2+-0x7ec00], [R114.64], !P6 ;  /* 0x8140000072027fae */ /* 0x0005e2000f121844 */
[----:B------:R-:W-:-:S03]  /*24ec0*/  IMAD.WIDE R108, R108, 0x4, R244 ;  /* 0x000000046c6c7825 */ /* 0x000fc600078e02f4 */
[----:B------:R-:W-:Y:S04]  /*24ed0*/  STL [R1+0x3aac], R226 ;  /* 0x003aace201007387 */ /* 0x000fe80000100800 */
[----:B------:R3:W-:Y:S01]  /*24ee0*/  LDGSTS.E [R3+-0x7ea00], [R112.64], !P6 ;  /* 0x8160000070037fae */ /* 0x0007e2000f121844 */
[----:B------:R-:W-:-:S03]  /*24ef0*/  ISETP.GE.U32.AND P6, PT, R5, 0x7fffff73, PT ;  /* 0x7fffff730500780c */ /* 0x000fc60003fc6070 */
[----:B------:R-:W-:Y:S01]  /*24f00*/  STL [R1+0x3aa8], R227 ;  /* 0x003aa8e301007387 */ /* 0x000fe20000100800 */
[----:B------:R-:W-:-:S03]  /*24f10*/  IADD3 R5, R0, -0x12, RZ ;  /* 0xffffffee00057810 */ /* 0x000fc60007ffe0ff */
[----:B------:R-:W-:Y:S01]  /*24f20*/  STL [R1+0x3ab4], R224 ;  /* 0x003ab4e001007387 */ /* 0x000fe20000100800 */
[----:B------:R-:W-:-:S03]  /*24f30*/  IMAD R104, R240, 0xd, RZ ;  /* 0x0000000df0687824 */ /* 0x000fc600078e02ff */
[----:B------:R-:W-:Y:S04]  /*24f40*/  STL [R1+0x3ab0], R225 ;  /* 0x003ab0e101007387 */ /* 0x000fe80000100800 */
[----:B------:R-:W-:Y:S04]  /*24f50*/  STL [R1+0x3abc], R222 ;  /* 0x003abcde01007387 */ /* 0x000fe80000100800 */
[----:B------:R-:W-:Y:S01]  /*24f60*/  STL [R1+0x3ab8], R223 ;  /* 0x003ab8df01007387 */ /* 0x000fe20000100800 */
[----:B------:R-:W-:-:S03]  /*24f70*/  IMAD.WIDE R106, R104, 0x4, R242 ;  /* 0x00000004686a7825 */ /* 0x000fc600078e02f2 */
[----:B------:R-:W-:Y:S01]  /*24f80*/  STL [R1+0x3ac4], R220 ;  /* 0x003ac4dc01007387 */ /* 0x000fe20000100800 */
[----:B------:R-:W-:-:S03]  /*24f90*/  IMAD.WIDE R104, R104, 0x4, R244 ;  /* 0x0000000468687825 */ /* 0x000fc600078e02f4 */
[----:B------:R-:W-:Y:S04]  /*24fa0*/  STL [R1+0x3ac0], R221 ;  /* 0x003ac0dd01007387 */ /* 0x000fe80000100800 */
[----:B------:R1:W-:Y:S04]  /*24fb0*/  LDGSTS.E [R4+-0x7dc00], [R110.64], !P0 ;  /* 0x824000006e047fae */ /* 0x0003e8000c121844 */
[----:B------:R-:W-:Y:S04]  /*24fc0*/  STL [R1+0x3acc], R218 ;  /* 0x003accda01007387 */ /* 0x000fe80000100800 */
[----:B------:R2:W-:Y:S01]  /*24fd0*/  LDGSTS.E [R2+-0x7da00], [R108.64], !P0 ;  /* 0x826000006c027fae */ /* 0x0005e2000c121844 */
[----:B------:R-:W-:-:S03]  /*24fe0*/  ISETP.GE.U32.AND P0, PT, R5, 0x7fffff6f, PT ;  /* 0x7fffff6f0500780c */ /* 0x000fc60003f06070 */
[----:B------:R-:W-:Y:S01]  /*24ff0*/  STL [R1+0x3ac8], R219 ;  /* 0x003ac8db01007387 */ /* 0x000fe20000100800 */
[----:B------:R-:W-:-:S03]  /*25000*/  IMAD R100, R240, 0x11, RZ ;  /* 0x00000011f0647824 */ /* 0x000fc600078e02ff */
[----:B------:R-:W-:Y:S04]  /*25010*/  STL [R1+0x3ae0], R216 ;  /* 0x003ae0d801007387 */ /* 0x000fe80000100800 */
[----:B------:R-:W-:Y:S01]  /*25020*/  STL [R1+0x3ad0], R217 ;  /* 0x003ad0d901007387 */ /* 0x000fe20000100800 */
[----:B--2---:R-:W-:-:S03]  /*25030*/  IADD3 R2, R0, -0x16, RZ ;  /* 0xffffffea00027810 */ /* 0x004fc60007ffe0ff */
[----:B------:R-:W-:Y:S01]  /*25040*/  STL.64 [R1+0x3ad8], R214 ;  /* 0x003ad8d601007387 */ /* 0x000fe20000100a00 */
[----:B------:R-:W-:-:S03]  /*25050*/  IADD3 R6, R0, -0x1e, RZ ;  /* 0xffffffe200067810 */ /* 0x000fc60007ffe0ff */
[----:B------:R-:W-:Y:S01]  /*25060*/  STL [R1+0x3ae8], R212 ;  /* 0x003ae8d401007387 */ /* 0x000fe20000100800 */
[----:B------:R-:W-:-:S03]  /*25070*/  IMAD.WIDE R102, R100, 0x4, R242 ;  /* 0x0000000464667825 */ /* 0x000fc600078e02f2 */
[----:B------:R-:W-:Y:S04]  /*25080*/  STL [R1+0x3ae4], R213 ;  /* 0x003ae4d501007387 */ /* 0x000fe80000100800 */
[----:B------:R3:W-:Y:S01]  /*25090*/  LDGSTS.E [R3+-0x7cc00], [R106.64], !P6 ;  /* 0x834000006a037fae */ /* 0x0007e2000f121844 */
[----:B------:R-:W-:-:S03]  /*250a0*/  IMAD.WIDE R100, R100, 0x4, R244 ;  /* 0x0000000464647825 */ /* 0x000fc600078e02f4 */
[----:B------:R-:W-:Y:S04]  /*250b0*/  STL [R1+0x3af0], R210 ;  /* 0x003af0d201007387 */ /* 0x000fe80000100800 */
[----:B------:R1:W-:Y:S01]  /*250c0*/  LDGSTS.E [R4+-0x7ca00], [R104.64], !P6 ;  /* 0x8360000068047fae */ /* 0x0003e2000f121844 */
[----:B------:R-:W-:Y:S02]  /*250d0*/  ISETP.GE.U32.AND P6, PT, R2, 0x7fffff6b, PT ;  /* 0x7fffff6b0200780c */ /* 0x000fe40003fc6070 */
[----:B------:R-:W-:Y:S01]  /*250e0*/  IADD3 R2, R236, 0x100000, RZ ;  /* 0x00100000ec027810 */ /* 0x000fe20007ffe0ff */
[----:B------:R-:W-:Y:S01]  /*250f0*/  STL [R1+0x3aec], R211 ;  /* 0x003aecd301007387 */ /* 0x000fe20000100800 */
[----:B------:R-:W-:-:S03]  /*25100*/  ISETP.GE.U32.AND P5, PT, R6, 0x7fffff63, PT ;  /* 0x7fffff630600780c */ /* 0x000fc60003fa6070 */
[----:B------:R-:W-:Y:S01]  /*25110*/  STL [R1+0x3af8], R208 ;  /* 0x003af8d001007387 */ /* 0x000fe20000100800 */
[----:B------:R-:W-:-:S03]  /*25120*/  IADD3 R6, R0, -0x1a, RZ ;  /* 0xffffffe600067810 */ /* 0x000fc60007ffe0ff */
[----:B------:R-:W-:Y:S04]  /*25130*/  STL [R1+0x3af4], R209 ;  /* 0x003af4d101007387 */ /* 0x000fe80000100800 */
[----:B------:R-:W-:Y:S04]  /*25140*/  STL [R1+0x3b00], R206 ;  /* 0x003b00ce01007387 */ /* 0x000fe80000100800 */
[----:B------:R-:W-:Y:S01]  /*25150*/  STL [R1+0x3afc], R207 ;  /* 0x003afccf01007387 */ /* 0x000fe20000100800 */
[----:B------:R-:W-:-:S03]  /*25160*/  IMAD R96, R240, 0x15, RZ ;  /* 0x00000015f0607824 */ /* 0x000fc600078e02ff */
[----:B------:R-:W-:Y:S04]  /*25170*/  STL [R1+0x3b08], R204 ;  /* 0x003b08cc01007387 */ /* 0x000fe80000100800 */
[----:B------:R-:W-:Y:S04]  /*25180*/  STL [R1+0x3b04], R205 ;  /* 0x003b04cd01007387 */ /* 0x000fe80000100800 */
[----:B------:R2:W-:Y:S04]  /*25190*/  LDGSTS.E [R2+-0x7bc00], [R102.64], !P0 ;  /* 0x8440000066027fae */ /* 0x0005e8000c121844 */
[----:B------:R-:W-:Y:S04]  /*251a0*/  STL [R1+0x3b10], R202 ;  /* 0x003b10ca01007387 */ /* 0x000fe80000100800 */
[----:B------:R3:W-:Y:S01]  /*251b0*/  LDGSTS.E [R3+-0x7ba00], [R100.64], !P0 ;  /* 0x8460000064037fae */ /* 0x0007e2000c121844 */
[----:B------:R-:W-:-:S03]  /*251c0*/  ISETP.GE.U32.AND P0, PT, R6, 0x7fffff67, PT ;  /* 0x7fffff670600780c */ /* 0x000fc60003f06070 */
[----:B------:R-:W-:Y:S01]  /*251d0*/  STL [R1+0x3b0c], R203 ;  /* 0x003b0ccb01007387 */ /* 0x000fe20000100800 */
[----:B------:R-:W-:-:S03]  /*251e0*/  IMAD.WIDE R98, R96, 0x4, R242 ;  /* 0x0000000460627825 */ /* 0x000fc600078e02f2 */
[----:B------:R-:W-:Y:S01]  /*251f0*/  STL [R1+0x3b18], R200 ;  /* 0x003b18c801007387 */ /* 0x000fe20000100800 */
[----:B------:R-:W-:-:S03]  /*25200*/  IMAD R92, R240, 0x19, RZ ;  /* 0x00000019f05c7824 */ /* 0x000fc600078e02ff */
[----:B------:R-:W-:Y:S01]  /*25210*/  STL [R1+0x3b14], R201 ;  /* 0x003b14c901007387 */ /* 0x000fe20000100800 */
[----:B------:R-:W-:Y:S01]  /*25220*/  IADD3 R5, R236, 0x100000, RZ ;  /* 0x00100000ec057810 */ /* 0x000fe20007ffe0ff */
[----:B------:R-:W-:Y:S02]  /*25230*/  IMAD.WIDE R96, R96, 0x4, R244 ;  /* 0x0000000460607825 */ /* 0x000fe400078e02f4 */
[----:B------:R-:W-:Y:S04]  /*25240*/  STL [R1+0x3b20], R198 ;  /* 0x003b20c601007387 */ /* 0x000fe80000100800 */
[----:B------:R-:W-:Y:S01]  /*25250*/  STL [R1+0x3b1c], R199 ;  /* 0x003b1cc701007387 */ /* 0x000fe20000100800 */
[----:B------:R-:W-:-:S03]  /*25260*/  IMAD.WIDE R94, R92, 0x4, R242 ;  /* 0x000000045c5e7825 */ /* 0x000fc600078e02f2 */
[----:B------:R-:W-:Y:S01]  /*25270*/  STL [R1+0x3b28], R196 ;  /* 0x003b28c401007387 */ /* 0x000fe20000100800 */
[----:B------:R-:W-:-:S03]  /*25280*/  IMAD.WIDE R92, R92, 0x4, R244 ;  /* 0x000000045c5c7825 */ /* 0x000fc600078e02f4 */
[----:B------:R-:W-:Y:S04]  /*25290*/  STL [R1+0x3b24], R197 ;  /* 0x003b24c501007387 */ /* 0x000fe80000100800 */
[----:B------:R-:W-:Y:S04]  /*252a0*/  STL [R1+0x3b30], R194 ;  /* 0x003b30c201007387 */ /* 0x000fe80000100800 */
[----:B------:R-:W-:Y:S01]  /*252b0*/  STL [R1+0x3b2c], R195 ;  /* 0x003b2cc301007387 */ /* 0x000fe20000100800 */
[----:B------:R-:W-:-:S03]  /*252c0*/  IMAD R88, R240, 0x1d, RZ ;  /* 0x0000001df0587824 */ /* 0x000fc600078e02ff */
[----:B------:R-:W-:Y:S04]  /*252d0*/  STL [R1+0x3b38], R192 ;  /* 0x003b38c001007387 */ /* 0x000fe80000100800 */
[----:B------:R1:W-:Y:S04]  /*252e0*/  LDGSTS.E [R4+-0x7ac00], [R98.64], !P6 ;  /* 0x8540000062047fae */ /* 0x0003e8000f121844 */
[----:B------:R-:W-:Y:S04]  /*252f0*/  STL [R1+0x3b34], R193 ;  /* 0x003b34c101007387 */ /* 0x000fe80000100800 */
[----:B------:R4:W-:Y:S04]  /*25300*/  LDGSTS.E [R5+-0x7aa00], [R96.64], !P6 ;  /* 0x8560000060057fae */ /* 0x0009e8000f121844 */
[----:B------:R-:W-:Y:S04]  /*25310*/  STL [R1+0x3b40], R190 ;  /* 0x003b40be01007387 */ /* 0x000fe80000100800 */
[----:B------:R-:W-:Y:S01]  /*25320*/  STL [R1+0x3b3c], R191 ;  /* 0x003b3cbf01007387 */ /* 0x000fe20000100800 */
[----:B----4-:R-:W-:-:S03]  /*25330*/  IADD3 R5, R0, -0x22, RZ ;  /* 0xffffffde00057810 */ /* 0x010fc60007ffe0ff */
        /* <DEDUP_REMOVED lines=27> */
[----:B------:R-:W-:Y:S01]  /*254f0*/  STL [R1+0x3b74], R177 ;  /* 0x003b74b101007387 */ /* 0x000fe20000100800 */
        /* <DEDUP_REMOVED lines=260> */
[----:B------:R-:W-:-:S03]  /*26540*/  IMAD R8, R240, 0x6d, RZ ;  /* 0x0000006df0087824 */ /* 0x000fc600078e02ff */
[----:B------:R-:W-:Y:S01]  /*26550*/  STL [R1+0x3d84], R45 ;  /* 0x003d842d01007387 */ /* 0x000fe20000100800 */
[----:B------:R-:W-:-:S03]  /*26560*/  IMAD.WIDE R12, R12, 0x4, R244 ;  /* 0x000000040c0c7825 */ /* 0x000fc600078e02f4 */
[----:B------:R-:W-:Y:S04]  /*26570*/  STL [R1+0x3d90], R42 ;  /* 0x003d902a01007387 */ /* 0x000fe80000100800 */
[----:B------:R-:W-:Y:S04]  /*26580*/  STL [R1+0x3d8c], R43 ;  /* 0x003d8c2b01007387 */ /* 0x000fe80000100800 */
[----:B------:R-:W-:Y:S04]  /*26590*/  STL [R1+0x3d98], R40 ;  /* 0x003d982801007387 */ /* 0x000fe80000100800 */
[----:B------:R1:W-:Y:S01]  /*265a0*/  LDGSTS.E [R4+-0x66c00], [R18.64], !P0 ;  /* 0x9940000012047fae */ /* 0x0003e2000c121844 */
[----:B------:R-:W-:-:S03]  /*265b0*/  IMAD.WIDE R10, R8, 0x4, R242 ;  /* 0x00000004080a7825 */ /* 0x000fc600078e02f2 */
[----:B------:R-:W-:Y:S04]  /*265c0*/  STL [R1+0x3d94], R41 ;  /* 0x003d942901007387 */ /* 0x000fe80000100800 */
[----:B------:R4:W-:Y:S04]  /*265d0*/  LDGSTS.E [R5+-0x66a00], [R16.64], !P0 ;  /* 0x9960000010057fae */ /* 0x0009e8000c121844 */
[----:B------:R-:W-:Y:S04]  /*265e0*/  STL [R1+0x3da0], R38 ;  /* 0x003da02601007387 */ /* 0x000fe80000100800 */
[----:B------:R-:W-:Y:S01]  /*265f0*/  STL [R1+0x3d9c], R39 ;  /* 0x003d9c2701007387 */ /* 0x000fe20000100800 */
[----:B----4-:R-:W-:-:S03]  /*26600*/  IADD3 R5, R0, -0x72, RZ ;  /* 0xffffff8e00057810 */ /* 0x010fc60007ffe0ff */
[----:B------:R-:W-:Y:S04]  /*26610*/  STL [R1+0x3da8], R36 ;  /* 0x003da82401007387 */ /* 0x000fe80000100800 */
[----:B------:R2:W-:Y:S04]  /*26620*/  LDGSTS.E [R2+-0x65c00], [R14.64], !P5 ;  /* 0x9a4000000e027fae */ /* 0x0005e8000e921844 */
[----:B------:R-:W-:Y:S04]  /*26630*/  STL [R1+0x3da4], R37 ;  /* 0x003da42501007387 */ /* 0x000fe80000100800 */
[----:B------:R3:W-:Y:S01]  /*26640*/  LDGSTS.E [R3+-0x65a00], [R12.64], !P5 ;  /* 0x9a6000000c037fae */ /* 0x0007e2000e921844 */
[----:B------:R-:W-:-:S03]  /*26650*/  ISETP.GE.U32.AND P5, PT, R5, 0x7fffff0f, PT ;  /* 0x7fffff0f0500780c */ /* 0x000fc60003fa6070 */
[----:B------:R-:W-:Y:S01]  /*26660*/  STL [R1+0x3db0], R34 ;  /* 0x003db02201007387 */ /* 0x000fe20000100800 */
[----:B------:R-:W-:-:S03]  /*26670*/  IADD3 R6, R0, -0x3, RZ ;  /* 0xfffffffd00067810 */ /* 0x000fc60007ffe0ff */
[----:B------:R-:W-:Y:S01]  /*26680*/  STL [R1+0x3dac], R35 ;  /* 0x003dac2301007387 */ /* 0x000fe20000100800 */
[----:B------:R-:W-:-:S03]  /*26690*/  IMAD.WIDE R8, R8, 0x4, R244 ;  /* 0x0000000408087825 */ /* 0x000fc600078e02f4 */
[----:B------:R-:W-:Y:S04]  /*266a0*/  STL [R1+0x3db8], R32 ;  /* 0x003db82001007387 */ /* 0x000fe80000100800 */
[----:B------:R-:W-:Y:S04]  /*266b0*/  STL [R1+0x3db4], R33 ;  /* 0x003db42101007387 */ /* 0x000fe80000100800 */
[----:B------:R1:W-:Y:S01]  /*266c0*/  LDGSTS.E [R4+-0x64c00], [R10.64], !P6 ;  /* 0x9b4000000a047fae */ /* 0x0003e2000f121844 */
[----:B------:R-:W-:-:S03]  /*266d0*/  ISETP.GE.U32.AND P0, PT, R6, 0x7fffff7e, PT ;  /* 0x7fffff7e0600780c */ /* 0x000fc60003f06070 */
[----:B------:R-:W-:Y:S01]  /*266e0*/  STL [R1+0x3dc0], R30 ;  /* 0x003dc01e01007387 */ /* 0x000fe20000100800 */
[----:B------:R-:W-:-:S03]  /*266f0*/  IADD3 R247, R0, -0x76, RZ ;  /* 0xffffff8a00f77810 */ /* 0x000fc60007ffe0ff */
[----:B------:R-:W-:Y:S01]  /*26700*/  STL [R1+0x3dbc], R31 ;  /* 0x003dbc1f01007387 */ /* 0x000fe20000100800 */
[----:B-1----:R-:W-:-:S03]  /*26710*/  IMAD R4, R240, 0x71, RZ ;  /* 0x00000071f0047824 */ /* 0x002fc600078e02ff */
[----:B------:R-:W-:Y:S01]  /*26720*/  STL [R1+0x3dc8], R28 ;  /* 0x003dc81c01007387 */ /* 0x000fe20000100800 */
[----:B------:R-:W-:Y:S01]  /*26730*/  IADD3 R246, R236, 0x100000, RZ ;  /* 0x00100000ecf67810 */ /* 0x000fe20007ffe0ff */
[C---:B------:R-:W-:Y:S02]  /*26740*/  IMAD.WIDE R6, R4.reuse, 0x4, R242 ;  /* 0x0000000404067825 */ /* 0x040fe400078e02f2 */
[----:B------:R-:W-:Y:S02]  /*26750*/  STL [R1+0x3dc4], R29 ;  /* 0x003dc41d01007387 */ /* 0x000fe40000100800 */
[----:B------:R-:W-:Y:S02]  /*26760*/  IMAD.WIDE R4, R4, 0x4, R244 ;  /* 0x0000000404047825 */ /* 0x000fe400078e02f4 */
[----:B------:R-:W-:Y:S04]  /*26770*/  STL [R1+0x3dd0], R26 ;  /* 0x003dd01a01007387 */ /* 0x000fe80000100800 */
[----:B------:R-:W-:Y:S04]  /*26780*/  STL [R1+0x3dcc], R27 ;  /* 0x003dcc1b01007387 */ /* 0x000fe80000100800 */
[----:B------:R-:W-:Y:S04]  /*26790*/  STL [R1+0x3dd8], R24 ;  /* 0x003dd81801007387 */ /* 0x000fe80000100800 */
[----:B------:R2:W-:Y:S01]  /*267a0*/  LDGSTS.E [R2+-0x64a00], [R8.64], !P6 ;  /* 0x9b60000008027fae */ /* 0x0005e2000f121844 */
[----:B------:R-:W-:-:S03]  /*267b0*/  ISETP.GE.U32.AND P6, PT, R247, 0x7fffff0b, PT ;  /* 0x7fffff0bf700780c */ /* 0x000fc60003fc6070 */
[----:B------:R-:W-:Y:S04]  /*267c0*/  STL [R1+0x3dd4], R25 ;  /* 0x003dd41901007387 */ /* 0x000fe80000100800 */
[----:B------:R-:W-:Y:S04]  /*267d0*/  STL [R1+0x3de0], R22 ;  /* 0x003de01601007387 */ /* 0x000fe80000100800 */
[----:B------:R-:W-:Y:S01]  /*267e0*/  STL [R1+0x3ddc], R23 ;  /* 0x003ddc1701007387 */ /* 0x000fe20000100800 */
[----:B--2---:R-:W-:-:S03]  /*267f0*/  IADD3 R2, R0, -0x7a, RZ ;  /* 0xffffff8600027810 */ /* 0x004fc60007ffe0ff */
[----:B------:R3:W-:Y:S04]  /*26800*/  LDGSTS.E [R3+-0x63c00], [R6.64], !P5 ;  /* 0x9c40000006037fae */ /* 0x0007e8000e921844 */
[----:B------:R-:W-:Y:S04]  /*26810*/  STL [R1+0x3de8], R20 ;  /* 0x003de81401007387 */ /* 0x000fe80000100800 */
[----:B------:R1:W-:Y:S01]  /*26820*/  LDGSTS.E [R246+-0x63a00], [R4.64], !P5 ;  /* 0x9c60000004f67fae */ /* 0x0003e2000e921844 */
[----:B------:R-:W-:-:S03]  /*26830*/  ISETP.GE.U32.AND P5, PT, R2, 0x7fffff07, PT ;  /* 0x7fffff070200780c */ /* 0x000fc60003fa6070 */
[----:B------:R-:W-:Y:S01]  /*26840*/  STL [R1+0x3de4], R21 ;  /* 0x003de41501007387 */ /* 0x000fe20000100800 */
[----:B------:R-:W-:-:S03]  /*26850*/  IADD3 R238, R236, 0x100000, RZ ;  /* 0x00100000ecee7810 */ /* 0x000fc60007ffe0ff */
[----:B------:R-:W-:Y:S01]  /*26860*/  STL [R1+0x3df0], R18 ;  /* 0x003df01201007387 */ /* 0x000fe20000100800 */
[----:B-1----:R-:W-:-:S03]  /*26870*/  IMAD R246, R240, 0x75, RZ ;  /* 0x00000075f0f67824 */ /* 0x002fc600078e02ff */
[----:B------:R-:W-:Y:S01]  /*26880*/  STL [R1+0x3dec], R19 ;  /* 0x003dec1301007387 */ /* 0x000fe20000100800 */
[----:B------:R-:W-:Y:S01]  /*26890*/  IADD3 R252, R236, 0x100000, RZ ;  /* 0x00100000ecfc7810 */ /* 0x000fe20007ffe0ff */
[----:B---3--:R-:W-:Y:S02]  /*268a0*/  IMAD.WIDE R2, R246, 0x4, R242 ;  /* 0x00000004f6027825 */ /* 0x008fe400078e02f2 */
[----:B------:R-:W-:Y:S01]  /*268b0*/  STL [R1+0x3df8], R16 ;  /* 0x003df81001007387 */ /* 0x000fe20000100800 */
[----:B------:R-:W-:Y:S01]  /*268c0*/  IADD3 R237, R0, -0x7e, RZ ;  /* 0xffffff8200ed7810 */ /* 0x000fe20007ffe0ff */
[----:B------:R-:W-:Y:S02]  /*268d0*/  IMAD.WIDE R246, R246, 0x4, R244 ;  /* 0x00000004f6f67825 */ /* 0x000fe400078e02f4 */
[----:B------:R-:W-:Y:S04]  /*268e0*/  STL [R1+0x3df4], R17 ;  /* 0x003df41101007387 */ /* 0x000fe80000100800 */
[----:B------:R-:W-:Y:S04]  /*268f0*/  STL [R1+0x3e00], R14 ;  /* 0x003e000e01007387 */ /* 0x000fe80000100800 */
[----:B------:R-:W-:Y:S04]  /*26900*/  STL [R1+0x3dfc], R15 ;  /* 0x003dfc0f01007387 */ /* 0x000fe80000100800 */
[----:B------:R-:W-:Y:S04]  /*26910*/  STL [R1+0x3e08], R12 ;  /* 0x003e080c01007387 */ /* 0x000fe80000100800 */
[----:B------:R-:W-:Y:S01]  /*26920*/  STL [R1+0x3e04], R13 ;  /* 0x003e040d01007387 */ /* 0x000fe20000100800 */
[----:B------:R-:W-:-:S03]  /*26930*/  IMAD R239, R240, 0x79, RZ ;  /* 0x00000079f0ef7824 */ /* 0x000fc600078e02ff */
[----:B------:R-:W-:Y:S04]  /*26940*/  STL [R1+0x3e10], R10 ;  /* 0x003e100a01007387 */ /* 0x000fe80000100800 */
[----:B------:R1:W-:Y:S04]  /*26950*/  LDGSTS.E [R238+-0x62c00], [R2.64], !P6 ;  /* 0x9d40000002ee7fae */ /* 0x0003e8000f121844 */
[----:B------:R2:W-:Y:S04]  /*26960*/  STL [R1+0x3e0c], R11 ;  /* 0x003e0c0b01007387 */ /* 0x0005e80000100800 */
[----:B------:R3:W-:Y:S01]  /*26970*/  LDGSTS.E [R252+-0x62a00], [R246.64], !P6 ;  /* 0x9d600000f6fc7fae */ /* 0x0007e2000f121844 */
[----:B------:R-:W-:-:S03]  /*26980*/  ISETP.GE.U32.AND P6, PT, R237, 0x7fffff03, PT ;  /* 0x7fffff03ed00780c */ /* 0x000fc60003fc6070 */
[----:B------:R-:W-:Y:S04]  /*26990*/  STL [R1+0x3e18], R8 ;  /* 0x003e180801007387 */ /* 0x000fe80000100800 */
[----:B------:R4:W-:Y:S01]  /*269a0*/  STL [R1+0x3e14], R9 ;  /* 0x003e140901007387 */ /* 0x0009e20000100800 */
[----:B------:R-:W-:-:S03]  /*269b0*/  IADD3 R249, R236, 0x100000, RZ ;  /* 0x00100000ecf97810 */ /* 0x000fc60007ffe0ff */
[----:B------:R-:W-:Y:S01]  /*269c0*/  STL [R1+0x3e20], R6 ;  /* 0x003e200601007387 */ /* 0x000fe20000100800 */
[----:B---3--:R-:W-:-:S03]  /*269d0*/  IMAD R252, R240, 0x7d, RZ ;  /* 0x0000007df0fc7824 */ /* 0x008fc600078e02ff */
[----:B------:R-:W-:Y:S01]  /*269e0*/  STL [R1+0x3e1c], R7 ;  /* 0x003e1c0701007387 */ /* 0x000fe20000100800 */
[--C-:B------:R-:W-:Y:S01]  /*269f0*/  IMAD.WIDE R250, R239, 0x4, R242.reuse ;  /* 0x00000004effa7825 */ /* 0x100fe200078e02f2 */
[----:B------:R-:W-:Y:S02]  /*26a00*/  IADD3 R248, R236, 0x100000, RZ ;  /* 0x00100000ecf87810 */ /* 0x000fe40007ffe0ff */
[----:B------:R-:W-:Y:S01]  /*26a10*/  STL [R1+0x3e28], R4 ;  /* 0x003e280401007387 */ /* 0x000fe20000100800 */
[----:B--2---:R-:W-:-:S03]  /*26a20*/  IMAD.WIDE R10, R252, 0x4, R242 ;  /* 0x00000004fc0a7825 */ /* 0x004fc600078e02f2 */
[----:B------:R2:W-:Y:S01]  /*26a30*/  STL [R1+0x3e24], R5 ;  /* 0x003e240501007387 */ /* 0x0005e20000100800 */
[----:B----4-:R-:W-:-:S03]  /*26a40*/  IMAD.WIDE R8, R252, 0x4, R244 ;  /* 0x00000004fc087825 */ /* 0x010fc600078e02f4 */
[----:B------:R1:W-:Y:S04]  /*26a50*/  STL [R1+0x3e30], R2 ;  /* 0x003e300201007387 */ /* 0x0003e80000100800 */
[----:B------:R3:W-:Y:S01]  /*26a60*/  LDGSTS.E [R249+-0x61c00], [R250.64], !P5 ;  /* 0x9e400000faf97fae */ /* 0x0007e2000e921844 */
[----:B--2---:R-:W-:-:S03]  /*26a70*/  IMAD.WIDE R4, R239, 0x4, R244 ;  /* 0x00000004ef047825 */ /* 0x004fc600078e02f4 */
[----:B------:R2:W-:Y:S01]  /*26a80*/  STL [R1+0x3e2c], R3 ;  /* 0x003e2c0301007387 */ /* 0x0005e20000100800 */
[----:B-1----:R-:W-:-:S03]  /*26a90*/  IADD3 R2, R0, -0x7, RZ ;  /* 0xfffffff900027810 */ /* 0x002fc60007ffe0ff */
[----:B------:R1:W-:Y:S04]  /*26aa0*/  STL.64 [R1], R4 ;  /* 0x0000000401007387 */ /* 0x0003e80000100a00 */
[----:B------:R1:W-:Y:S01]  /*26ab0*/  LDGSTS.E [R248+-0x61a00], [R4.64], !P5 ;  /* 0x9e60000004f87fae */ /* 0x0003e2000e921844 */
[----:B--2---:R-:W-:-:S03]  /*26ac0*/  LOP3.LUT R3, R241, 0x40, RZ, 0x3c, !PT ;  /* 0x00000040f1037812 */ /* 0x004fc600078e3cff */
[----:B------:R3:W-:Y:S04]  /*26ad0*/  LDGSTS.E [R249+-0x60c00], [R10.64], !P6 ;  /* 0x9f4000000af97fae */ /* 0x0007e8000f121844 */
[----:B------:R-:W-:Y:S01]  /*26ae0*/  STL [R1+0x3e38], R246 ;  /* 0x003e38f601007387 */ /* 0x000fe20000100800 */
[----:B-1----:R-:W-:-:S03]  /*26af0*/  SHF.L.U32 R5, R240, 0x1, RZ ;  /* 0x00000001f0057819 */ /* 0x002fc600000006ff */
[----:B------:R1:W-:Y:S01]  /*26b00*/  LDGSTS.E [R248+-0x60a00], [R8.64], !P6 ;  /* 0x9f60000008f87fae */ /* 0x0003e2000f121844 */
[----:B------:R-:W-:Y:S02]  /*26b10*/  IADD3 R4, R0, -0x17, RZ ;  /* 0xffffffe900047810 */ /* 0x000fe40007ffe0ff */
[----:B------:R-:W-:Y:S01]  /*26b20*/  ISETP.GE.U32.AND P6, PT, R2, 0x7fffff7a, PT ;  /* 0x7fffff7a0200780c */ /* 0x000fe20003fc6070 */
[----:B------:R-:W-:Y:S01]  /*26b30*/  STL [R1+0x3e34], R247 ;  /* 0x003e34f701007387 */ /* 0x000fe20000100800 */
[----:B------:R-:W-:Y:S01]  /*26b40*/  IADD3 R252, R3, 0x100000, RZ ;  /* 0x0010000003fc7810 */ /* 0x000fe20007ffe0ff */
[----:B------:R-:W-:Y:S02]  /*26b50*/  IMAD.WIDE R6, R5, 0x4, R242 ;  /* 0x0000000405067825 */ /* 0x000fe400078e02f2 */
[----:B------:R-:W-:Y:S01]  /*26b60*/  STL [R1+0x3e40], R250 ;  /* 0x003e40fa01007387 */ /* 0x000fe20000100800 */
[----:B------:R-:W-:Y:S01]  /*26b70*/  ISETP.GE.U32.AND P5, PT, R4, 0x7fffff6a, PT ;  /* 0x7fffff6a0400780c */ /* 0x000fe20003fa6070 */
[----:B------:R-:W-:-:S02]  /*26b80*/  IMAD R4, R240, 0x6, RZ ;  /* 0x00000006f0047824 */ /* 0x000fc400078e02ff */
[----:B------:R-:W-:Y:S04]  /*26b90*/  STL [R1+0x3e3c], R251 ;  /* 0x003e3cfb01007387 */ /* 0x000fe80000100800 */
[----:B------:R-:W-:Y:S01]  /*26ba0*/  STL.64 [R1+0x8], R10 ;  /* 0x0000080a01007387 */ /* 0x000fe20000100a00 */
[----:B------:R-:W-:-:S03]  /*26bb0*/  IADD3 R2, R0, -0xb, RZ ;  /* 0xfffffff500027810 */ /* 0x000fc60007ffe0ff */
[----:B------:R2:W-:Y:S01]  /*26bc0*/  STL.64 [R1+0x10], R8 ;  /* 0x0000100801007387 */ /* 0x0005e20000100a00 */
[----:B---3--:R-:W-:-:S03]  /*26bd0*/  IADD3 R249, R3, 0x100000, RZ ;  /* 0x0010000003f97810 */ /* 0x008fc60007ffe0ff */
[----:B------:R3:W-:Y:S01]  /*26be0*/  STL.64 [R1+0x18], R6 ;  /* 0x0000180601007387 */ /* 0x0007e20000100a00 */
[----:B-1----:R-:W-:-:S03]  /*26bf0*/  IADD3 R248, R3, 0x100000, RZ ;  /* 0x0010000003f87810 */ /* 0x002fc60007ffe0ff */
[----:B------:R3:W-:Y:S01]  /*26c00*/  LDGSTS.E [R252+-0x7f800], [R6.64], !P0 ;  /* 0x8080000006fc7fae */ /* 0x0007e2000c121844 */
[----:B--2---:R-:W-:-:S05]  /*26c10*/  IMAD.WIDE R8, R5, 0x4, R244 ;  /* 0x0000000405087825 */ /* 0x004fca00078e02f4 */
[----:B------:R1:W-:Y:S01]  /*26c20*/  LDGSTS.E [R252+-0x7f600], [R8.64], !P0 ;  /* 0x80a0000008fc7fae */ /* 0x0003e2000c121844 */
[----:B---3--:R-:W-:Y:S01]  /*26c30*/  IMAD.WIDE R6, R4, 0x4, R242 ;  /* 0x0000000404067825 */ /* 0x008fe200078e02f2 */
[----:B------:R-:W-:-:S03]  /*26c40*/  ISETP.GE.U32.AND P0, PT, R2, 0x7fffff76, PT ;  /* 0x7fffff760200780c */ /* 0x000fc60003f06070 */
[----:B------:R-:W-:Y:S01]  /*26c50*/  IMAD.WIDE R4, R4, 0x4, R244 ;  /* 0x0000000404047825 */ /* 0x000fe200078e02f4 */
[----:B------:R2:W-:Y:S01]  /*26c60*/  LDGSTS.E [R249+-0x7e800], [R6.64], !P6 ;  /* 0x8180000006f97fae */ /* 0x0005e2000f121844 */
[----:B-1----:R-:W-:-:S03]  /*26c70*/  IADD3 R252, R0, -0xf, RZ ;  /* 0xfffffff100fc7810 */ /* 0x002fc60007ffe0ff */
[----:B------:R1:W-:Y:S01]  /*26c80*/  LDGSTS.E [R248+-0x7e600], [R4.64], !P6 ;  /* 0x81a0000004f87fae */ /* 0x0003e2000f121844 */
[----:B------:R-:W-:-:S03]  /*26c90*/  ISETP.GE.U32.AND P6, PT, R252, 0x7fffff72, PT ;  /* 0x7fffff72fc00780c */ /* 0x000fc60003fc6070 */
[----:B------:R3:W-:Y:S01]  /*26ca0*/  STL.64 [R1+0x20], R8 ;  /* 0x0000200801007387 */ /* 0x0007e20000100a00 */
[----:B------:R-:W-:-:S03]  /*26cb0*/  IADD3 R10, R3, 0x100000, RZ ;  /* 0x00100000030a7810 */ /* 0x000fc60007ffe0ff */
[----:B------:R-:W-:Y:S01]  /*26cc0*/  STL.64 [R1+0x28], R6 ;  /* 0x0000280601007387 */ /* 0x000fe20000100a00 */
[----:B-1----:R-:W-:-:S03]  /*26cd0*/  IMAD R248, R240, 0xa, RZ ;  /* 0x0000000af0f87824 */ /* 0x002fc600078e02ff */
[----:B------:R1:W-:Y:S01]  /*26ce0*/  STL.64 [R1+0x30], R4 ;  /* 0x0000300401007387 */ /* 0x0003e20000100a00 */
[----:B------:R-:W-:Y:S01]  /*26cf0*/  IADD3 R252, R3, 0x100000, RZ ;  /* 0x0010000003fc7810 */ /* 0x000fe20007ffe0ff */
[----:B------:R-:W-:Y:S01]  /*26d00*/  IMAD.WIDE R12, R248, 0x4, R242 ;  /* 0x00000004f80c7825 */ /* 0x000fe200078e02f2 */
[----:B------:R-:W-:-:S03]  /*26d10*/  IADD3 R2, R0, -0x13, RZ ;  /* 0xffffffed00027810 */ /* 0x000fc60007ffe0ff */
[----:B---3--:R-:W-:-:S04]  /*26d20*/  IMAD.WIDE R8, R248, 0x4, R244 ;  /* 0x00000004f8087825 */ /* 0x008fc800078e02f4 */
[----:B-1----:R-:W-:Y:S01]  /*26d30*/  IMAD R4, R240, 0xe, RZ ;  /* 0x0000000ef0047824 */ /* 0x002fe200078e02ff */
[----:B------:R-:W-:Y:S01]  /*26d40*/  IADD3 R248, R3, 0x100000, RZ ;  /* 0x0010000003f87810 */ /* 0x000fe20007ffe0ff */
[----:B------:R1:W-:Y:S02]  /*26d50*/  LDGSTS.E [R10+-0x7d800], [R12.64], !P0 ;  /* 0x828000000c0a7fae */ /* 0x0003e4000c121844 */
[C---:B--2---:R-:W-:Y:S02]  /*26d60*/  IMAD.WIDE R6, R4.reuse, 0x4, R242 ;  /* 0x0000000404067825 */ /* 0x044fe400078e02f2 */
[----:B------:R2:W-:Y:S02]  /*26d70*/  LDGSTS.E [R252+-0x7d600], [R8.64], !P0 ;  /* 0x82a0000008fc7fae */ /* 0x0005e4000c121844 */
[----:B------:R-:W-:Y:S01]  /*26d80*/  IMAD.WIDE R4, R4, 0x4, R244 ;  /* 0x0000000404047825 */ /* 0x000fe200078e02f4 */
[----:B------:R-:W-:Y:S01]  /*26d90*/  ISETP.GE.U32.AND P0, PT, R2, 0x7fffff6e, PT ;  /* 0x7fffff6e0200780c */ /* 0x000fe20003f06070 */
[----:B------:R3:W-:Y:S04]  /*26da0*/  LDGSTS.E [R249+-0x7c800], [R6.64], !P6 ;  /* 0x8380000006f97fae */ /* 0x0007e8000f121844 */
[----:B------:R4:W-:Y:S04]  /*26db0*/  LDGSTS.E [R248+-0x7c600], [R4.64], !P6 ;  /* 0x83a0000004f87fae */ /* 0x0009e8000f121844 */
[----:B------:R-:W-:Y:S01]  /*26dc0*/  STL.64 [R1+0x38], R12 ;  /* 0x0000380c01007387 */ /* 0x000fe20000100a00 */
[----:B------:R-:W-:-:S03]  /*26dd0*/  IADD3 R2, R0, -0x1b, RZ ;  /* 0xffffffe500027810 */ /* 0x000fc60007ffe0ff */
[----:B------:R2:W-:Y:S01]  /*26de0*/  STL.64 [R1+0x40], R8 ;  /* 0x0000400801007387 */ /* 0x0005e20000100a00 */
[----:B----4-:R-:W-:-:S03]  /*26df0*/  IMAD R248, R240, 0x12, RZ ;  /* 0x00000012f0f87824 */ /* 0x010fc600078e02ff */
[----:B------:R-:W-:Y:S01]  /*26e00*/  STL.64 [R1+0x48], R6 ;  /* 0x0000480601007387 */ /* 0x000fe20000100a00 */
[----:B-1----:R-:W-:-:S03]  /*26e10*/  IMAD.WIDE R10, R248, 0x4, R242 ;  /* 0x00000004f80a7825 */ /* 0x002fc600078e02f2 */
[----:B------:R1:W-:Y:S01]  /*26e20*/  STL.64 [R1+0x50], R4 ;  /* 0x0000500401007387 */ /* 0x0003e20000100a00 */
[----:B--2---:R-:W-:-:S03]  /*26e30*/  IMAD.WIDE R8, R248, 0x4, R244 ;  /* 0x00000004f8087825 */ /* 0x004fc600078e02f4 */
[----:B------:R2:W-:Y:S01]  /*26e40*/  LDGSTS.E [R252+-0x7b800], [R10.64], !P0 ;  /* 0x848000000afc7fae */ /* 0x0005e2000c121844 */
[----:B------:R-:W-:-:S03]  /*26e50*/  IADD3 R248, R3, 0x100000, RZ ;  /* 0x0010000003f87810 */ /* 0x000fc60007ffe0ff */
[----:B------:R4:W-:Y:S01]  /*26e60*/  LDGSTS.E [R249+-0x7b600], [R8.64], !P0 ;  /* 0x84a0000008f97fae */ /* 0x0009e2000c121844 */
[----:B------:R-:W-:Y:S01]  /*26e70*/  ISETP.GE.U32.AND P0, PT, R2, 0x7fffff66, PT ;  /* 0x7fffff660200780c */ /* 0x000fe20003f06070 */
[----:B-1----:R-:W-:Y:S01]  /*26e80*/  IMAD R5, R240, 0x16, RZ ;  /* 0x00000016f0057824 */ /* 0x002fe200078e02ff */
[----:B------:R-:W-:Y:S01]  /*26e90*/  IADD3 R4, R0, -0x2b, RZ ;  /* 0xffffffd500047810 */ /* 0x000fe20007ffe0ff */
[----:B------:R-:W-:Y:S02]  /*26ea0*/  STL.64 [R1+0x58], R10 ;  /* 0x0000580a01007387 */ /* 0x000fe40000100a00 */
[C---:B---3--:R-:W-:Y:S01]  /*26eb0*/  IMAD.WIDE R6, R5.reuse, 0x4, R242 ;  /* 0x0000000405067825 */ /* 0x048fe200078e02f2 */
[----:B------:R-:W-:Y:S01]  /*26ec0*/  ISETP.GE.U32.AND P6, PT, R4, 0x7fffff56, PT ;  /* 0x7fffff560400780c */ /* 0x000fe20003fc6070 */
[----:B------:R4:W-:Y:S02]  /*26ed0*/  STL.64 [R1+0x60], R8 ;  /* 0x0000600801007387 */ /* 0x0009e40000100a00 */
[----:B------:R-:W-:Y:S01]  /*26ee0*/  IMAD R4, R240, 0x1a, RZ ;  /* 0x0000001af0047824 */ /* 0x000fe200078e02ff */
[----:B------:R-:W-:Y:S01]  /*26ef0*/  IADD3 R2, R0, -0x1f, RZ ;  /* 0xffffffe100027810 */ /* 0x000fe20007ffe0ff */
[----:B------:R1:W-:Y:S04]  /*26f00*/  STL.64 [R1+0x68], R6 ;  /* 0x0000680601007387 */ /* 0x0003e80000100a00 */
[----:B------:R1:W-:Y:S01]  /*26f10*/  LDGSTS.E [R248+-0x7a800], [R6.64], !P5 ;  /* 0x8580000006f87fae */ /* 0x0003e2000e921844 */
[----:B----4-:R-:W-:-:S05]  /*26f20*/  IMAD.WIDE R8, R5, 0x4, R244 ;  /* 0x0000000405087825 */ /* 0x010fca00078e02f4 */
[----:B------:R2:W-:Y:S01]  /*26f30*/  LDGSTS.E [R252+-0x7a600], [R8.64], !P5 ;  /* 0x85a0000008fc7fae */ /* 0x0005e2000e921844 */
[----:B-1----:R-:W-:Y:S01]  /*26f40*/  IMAD.WIDE R6, R4, 0x4, R242 ;  /* 0x0000000404067825 */ /* 0x002fe200078e02f2 */
[----:B------:R-:W-:-:S03]  /*26f50*/  ISETP.GE.U32.AND P5, PT, R2, 0x7fffff62, PT ;  /* 0x7fffff620200780c */ /* 0x000fc60003fa6070 */
[----:B------:R-:W-:Y:S01]  /*26f60*/  IMAD.WIDE R4, R4, 0x4, R244 ;  /* 0x0000000404047825 */ /* 0x000fe200078e02f4 */
[----:B------:R1:W-:Y:S01]  /*26f70*/  LDGSTS.E [R249+-0x79800], [R6.64], !P0 ;  /* 0x8680000006f97fae */ /* 0x0003e2000c121844 */
[----:B--2---:R-:W-:-:S03]  /*26f80*/  IADD3 R252, R0, -0x23, RZ ;  /* 0xffffffdd00fc7810 */ /* 0x004fc60007ffe0ff */
[----:B------:R2:W-:Y:S01]  /*26f90*/  LDGSTS.E [R248+-0x79600], [R4.64], !P0 ;  /* 0x86a0000004f87fae */ /* 0x0005e2000c121844 */
[----:B------:R-:W-:-:S03]  /*26fa0*/  ISETP.GE.U32.AND P0, PT, R252, 0x7fffff5e, PT ;  /* 0x7fffff5efc00780c */ /* 0x000fc60003f06070 */
[----:B------:R3:W-:Y:S01]  /*26fb0*/  STL.64 [R1+0x70], R8 ;  /* 0x0000700801007387 */ /* 0x0007e20000100a00 */
[----:B------:R-:W-:-:S03]  /*26fc0*/  IADD3 R10, R3, 0x100000, RZ ;  /* 0x00100000030a7810 */ /* 0x000fc60007ffe0ff */
[----:B------:R-:W-:Y:S01]  /*26fd0*/  STL.64 [R1+0x78], R6 ;  /* 0x0000780601007387 */ /* 0x000fe20000100a00 */
[----:B--2---:R-:W-:-:S03]  /*26fe0*/  IMAD R248, R240, 0x1e, RZ ;  /* 0x0000001ef0f87824 */ /* 0x004fc600078e02ff */
[----:B------:R2:W-:Y:S01]  /*26ff0*/  STL.64 [R1+0x80], R4 ;  /* 0x0000800401007387 */ /* 0x0005e20000100a00 */
[----:B------:R-:W-:Y:S01]  /*27000*/  IADD3 R252, R3, 0x100000, RZ ;  /* 0x0010000003fc7810 */ /* 0x000fe20007ffe0ff */
[----:B------:R-:W-:Y:S01]  /*27010*/  IMAD.WIDE R12, R248, 0x4, R242 ;  /* 0x00000004f80c7825 */ /* 0x000fe200078e02f2 */
[----:B------:R-:W-:-:S03]  /*27020*/  IADD3 R2, R0, -0x27, RZ ;  /* 0xffffffd900027810 */ /* 0x000fc60007ffe0ff */
[----:B---3--:R-:W-:-:S04]  /*27030*/  IMAD.WIDE R8, R248, 0x4, R244 ;  /* 0x00000004f8087825 */ /* 0x008fc800078e02f4 */
[----:B--2---:R-:W-:Y:S01]  /*27040*/  IMAD R4, R240, 0x22, RZ ;  /* 0x00000022f0047824 */ /* 0x004fe200078e02ff */
[----:B------:R-:W-:Y:S01]  /*27050*/  IADD3 R248, R3, 0x100000, RZ ;  /* 0x0010000003f87810 */ /* 0x000fe20007ffe0ff */
[----:B------:R2:W-:Y:S02]  /*27060*/  LDGSTS.E [R10+-0x78800], [R12.64], !P5 ;  /* 0x878000000c0a7fae */ /* 0x0005e4000e921844 */
[C---:B-1----:R-:W-:Y:S02]  /*27070*/  IMAD.WIDE R6, R4.reuse, 0x4, R242 ;  /* 0x0000000404067825 */ /* 0x042fe400078e02f2 */
        /* <DEDUP_REMOVED lines=10> */
[----:B--2---:R-:W-:-:S03]  /*27120*/  IMAD.WIDE R10, R248, 0x4, R242 ;  /* 0x00000004f80a7825 */ /* 0x004fc600078e02f2 */
[----:B------:R2:W-:Y:S01]  /*27130*/  STL.64 [R1+0xa0], R4 ;  /* 0x0000a00401007387 */ /* 0x0005e20000100a00 */
[----:B-1----:R-:W-:-:S03]  /*27140*/  IMAD.WIDE R8, R248, 0x4, R244 ;  /* 0x00000004f8087825 */ /* 0x002fc600078e02f4 */
[----:B------:R1:W-:Y:S01]  /*27150*/  LDGSTS.E [R252+-0x76800], [R10.64], !P5 ;  /* 0x898000000afc7fae */ /* 0x0003e2000e921844 */
[----:B------:R-:W-:-:S03]  /*27160*/  IADD3 R248, R3, 0x100000, RZ ;  /* 0x0010000003f87810 */ /* 0x000fc60007ffe0ff */
[----:B------:R4:W-:Y:S01]  /*27170*/  LDGSTS.E [R249+-0x76600], [R8.64], !P5 ;  /* 0x89a0000008f97fae */ /* 0x0009e2000e921844 */
[----:B------:R-:W-:Y:S01]  /*27180*/  ISETP.GE.U32.AND P5, PT, R2, 0x7fffff52, PT ;  /* 0x7fffff520200780c */ /* 0x000fe20003fa6070 */
[----:B--2---:R-:W-:Y:S01]  /*27190*/  IMAD R5, R240, 0x2a, RZ ;  /* 0x0000002af0057824 */ /* 0x004fe200078e02ff */
        /* <DEDUP_REMOVED lines=11> */
[----:B--2---:R-:W-:Y:S01]  /*27250*/  IMAD.WIDE R6, R4, 0x4, R242 ;  /* 0x0000000404067825 */ /* 0x004fe200078e02f2 */
        /* <DEDUP_REMOVED lines=174> */
[----:B----4-:R-:W-:-:S04]  /*27d40*/  IMAD R248, R240, 0x76, RZ ;  /* 0x00000076f0f87824 */ /* 0x010fc800078e02ff */
[----:B--2---:R-:W-:-:S04]  /*27d50*/  IMAD.WIDE R10, R248, 0x4, R242 ;  /* 0x00000004f80a7825 */ /* 0x004fc800078e02f2 */
[----:B-1----:R-:W-:Y:S01]  /*27d60*/  IMAD.WIDE R8, R248, 0x4, R244 ;  /* 0x00000004f8087825 */ /* 0x002fe200078e02f4 */
[----:B------:R-:W-:Y:S04]  /*27d70*/  STL.64 [R1+0x1d8], R6 ;  /* 0x0001d80601007387 */ /* 0x000fe80000100a00 */
[----:B------:R1:W-:Y:S04]  /*27d80*/  LDGSTS.E [R252+-0x62800], [R10.64], !P6 ;  /* 0x9d8000000afc7fae */ /* 0x0003e8000f121844 */
[----:B------:R2:W-:Y:S04]  /*27d90*/  STL.64 [R1+0x1e0], R4 ;  /* 0x0001e00401007387 */ /* 0x0005e80000100a00 */
[----:B------:R4:W-:Y:S01]  /*27da0*/  LDGSTS.E [R249+-0x62600], [R8.64], !P6 ;  /* 0x9da0000008f97fae */ /* 0x0009e2000f121844 */
[----:B------:R-:W-:Y:S01]  /*27db0*/  ISETP.GE.U32.AND P6, PT, R2, 0x7fffff02, PT ;  /* 0x7fffff020200780c */ /* 0x000fe20003fc6070 */
[C---:B------:R-:W-:Y:S01]  /*27dc0*/  IMAD R2, R240.reuse, 0x7e, RZ ;  /* 0x0000007ef0027824 */ /* 0x040fe200078e02ff */
[----:B------:R-:W-:Y:S01]  /*27dd0*/  IADD3 R248, R3, 0x100000, RZ ;  /* 0x0010000003f87810 */ /* 0x000fe20007ffe0ff */
[----:B------:R-:W-:Y:S01]  /*27de0*/  STL.64 [R1+0x1e8], R10 ;  /* 0x0001e80a01007387 */ /* 0x000fe20000100a00 */
[----:B--2---:R-:W-:Y:S01]  /*27df0*/  IMAD R4, R240, 0x7a, RZ ;  /* 0x0000007af0047824 */ /* 0x004fe200078e02ff */
[----:B------:R-:W-:-:S02]  /*27e00*/  IADD3 R5, R0, -0x10, RZ ;  /* 0xfffffff000057810 */ /* 0x000fc40007ffe0ff */
[----:B------:R4:W-:Y:S01]  /*27e10*/  STL.64 [R1+0x1f0], R8 ;  /* 0x0001f00801007387 */ /* 0x0009e20000100a00 */
[----:B---3--:R-:W-:Y:S01]  /*27e20*/  IMAD.WIDE R6, R4, 0x4, R242 ;  /* 0x0000000404067825 */ /* 0x008fe200078e02f2 */
[----:B------:R-:W-:-:S04]  /*27e30*/  ISETP.GE.U32.AND P5, PT, R5, 0x7fffff71, PT ;  /* 0x7fffff710500780c */ /* 0x000fc80003fa6070 */
[----:B------:R2:W-:Y:S01]  /*27e40*/  LDGSTS.E [R248+-0x61800], [R6.64], !P0 ;  /* 0x9e80000006f87fae */ /* 0x0005e2000c121844 */
[----:B----4-:R-:W-:-:S04]  /*27e50*/  IMAD.WIDE R8, R4, 0x4, R244 ;  /* 0x0000000404087825 */ /* 0x010fc800078e02f4 */
[C---:B------:R-:W-:Y:S01]  /*27e60*/  IMAD.WIDE R4, R2.reuse, 0x4, R242 ;  /* 0x0000000402047825 */ /* 0x040fe200078e02f2 */
[----:B------:R1:W-:Y:S03]  /*27e70*/  LDGSTS.E [R252+-0x61600], [R8.64], !P0 ;  /* 0x9ea0000008fc7fae */ /* 0x0003e6000c121844 */
[----:B------:R-:W-:Y:S01]  /*27e80*/  IMAD.WIDE R2, R2, 0x4, R244 ;  /* 0x0000000402027825 */ /* 0x000fe200078e02f4 */
[----:B------:R3:W-:Y:S04]  /*27e90*/  LDGSTS.E [R249+-0x60800], [R4.64], !P6 ;  /* 0x9f80000004f97fae */ /* 0x0007e8000f121844 */
[----:B------:R2:W-:Y:S01]  /*27ea0*/  STL.64 [R1+0x1f8], R6 ;  /* 0x0001f80601007387 */ /* 0x0005e20000100a00 */
[----:B-1----:R-:W-:-:S03]  /*27eb0*/  IADD3 R252, R0, -0x4, RZ ;  /* 0xfffffffc00fc7810 */ /* 0x002fc60007ffe0ff */
[----:B------:R1:W-:Y:S01]  /*27ec0*/  LDGSTS.E [R248+-0x60600], [R2.64], !P6 ;  /* 0x9fa0000002f87fae */ /* 0x0003e2000f121844 */
[----:B------:R-:W-:-:S03]  /*27ed0*/  ISETP.GE.U32.AND P6, PT, R252, 0x7fffff7d, PT ;  /* 0x7fffff7dfc00780c */ /* 0x000fc60003fc6070 */
[----:B------:R-:W-:Y:S01]  /*27ee0*/  STL.64 [R1+0x200], R8 ;  /* 0x0002000801007387 */ /* 0x000fe20000100a00 */
[----:B--2---:R-:W-:-:S03]  /*27ef0*/  IADD3 R6, R0, -0x8, RZ ;  /* 0xfffffff800067810 */ /* 0x004fc60007ffe0ff */
[----:B------:R-:W-:Y:S01]  /*27f00*/  STL.64 [R1+0x208], R4 ;  /* 0x0002080401007387 */ /* 0x000fe20000100a00 */
[----:B------:R-:W-:-:S03]  /*27f10*/  ISETP.GE.U32.AND P0, PT, R6, 0x7fffff79, PT ;  /* 0x7fffff790600780c */ /* 0x000fc60003f06070 */
[----:B------:R2:W-:Y:S01]  /*27f20*/  STL.64 [R1+0x210], R2 ;  /* 0x0002100201007387 */ /* 0x0005e20000100a00 */
[----:B-1----:R-:W-:-:S04]  /*27f30*/  IMAD R248, R240, 0x3, RZ ;  /* 0x00000003f0f87824 */ /* 0x002fc800078e02ff */
[----:B------:R-:W-:Y:S01]  /*27f40*/  IMAD.WIDE R12, R248, 0x4, R242 ;  /* 0x00000004f80c7825 */ /* 0x000fe200078e02f2 */
[----:B--2---:R-:W-:-:S03]  /*27f50*/  LOP3.LUT R3, R241, 0x60, RZ, 0x3c, !PT ;  /* 0x00000060f1037812 */ /* 0x004fc600078e3cff */
[----:B---3--:R-:W-:Y:S02]  /*27f60*/  IMAD R4, R240, 0x7, RZ ;  /* 0x00000007f0047824 */ /* 0x008fe400078e02ff */
[----:B------:R-:W-:Y:S01]  /*27f70*/  IMAD.WIDE R8, R248, 0x4, R244 ;  /* 0x00000004f8087825 */ /* 0x000fe200078e02f4 */
[C---:B------:R-:W-:Y:S02]  /*27f80*/  IADD3 R10, R3.reuse, 0x100000, RZ ;  /* 0x00100000030a7810 */ /* 0x040fe40007ffe0ff */
[C---:B------:R-:W-:Y:S01]  /*27f90*/  IADD3 R252, R3.reuse, 0x100000, RZ ;  /* 0x0010000003fc7810 */ /* 0x040fe20007ffe0ff */
[----:B------:R-:W-:Y:S01]  /*27fa0*/  IMAD.WIDE R6, R4, 0x4, R242 ;  /* 0x0000000404067825 */ /* 0x000fe200078e02f2 */
[----:B------:R-:W-:Y:S01]  /*27fb0*/  IADD3 R2, R0, -0xc, RZ ;  /* 0xfffffff400027810 */ /* 0x000fe20007ffe0ff */
[----:B------:R1:W-:Y:S01]  /*27fc0*/  LDGSTS.E [R10+-0x7f400], [R12.64], !P6 ;  /* 0x80c000000c0a7fae */ /* 0x0003e2000f121844 */
[C---:B------:R-:W-:Y:S01]  /*27fd0*/  IADD3 R249, R3.reuse, 0x100000, RZ ;  /* 0x0010000003f97810 */ /* 0x040fe20007ffe0ff */
[----:B------:R-:W-:Y:S01]  /*27fe0*/  IMAD.WIDE R4, R4, 0x4, R244 ;  /* 0x0000000404047825 */ /* 0x000fe200078e02f4 */
[----:B------:R-:W-:Y:S01]  /*27ff0*/  IADD3 R248, R3, 0x100000, RZ ;  /* 0x0010000003f87810 */ /* 0x000fe20007ffe0ff */
[----:B------:R2:W-:Y:S01]  /*28000*/  LDGSTS.E [R252+-0x7f200], [R8.64], !P6 ;  /* 0x80e0000008fc7fae */ /* 0x0005e2000f121844 */
[----:B------:R-:W-:-:S03]  /*28010*/  ISETP.GE.U32.AND P6, PT, R2, 0x7fffff75, PT ;  /* 0x7fffff750200780c */ /* 0x000fc60003fc6070 */
        /* <DEDUP_REMOVED lines=225> */
[----:B------:R1:W-:Y:S04]  /*28e30*/  LDGSTS.E [R249+-0x67400], [R6.64], !P5 ;  /* 0x98c0000006f97fae */ /* 0x0003e8000e921844 */
[----:B------:R-:W-:Y:S01]  /*28e40*/  STL.64 [R1+0x390], R8 ;  /* 0x0003900801007387 */ /* 0x000fe20000100a00 */
[----:B--2---:R-:W-:-:S03]  /*28e50*/  IADD3 R252, R0, -0x81, RZ ;  /* 0xffffff7f00fc7810 */ /* 0x004fc60007ffe0ff */
[----:B------:R2:W-:Y:S04]  /*28e60*/  LDGSTS.E [R248+-0x67200], [R4.64], !P5 ;  /* 0x98e0000004f87fae */ /* 0x0005e8000e921844 */
[----:B------:R-:W-:Y:S01]  /*28e70*/  STL.64 [R1+0x398], R6 ;  /* 0x0003980601007387 */ /* 0x000fe20000100a00 */
[----:B------:R-:W-:-:S03]  /*28e80*/  ISETP.GE.U32.AND P5, PT, R252, 0x7fffff00, PT ;  /* 0x7fffff00fc00780c */ /* 0x000fc60003fa6070 */
[----:B------:R3:W-:Y:S01]  /*28e90*/  STL.64 [R1+0x3a0], R4 ;  /* 0x0003a00401007387 */ /* 0x0007e20000100a00 */
[----:B--2---:R-:W-:Y:S01]  /*28ea0*/  IMAD R248, R240, 0x67, RZ ;  /* 0x00000067f0f87824 */ /* 0x004fe200078e02ff */
[C---:B------:R-:W-:Y:S02]  /*28eb0*/  IADD3 R10, R3.reuse, 0x100000, RZ ;  /* 0x00100000030a7810 */ /* 0x040fe40007ffe0ff */
[----:B------:R-:W-:Y:S01]  /*28ec0*/  IADD3 R252, R3, 0x100000, RZ ;  /* 0x0010000003fc7810 */ /* 0x000fe20007ffe0ff */
[----:B------:R-:W-:-:S04]  /*28ed0*/  IMAD.WIDE R12, R248, 0x4, R242 ;  /* 0x00000004f80c7825 */ /* 0x000fc800078e02f2 */
[----:B---3--:R-:W-:Y:S01]  /*28ee0*/  IMAD R4, R240, 0x6b, RZ ;  /* 0x0000006bf0047824 */ /* 0x008fe200078e02ff */
[----:B------:R2:W-:Y:S01]  /*28ef0*/  LDGSTS.E [R10+-0x66400], [R12.64], !P0 ;  /* 0x99c000000c0a7fae */ /* 0x0005e2000c121844 */
[----:B------:R-:W-:Y:S01]  /*28f00*/  IMAD.WIDE R8, R248, 0x4, R244 ;  /* 0x00000004f8087825 */ /* 0x000fe200078e02f4 */
[----:B------:R-:W-:-:S03]  /*28f10*/  IADD3 R248, R3, 0x100000, RZ ;  /* 0x0010000003f87810 */ /* 0x000fc60007ffe0ff */
[C---:B-1----:R-:W-:Y:S01]  /*28f20*/  IMAD.WIDE R6, R4.reuse, 0x4, R242 ;  /* 0x0000000404067825 */ /* 0x042fe200078e02f2 */
[----:B------:R1:W-:Y:S03]  /*28f30*/  LDGSTS.E [R252+-0x66200], [R8.64], !P0 ;  /* 0x99e0000008fc7fae */ /* 0x0003e6000c121844 */
[----:B------:R-:W-:Y:S01]  /*28f40*/  IMAD.WIDE R4, R4, 0x4, R244 ;  /* 0x0000000404047825 */ /* 0x000fe200078e02f4 */
[----:B------:R3:W-:Y:S04]  /*28f50*/  LDGSTS.E [R249+-0x65400], [R6.64], !P6 ;  /* 0x9ac0000006f97fae */ /* 0x0007e8000f121844 */
[----:B------:R-:W-:Y:S04]  /*28f60*/  STL.64 [R1+0x3a8], R12 ;  /* 0x0003a80c01007387 */ /* 0x000fe80000100a00 */
[----:B------:R4:W-:Y:S04]  /*28f70*/  LDGSTS.E [R248+-0x65200], [R4.64], !P6 ;  /* 0x9ae0000004f87fae */ /* 0x0009e8000f121844 */
[----:B------:R-:W-:Y:S04]  /*28f80*/  STL.64 [R1+0x3b0], R8 ;  /* 0x0003b00801007387 */ /* 0x000fe80000100a00 */
[----:B------:R3:W-:Y:S01]  /*28f90*/  STL.64 [R1+0x3b8], R6 ;  /* 0x0003b80601007387 */ /* 0x0007e20000100a00 */
[----:B----4-:R-:W-:-:S03]  /*28fa0*/  IMAD R248, R240, 0x6f, RZ ;  /* 0x0000006ff0f87824 */ /* 0x010fc600078e02ff */
[----:B------:R4:W-:Y:S01]  /*28fb0*/  STL.64 [R1+0x3c0], R4 ;  /* 0x0003c00401007387 */ /* 0x0009e20000100a00 */
[----:B--2---:R-:W-:-:S04]  /*28fc0*/  IMAD.WIDE R10, R248, 0x4, R242 ;  /* 0x00000004f80a7825 */ /* 0x004fc800078e02f2 */
[----:B---3--:R-:W-:Y:S01]  /*28fd0*/  IMAD R6, R240, 0x73, RZ ;  /* 0x00000073f0067824 */ /* 0x008fe200078e02ff */
[----:B------:R-:W-:Y:S01]  /*28fe0*/  IADD3 R2, R0, -0x85, RZ ;  /* 0xffffff7b00027810 */ /* 0x000fe20007ffe0ff */
[----:B-1----:R-:W-:Y:S01]  /*28ff0*/  IMAD.WIDE R8, R248, 0x4, R244 ;  /* 0x00000004f8087825 */ /* 0x002fe200078e02f4 */
[----:B------:R-:W-:Y:S01]  /*29000*/  IADD3 R248, R3, 0x100000, RZ ;  /* 0x0010000003f87810 */ /* 0x000fe20007ffe0ff */
[----:B------:R1:W-:Y:S02]  /*29010*/  LDGSTS.E [R252+-0x64400], [R10.64], !P2 ;  /* 0x9bc000000afc7fae */ /* 0x0003e4000d121844 */
[----:B----4-:R-:W-:Y:S02]  /*29020*/  IMAD.WIDE R4, R6, 0x4, R242 ;  /* 0x0000000406047825 */ /* 0x010fe400078e02f2 */
[----:B------:R2:W-:Y:S01]  /*29030*/  LDGSTS.E [R249+-0x64200], [R8.64], !P2 ;  /* 0x9be0000008f97fae */ /* 0x0005e2000d121844 */
[----:B------:R-:W-:-:S03]  /*29040*/  ISETP.GE.U32.AND P0, PT, R2, 0x7ffffefc, PT ;  /* 0x7ffffefc0200780c */ /* 0x000fc60003f06070 */
[----:B------:R3:W-:Y:S01]  /*29050*/  LDGSTS.E [R248+-0x63400], [R4.64], !P1 ;  /* 0x9cc0000004f87fae */ /* 0x0007e2000c921844 */
[----:B------:R-:W-:-:S03]  /*29060*/  IADD3 R2, R0, -0x8d, RZ ;  /* 0xffffff7300027810 */ /* 0x000fc60007ffe0ff */
[----:B------:R1:W-:Y:S01]  /*29070*/  STL.64 [R1+0x3c8], R10 ;  /* 0x0003c80a01007387 */ /* 0x0003e20000100a00 */
[----:B------:R-:W-:-:S03]  /*29080*/  IMAD.WIDE R12, R6, 0x4, R244 ;  /* 0x00000004060c7825 */ /* 0x000fc600078e02f4 */
[----:B------:R2:W-:Y:S01]  /*29090*/  STL.64 [R1+0x3d0], R8 ;  /* 0x0003d00801007387 */ /* 0x0005e20000100a00 */
[----:B---3--:R-:W-:-:S03]  /*290a0*/  IMAD R248, R240, 0x77, RZ ;  /* 0x00000077f0f87824 */ /* 0x008fc600078e02ff */
[----:B------:R3:W-:Y:S01]  /*290b0*/  STL.64 [R1+0x3d8], R4 ;  /* 0x0003d80401007387 */ /* 0x0007e20000100a00 */
[----:B------:R-:W-:Y:S01]  /*290c0*/  ISETP.GE.U32.AND P2, PT, R2, 0x7ffffef4, PT ;  /* 0x7ffffef40200780c */ /* 0x000fe20003f46070 */
[----:B-1----:R-:W-:Y:S01]  /*290d0*/  IMAD.WIDE R10, R248, 0x4, R242 ;  /* 0x00000004f80a7825 */ /* 0x002fe200078e02f2 */
[----:B------:R-:W-:-:S03]  /*290e0*/  IADD3 R2, R0, -0x80, RZ ;  /* 0xffffff8000027810 */ /* 0x000fc60007ffe0ff */
[----:B--2---:R-:W-:Y:S01]  /*290f0*/  IMAD.WIDE R8, R248, 0x4, R244 ;  /* 0x00000004f8087825 */ /* 0x004fe200078e02f4 */
[----:B---3--:R-:W-:-:S03]  /*29100*/  IADD3 R5, R3, 0x100000, RZ ;  /* 0x0010000003057810 */ /* 0x008fc60007ffe0ff */
[----:B------:R-:W-:Y:S02]  /*29110*/  IMAD R4, R240, 0x7b, RZ ;  /* 0x0000007bf0047824 */ /* 0x000fe400078e02ff */
[----:B------:R1:W-:Y:S04]  /*29120*/  LDGSTS.E [R5+-0x63200], [R12.64], !P1 ;  /* 0x9ce000000c057fae */ /* 0x0003e8000c921844 */
[----:B------:R2:W-:Y:S04]  /*29130*/  LDGSTS.E [R252+-0x62400], [R10.64], !P4 ;  /* 0x9dc000000afc7fae */ /* 0x0005e8000e121844 */
[----:B------:R3:W-:Y:S01]  /*29140*/  LDGSTS.E [R249+-0x62200], [R8.64], !P4 ;  /* 0x9de0000008f97fae */ /* 0x0007e2000e121844 */
[----:B------:R-:W-:Y:S01]  /*29150*/  ISETP.GE.U32.AND P4, PT, R2, 0x7fffff01, PT ;  /* 0x7fffff010200780c */ /* 0x000fe20003f86070 */
[----:B------:R-:W-:-:S02]  /*29160*/  IMAD R2, R240, 0x7f, RZ ;  /* 0x0000007ff0027824 */ /* 0x000fc400078e02ff */
[----:B------:R-:W4:Y:S01]  /*29170*/  S2R R240, SR_TID.X ;  /* 0x0000000000f07919 */ /* 0x000f220000002100 */
[----:B------:R-:W-:Y:S02]  /*29180*/  IADD3 R7, R0, -0x89, RZ ;  /* 0xffffff7700077810 */ /* 0x000fe40007ffe0ff */
[----:B------:R-:W-:Y:S02]  /*29190*/  IADD3 R248, R3, 0x100000, RZ ;  /* 0x0010000003f87810 */ /* 0x000fe40007ffe0ff */
[----:B------:R-:W-:Y:S01]  /*291a0*/  ISETP.GE.U32.AND P6, PT, R7, 0x7ffffef8, PT ;  /* 0x7ffffef80700780c */ /* 0x000fe20003fc6070 */
[C---:B------:R-:W-:Y:S01]  /*291b0*/  IMAD.WIDE R6, R4.reuse, 0x4, R242 ;  /* 0x0000000404067825 */ /* 0x040fe200078e02f2 */
[----:B------:R-:W-:Y:S04]  /*291c0*/  STL.64 [R1+0x3e0], R12 ;  /* 0x0003e00c01007387 */ /* 0x000fe80000100a00 */
[----:B------:R-:W-:Y:S04]  /*291d0*/  STL.64 [R1+0x3e8], R10 ;  /* 0x0003e80a01007387 */ /* 0x000fe80000100a00 */
[----:B------:R3:W-:Y:S04]  /*291e0*/  STL.64 [R1+0x3f0], R8 ;  /* 0x0003f00801007387 */ /* 0x0007e80000100a00 */
[----:B------:R1:W-:Y:S04]  /*291f0*/  STL.64 [R1+0x3f8], R6 ;  /* 0x0003f80601007387 */ /* 0x0003e80000100a00 */
[----:B------:R2:W-:Y:S01]  /*29200*/  LDGSTS.E [R248+-0x61400], [R6.64], !P3 ;  /* 0x9ec0000006f87fae */ /* 0x0005e2000d921844 */
[----:B---3--:R-:W-:-:S03]  /*29210*/  IMAD.WIDE R8, R4, 0x4, R244 ;  /* 0x0000000404087825 */ /* 0x008fc600078e02f4 */
[----:B------:R-:W-:Y:S01]  /*29220*/  STL [R1+0x3e48], R242 ;  /* 0x003e48f201007387 */ /* 0x000fe20000100800 */
[----:B-1----:R-:W-:-:S03]  /*29230*/  IMAD.WIDE R4, R2, 0x4, R244 ;  /* 0x0000000402047825 */ /* 0x002fc600078e02f4 */
[----:B------:R-:W-:Y:S01]  /*29240*/  STL.64 [R1+0x400], R8 ;  /* 0x0004000801007387 */ /* 0x000fe20000100a00 */
[----:B--2---:R-:W-:-:S03]  /*29250*/  IMAD.WIDE R6, R2, 0x4, R242 ;  /* 0x0000000402067825 */ /* 0x004fc600078e02f2 */
[----:B------:R-:W-:Y:S04]  /*29260*/  STL [R1+0x3e44], R243 ;  /* 0x003e44f301007387 */ /* 0x000fe80000100800 */
[----:B------:R-:W-:Y:S01]  /*29270*/  STL.64 [R1+0x408], R6 ;  /* 0x0004080601007387 */ /* 0x000fe20000100a00 */
[----:B----4-:R-:W-:-:S03]  /*29280*/  LOP3.LUT R241, R240, 0x7f, RZ, 0xc0, !PT ;  /* 0x0000007ff0f17812 */ /* 0x010fc600078ec0ff */
[----:B------:R-:W-:Y:S04]  /*29290*/  STL [R1+0x3e50], R244 ;  /* 0x003e50f401007387 */ /* 0x000fe80000100800 */
[----:B------:R-:W-:Y:S04]  /*292a0*/  STL [R1+0x3e4c], R245 ;  /* 0x003e4cf501007387 */ /* 0x000fe80000100800 */
[----:B------:R-:W-:Y:S04]  /*292b0*/  STL.64 [R1+0x410], R4 ;  /* 0x0004100401007387 */ /* 0x000fe80000100a00 */
[----:B------:R-:W2:Y:S04]  /*292c0*/  LDL.LU R224, [R1+0x730] ;  /* 0x0007300001e07983 */ /* 0x000ea80000300800 */
[----:B------:R-:W3:Y:S04]  /*292d0*/  LDL.LU R240, [R1+0x5c8] ;  /* 0x0005c80001f07983 */ /* 0x000ee80000300800 */
[----:B------:R-:W4:Y:S04]  /*292e0*/  LDL.LU R236, [R1+0x5cc] ;  /* 0x0005cc0001ec7983 */ /* 0x000f280000300800 */
[----:B------:R-:W4:Y:S04]  /*292f0*/  LDL.LU R226, [R1+0x5d4] ;  /* 0x0005d40001e27983 */ /* 0x000f280000300800 */
[----:B------:R-:W4:Y:S04]  /*29300*/  LDL.LU R239, [R1+0x5e0] ;  /* 0x0005e00001ef7983 */ /* 0x000f280000300800 */
[----:B------:R-:W4:Y:S04]  /*29310*/  LDL.LU R218, [R1+0x5ec] ;  /* 0x0005ec0001da7983 */ /* 0x000f280000300800 */
[----:B------:R-:W4:Y:S01]  /*29320*/  LDL.LU R235, [R1+0x5f0] ;  /* 0x0005f00001eb7983 */ /* 0x000f220000300800 */
[----:B------:R-:W-:-:S03]  /*29330*/  IADD3 R0, R0, 0x7f, RZ ;  /* 0x0000007f00007810 */ /* 0x000fc60007ffe0ff */
[----:B------:R-:W4:Y:S04]  /*29340*/  LDL.LU R221, [R1+0x600] ;  /* 0x0006000001dd7983 */ /* 0x000f280000300800 */
[----:B------:R-:W4:Y:S04]  /*29350*/  LDL.LU R220, [R1+0x610] ;  /* 0x0006100001dc7983 */ /* 0x000f280000300800 */
[----:B------:R-:W4:Y:S01]  /*29360*/  LDL.LU R223, [R1+0x620] ;  /* 0x0006200001df7983 */ /* 0x000f220000300800 */
[----:B------:R-:W-:-:S03]  /*29370*/  ISETP.GT.AND P1, PT, R0, 0x7f, PT ;  /* 0x0000007f0000780c */ /* 0x000fc60003f24270 */
[----:B------:R-:W4:Y:S04]  /*29380*/  LDL.LU R222, [R1+0x624] ;  /* 0x0006240001de7983 */ /* 0x000f280000300800 */
[----:B------:R-:W4:Y:S01]  /*29390*/  LDL.LU R238, [R1+0x638] ;  /* 0x0006380001ee7983 */ /* 0x000f220000300800 */
[----:B------:R-:W-:-:S03]  /*293a0*/  IMAD R2, R241, c[0x0][0x18c], RZ ;  /* 0x00006300f1027a24 */ /* 0x000fc600078e02ff */
[----:B------:R1:W-:Y:S04]  /*293b0*/  LDGSTS.E [R252+-0x61200], [R8.64], !P3 ;  /* 0x9ee0000008fc7fae */ /* 0x0003e8000d921844 */
[----:B------:R-:W4:Y:S04]  /*293c0*/  LDL.LU R227, [R1+0x644] ;  /* 0x0006440001e37983 */ /* 0x000f280000300800 */
[----:B------:R1:W-:Y:S02]  /*293d0*/  LDGSTS.E [R249+-0x60400], [R6.64], !P4 ;  /* 0x9fc0000006f97fae */ /* 0x0003e4000e121844 */
[----:B-1----:R-:W-:-:S02]  /*293e0*/  SEL R252, RZ, 0x4, !P1 ;  /* 0x00000004fffc7807 */ /* 0x002fc40004800000 */
[----:B------:R1:W-:Y:S01]  /*293f0*/  LDGSTS.E [R248+-0x60200], [R4.64], !P4 ;  /* 0x9fe0000004f87fae */ /* 0x0003e2000e121844 */
[----:B------:R-:W-:-:S03]  /*29400*/  ISETP.GE.AND P1, PT, R241, c[0x0][0x180], PT ;  /* 0x00006000f1007a0c */ /* 0x000fc60003f26270 */
        /* <DEDUP_REMOVED lines=8> */
[----:B------:R-:W4:Y:S01]  /*29490*/  LDL.LU R233, [R1+0x6c0] ;  /* 0x0006c00001e97983 */ /* 0x000f220000300800 */
[----:B------:R-:W-:-:S05]  /*294a0*/  SEL R0, R252, RZ, !P1 ;  /* 0x000000fffc007207 */ /* 0x000fca0004800000 */
[----:B------:R2:W-:Y:S01]  /*294b0*/  STL [R1+0x3e54], R0 ;  /* 0x003e540001007387 */ /* 0x0005e20000100800 */
[----:B-1----:R-:W-:-:S04]  /*294c0*/  LEA R248, P3, R2, c[0x0][0x168], 0x2 ;  /* 0x00005a0002f87a11 */ /* 0x002fc800078610ff */
[----:B------:R-:W-:Y:S01]  /*294d0*/  LEA.HI.X.SX32 R249, R2, c[0x0][0x16c], 0x2, P3 ;  /* 0x00005b0002f97a11 */ /* 0x000fe200018f16ff */
[----:B--2---:R-:W-:Y:S02]  /*294e0*/  IMAD R252, R224, c[0x0][0x190], RZ ;  /* 0x00006400e0fc7a24 */ /* 0x004fe400078e02ff */
[----:B---3--:R-:W-:Y:S02]  /*294f0*/  IMAD R224, R240, c[0x0][0x190], RZ ;  /* 0x00006400f0e07a24 */ /* 0x008fe400078e02ff */
[----:B------:R-:W2:Y:S01]  /*29500*/  LDL.LU R240, [R1+0x6c4] ;  /* 0x0006c40001f07983 */ /* 0x000ea20000300800 */
[----:B----4-:R-:W-:-:S03]  /*29510*/  IMAD R225, R236, c[0x0][0x190], RZ ;  /* 0x00006400ece17a24 */ /* 0x010fc600078e02ff */
[----:B------:R-:W3:Y:S01]  /*29520*/  LDL.LU R236, [R1+0x6d8] ;  /* 0x0006d80001ec7983 */ /* 0x000ee20000300800 */
[----:B------:R-:W-:Y:S02]  /*29530*/  IMAD R0, R226, c[0x0][0x190], RZ ;  /* 0x00006400e2007a24 */ /* 0x000fe400078e02ff */
[----:B------:R-:W-:Y:S02]  /*29540*/  IMAD R226, R239, c[0x0][0x190], RZ ;  /* 0x00006400efe27a24 */ /* 0x000fe400078e02ff */
[----:B------:R-:W4:Y:S04]  /*29550*/  LDL.LU R239, [R1+0x6e0] ;  /* 0x0006e00001ef7983 */ /* 0x000f280000300800 */
[----:B------:R1:W-:Y:S01]  /*29560*/  STL [R1+0x5d4], R0 ;  /* 0x0005d40001007387 */ /* 0x0003e20000100800 */
[----:B------:R-:W-:-:S03]  /*29570*/  IMAD R2, R235, c[0x0][0x190], RZ ;  /* 0x00006400eb027a24 */ /* 0x000fc600078e02ff */
[----:B------:R-:W4:Y:S01]  /*29580*/  LDL.LU R235, [R1+0x6e4] ;  /* 0x0006e40001eb7983 */ /* 0x000f220000300800 */
[----:B-1----:R-:W-:-:S05]  /*29590*/  IMAD R0, R218, c[0x0][0x190], RZ ;  /* 0x00006400da007a24 */ /* 0x002fca00078e02ff */
[----:B------:R1:W-:Y:S01]  /*295a0*/  STL [R1+0x5ec], R0 ;  /* 0x0005ec0001007387 */ /* 0x0003e20000100800 */
[----:B------:R-:W-:-:S03]  /*295b0*/  IMAD R3, R223, c[0x0][0x190], RZ ;  /* 0x00006400df037a24 */ /* 0x000fc600078e02ff */
[----:B------:R1:W-:Y:S02]  /*295c0*/  STL [R1+0x5f0], R2 ;  /* 0x0005f00201007387 */ /* 0x0003e40000100800 */
[----:B-1----:R-:W-:Y:S02]  /*295d0*/  IMAD R0, R221, c[0x0][0x190], RZ ;  /* 0x00006400dd007a24 */ /* 0x002fe400078e02ff */
[----:B------:R-:W-:-:S03]  /*295e0*/  IMAD R2, R220, c[0x0][0x190], RZ ;  /* 0x00006400dc027a24 */ /* 0x000fc600078e02ff */
[----:B------:R1:W-:Y:S04]  /*295f0*/  STL [R1+0x600], R0 ;  /* 0x0006000001007387 */ /* 0x0003e80000100800 */
[----:B------:R1:W-:Y:S04]  /*29600*/  STL [R1+0x610], R2 ;  /* 0x0006100201007387 */ /* 0x0003e80000100800 */
[----:B------:R-:W-:Y:S01]  /*29610*/  STL [R1+0x620], R3 ;  /* 0x0006200301007387 */ /* 0x000fe20000100800 */
[----:B-1----:R-:W-:Y:S02]  /*29620*/  IMAD R0, R222, c[0x0][0x190], RZ ;  /* 0x00006400de007a24 */ /* 0x002fe400078e02ff */
[----:B------:R-:W-:-:S02]  /*29630*/  IMAD R2, R238, c[0x0][0x190], RZ ;  /* 0x00006400ee027a24 */ /* 0x000fc400078e02ff */
[----:B------:R-:W4:Y:S04]  /*29640*/  LDL.LU R238, [R1+0x6f0] ;  /* 0x0006f00001ee7983 */ /* 0x000f280000300800 */
[----:B------:R1:W-:Y:S04]  /*29650*/  STL [R1+0x624], R0 ;  /* 0x0006240001007387 */ /* 0x0003e80000100800 */
[----:B------:R1:W-:Y:S02]  /*29660*/  STL [R1+0x638], R2 ;  /* 0x0006380201007387 */ /* 0x0003e40000100800 */
[----:B-1----:R-:W-:-:S02]  /*29670*/  IMAD R0, R227, c[0x0][0x190], RZ ;  /* 0x00006400e3007a24 */ /* 0x002fc400078e02ff */
[----:B------:R-:W-:Y:S02]  /*29680*/  IMAD R2, R241, c[0x0][0x190], RZ ;  /* 0x00006400f1027a24 */ /* 0x000fe400078e02ff */
[----:B------:R-:W4:Y:S04]  /*29690*/  LDL.LU R241, [R1+0x704] ;  /* 0x0007040001f17983 */ /* 0x000f280000300800 */
[----:B------:R1:W-:Y:S04]  /*296a0*/  STL [R1+0x644], R0 ;  /* 0x0006440001007387 */ /* 0x0003e80000100800 */
[----:B------:R-:W-:Y:S01]  /*296b0*/  STL [R1+0x648], R2 ;  /* 0x0006480201007387 */ /* 0x000fe20000100800 */
[----:B-1----:R-:W-:-:S02]  /*296c0*/  IMAD R0, R231, c[0x0][0x190], RZ ;  /* 0x00006400e7007a24 */ /* 0x002fc400078e02ff */
[----:B------:R-:W-:Y:S02]  /*296d0*/  IMAD R231, R234, c[0x0][0x190], RZ ;  /* 0x00006400eae77a24 */ /* 0x000fe400078e02ff */
[----:B------:R-:W4:Y:S04]  /*296e0*/  LDL.LU R234, [R1+0x714] ;  /* 0x0007140001ea7983 */ /* 0x000f280000300800 */
[----:B------:R1:W-:Y:S01]  /*296f0*/  STL [R1+0x654], R0 ;  /* 0x0006540001007387 */ /* 0x0003e20000100800 */
[----:B------:R-:W-:Y:S02]  /*29700*/  IMAD R3, R229, c[0x0][0x190], RZ ;  /* 0x00006400e5037a24 */ /* 0x000fe400078e02ff */
[----:B-1----:R-:W-:Y:S02]  /*29710*/  IMAD R0, R230, c[0x0][0x190], RZ ;  /* 0x00006400e6007a24 */ /* 0x002fe400078e02ff */
[----:B------:R-:W4:Y:S01]  /*29720*/  LDL.LU R230, [R1+0x718] ;  /* 0x0007180001e67983 */ /* 0x000f220000300800 */
[----:B------:R-:W-:-:S03]  /*29730*/  IMAD R2, R237, c[0x0][0x190], RZ ;  /* 0x00006400ed027a24 */ /* 0x000fc600078e02ff */
[----:B------:R1:W-:Y:S04]  /*29740*/  STL [R1+0x668], R0 ;  /* 0x0006680001007387 */ /* 0x0003e80000100800 */
[----:B------:R-:W-:Y:S04]  /*29750*/  STL [R1+0x678], R3 ;  /* 0x0006780301007387 */ /* 0x000fe80000100800 */
[----:B------:R-:W4:Y:S01]  /*29760*/  LDL.LU R237, [R1+0x748] ;  /* 0x0007480001ed7983 */ /* 0x000f220000300800 */
[----:B-1----:R-:W-:-:S05]  /*29770*/  IMAD R0, R228, c[0x0][0x190], RZ ;  /* 0x00006400e4007a24 */ /* 0x002fca00078e02ff */
[----:B------:R1:W-:Y:S04]  /*29780*/  STL [R1+0x690], R0 ;  /* 0x0006900001007387 */ /* 0x0003e80000100800 */
[----:B------:R2:W-:Y:S04]  /*29790*/  STL [R1+0x69c], R2 ;  /* 0x00069c0201007387 */ /* 0x0005e80000100800 */
[----:B------:R-:W4:Y:S01]  /*297a0*/  LDL.LU R215, [R1+0x750] ;  /* 0x0007500001d77983 */ /* 0x000f220000300800 */
[----:B-1----:R-:W-:-:S03]  /*297b0*/  IMAD R0, R233, c[0x0][0x190], RZ ;  /* 0x00006400e9007a24 */ /* 0x002fc600078e02ff */
[----:B------:R-:W4:Y:S04]  /*297c0*/  LDL.LU R233, [R1+0x754] ;  /* 0x0007540001e97983 */ /* 0x000f280000300800 */
[----:B------:R3:W-:Y:S01]  /*297d0*/  STL [R1+0x6a0], R0 ;  /* 0x0006a00001007387 */ /* 0x0007e20000100800 */
[----:B--2---:R-:W-:-:S03]  /*297e0*/  IMAD R2, R240, c[0x0][0x190], RZ ;  /* 0x00006400f0027a24 */ /* 0x004fc600078e02ff */
[----:B------:R-:W2:Y:S01]  /*297f0*/  LDL.LU R240, [R1+0xc24] ;  /* 0x000c240001f07983 */ /* 0x000ea20000300800 */
[----:B---3--:R-:W-:-:S03]  /*29800*/  IMAD R0, R236, c[0x0][0x190], RZ ;  /* 0x00006400ec007a24 */ /* 0x008fc600078e02ff */
[----:B------:R-:W-:Y:S04]  /*29810*/  STL [R1+0x6ac], R2 ;  /* 0x0006ac0201007387 */ /* 0x000fe80000100800 */
[----:B------:R-:W3:Y:S04]  /*29820*/  LDL.LU R217, [R1+0xc20] ;  /* 0x000c200001d97983 */ /* 0x000ee80000300800 */
[----:B------:R-:W3:Y:S04]  /*29830*/  LDL.LU R236, [R1+0xc1c] ;  /* 0x000c1c0001ec7983 */ /* 0x000ee80000300800 */
[----:B------:R4:W-:Y:S04]  /*29840*/  STL [R1+0x6c0], R0 ;  /* 0x0006c00001007387 */ /* 0x0009e80000100800 */
[----:B------:R-:W3:Y:S01]  /*29850*/  LDL.LU R216, [R1+0x760] ;  /* 0x0007600001d87983 */ /* 0x000ee20000300800 */
[----:B----4-:R-:W-:-:S03]  /*29860*/  IMAD R0, R239, c[0x0][0x190], RZ ;  /* 0x00006400ef007a24 */ /* 0x010fc600078e02ff */
[----:B------:R-:W4:Y:S04]  /*29870*/  LDL.LU R239, [R1+0x770] ;  /* 0x0007700001ef7983 */ /* 0x000f280000300800 */
[----:B------:R1:W-:Y:S04]  /*29880*/  STL [R1+0x6c4], R0 ;  /* 0x0006c40001007387 */ /* 0x0003e80000100800 */
[----:B------:R-:W4:Y:S04]  /*29890*/  LDL.LU R219, [R1+0x784] ;  /* 0x0007840001db7983 */ /* 0x000f280000300800 */
[----:B------:R-:W4:Y:S01]  /*298a0*/  LDL.LU R218, [R1+0x788] ;  /* 0x0007880001da7983 */ /* 0x000f220000300800 */
[----:B-1----:R-:W-:-:S05]  /*298b0*/  IMAD R0, R235, c[0x0][0x190], RZ ;  /* 0x00006400eb007a24 */ /* 0x002fca00078e02ff */
[----:B------:R1:W-:Y:S04]  /*298c0*/  STL [R1+0x6d8], R0 ;  /* 0x0006d80001007387 */ /* 0x0003e80000100800 */
[----:B------:R-:W4:Y:S04]  /*298d0*/  LDL.LU R221, [R1+0x794] ;  /* 0x0007940001dd7983 */ /* 0x000f280000300800 */
[----:B------:R-:W4:Y:S04]  /*298e0*/  LDL.LU R220, [R1+0x7a0] ;  /* 0x0007a00001dc7983 */ /* 0x000f280000300800 */
[----:B------:R-:W4:Y:S01]  /*298f0*/  LDL.LU R235, [R1+0x7ac] ;  /* 0x0007ac0001eb7983 */ /* 0x000f220000300800 */
[----:B-1----:R-:W-:-:S03]  /*29900*/  IMAD R0, R238, c[0x0][0x190], RZ ;  /* 0x00006400ee007a24 */ /* 0x002fc600078e02ff */
[----:B------:R-:W4:Y:S04]  /*29910*/  LDL.LU R223, [R1+0x7b8] ;  /* 0x0007b80001df7983 */ /* 0x000f280000300800 */
[----:B------:R-:W4:Y:S04]  /*29920*/  LDL.LU R238, [R1+0x7c4] ;  /* 0x0007c40001ee7983 */ /* 0x000f280000300800 */
[----:B------:R1:W-:Y:S04]  /*29930*/  STL [R1+0x6e0], R0 ;  /* 0x0006e00001007387 */ /* 0x0003e80000100800 */
[----:B------:R-:W4:Y:S01]  /*29940*/  LDL.LU R222, [R1+0x7cc] ;  /* 0x0007cc0001de7983 */ /* 0x000f220000300800 */
[----:B-1----:R-:W-:-:S03]  /*29950*/  IMAD R0, R241, c[0x0][0x190], RZ ;  /* 0x00006400f1007a24 */ /* 0x002fc600078e02ff */
[----:B------:R-:W4:Y:S04]  /*29960*/  LDL.LU R241, [R1+0x7d0] ;  /* 0x0007d00001f17983 */ /* 0x000f280000300800 */
[----:B------:R1:W-:Y:S04]  /*29970*/  STL [R1+0x6e4], R0 ;  /* 0x0006e40001007387 */ /* 0x0003e80000100800 */
[----:B------:R-:W4:Y:S01]  /*29980*/  LDL.LU R227, [R1+0x7e0] ;  /* 0x0007e00001e37983 */ /* 0x000f220000300800 */
[----:B-1----:R-:W-:-:S03]  /*29990*/  IMAD R0, R234, c[0x0][0x190], RZ ;  /* 0x00006400ea007a24 */ /* 0x002fc600078e02ff */
[----:B------:R-:W4:Y:S04]  /*299a0*/  LDL.LU R234, [R1+0x7f8] ;  /* 0x0007f80001ea7983 */ /* 0x000f280000300800 */
[----:B------:R1:W-:Y:S04]  /*299b0*/  STL [R1+0x6f0], R0 ;  /* 0x0006f00001007387 */ /* 0x0003e80000100800 */
[----:B------:R-:W4:Y:S04]  /*299c0*/  LDL.LU R229, [R1+0x800] ;  /* 0x0008000001e57983 */ /* 0x000f280000300800 */
[----:B------:R-:W4:Y:S01]  /*299d0*/  LDL.LU R228, [R1+0x808] ;  /* 0x0008080001e47983 */ /* 0x000f220000300800 */
[----:B-1----:R-:W-:-:S05]  /*299e0*/  IMAD R0, R230, c[0x0][0x190], RZ ;  /* 0x00006400e6007a24 */ /* 0x002fca00078e02ff */
[----:B------:R-:W-:Y:S04]  /*299f0*/  STL [R1+0x704], R0 ;  /* 0x0007040001007387 */ /* 0x000fe80000100800 */
[----:B------:R-:W4:Y:S01]  /*29a00*/  LDL.LU R230, [R1+0x81c] ;  /* 0x00081c0001e67983 */ /* 0x000f220000300800 */
[----:B------:R-:W-:-:S03]  /*29a10*/  IMAD R2, R237, c[0x0][0x190], RZ ;  /* 0x00006400ed027a24 */ /* 0x000fc600078e02ff */
[----:B------:R-:W4:Y:S04]  /*29a20*/  LDL.LU R237, [R1+0x820] ;  /* 0x0008200001ed7983 */ /* 0x000f280000300800 */
[----:B------:R1:W-:Y:S02]  /*29a30*/  STL [R1+0x714], R2 ;  /* 0x0007140201007387 */ /* 0x0003e40000100800 */
[----:B-1----:R-:W-:Y:S02]  /*29a40*/  IMAD R2, R233, c[0x0][0x190], RZ ;  /* 0x00006400e9027a24 */ /* 0x002fe400078e02ff */
[----:B------:R-:W4:Y:S01]  /*29a50*/  LDL.LU R233, [R1+0x830] ;  /* 0x0008300001e97983 */ /* 0x000f220000300800 */
[----:B------:R-:W-:-:S05]  /*29a60*/  IMAD R0, R215, c[0x0][0x190], RZ ;  /* 0x00006400d7007a24 */ /* 0x000fca00078e02ff */
[----:B------:R2:W-:Y:S04]  /*29a70*/  STL [R1+0x718], R0 ;  /* 0x0007180001007387 */ /* 0x0005e80000100800 */
[----:B------:R3:W-:Y:S01]  /*29a80*/  STL [R1+0x730], R2 ;  /* 0x0007300201007387 */ /* 0x0007e20000100800 */
[----:B--2---:R-:W-:-:S03]  /*29a90*/  IMAD R0, R240, c[0x0][0x190], RZ ;  /* 0x00006400f0007a24 */ /* 0x004fc600078e02ff */
[----:B------:R-:W2:Y:S04]  /*29aa0*/  LDL.LU R240, [R1+0x838] ;  /* 0x0008380001f07983 */ /* 0x000ea80000300800 */
[----:B------:R1:W-:Y:S01]  /*29ab0*/  STL [R1+0x748], R0 ;  /* 0x0007480001007387 */ /* 0x0003e20000100800 */
[----:B---3--:R-:W-:Y:S02]  /*29ac0*/  IMAD R2, R217, c[0x0][0x190], RZ ;  /* 0x00006400d9027a24 */ /* 0x008fe400078e02ff */
[----:B-1----:R-:W-:Y:S02]  /*29ad0*/  IMAD R0, R236, c[0x0][0x190], RZ ;  /* 0x00006400ec007a24 */ /* 0x002fe400078e02ff */
[----:B------:R-:W3:Y:S04]  /*29ae0*/  LDL.LU R236, [R1+0x840] ;  /* 0x0008400001ec7983 */ /* 0x000ee80000300800 */
[----:B------:R1:W-:Y:S04]  /*29af0*/  STL [R1+0x750], R2 ;  /* 0x0007500201007387 */ /* 0x0003e80000100800 */
[----:B------:R4:W-:Y:S01]  /*29b00*/  STL [R1+0x754], R0 ;  /* 0x0007540001007387 */ /* 0x0009e20000100800 */
[----:B-1----:R-:W-:-:S02]  /*29b10*/  IMAD R2, R216, c[0x0][0x190], RZ ;  /* 0x00006400d8027a24 */ /* 0x002fc400078e02ff */
[----:B----4-:R-:W-:Y:S02]  /*29b20*/  IMAD R0, R239, c[0x0][0x190], RZ ;  /* 0x00006400ef007a24 */ /* 0x010fe400078e02ff */
[----:B------:R-:W4:Y:S04]  /*29b30*/  LDL.LU R239, [R1+0x850] ;  /* 0x0008500001ef7983 */ /* 0x000f280000300800 */
[----:B------:R1:W-:Y:S04]  /*29b40*/  STL [R1+0x760], R2 ;  /* 0x0007600201007387 */ /* 0x0003e80000100800 */
[----:B------:R1:W-:Y:S02]  /*29b50*/  STL [R1+0x770], R0 ;  /* 0x0007700001007387 */ /* 0x0003e40000100800 */
[----:B-1----:R-:W-:-:S02]  /*29b60*/  IMAD R2, R219, c[0x0][0x190], RZ ;  /* 0x00006400db027a24 */ /* 0x002fc400078e02ff */
[----:B------:R-:W-:Y:S02]  /*29b70*/  IMAD R3, R221, c[0x0][0x190], RZ ;  /* 0x00006400dd037a24 */ /* 0x000fe400078e02ff */
[----:B------:R-:W-:Y:S01]  /*29b80*/  IMAD R0, R218, c[0x0][0x190], RZ ;  /* 0x00006400da007a24 */ /* 0x000fe200078e02ff */
[----:B------:R1:W-:Y:S04]  /*29b90*/  STL [R1+0x784], R2 ;  /* 0x0007840201007387 */ /* 0x0003e80000100800 */
[----:B------:R1:W-:Y:S04]  /*29ba0*/  STL [R1+0x788], R0 ;  /* 0x0007880001007387 */ /* 0x0003e80000100800 */
[----:B------:R-:W-:Y:S01]  /*29bb0*/  STL [R1+0x794], R3 ;  /* 0x0007940301007387 */ /* 0x000fe20000100800 */
[----:B-1----:R-:W-:-:S02]  /*29bc0*/  IMAD R2, R220, c[0x0][0x190], RZ ;  /* 0x00006400dc027a24 */ /* 0x002fc400078e02ff */
[----:B------:R-:W-:Y:S02]  /*29bd0*/  IMAD R0, R235, c[0x0][0x190], RZ ;  /* 0x00006400eb007a24 */ /* 0x000fe400078e02ff */
[----:B------:R-:W4:Y:S04]  /*29be0*/  LDL.LU R235, [R1+0x85c] ;  /* 0x00085c0001eb7983 */ /* 0x000f280000300800 */
[----:B------:R1:W-:Y:S04]  /*29bf0*/  STL [R1+0x7a0], R2 ;  /* 0x0007a00201007387 */ /* 0x0003e80000100800 */
[----:B------:R1:W-:Y:S02]  /*29c00*/  STL [R1+0x7ac], R0 ;  /* 0x0007ac0001007387 */ /* 0x0003e40000100800 */
        /* <DEDUP_REMOVED lines=9> */
[----:B------:R1:W-:Y:S01]  /*29ca0*/  STL [R1+0x7d0], R0 ;  /* 0x0007d00001007387 */ /* 0x0003e20000100800 */
[----:B------:R-:W-:-:S02]  /*29cb0*/  IMAD R3, R229, c[0x0][0x190], RZ ;  /* 0x00006400e5037a24 */ /* 0x000fc400078e02ff */
[----:B-1----:R-:W-:Y:S02]  /*29cc0*/  IMAD R2, R227, c[0x0][0x190], RZ ;  /* 0x00006400e3027a24 */ /* 0x002fe400078e02ff */
[----:B------:R-:W-:Y:S02]  /*29cd0*/  IMAD R0, R234, c[0x0][0x190], RZ ;  /* 0x00006400ea007a24 */ /* 0x000fe400078e02ff */
[----:B------:R-:W4:Y:S04]  /*29ce0*/  LDL.LU R234, [R1+0x878] ;  /* 0x0008780001ea7983 */ /* 0x000f280000300800 */
[----:B------:R1:W-:Y:S04]  /*29cf0*/  STL [R1+0x7e0], R2 ;  /* 0x0007e00201007387 */ /* 0x0003e80000100800 */
[----:B------:R1:W-:Y:S04]  /*29d00*/  STL [R1+0x7f8], R0 ;  /* 0x0007f80001007387 */ /* 0x0003e80000100800 */
[----:B------:R-:W-:Y:S01]  /*29d10*/  STL [R1+0x800], R3 ;  /* 0x0008000301007387 */ /* 0x000fe20000100800 */
[----:B-1----:R-:W-:-:S03]  /*29d20*/  IMAD R2, R230, c[0x0][0x190], RZ ;  /* 0x00006400e6027a24 */ /* 0x002fc600078e02ff */
[----:B------:R-:W4:Y:S01]  /*29d30*/  LDL.LU R230, [R1+0x888] ;  /* 0x0008880001e67983 */ /* 0x000f220000300800 */
[----:B------:R-:W-:-:S05]  /*29d40*/  IMAD R0, R228, c[0x0][0x190], RZ ;  /* 0x00006400e4007a24 */ /* 0x000fca00078e02ff */
[----:B------:R1:W-:Y:S04]  /*29d50*/  STL [R1+0x808], R0 ;  /* 0x0008080001007387 */ /* 0x0003e80000100800 */
[----:B------:R1:W-:Y:S04]  /*29d60*/  STL [R1+0x81c], R2 ;  /* 0x00081c0201007387 */ /* 0x0003e80000100800 */
[----:B------:R-:W4:Y:S01]  /*29d70*/  LDL.LU R215, [R1+0x88c] ;  /* 0x00088c0001d77983 */ /* 0x000f220000300800 */
[----:B-1----:R-:W-:-:S03]  /*29d80*/  IMAD R0, R237, c[0x0][0x190], RZ ;  /* 0x00006400ed007a24 */ /* 0x002fc600078e02ff */
[----:B------:R-:W4:Y:S01]  /*29d90*/  LDL.LU R237, [R1+0x890] ;  /* 0x0008900001ed7983 */ /* 0x000f220000300800 */
[----:B------:R-:W-:-:S03]  /*29da0*/  IMAD R2, R233, c[0x0][0x190], RZ ;  /* 0x00006400e9027a24 */ /* 0x000fc600078e02ff */
[----:B------:R2:W-:Y:S04]  /*29db0*/  STL [R1+0x820], R0 ;  /* 0x0008200001007387 */ /* 0x0005e80000100800 */
[----:B------:R-:W4:Y:S04]  /*29dc0*/  LDL.LU R233, [R1+0x8a8] ;  /* 0x0008a80001e97983 */ /* 0x000f280000300800 */
[----:B------:R-:W-:Y:S04]  /*29dd0*/  STL [R1+0x830], R2 ;  /* 0x0008300201007387 */ /* 0x000fe80000100800 */
[----:B------:R-:W4:Y:S01]  /*29de0*/  LDL.LU R217, [R1+0x8ac] ;  /* 0x0008ac0001d97983 */ /* 0x000f220000300800 */
[----:B--2---:R-:W-:-:S03]  /*29df0*/  IMAD R0, R240, c[0x0][0x190], RZ ;  /* 0x00006400f0007a24 */ /* 0x004fc600078e02ff */
[----:B------:R-:W2:Y:S04]  /*29e00*/  LDL.LU R240, [R1+0x8b0] ;  /* 0x0008b00001f07983 */ /* 0x000ea80000300800 */
[----:B------:R3:W-:Y:S04]  /*29e10*/  STL [R1+0x838], R0 ;  /* 0x0008380001007387 */ /* 0x0007e80000100800 */
[----:B------:R-:W2:Y:S01]  /*29e20*/  LDL.LU R216, [R1+0x8c8] ;  /* 0x0008c80001d87983 */ /* 0x000ea20000300800 */
[----:B---3--:R-:W-:-:S03]  /*29e30*/  IMAD R0, R236, c[0x0][0x190], RZ ;  /* 0x00006400ec007a24 */ /* 0x008fc600078e02ff */
[----:B------:R-:W3:Y:S04]  /*29e40*/  LDL.LU R236, [R1+0x8d4] ;  /* 0x0008d40001ec7983 */ /* 0x000ee80000300800 */
[----:B------:R4:W-:Y:S04]  /*29e50*/  STL [R1+0x840], R0 ;  /* 0x0008400001007387 */ /* 0x0009e80000100800 */
[----:B------:R-:W3:Y:S04]  /*29e60*/  LDL.LU R219, [R1+0x8e0] ;  /* 0x0008e00001db7983 */ /* 0x000ee80000300800 */
[----:B------:R-:W3:Y:S01]  /*29e70*/  LDL.LU R218, [R1+0x8e8] ;  /* 0x0008e80001da7983 */ /* 0x000ee20000300800 */
[----:B----4-:R-:W-:-:S05]  /*29e80*/  IMAD R0, R239, c[0x0][0x190], RZ ;  /* 0x00006400ef007a24 */ /* 0x010fca00078e02ff */
[----:B------:R1:W-:Y:S04]  /*29e90*/  STL [R1+0x850], R0 ;  /* 0x0008500001007387 */ /* 0x0003e80000100800 */
[----:B------:R-:W4:Y:S04]  /*29ea0*/  LDL.LU R221, [R1+0x8f8] ;  /* 0x0008f80001dd7983 */ /* 0x000f280000300800 */
[----:B------:R-:W4:Y:S04]  /*29eb0*/  LDL.LU R220, [R1+0x90c] ;  /* 0x00090c0001dc7983 */ /* 0x000f280000300800 */
[----:B------:R-:W4:Y:S04]  /*29ec0*/  LDL.LU R239, [R1+0x91c] ;  /* 0x00091c0001ef7983 */ /* 0x000f280000300800 */
[----:B------:R-:W4:Y:S04]  /*29ed0*/  LDL.LU R223, [R1+0x928] ;  /* 0x0009280001df7983 */ /* 0x000f280000300800 */
[----:B------:R-:W4:Y:S01]  /*29ee0*/  LDL.LU R229, [R1+0x938] ;  /* 0x0009380001e57983 */ /* 0x000f220000300800 */
[----:B-1----:R-:W-:-:S05]  /*29ef0*/  IMAD R0, R235, c[0x0][0x190], RZ ;  /* 0x00006400eb007a24 */ /* 0x002fca00078e02ff */
[----:B------:R1:W-:Y:S04]  /*29f00*/  STL [R1+0x85c], R0 ;  /* 0x00085c0001007387 */ /* 0x0003e80000100800 */
[----:B------:R-:W4:Y:S01]  /*29f10*/  LDL.LU R222, [R1+0x944] ;  /* 0x0009440001de7983 */ /* 0x000f220000300800 */
[----:B-1----:R-:W-:-:S03]  /*29f20*/  IMAD R0, R238, c[0x0][0x190], RZ ;  /* 0x00006400ee007a24 */ /* 0x002fc600078e02ff */
[----:B------:R-:W4:Y:S04]  /*29f30*/  LDL.LU R238, [R1+0x958] ;  /* 0x0009580001ee7983 */ /* 0x000f280000300800 */
[----:B------:R1:W-:Y:S02]  /*29f40*/  STL [R1+0x868], R0 ;  /* 0x0008680001007387 */ /* 0x0003e40000100800 */
[----:B-1----:R-:W-:Y:S02]  /*29f50*/  IMAD R0, R241, c[0x0][0x190], RZ ;  /* 0x00006400f1007a24 */ /* 0x002fe400078e02ff */
[----:B------:R-:W4:Y:S04]  /*29f60*/  LDL.LU R241, [R1+0x968] ;  /* 0x0009680001f17983 */ /* 0x000f280000300800 */
[----:B------:R-:W4:Y:S04]  /*29f70*/  LDL.LU R235, [R1+0x97c] ;  /* 0x00097c0001eb7983 */ /* 0x000f280000300800 */
[----:B------:R1:W-:Y:S04]  /*29f80*/  STL [R1+0x86c], R0 ;  /* 0x00086c0001007387 */ /* 0x0003e80000100800 */
[----:B------:R-:W4:Y:S04]  /*29f90*/  LDL.LU R228, [R1+0x98c] ;  /* 0x00098c0001e47983 */ /* 0x000f280000300800 */
[----:B------:R-:W4:Y:S01]  /*29fa0*/  LDL.LU R227, [R1+0x998] ;  /* 0x0009980001e37983 */ /* 0x000f220000300800 */
[----:B-1----:R-:W-:-:S05]  /*29fb0*/  IMAD R0, R234, c[0x0][0x190], RZ ;  /* 0x00006400ea007a24 */ /* 0x002fca00078e02ff */
[----:B------:R1:W-:Y:S04]  /*29fc0*/  STL [R1+0x878], R0 ;  /* 0x0008780001007387 */ /* 0x0003e80000100800 */
[----:B------:R-:W4:Y:S01]  /*29fd0*/  LDL.LU R234, [R1+0x9a8] ;  /* 0x0009a80001ea7983 */ /* 0x000f220000300800 */
[----:B------:R-:W-:-:S03]  /*29fe0*/  IMAD R205, R230, c[0x0][0x190], RZ ;  /* 0x00006400e6cd7a24 */ /* 0x000fc600078e02ff */
[----:B------:R-:W4:Y:S01]  /*29ff0*/  LDL.LU R230, [R1+0x9b8] ;  /* 0x0009b80001e67983 */ /* 0x000f220000300800 */
[----:B------:R-:W-:Y:S02]  /*2a000*/  IMAD R2, R215, c[0x0][0x190], RZ ;  /* 0x00006400d7027a24 */ /* 0x000fe400078e02ff */
[----:B-1----:R-:W-:Y:S02]  /*2a010*/  IMAD R0, R237, c[0x0][0x190], RZ ;  /* 0x00006400ed007a24 */ /* 0x002fe400078e02ff */
[----:B------:R-:W4:Y:S04]  /*2a020*/  LDL.LU R237, [R1+0x9c8] ;  /* 0x0009c80001ed7983 */ /* 0x000f280000300800 */
[----:B------:R1:W-:Y:S04]  /*2a030*/  STL [R1+0x88c], R2 ;  /* 0x00088c0201007387 */ /* 0x0003e80000100800 */
[----:B------:R1:W-:Y:S02]  /*2a040*/  STL [R1+0x890], R0 ;  /* 0x0008900001007387 */ /* 0x0003e40000100800 */
[----:B-1----:R-:W-:-:S02]  /*2a050*/  IMAD R2, R233, c[0x0][0x190], RZ ;  /* 0x00006400e9027a24 */ /* 0x002fc400078e02ff */
[----:B------:R-:W4:Y:S01]  /*2a060*/  LDL.LU R233, [R1+0x9d8] ;  /* 0x0009d80001e97983 */ /* 0x000f220000300800 */
[----:B------:R-:W-:-:S03]  /*2a070*/  IMAD R0, R217, c[0x0][0x190], RZ ;  /* 0x00006400d9007a24 */ /* 0x000fc600078e02ff */
[----:B------:R2:W-:Y:S02]  /*2a080*/  STL [R1+0x8a8], R2 ;  /* 0x0008a80201007387 */ /* 0x0005e40000100800 */
[----:B--2---:R-:W-:Y:S02]  /*2a090*/  IMAD R2, R240, c[0x0][0x190], RZ ;  /* 0x00006400f0027a24 */ /* 0x004fe400078e02ff */
[----:B------:R-:W2:Y:S04]  /*2a0a0*/  LDL.LU R240, [R1+0x9e8] ;  /* 0x0009e80001f07983 */ /* 0x000ea80000300800 */
[----:B------:R1:W-:Y:S04]  /*2a0b0*/  STL [R1+0x8ac], R0 ;  /* 0x0008ac0001007387 */ /* 0x0003e80000100800 */
[----:B------:R3:W-:Y:S01]  /*2a0c0*/  STL [R1+0x8b0], R2 ;  /* 0x0008b00201007387 */ /* 0x0007e20000100800 */
[----:B-1----:R-:W-:-:S02]  /*2a0d0*/  IMAD R0, R216, c[0x0][0x190], RZ ;  /* 0x00006400d8007a24 */ /* 0x002fc400078e02ff */
[----:B---3--:R-:W-:Y:S02]  /*2a0e0*/  IMAD R2, R236, c[0x0][0x190], RZ ;  /* 0x00006400ec027a24 */ /* 0x008fe400078e02ff */
[----:B------:R-:W3:Y:S04]  /*2a0f0*/  LDL.LU R236, [R1+0x9f8] ;  /* 0x0009f80001ec7983 */ /* 0x000ee80000300800 */
[----:B------:R1:W-:Y:S04]  /*2a100*/  STL [R1+0x8c8], R0 ;  /* 0x0008c80001007387 */ /* 0x0003e80000100800 */
[----:B------:R1:W-:Y:S02]  /*2a110*/  STL [R1+0x8d4], R2 ;  /* 0x0008d40201007387 */ /* 0x0003e40000100800 */
[----:B-1----:R-:W-:-:S02]  /*2a120*/  IMAD R0, R219, c[0x0][0x190], RZ ;  /* 0x00006400db007a24 */ /* 0x002fc400078e02ff */
[----:B------:R-:W-:-:S03]  /*2a130*/  IMAD R2, R218, c[0x0][0x190], RZ ;  /* 0x00006400da027a24 */ /* 0x000fc600078e02ff */
[----:B------:R4:W-:Y:S04]  /*2a140*/  STL [R1+0x8e0], R0 ;  /* 0x0008e00001007387 */ /* 0x0009e80000100800 */
[----:B------:R1:W-:Y:S01]  /*2a150*/  STL [R1+0x8e8], R2 ;  /* 0x0008e80201007387 */ /* 0x0003e20000100800 */
[----:B----4-:R-:W-:Y:S02]  /*2a160*/  IMAD R0, R220, c[0x0][0x190], RZ ;  /* 0x00006400dc007a24 */ /* 0x010fe400078e02ff */
[----:B-1----:R-:W-:Y:S02]  /*2a170*/  IMAD R2, R239, c[0x0][0x190], RZ ;  /* 0x00006400ef027a24 */ /* 0x002fe400078e02ff */
[----:B------:R-:W4:Y:S01]  /*2a180*/  LDL.LU R239, [R1+0xa04] ;  /* 0x000a040001ef7983 */ /* 0x000f220000300800 */
[----:B------:R-:W-:-:S03]  /*2a190*/  IMAD R202, R229, c[0x0][0x190], RZ ;  /* 0x00006400e5ca7a24 */ /* 0x000fc600078e02ff */
[----:B------:R1:W-:Y:S04]  /*2a1a0*/  STL [R1+0x90c], R0 ;  /* 0x00090c0001007387 */ /* 0x0003e80000100800 */
[----:B------:R-:W-:Y:S04]  /*2a1b0*/  STL [R1+0x91c], R2 ;  /* 0x00091c0201007387 */ /* 0x000fe80000100800 */
[----:B------:R-:W4:Y:S01]  /*2a1c0*/  LDL.LU R229, [R1+0xa18] ;  /* 0x000a180001e57983 */ /* 0x000f220000300800 */
[----:B-1----:R-:W-:-:S05]  /*2a1d0*/  IMAD R0, R223, c[0x0][0x190], RZ ;  /* 0x00006400df007a24 */ /* 0x002fca00078e02ff */
[----:B------:R1:W-:Y:S02]  /*2a1e0*/  STL [R1+0x928], R0 ;  /* 0x0009280001007387 */ /* 0x0003e40000100800 */
[----:B-1----:R-:W-:Y:S02]  /*2a1f0*/  IMAD R0, R222, c[0x0][0x190], RZ ;  /* 0x00006400de007a24 */ /* 0x002fe400078e02ff */
[----:B------:R-:W-:Y:S02]  /*2a200*/  IMAD R208, R238, c[0x0][0x190], RZ ;  /* 0x00006400eed07a24 */ /* 0x000fe400078e02ff */
[----:B------:R-:W4:Y:S04]  /*2a210*/  LDL.LU R238, [R1+0xa28] ;  /* 0x000a280001ee7983 */ /* 0x000f280000300800 */
[----:B------:R1:W-:Y:S02]  /*2a220*/  STL [R1+0x944], R0 ;  /* 0x0009440001007387 */ /* 0x0003e40000100800 */
[----:B-1----:R-:W-:-:S02]  /*2a230*/  IMAD R0, R235, c[0x0][0x190], RZ ;  /* 0x00006400eb007a24 */ /* 0x002fc400078e02ff */
[----:B------:R-:W4:Y:S04]  /*2a240*/  LDL.LU R235, [R1+0xa38] ;  /* 0x000a380001eb7983 */ /* 0x000f280000300800 */
[----:B------:R1:W-:Y:S01]  /*2a250*/  STL [R1+0x97c], R0 ;  /* 0x00097c0001007387 */ /* 0x0003e20000100800 */
[----:B------:R-:W-:-:S03]  /*2a260*/  IMAD R2, R234, c[0x0][0x190], RZ ;  /* 0x00006400ea027a24 */ /* 0x000fc600078e02ff */
[----:B------:R-:W4:Y:S04]  /*2a270*/  LDL.LU R234, [R1+0xa4c] ;  /* 0x000a4c0001ea7983 */ /* 0x000f280000300800 */
[----:B------:R1:W-:Y:S02]  /*2a280*/  STL [R1+0x9a8], R2 ;  /* 0x0009a80201007387 */ /* 0x0003e40000100800 */
[----:B-1----:R-:W-:Y:S02]  /*2a290*/  IMAD R0, R230, c[0x0][0x190], RZ ;  /* 0x00006400e6007a24 */ /* 0x002fe400078e02ff */
[----:B------:R-:W4:Y:S04]  /*2a2a0*/  LDL.LU R211, [R1+0xa58] ;  /* 0x000a580001d37983 */ /* 0x000f280000300800 */
[----:B------:R-:W4:Y:S04]  /*2a2b0*/  LDL.LU R230, [R1+0xa68] ;  /* 0x000a680001e67983 */ /* 0x000f280000300800 */
[----:B------:R1:W-:Y:S01]  /*2a2c0*/  STL [R1+0x9b8], R0 ;  /* 0x0009b80001007387 */ /* 0x0003e20000100800 */
[----:B------:R-:W-:-:S03]  /*2a2d0*/  IMAD R2, R237, c[0x0][0x190], RZ ;  /* 0x00006400ed027a24 */ /* 0x000fc600078e02ff */
[----:B------:R-:W4:Y:S04]  /*2a2e0*/  LDL.LU R237, [R1+0xa78] ;  /* 0x000a780001ed7983 */ /* 0x000f280000300800 */
[----:B------:R-:W-:Y:S04]  /*2a2f0*/  STL [R1+0x9c8], R2 ;  /* 0x0009c80201007387 */ /* 0x000fe80000100800 */
[----:B------:R-:W4:Y:S01]  /*2a300*/  LDL.LU R210, [R1+0xa84] ;  /* 0x000a840001d27983 */ /* 0x000f220000300800 */
[----:B-1----:R-:W-:-:S03]  /*2a310*/  IMAD R0, R233, c[0x0][0x190], RZ ;  /* 0x00006400e9007a24 */ /* 0x002fc600078e02ff */
[----:B------:R-:W4:Y:S04]  /*2a320*/  LDL.LU R233, [R1+0xa90] ;  /* 0x000a900001e97983 */ /* 0x000f280000300800 */
[----:B------:R3:W-:Y:S04]  /*2a330*/  STL [R1+0x9d8], R0 ;  /* 0x0009d80001007387 */ /* 0x0007e80000100800 */
[----:B------:R-:W4:Y:S01]  /*2a340*/  LDL.LU R212, [R1+0xaa0] ;  /* 0x000aa00001d47983 */ /* 0x000f220000300800 */
[----:B------:R-:W-:Y:S02]  /*2a350*/  IMAD R203, R221, c[0x0][0x190], RZ ;  /* 0x00006400ddcb7a24 */ /* 0x000fe400078e02ff */
[----:B------:R-:W-:-:S02]  /*2a360*/  IMAD R198, R227, c[0x0][0x190], RZ ;  /* 0x00006400e3c67a24 */ /* 0x000fc400078e02ff */
[----:B--2---:R-:W-:Y:S02]  /*2a370*/  IMAD R219, R240, c[0x0][0x190], RZ ;  /* 0x00006400f0db7a24 */ /* 0x004fe400078e02ff */
[----:B------:R-:W2:Y:S04]  /*2a380*/  LDL.LU R240, [R1+0xab0] ;  /* 0x000ab00001f07983 */ /* 0x000ea80000300800 */
[----:B------:R-:W2:Y:S04]  /*2a390*/  LDL.LU R214, [R1+0xac4] ;  /* 0x000ac40001d67983 */ /* 0x000ea80000300800 */
[----:B------:R-:W2:Y:S01]  /*2a3a0*/  LDL.LU R215, [R1+0xac8] ;  /* 0x000ac80001d77983 */ /* 0x000ea20000300800 */
[----:B---3--:R-:W-:-:S05]  /*2a3b0*/  IMAD R0, R236, c[0x0][0x190], RZ ;  /* 0x00006400ec007a24 */ /* 0x008fca00078e02ff */
[----:B------:R1:W-:Y:S04]  /*2a3c0*/  STL [R1+0x9f8], R0 ;  /* 0x0009f80001007387 */ /* 0x0003e80000100800 */
[----:B------:R-:W3:Y:S04]  /*2a3d0*/  LDL.LU R217, [R1+0xae0] ;  /* 0x000ae00001d97983 */ /* 0x000ee80000300800 */
[----:B------:R-:W3:Y:S04]  /*2a3e0*/  LDL.LU R218, [R1+0xaec] ;  /* 0x000aec0001da7983 */ /* 0x000ee80000300800 */
[----:B------:R-:W3:Y:S04]  /*2a3f0*/  LDL.LU R236, [R1+0xb00] ;  /* 0x000b000001ec7983 */ /* 0x000ee80000300800 */
[----:B------:R-:W3:Y:S01]  /*2a400*/  LDL.LU R221, [R1+0xb10] ;  /* 0x000b100001dd7983 */ /* 0x000ee20000300800 */
[----:B----4-:R-:W-:-:S03]  /*2a410*/  IMAD R216, R239, c[0x0][0x190], RZ ;  /* 0x00006400efd87a24 */ /* 0x010fc600078e02ff */
[----:B------:R-:W4:Y:S04]  /*2a420*/  LDL.LU R239, [R1+0xb20] ;  /* 0x000b200001ef7983 */ /* 0x000f280000300800 */
        /* <DEDUP_REMOVED lines=19> */
[----:B------:R1:W-:Y:S01]  /*2a560*/  STL [R1+0xa68], R0 ;  /* 0x000a680001007387 */ /* 0x0003e20000100800 */
[----:B------:R-:W-:-:S03]  /*2a570*/  IMAD R207, R237, c[0x0][0x190], RZ ;  /* 0x00006400edcf7a24 */ /* 0x000fc600078e02ff */
[----:B------:R-:W4:Y:S01]  /*2a580*/  LDL.LU R237, [R1+0xbb8] ;  /* 0x000bb80001ed7983 */ /* 0x000f220000300800 */
[----:B-1----:R-:W-:-:S03]  /*2a590*/  IMAD R2, R233, c[0x0][0x190], RZ ;  /* 0x00006400e9027a24 */ /* 0x002fc600078e02ff */
[----:B------:R-:W4:Y:S01]  /*2a5a0*/  LDL.LU R233, [R1+0xbcc] ;  /* 0x000bcc0001e97983 */ /* 0x000f220000300800 */
[----:B------:R-:W-:-:S05]  /*2a5b0*/  IMAD R0, R210, c[0x0][0x190], RZ ;  /* 0x00006400d2007a24 */ /* 0x000fca00078e02ff */
[----:B------:R1:W-:Y:S04]  /*2a5c0*/  STL [R1+0xa84], R0 ;  /* 0x000a840001007387 */ /* 0x0003e80000100800 */
[----:B------:R2:W-:Y:S01]  /*2a5d0*/  STL [R1+0xa90], R2 ;  /* 0x000a900201007387 */ /* 0x0005e20000100800 */
[----:B-1----:R-:W-:Y:S02]  /*2a5e0*/  IMAD R0, R212, c[0x0][0x190], RZ ;  /* 0x00006400d4007a24 */ /* 0x002fe400078e02ff */
[----:B--2---:R-:W-:Y:S02]  /*2a5f0*/  IMAD R2, R240, c[0x0][0x190], RZ ;  /* 0x00006400f0027a24 */ /* 0x004fe400078e02ff */
[----:B------:R-:W2:Y:S04]  /*2a600*/  LDL.LU R240, [R1+0xbd0] ;  /* 0x000bd00001f07983 */ /* 0x000ea80000300800 */
[----:B------:R1:W-:Y:S04]  /*2a610*/  STL [R1+0xaa0], R0 ;  /* 0x000aa00001007387 */ /* 0x0003e80000100800 */
[----:B------:R1:W-:Y:S02]  /*2a620*/  STL [R1+0xab0], R2 ;  /* 0x000ab00201007387 */ /* 0x0003e40000100800 */
[----:B-1----:R-:W-:-:S02]  /*2a630*/  IMAD R0, R214, c[0x0][0x190], RZ ;  /* 0x00006400d6007a24 */ /* 0x002fc400078e02ff */
[----:B------:R-:W-:-:S03]  /*2a640*/  IMAD R2, R215, c[0x0][0x190], RZ ;  /* 0x00006400d7027a24 */ /* 0x000fc600078e02ff */
[----:B------:R1:W-:Y:S01]  /*2a650*/  STL [R1+0xac4], R0 ;  /* 0x000ac40001007387 */ /* 0x0003e20000100800 */
[----:B---3--:R-:W-:-:S03]  /*2a660*/  IMAD R3, R217, c[0x0][0x190], RZ ;  /* 0x00006400d9037a24 */ /* 0x008fc600078e02ff */
[----:B------:R3:W-:Y:S01]  /*2a670*/  STL [R1+0xac8], R2 ;  /* 0x000ac80201007387 */ /* 0x0007e20000100800 */
[----:B-1----:R-:W-:-:S03]  /*2a680*/  IMAD R0, R218, c[0x0][0x190], RZ ;  /* 0x00006400da007a24 */ /* 0x002fc600078e02ff */
[----:B------:R-:W-:Y:S01]  /*2a690*/  STL [R1+0xae0], R3 ;  /* 0x000ae00301007387 */ /* 0x000fe20000100800 */
[----:B---3--:R-:W-:-:S03]  /*2a6a0*/  IMAD R2, R236, c[0x0][0x190], RZ ;  /* 0x00006400ec027a24 */ /* 0x008fc600078e02ff */
[----:B------:R-:W3:Y:S04]  /*2a6b0*/  LDL.LU R236, [R1+0xbe4] ;  /* 0x000be40001ec7983 */ /* 0x000ee80000300800 */
[----:B------:R1:W-:Y:S04]  /*2a6c0*/  STL [R1+0xaec], R0 ;  /* 0x000aec0001007387 */ /* 0x0003e80000100800 */
[----:B------:R4:W-:Y:S01]  /*2a6d0*/  STL [R1+0xb00], R2 ;  /* 0x000b000201007387 */ /* 0x0009e20000100800 */
[----:B-1----:R-:W-:Y:S02]  /*2a6e0*/  IMAD R0, R221, c[0x0][0x190], RZ ;  /* 0x00006400dd007a24 */ /* 0x002fe400078e02ff */
[----:B----4-:R-:W-:-:S02]  /*2a6f0*/  IMAD R204, R239, c[0x0][0x190], RZ ;  /* 0x00006400efcc7a24 */ /* 0x010fc400078e02ff */
[----:B------:R-:W4:Y:S01]  /*2a700*/  LDL.LU R239, [R1+0xbf0] ;  /* 0x000bf00001ef7983 */ /* 0x000f220000300800 */
[----:B------:R-:W-:-:S03]  /*2a710*/  IMAD R2, R220, c[0x0][0x190], RZ ;  /* 0x00006400dc027a24 */ /* 0x000fc600078e02ff */
[----:B------:R1:W-:Y:S02]  /*2a720*/  STL [R1+0xb10], R0 ;  /* 0x000b100001007387 */ /* 0x0003e40000100800 */
[----:B-1----:R-:W-:Y:S02]  /*2a730*/  IMAD R0, R229, c[0x0][0x190], RZ ;  /* 0x00006400e5007a24 */ /* 0x002fe400078e02ff */
        /* <DEDUP_REMOVED lines=9> */
[----:B------:R-:W-:-:S03]  /*2a7d0*/  IMAD R0, R227, c[0x0][0x190], RZ ;  /* 0x00006400e3007a24 */ /* 0x000fc600078e02ff */
[----:B------:R-:W-:Y:S01]  /*2a7e0*/  STL [R1+0xb6c], R2 ;  /* 0x000b6c0201007387 */ /* 0x000fe20000100800 */
[----:B------:R-:W-:-:S03]  /*2a7f0*/  IMAD R227, R235, c[0x0][0x190], RZ ;  /* 0x00006400ebe37a24 */ /* 0x000fc600078e02ff */
[----:B------:R-:W4:Y:S04]  /*2a800*/  LDL.LU R235, [R1+0xc18] ;  /* 0x000c180001eb7983 */ /* 0x000f280000300800 */
[----:B------:R1:W-:Y:S04]  /*2a810*/  STL [R1+0xb80], R0 ;  /* 0x000b800001007387 */ /* 0x0003e80000100800 */
[----:B------:R-:W4:Y:S01]  /*2a820*/  LDL.LU R206, [R1+0xc14] ;  /* 0x000c140001ce7983 */ /* 0x000f220000300800 */
[----:B-1----:R-:W-:-:S03]  /*2a830*/  IMAD R0, R234, c[0x0][0x190], RZ ;  /* 0x00006400ea007a24 */ /* 0x002fc600078e02ff */
[----:B------:R-:W4:Y:S04]  /*2a840*/  LDL.LU R234, [R1+0xc0c] ;  /* 0x000c0c0001ea7983 */ /* 0x000f280000300800 */
[----:B------:R1:W-:Y:S04]  /*2a850*/  STL [R1+0xba0], R0 ;  /* 0x000ba00001007387 */ /* 0x0003e80000100800 */
[----:B------:R-:W4:Y:S01]  /*2a860*/  LDL.LU R222, [R1+0xc08] ;  /* 0x000c080001de7983 */ /* 0x000f220000300800 */
[----:B------:R-:W-:-:S05]  /*2a870*/  IMAD R2, R230, c[0x0][0x190], RZ ;  /* 0x00006400e6027a24 */ /* 0x000fca00078e02ff */
[----:B------:R-:W-:Y:S04]  /*2a880*/  STL [R1+0xba8], R2 ;  /* 0x000ba80201007387 */ /* 0x000fe80000100800 */
        /* <DEDUP_REMOVED lines=10> */
[----:B--2---:R-:W-:-:S05]  /*2a930*/  IMAD R0, R240, c[0x0][0x190], RZ ;  /* 0x00006400f0007a24 */ /* 0x004fca00078e02ff */
[----:B------:R3:W-:Y:S04]  /*2a940*/  STL [R1+0xbd0], R0 ;  /* 0x000bd00001007387 */ /* 0x0007e80000100800 */
[----:B------:R-:W2:Y:S04]  /*2a950*/  LDL.LU R220, [R1+0xbe0] ;  /* 0x000be00001dc7983 */ /* 0x000ea80000300800 */
[----:B------:R-:W2:Y:S04]  /*2a960*/  LDL.LU R240, [R1+0xbdc] ;  /* 0x000bdc0001f07983 */ /* 0x000ea80000300800 */
[----:B------:R-:W2:Y:S04]  /*2a970*/  LDL.LU R230, [R1+0xbd8] ;  /* 0x000bd80001e67983 */ /* 0x000ea80000300800 */
[----:B------:R-:W2:Y:S01]  /*2a980*/  LDL.LU R214, [R1+0xbd4] ;  /* 0x000bd40001d67983 */ /* 0x000ea20000300800 */
[----:B---3--:R-:W-:-:S03]  /*2a990*/  IMAD R0, R236, c[0x0][0x190], RZ ;  /* 0x00006400ec007a24 */ /* 0x008fc600078e02ff */
[----:B------:R-:W3:Y:S04]  /*2a9a0*/  LDL.LU R236, [R1+0xbc8] ;  /* 0x000bc80001ec7983 */ /* 0x000ee80000300800 */
[----:B------:R4:W-:Y:S04]  /*2a9b0*/  STL [R1+0xbe4], R0 ;  /* 0x000be40001007387 */ /* 0x0009e80000100800 */
[----:B------:R-:W3:Y:S01]  /*2a9c0*/  LDL.LU R215, [R1+0xbc4] ;  /* 0x000bc40001d77983 */ /* 0x000ee20000300800 */
[----:B----4-:R-:W-:-:S03]  /*2a9d0*/  IMAD R0, R239, c[0x0][0x190], RZ ;  /* 0x00006400ef007a24 */ /* 0x010fc600078e02ff */
[----:B------:R-:W4:Y:S04]  /*2a9e0*/  LDL.LU R239, [R1+0xbc0] ;  /* 0x000bc00001ef7983 */ /* 0x000f280000300800 */
[----:B------:R1:W-:Y:S04]  /*2a9f0*/  STL [R1+0xbf0], R0 ;  /* 0x000bf00001007387 */ /* 0x0003e80000100800 */
[----:B------:R-:W4:Y:S01]  /*2aa00*/  LDL.LU R218, [R1+0xbbc] ;  /* 0x000bbc0001da7983 */ /* 0x000f220000300800 */
[----:B------:R-:W-:-:S03]  /*2aa10*/  IMAD R217, R229, c[0x0][0x190], RZ ;  /* 0x00006400e5d97a24 */ /* 0x000fc600078e02ff */
        /* <DEDUP_REMOVED lines=8> */
[----:B------:R1:W-:Y:S01]  /*2aaa0*/  STL [R1+0xc18], R0 ;  /* 0x000c180001007387 */ /* 0x0003e20000100800 */
        /* <DEDUP_REMOVED lines=8> */
[----:B------:R-:W-:Y:S01]  /*2ab30*/  STL [R1+0xc08], R2 ;  /* 0x000c080201007387 */ /* 0x000fe20000100800 */
[----:B------:R-:W-:-:S03]  /*2ab40*/  IMAD R206, R237, c[0x0][0x190], RZ ;  /* 0x00006400edce7a24 */ /* 0x000fc600078e02ff */
[----:B------:R-:W4:Y:S04]  /*2ab50*/  LDL.LU R237, [R1+0xb90] ;  /* 0x000b900001ed7983 */ /* 0x000f280000300800 */
[----:B------:R1:W-:Y:S02]  /*2ab60*/  STL [R1+0xc04], R0 ;  /* 0x000c040001007387 */ /* 0x0003e40000100800 */
[----:B-1----:R-:W-:Y:S02]  /*2ab70*/  IMAD R0, R233, c[0x0][0x190], RZ ;  /* 0x00006400e9007a24 */ /* 0x002fe400078e02ff */
[----:B------:R-:W4:Y:S01]  /*2ab80*/  LDL.LU R233, [R1+0xb8c] ;  /* 0x000b8c0001e97983 */ /* 0x000f220000300800 */
[----:B------:R-:W-:-:S05]  /*2ab90*/  IMAD R2, R211, c[0x0][0x190], RZ ;  /* 0x00006400d3027a24 */ /* 0x000fca00078e02ff */
[----:B------:R1:W-:Y:S04]  /*2aba0*/  STL [R1+0xbf8], R2 ;  /* 0x000bf80201007387 */ /* 0x0003e80000100800 */
[----:B------:R1:W-:Y:S02]  /*2abb0*/  STL [R1+0xbf4], R0 ;  /* 0x000bf40001007387 */ /* 0x0003e40000100800 */
[----:B-1----:R-:W-:Y:S02]  /*2abc0*/  IMAD R2, R210, c[0x0][0x190], RZ ;  /* 0x00006400d2027a24 */ /* 0x002fe400078e02ff */
[----:B------:R-:W-:-:S03]  /*2abd0*/  IMAD R0, R212, c[0x0][0x190], RZ ;  /* 0x00006400d4007a24 */ /* 0x000fc600078e02ff */
[----:B------:R-:W-:Y:S04]  /*2abe0*/  STL [R1+0xbec], R2 ;  /* 0x000bec0201007387 */ /* 0x000fe80000100800 */
[----:B------:R2:W-:Y:S02]  /*2abf0*/  STL [R1+0xbe8], R0 ;  /* 0x000be80001007387 */ /* 0x0005e40000100800 */
[----:B--2---:R-:W-:Y:S02]  /*2ac00*/  IMAD R0, R230, c[0x0][0x190], RZ ;  /* 0x00006400e6007a24 */ /* 0x004fe400078e02ff */
[----:B------:R-:W2:Y:S01]  /*2ac10*/  LDL.LU R230, [R1+0xb84] ;  /* 0x000b840001e67983 */ /* 0x000ea20000300800 */
[----:B------:R-:W-:-:S03]  /*2ac20*/  IMAD R2, R214, c[0x0][0x190], RZ ;  /* 0x00006400d6027a24 */ /* 0x000fc600078e02ff */
[----:B------:R3:W-:Y:S02]  /*2ac30*/  STL [R1+0xbd8], R0 ;  /* 0x000bd80001007387 */ /* 0x0007e40000100800 */
[----:B---3--:R-:W-:Y:S02]  /*2ac40*/  IMAD R0, R236, c[0x0][0x190], RZ ;  /* 0x00006400ec007a24 */ /* 0x008fe400078e02ff */
        /* <DEDUP_REMOVED lines=10> */
[----:B------:R-:W-:Y:S02]  /*2acf0*/  IMAD R0, R229, c[0x0][0x190], RZ ;  /* 0x00006400e5007a24 */ /* 0x000fe400078e02ff */
[----:B------:R-:W4:Y:S04]  /*2ad00*/  LDL.LU R229, [R1+0xb74] ;  /* 0x000b740001e57983 */ /* 0x000f280000300800 */
[----:B------:R-:W-:Y:S04]  /*2ad10*/  STL [R1+0xbbc], R2 ;  /* 0x000bbc0201007387 */ /* 0x000fe80000100800 */
[----:B------:R1:W-:Y:S04]  /*2ad20*/  STL [R1+0xbb4], R0 ;  /* 0x000bb40001007387 */ /* 0x0003e80000100800 */
[----:B------:R-:W-:Y:S01]  /*2ad30*/  STL [R1+0xbb0], R3 ;  /* 0x000bb00301007387 */ /* 0x000fe20000100800 */
[----:B-1----:R-:W-:-:S02]  /*2ad40*/  IMAD R0, R223, c[0x0][0x190], RZ ;  /* 0x00006400df007a24 */ /* 0x002fc400078e02ff */
[----:B------:R-:W-:Y:S02]  /*2ad50*/  IMAD R2, R238, c[0x0][0x190], RZ ;  /* 0x00006400ee027a24 */ /* 0x000fe400078e02ff */
[----:B------:R-:W4:Y:S04]  /*2ad60*/  LDL.LU R238, [R1+0xb70] ;  /* 0x000b700001ee7983 */ /* 0x000f280000300800 */
[----:B------:R1:W-:Y:S04]  /*2ad70*/  STL [R1+0xbac], R0 ;  /* 0x000bac0001007387 */ /* 0x0003e80000100800 */
[----:B------:R-:W-:Y:S04]  /*2ad80*/  STL [R1+0xba4], R2 ;  /* 0x000ba40201007387 */ /* 0x000fe80000100800 */
[----:B------:R-:W4:Y:S01]  /*2ad90*/  LDL.LU R196, [R1+0xb68] ;  /* 0x000b680001c47983 */ /* 0x000f220000300800 */
[----:B-1----:R-:W-:-:S03]  /*2ada0*/  IMAD R0, R235, c[0x0][0x190], RZ ;  /* 0x00006400eb007a24 */ /* 0x002fc600078e02ff */
[----:B------:R-:W4:Y:S04]  /*2adb0*/  LDL.LU R235, [R1+0xb64] ;  /* 0x000b640001eb7983 */ /* 0x000f280000300800 */
[----:B------:R1:W-:Y:S02]  /*2adc0*/  STL [R1+0xb9c], R0 ;  /* 0x000b9c0001007387 */ /* 0x0003e40000100800 */
[----:B-1----:R-:W-:Y:S02]  /*2add0*/  IMAD R0, R234, c[0x0][0x190], RZ ;  /* 0x00006400ea007a24 */ /* 0x002fe400078e02ff */
[----:B------:R-:W4:Y:S04]  /*2ade0*/  LDL.LU R234, [R1+0xb5c] ;  /* 0x000b5c0001ea7983 */ /* 0x000f280000300800 */
[----:B------:R1:W-:Y:S04]  /*2adf0*/  STL [R1+0xb98], R0 ;  /* 0x000b980001007387 */ /* 0x0003e80000100800 */
[----:B------:R-:W4:Y:S04]  /*2ae00*/  LDL.LU R215, [R1+0xb58] ;  /* 0x000b580001d77983 */ /* 0x000f280000300800 */
[----:B------:R-:W4:Y:S04]  /*2ae10*/  LDL.LU R221, [R1+0xb54] ;  /* 0x000b540001dd7983 */ /* 0x000f280000300800 */
        /* <DEDUP_REMOVED lines=10> */
[----:B------:R-:W4:Y:S04]  /*2aec0*/  LDL.LU R233, [R1+0xb30] ;  /* 0x000b300001e97983 */ /* 0x000f280000300800 */
[----:B------:R-:W4:Y:S04]  /*2aed0*/  LDL.LU R210, [R1+0xb28] ;  /* 0x000b280001d27983 */ /* 0x000f280000300800 */
[----:B------:R-:W4:Y:S01]  /*2aee0*/  LDL.LU R223, [R1+0xb24] ;  /* 0x000b240001df7983 */ /* 0x000f220000300800 */
[----:B------:R-:W-:-:S02]  /*2aef0*/  IMAD R201, R222, c[0x0][0x190], RZ ;  /* 0x00006400dec97a24 */ /* 0x000fc400078e02ff */
[----:B--2---:R-:W-:-:S05]  /*2af00*/  IMAD R0, R230, c[0x0][0x190], RZ ;  /* 0x00006400e6007a24 */ /* 0x004fca00078e02ff */
[----:B------:R3:W-:Y:S04]  /*2af10*/  STL [R1+0xb84], R0 ;  /* 0x000b840001007387 */ /* 0x0007e80000100800 */
[----:B------:R-:W2:Y:S04]  /*2af20*/  LDL.LU R212, [R1+0xb1c] ;  /* 0x000b1c0001d47983 */ /* 0x000ea80000300800 */
[----:B------:R-:W2:Y:S01]  /*2af30*/  LDL.LU R230, [R1+0xb18] ;  /* 0x000b180001e67983 */ /* 0x000ea20000300800 */
[----:B---3--:R-:W-:-:S05]  /*2af40*/  IMAD R0, R236, c[0x0][0x190], RZ ;  /* 0x00006400ec007a24 */ /* 0x008fca00078e02ff */
[----:B------:R4:W-:Y:S04]  /*2af50*/  STL [R1+0xb7c], R0 ;  /* 0x000b7c0001007387 */ /* 0x0009e80000100800 */
[----:B------:R-:W3:Y:S01]  /*2af60*/  LDL.LU R236, [R1+0xb14] ;  /* 0x000b140001ec7983 */ /* 0x000ee20000300800 */
[----:B----4-:R-:W-:-:S03]  /*2af70*/  IMAD R0, R239, c[0x0][0x190], RZ ;  /* 0x00006400ef007a24 */ /* 0x010fc600078e02ff */
[----:B------:R-:W4:Y:S04]  /*2af80*/  LDL.LU R239, [R1+0xb0c] ;  /* 0x000b0c0001ef7983 */ /* 0x000f280000300800 */
[----:B------:R1:W-:Y:S04]  /*2af90*/  STL [R1+0xb78], R0 ;  /* 0x000b780001007387 */ /* 0x0003e80000100800 */
[----:B------:R-:W3:Y:S04]  /*2afa0*/  LDL.LU R214, [R1+0xb08] ;  /* 0x000b080001d67983 */ /* 0x000ee80000300800 */
[----:B------:R-:W3:Y:S01]  /*2afb0*/  LDL.LU R222, [R1+0xb04] ;  /* 0x000b040001de7983 */ /* 0x000ee20000300800 */
[----:B-1----:R-:W-:-:S05]  /*2afc0*/  IMAD R0, R229, c[0x0][0x190], RZ ;  /* 0x00006400e5007a24 */ /* 0x002fca00078e02ff */
[----:B------:R1:W-:Y:S04]  /*2afd0*/  STL [R1+0xb74], R0 ;  /* 0x000b740001007387 */ /* 0x0003e80000100800 */
[----:B------:R-:W3:Y:S01]  /*2afe0*/  LDL.LU R229, [R1+0xafc] ;  /* 0x000afc0001e57983 */ /* 0x000ee20000300800 */
[----:B-1----:R-:W-:-:S03]  /*2aff0*/  IMAD R0, R238, c[0x0][0x190], RZ ;  /* 0x00006400ee007a24 */ /* 0x002fc600078e02ff */
[----:B------:R-:W3:Y:S04]  /*2b000*/  LDL.LU R238, [R1+0xaf8] ;  /* 0x000af80001ee7983 */ /* 0x000ee80000300800 */
[----:B------:R1:W-:Y:S01]  /*2b010*/  STL [R1+0xb70], R0 ;  /* 0x000b700001007387 */ /* 0x0003e20000100800 */
[----:B------:R-:W-:Y:S02]  /*2b020*/  IMAD R2, R196, c[0x0][0x190], RZ ;  /* 0x00006400c4027a24 */ /* 0x000fe400078e02ff */
[----:B-1----:R-:W-:Y:S02]  /*2b030*/  IMAD R0, R235, c[0x0][0x190], RZ ;  /* 0x00006400eb007a24 */ /* 0x002fe400078e02ff */
[----:B------:R-:W3:Y:S04]  /*2b040*/  LDL.LU R235, [R1+0xaf4] ;  /* 0x000af40001eb7983 */ /* 0x000ee80000300800 */
[----:B------:R1:W-:Y:S04]  /*2b050*/  STL [R1+0xb68], R2 ;  /* 0x000b680201007387 */ /* 0x0003e80000100800 */
[----:B------:R1:W-:Y:S02]  /*2b060*/  STL [R1+0xb64], R0 ;  /* 0x000b640001007387 */ /* 0x0003e40000100800 */
[----:B-1----:R-:W-:-:S02]  /*2b070*/  IMAD R2, R234, c[0x0][0x190], RZ ;  /* 0x00006400ea027a24 */ /* 0x002fc400078e02ff */
[----:B------:R-:W3:Y:S04]  /*2b080*/  LDL.LU R234, [R1+0xaf0] ;  /* 0x000af00001ea7983 */ /* 0x000ee80000300800 */
[----:B------:R-:W-:Y:S01]  /*2b090*/  STL [R1+0xb5c], R2 ;  /* 0x000b5c0201007387 */ /* 0x000fe20000100800 */
[----:B------:R-:W-:-:S03]  /*2b0a0*/  IMAD R0, R215, c[0x0][0x190], RZ ;  /* 0x00006400d7007a24 */ /* 0x000fc600078e02ff */
[----:B------:R-:W3:Y:S04]  /*2b0b0*/  LDL.LU R215, [R1+0xae8] ;  /* 0x000ae80001d77983 */ /* 0x000ee80000300800 */
[----:B------:R1:W-:Y:S02]  /*2b0c0*/  STL [R1+0xb58], R0 ;  /* 0x000b580001007387 */ /* 0x0003e40000100800 */
[----:B-1----:R-:W-:Y:S02]  /*2b0d0*/  IMAD R0, R199, c[0x0][0x190], RZ ;  /* 0x00006400c7007a24 */ /* 0x002fe400078e02ff */
[----:B------:R-:W-:Y:S02]  /*2b0e0*/  IMAD R2, R237, c[0x0][0x190], RZ ;  /* 0x00006400ed027a24 */ /* 0x000fe400078e02ff */
[----:B------:R-:W3:Y:S04]  /*2b0f0*/  LDL.LU R237, [R1+0xae4] ;  /* 0x000ae40001ed7983 */ /* 0x000ee80000300800 */
[----:B------:R1:W-:Y:S04]  /*2b100*/  STL [R1+0xb4c], R0 ;  /* 0x000b4c0001007387 */ /* 0x0003e80000100800 */
[----:B------:R1:W-:Y:S01]  /*2b110*/  STL [R1+0xb48], R2 ;  /* 0x000b480201007387 */ /* 0x0003e20000100800 */
[----:B------:R-:W-:-:S02]  /*2b120*/  IMAD R3, R209, c[0x0][0x190], RZ ;  /* 0x00006400d1037a24 */ /* 0x000fc400078e02ff */
[----:B-1----:R-:W-:Y:S02]  /*2b130*/  IMAD R0, R200, c[0x0][0x190], RZ ;  /* 0x00006400c8007a24 */ /* 0x002fe400078e02ff */
[----:B------:R-:W-:-:S03]  /*2b140*/  IMAD R2, R211, c[0x0][0x190], RZ ;  /* 0x00006400d3027a24 */ /* 0x000fc600078e02ff */
[----:B------:R1:W-:Y:S04]  /*2b150*/  STL [R1+0xb44], R0 ;  /* 0x000b440001007387 */ /* 0x0003e80000100800 */
[----:B------:R-:W-:Y:S04]  /*2b160*/  STL [R1+0xb40], R3 ;  /* 0x000b400301007387 */ /* 0x000fe80000100800 */
[----:B------:R-:W-:Y:S01]  /*2b170*/  STL [R1+0xb38], R2 ;  /* 0x000b380201007387 */ /* 0x000fe20000100800 */
[----:B-1----:R-:W-:-:S03]  /*2b180*/  IMAD R0, R218, c[0x0][0x190], RZ ;  /* 0x00006400da007a24 */ /* 0x002fc600078e02ff */
[----:B------:R-:W3:Y:S04]  /*2b190*/  LDL.LU R218, [R1+0xadc] ;  /* 0x000adc0001da7983 */ /* 0x000ee80000300800 */
[----:B------:R1:W-:Y:S02]  /*2b1a0*/  STL [R1+0xb34], R0 ;  /* 0x000b340001007387 */ /* 0x0003e40000100800 */
[----:B-1----:R-:W-:Y:S02]  /*2b1b0*/  IMAD R0, R223, c[0x0][0x190], RZ ;  /* 0x00006400df007a24 */ /* 0x002fe400078e02ff */
[----:B------:R-:W3:Y:S01]  /*2b1c0*/  LDL.LU R223, [R1+0xad8] ;  /* 0x000ad80001df7983 */ /* 0x000ee20000300800 */
[----:B------:R-:W-:-:S05]  /*2b1d0*/  IMAD R2, R210, c[0x0][0x190], RZ ;  /* 0x00006400d2027a24 */ /* 0x000fca00078e02ff */
[----:B------:R2:W-:Y:S04]  /*2b1e0*/  STL [R1+0xb28], R2 ;  /* 0x000b280201007387 */ /* 0x0005e80000100800 */
[----:B------:R1:W-:Y:S01]  /*2b1f0*/  STL [R1+0xb24], R0 ;  /* 0x000b240001007387 */ /* 0x0003e20000100800 */
[----:B--2---:R-:W-:Y:S02]  /*2b200*/  IMAD R2, R212, c[0x0][0x190], RZ ;  /* 0x00006400d4027a24 */ /* 0x004fe400078e02ff */
[----:B-1----:R-:W-:Y:S02]  /*2b210*/  IMAD R0, R230, c[0x0][0x190], RZ ;  /* 0x00006400e6007a24 */ /* 0x002fe400078e02ff */
[----:B------:R-:W2:Y:S04]  /*2b220*/  LDL.LU R230, [R1+0xad4] ;  /* 0x000ad40001e67983 */ /* 0x000ea80000300800 */
[----:B------:R-:W-:Y:S04]  /*2b230*/  STL [R1+0xb1c], R2 ;  /* 0x000b1c0201007387 */ /* 0x000fe80000100800 */
[----:B------:R4:W-:Y:S02]  /*2b240*/  STL [R1+0xb18], R0 ;  /* 0x000b180001007387 */ /* 0x0009e40000100800 */
[----:B----4-:R-:W-:-:S02]  /*2b250*/  IMAD R0, R239, c[0x0][0x190], RZ ;  /* 0x00006400ef007a24 */ /* 0x010fc400078e02ff */
[----:B------:R-:W4:Y:S04]  /*2b260*/  LDL.LU R239, [R1+0xad0] ;  /* 0x000ad00001ef7983 */ /* 0x000f280000300800 */
[----:B------:R1:W-:Y:S01]  /*2b270*/  STL [R1+0xb0c], R0 ;  /* 0x000b0c0001007387 */ /* 0x0003e20000100800 */
[----:B---3--:R-:W-:-:S05]  /*2b280*/  IMAD R2, R214, c[0x0][0x190], RZ ;  /* 0x00006400d6027a24 */ /* 0x008fca00078e02ff */
[----:B------:R-:W-:Y:S01]  /*2b290*/  STL [R1+0xb08], R2 ;  /* 0x000b080201007387 */ /* 0x000fe20000100800 */
[----:B-1----:R-:W-:-:S03]  /*2b2a0*/  IMAD R0, R222, c[0x0][0x190], RZ ;  /* 0x00006400de007a24 */ /* 0x002fc600078e02ff */
[----:B------:R-:W3:Y:S04]  /*2b2b0*/  LDL.LU R222, [R1+0xacc] ;  /* 0x000acc0001de7983 */ /* 0x000ee80000300800 */
[----:B------:R1:W-:Y:S04]  /*2b2c0*/  STL [R1+0xb04], R0 ;  /* 0x000b040001007387 */ /* 0x0003e80000100800 */
[----:B------:R-:W3:Y:S01]  /*2b2d0*/  LDL.LU R190, [R1+0xac0] ;  /* 0x000ac00001be7983 */ /* 0x000ee20000300800 */
[----:B------:R-:W-:Y:S02]  /*2b2e0*/  IMAD R200, R229, c[0x0][0x190], RZ ;  /* 0x00006400e5c87a24 */ /* 0x000fe400078e02ff */
[----:B-1----:R-:W-:-:S02]  /*2b2f0*/  IMAD R0, R238, c[0x0][0x190], RZ ;  /* 0x00006400ee007a24 */ /* 0x002fc400078e02ff */
[----:B------:R-:W3:Y:S04]  /*2b300*/  LDL.LU R238, [R1+0xabc] ;  /* 0x000abc0001ee7983 */ /* 0x000ee80000300800 */
[----:B------:R1:W-:Y:S01]  /*2b310*/  STL [R1+0xaf8], R0 ;  /* 0x000af80001007387 */ /* 0x0003e20000100800 */
[----:B------:R-:W-:-:S03]  /*2b320*/  IMAD R229, R235, c[0x0][0x190], RZ ;  /* 0x00006400ebe57a24 */ /* 0x000fc600078e02ff */
[----:B------:R-:W3:Y:S04]  /*2b330*/  LDL.LU R235, [R1+0xab8] ;  /* 0x000ab80001eb7983 */ /* 0x000ee80000300800 */
[----:B------:R-:W3:Y:S01]  /*2b340*/  LDL.LU R193, [R1+0xab4] ;  /* 0x000ab40001c17983 */ /* 0x000ee20000300800 */
[----:B-1----:R-:W-:-:S03]  /*2b350*/  IMAD R0, R234, c[0x0][0x190], RZ ;  /* 0x00006400ea007a24 */ /* 0x002fc600078e02ff */
[----:B------:R-:W3:Y:S04]  /*2b360*/  LDL.LU R234, [R1+0xaac] ;  /* 0x000aac0001ea7983 */ /* 0x000ee80000300800 */
[----:B------:R1:W-:Y:S04]  /*2b370*/  STL [R1+0xaf0], R0 ;  /* 0x000af00001007387 */ /* 0x0003e80000100800 */
[----:B------:R-:W3:Y:S04]  /*2b380*/  LDL.LU R192, [R1+0xaa8] ;  /* 0x000aa80001c07983 */ /* 0x000ee80000300800 */
[----:B------:R-:W3:Y:S01]  /*2b390*/  LDL.LU R212, [R1+0xaa4] ;  /* 0x000aa40001d47983 */ /* 0x000ee20000300800 */
[----:B-1----:R-:W-:-:S05]  /*2b3a0*/  IMAD R0, R215, c[0x0][0x190], RZ ;  /* 0x00006400d7007a24 */ /* 0x002fca00078e02ff */
[----:B------:R1:W-:Y:S04]  /*2b3b0*/  STL [R1+0xae8], R0 ;  /* 0x000ae80001007387 */ /* 0x0003e80000100800 */
[----:B------:R-:W3:Y:S04]  /*2b3c0*/  LDL.LU R195, [R1+0xa9c] ;  /* 0x000a9c0001c37983 */ /* 0x000ee80000300800 */
[----:B------:R-:W3:Y:S01]  /*2b3d0*/  LDL.LU R194, [R1+0xa98] ;  /* 0x000a980001c27983 */ /* 0x000ee20000300800 */
[----:B-1----:R-:W-:-:S05]  /*2b3e0*/  IMAD R0, R237, c[0x0][0x190], RZ ;  /* 0x00006400ed007a24 */ /* 0x002fca00078e02ff */
[----:B------:R1:W-:Y:S04]  /*2b3f0*/  STL [R1+0xae4], R0 ;  /* 0x000ae40001007387 */ /* 0x0003e80000100800 */
[----:B------:R-:W3:Y:S04]  /*2b400*/  LDL.LU R197, [R1+0xa94] ;  /* 0x000a940001c57983 */ /* 0x000ee80000300800 */
[----:B------:R-:W3:Y:S04]  /*2b410*/  LDL.LU R196, [R1+0xa8c] ;  /* 0x000a8c0001c47983 */ /* 0x000ee80000300800 */
[----:B------:R-:W3:Y:S04]  /*2b420*/  LDL.LU R237, [R1+0xa88] ;  /* 0x000a880001ed7983 */ /* 0x000ee80000300800 */
        /* <DEDUP_REMOVED lines=9> */
[----:B------:R-:W3:Y:S01]  /*2b4c0*/  LDL.LU R223, [R1+0xa64] ;  /* 0x000a640001df7983 */ /* 0x000ee20000300800 */
[----:B--2---:R-:W-:-:S05]  /*2b4d0*/  IMAD R0, R230, c[0x0][0x190], RZ ;  /* 0x00006400e6007a24 */ /* 0x004fca00078e02ff */
[----:B------:R1:W-:Y:S04]  /*2b4e0*/  STL [R1+0xad4], R0 ;  /* 0x000ad40001007387 */ /* 0x0003e80000100800 */
[----:B------:R-:W2:Y:S04]  /*2b4f0*/  LDL.LU R230, [R1+0xa60] ;  /* 0x000a600001e67983 */ /* 0x000ea80000300800 */
[----:B------:R-:W2:Y:S01]  /*2b500*/  LDL.LU R218, [R1+0xa5c] ;  /* 0x000a5c0001da7983 */ /* 0x000ea20000300800 */
[----:B----4-:R-:W-:-:S03]  /*2b510*/  IMAD R199, R239, c[0x0][0x190], RZ ;  /* 0x00006400efc77a24 */ /* 0x010fc600078e02ff */
[----:B------:R-:W4:Y:S01]  /*2b520*/  LDL.LU R239, [R1+0xa54] ;  /* 0x000a540001ef7983 */ /* 0x000f220000300800 */
[----:B---3--:R-:W-:-:S03]  /*2b530*/  IMAD R2, R222, c[0x0][0x190], RZ ;  /* 0x00006400de027a24 */ /* 0x008fc600078e02ff */
[----:B------:R-:W3:Y:S04]  /*2b540*/  LDL.LU R222, [R1+0xa50] ;  /* 0x000a500001de7983 */ /* 0x000ee80000300800 */
[----:B------:R1:W-:Y:S02]  /*2b550*/  STL [R1+0xacc], R2 ;  /* 0x000acc0201007387 */ /* 0x0003e40000100800 */
[----:B-1----:R-:W-:Y:S02]  /*2b560*/  IMAD R0, R190, c[0x0][0x190], RZ ;  /* 0x00006400be007a24 */ /* 0x002fe400078e02ff */
[----:B------:R-:W-:Y:S02]  /*2b570*/  IMAD R2, R238, c[0x0][0x190], RZ ;  /* 0x00006400ee027a24 */ /* 0x000fe400078e02ff */
[----:B------:R-:W3:Y:S04]  /*2b580*/  LDL.LU R238, [R1+0xa48] ;  /* 0x000a480001ee7983 */ /* 0x000ee80000300800 */
[----:B------:R1:W-:Y:S04]  /*2b590*/  STL [R1+0xac0], R0 ;  /* 0x000ac00001007387 */ /* 0x0003e80000100800 */
[----:B------:R1:W-:Y:S02]  /*2b5a0*/  STL [R1+0xabc], R2 ;  /* 0x000abc0201007387 */ /* 0x0003e40000100800 */
[----:B-1----:R-:W-:-:S02]  /*2b5b0*/  IMAD R0, R235, c[0x0][0x190], RZ ;  /* 0x00006400eb007a24 */ /* 0x002fc400078e02ff */
[----:B------:R-:W3:Y:S01]  /*2b5c0*/  LDL.LU R235, [R1+0xa40] ;  /* 0x000a400001eb7983 */ /* 0x000ee20000300800 */
[----:B------:R-:W-:-:S03]  /*2b5d0*/  IMAD R2, R193, c[0x0][0x190], RZ ;  /* 0x00006400c1027a24 */ /* 0x000fc600078e02ff */
[----:B------:R1:W-:Y:S02]  /*2b5e0*/  STL [R1+0xab8], R0 ;  /* 0x000ab80001007387 */ /* 0x0003e40000100800 */
[----:B-1----:R-:W-:Y:S02]  /*2b5f0*/  IMAD R0, R234, c[0x0][0x190], RZ ;  /* 0x00006400ea007a24 */ /* 0x002fe400078e02ff */
[----:B------:R-:W3:Y:S04]  /*2b600*/  LDL.LU R234, [R1+0xa3c] ;  /* 0x000a3c0001ea7983 */ /* 0x000ee80000300800 */
[----:B------:R1:W-:Y:S04]  /*2b610*/  STL [R1+0xab4], R2 ;  /* 0x000ab40201007387 */ /* 0x0003e80000100800 */
[----:B------:R1:W-:Y:S02]  /*2b620*/  STL [R1+0xaac], R0 ;  /* 0x000aac0001007387 */ /* 0x0003e40000100800 */
[----:B-1----:R-:W-:-:S02]  /*2b630*/  IMAD R2, R192, c[0x0][0x190], RZ ;  /* 0x00006400c0027a24 */ /* 0x002fc400078e02ff */
[----:B------:R-:W-:Y:S02]  /*2b640*/  IMAD R0, R212, c[0x0][0x190], RZ ;  /* 0x00006400d4007a24 */ /* 0x000fe400078e02ff */
[----:B------:R-:W3:Y:S01]  /*2b650*/  LDL.LU R212, [R1+0xa34] ;  /* 0x000a340001d47983 */ /* 0x000ee20000300800 */
[----:B------:R-:W-:-:S03]  /*2b660*/  IMAD R3, R195, c[0x0][0x190], RZ ;  /* 0x00006400c3037a24 */ /* 0x000fc600078e02ff */
[----:B------:R1:W-:Y:S04]  /*2b670*/  STL [R1+0xaa8], R2 ;  /* 0x000aa80201007387 */ /* 0x0003e80000100800 */
[----:B------:R1:W-:Y:S04]  /*2b680*/  STL [R1+0xaa4], R0 ;  /* 0x000aa40001007387 */ /* 0x0003e80000100800 */
[----:B------:R-:W-:Y:S01]  /*2b690*/  STL [R1+0xa9c], R3 ;  /* 0x000a9c0301007387 */ /* 0x000fe20000100800 */
[----:B-1----:R-:W-:Y:S02]  /*2b6a0*/  IMAD R2, R197, c[0x0][0x190], RZ ;  /* 0x00006400c5027a24 */ /* 0x002fe400078e02ff */
[----:B------:R-:W-:-:S05]  /*2b6b0*/  IMAD R0, R194, c[0x0][0x190], RZ ;  /* 0x00006400c2007a24 */ /* 0x000fca00078e02ff */
[----:B------:R1:W-:Y:S04]  /*2b6c0*/  STL [R1+0xa98], R0 ;  /* 0x000a980001007387 */ /* 0x0003e80000100800 */
[----:B------:R1:W-:Y:S02]  /*2b6d0*/  STL [R1+0xa94], R2 ;  /* 0x000a940201007387 */ /* 0x0003e40000100800 */
[----:B-1----:R-:W-:Y:S02]  /*2b6e0*/  IMAD R0, R237, c[0x0][0x190], RZ ;  /* 0x00006400ed007a24 */ /* 0x002fe400078e02ff */
        /* <DEDUP_REMOVED lines=9> */
[----:B------:R-:W3:Y:S04]  /*2b780*/  LDL.LU R215, [R1+0xa24] ;  /* 0x000a240001d77983 */ /* 0x000ee80000300800 */
[----:B------:R-:W-:Y:S04]  /*2b790*/  STL [R1+0xa74], R2 ;  /* 0x000a740201007387 */ /* 0x000fe80000100800 */
[----:B------:R1:W-:Y:S02]  /*2b7a0*/  STL [R1+0xa70], R0 ;  /* 0x000a700001007387 */ /* 0x0003e40000100800 */
[----:B-1----:R-:W-:-:S02]  /*2b7b0*/  IMAD R0, R223, c[0x0][0x190], RZ ;  /* 0x00006400df007a24 */ /* 0x002fc400078e02ff */
[----:B------:R-:W3:Y:S01]  /*2b7c0*/  LDL.LU R223, [R1+0xa20] ;  /* 0x000a200001df7983 */ /* 0x000ee20000300800 */
[----:B------:R-:W-:-:S05]  /*2b7d0*/  IMAD R2, R210, c[0x0][0x190], RZ ;  /* 0x00006400d2027a24 */ /* 0x000fca00078e02ff */
[----:B------:R-:W-:Y:S04]  /*2b7e0*/  STL [R1+0xa6c], R2 ;  /* 0x000a6c0201007387 */ /* 0x000fe80000100800 */
[----:B------:R2:W-:Y:S01]  /*2b7f0*/  STL [R1+0xa64], R0 ;  /* 0x000a640001007387 */ /* 0x0005e20000100800 */
[----:B------:R-:W-:Y:S02]  /*2b800*/  IMAD R195, R196, c[0x0][0x190], RZ ;  /* 0x00006400c4c37a24 */ /* 0x000fe400078e02ff */
[----:B--2---:R-:W-:Y:S02]  /*2b810*/  IMAD R0, R218, c[0x0][0x190], RZ ;  /* 0x00006400da007a24 */ /* 0x004fe400078e02ff */
[----:B----4-:R-:W-:Y:S02]  /*2b820*/  IMAD R2, R239, c[0x0][0x190], RZ ;  /* 0x00006400ef027a24 */ /* 0x010fe400078e02ff */
[----:B------:R-:W2:Y:S04]  /*2b830*/  LDL.LU R239, [R1+0xa1c] ;  /* 0x000a1c0001ef7983 */ /* 0x000ea80000300800 */
[----:B------:R3:W-:Y:S04]  /*2b840*/  STL [R1+0xa5c], R0 ;  /* 0x000a5c0001007387 */ /* 0x0007e80000100800 */
[----:B------:R-:W-:Y:S04]  /*2b850*/  STL [R1+0xa54], R2 ;  /* 0x000a540201007387 */ /* 0x000fe80000100800 */
[----:B------:R-:W4:Y:S01]  /*2b860*/  LDL.LU R194, [R1+0xa14] ;  /* 0x000a140001c27983 */ /* 0x000f220000300800 */
[----:B---3--:R-:W-:-:S03]  /*2b870*/  IMAD R0, R222, c[0x0][0x190], RZ ;  /* 0x00006400de007a24 */ /* 0x008fc600078e02ff */
[----:B------:R-:W3:Y:S04]  /*2b880*/  LDL.LU R222, [R1+0xa10] ;  /* 0x000a100001de7983 */ /* 0x000ee80000300800 */
[----:B------:R1:W-:Y:S02]  /*2b890*/  STL [R1+0xa50], R0 ;  /* 0x000a500001007387 */ /* 0x0003e40000100800 */
[----:B-1----:R-:W-:Y:S02]  /*2b8a0*/  IMAD R0, R238, c[0x0][0x190], RZ ;  /* 0x00006400ee007a24 */ /* 0x002fe400078e02ff */
[----:B------:R-:W4:Y:S04]  /*2b8b0*/  LDL.LU R238, [R1+0xa0c] ;  /* 0x000a0c0001ee7983 */ /* 0x000f280000300800 */
[----:B------:R1:W-:Y:S04]  /*2b8c0*/  STL [R1+0xa48], R0 ;  /* 0x000a480001007387 */ /* 0x0003e80000100800 */
[----:B------:R-:W4:Y:S01]  /*2b8d0*/  LDL.LU R189, [R1+0xa08] ;  /* 0x000a080001bd7983 */ /* 0x000f220000300800 */
[----:B------:R-:W-:-:S03]  /*2b8e0*/  IMAD R218, R235, c[0x0][0x190], RZ ;  /* 0x00006400ebda7a24 */ /* 0x000fc600078e02ff */
        /* <DEDUP_REMOVED lines=28> */
[----:B------:R-:W4:Y:S01]  /*2bab0*/  LDL.LU R223, [R1+0x9ac] ;  /* 0x0009ac0001df7983 */ /* 0x000f220000300800 */
[----:B--2---:R-:W-:-:S03]  /*2bac0*/  IMAD R0, R239, c[0x0][0x190], RZ ;  /* 0x00006400ef007a24 */ /* 0x004fc600078e02ff */
[----:B------:R-:W2:Y:S04]  /*2bad0*/  LDL.LU R239, [R1+0x9a4] ;  /* 0x0009a40001ef7983 */ /* 0x000ea80000300800 */
[----:B------:R4:W-:Y:S01]  /*2bae0*/  STL [R1+0xa1c], R0 ;  /* 0x000a1c0001007387 */ /* 0x0009e20000100800 */
[----:B---3--:R-:W-:-:S03]  /*2baf0*/  IMAD R2, R222, c[0x0][0x190], RZ ;  /* 0x00006400de027a24 */ /* 0x008fc600078e02ff */
[----:B------:R-:W3:Y:S04]  /*2bb00*/  LDL.LU R222, [R1+0x9a0] ;  /* 0x0009a00001de7983 */ /* 0x000ee80000300800 */
[----:B------:R1:W-:Y:S01]  /*2bb10*/  STL [R1+0xa10], R2 ;  /* 0x000a100201007387 */ /* 0x0003e20000100800 */
[----:B----4-:R-:W-:-:S03]  /*2bb20*/  IMAD R0, R238, c[0x0][0x190], RZ ;  /* 0x00006400ee007a24 */ /* 0x010fc600078e02ff */
[----:B------:R-:W4:Y:S04]  /*2bb30*/  LDL.LU R238, [R1+0x99c] ;  /* 0x00099c0001ee7983 */ /* 0x000f280000300800 */
[----:B------:R1:W-:Y:S02]  /*2bb40*/  STL [R1+0xa0c], R0 ;  /* 0x000a0c0001007387 */ /* 0x0003e40000100800 */
[----:B-1----:R-:W-:Y:S02]  /*2bb50*/  IMAD R2, R189, c[0x0][0x190], RZ ;  /* 0x00006400bd027a24 */ /* 0x002fe400078e02ff */
[----:B------:R-:W-:Y:S02]  /*2bb60*/  IMAD R0, R235, c[0x0][0x190], RZ ;  /* 0x00006400eb007a24 */ /* 0x000fe400078e02ff */
[----:B------:R-:W4:Y:S04]  /*2bb70*/  LDL.LU R235, [R1+0x994] ;  /* 0x0009940001eb7983 */ /* 0x000f280000300800 */
[----:B------:R-:W-:Y:S04]  /*2bb80*/  STL [R1+0xa08], R2 ;  /* 0x000a080201007387 */ /* 0x000fe80000100800 */
[----:B------:R1:W-:Y:S02]  /*2bb90*/  STL [R1+0xa00], R0 ;  /* 0x000a000001007387 */ /* 0x0003e40000100800 */
[----:B-1----:R-:W-:-:S02]  /*2bba0*/  IMAD R0, R234, c[0x0][0x190], RZ ;  /* 0x00006400ea007a24 */ /* 0x002fc400078e02ff */
[----:B------:R-:W4:Y:S01]  /*2bbb0*/  LDL.LU R234, [R1+0x990] ;  /* 0x0009900001ea7983 */ /* 0x000f220000300800 */
[----:B------:R-:W-:-:S03]  /*2bbc0*/  IMAD R2, R188, c[0x0][0x190], RZ ;  /* 0x00006400bc027a24 */ /* 0x000fc600078e02ff */
[----:B------:R1:W-:Y:S04]  /*2bbd0*/  STL [R1+0x9f4], R0 ;  /* 0x0009f40001007387 */ /* 0x0003e80000100800 */
[----:B------:R1:W-:Y:S02]  /*2bbe0*/  STL [R1+0x9f0], R2 ;  /* 0x0009f00201007387 */ /* 0x0003e40000100800 */
[----:B-1----:R-:W-:Y:S02]  /*2bbf0*/  IMAD R0, R191, c[0x0][0x190], RZ ;  /* 0x00006400bf007a24 */ /* 0x002fe400078e02ff */
[----:B------:R-:W-:-:S03]  /*2bc00*/  IMAD R3, R190, c[0x0][0x190], RZ ;  /* 0x00006400be037a24 */ /* 0x000fc600078e02ff */
[----:B------:R1:W-:Y:S01]  /*2bc10*/  STL [R1+0x9ec], R0 ;  /* 0x0009ec0001007387 */ /* 0x0003e20000100800 */
[----:B------:R-:W-:-:S03]  /*2bc20*/  IMAD R2, R193, c[0x0][0x190], RZ ;  /* 0x00006400c1027a24 */ /* 0x000fc600078e02ff */
[----:B------:R-:W-:Y:S04]  /*2bc30*/  STL [R1+0x9e4], R3 ;  /* 0x0009e40301007387 */ /* 0x000fe80000100800 */
[----:B------:R-:W4:Y:S01]  /*2bc40*/  LDL.LU R193, [R1+0x988] ;  /* 0x0009880001c17983 */ /* 0x000f220000300800 */
[----:B-1----:R-:W-:-:S03]  /*2bc50*/  IMAD R0, R192, c[0x0][0x190], RZ ;  /* 0x00006400c0007a24 */ /* 0x002fc600078e02ff */
[----:B------:R1:W-:Y:S04]  /*2bc60*/  STL [R1+0x9e0], R2 ;  /* 0x0009e00201007387 */ /* 0x0003e80000100800 */
[----:B------:R1:W-:Y:S02]  /*2bc70*/  STL [R1+0x9dc], R0 ;  /* 0x0009dc0001007387 */ /* 0x0003e40000100800 */
[----:B-1----:R-:W-:Y:S02]  /*2bc80*/  IMAD R2, R196, c[0x0][0x190], RZ ;  /* 0x00006400c4027a24 */ /* 0x002fe400078e02ff */
[----:B------:R-:W-:Y:S02]  /*2bc90*/  IMAD R0, R237, c[0x0][0x190], RZ ;  /* 0x00006400ed007a24 */ /* 0x000fe400078e02ff */
[----:B------:R-:W4:Y:S04]  /*2bca0*/  LDL.LU R237, [R1+0x984] ;  /* 0x0009840001ed7983 */ /* 0x000f280000300800 */
[----:B------:R-:W-:Y:S04]  /*2bcb0*/  STL [R1+0x9d4], R2 ;  /* 0x0009d40201007387 */ /* 0x000fe80000100800 */
[----:B------:R1:W-:Y:S02]  /*2bcc0*/  STL [R1+0x9d0], R0 ;  /* 0x0009d00001007387 */ /* 0x0003e40000100800 */
[----:B-1----:R-:W-:-:S02]  /*2bcd0*/  IMAD R0, R212, c[0x0][0x190], RZ ;  /* 0x00006400d4007a24 */ /* 0x002fc400078e02ff */
[----:B------:R-:W4:Y:S04]  /*2bce0*/  LDL.LU R212, [R1+0x980] ;  /* 0x0009800001d47983 */ /* 0x000f280000300800 */
[----:B------:R1:W-:Y:S01]  /*2bcf0*/  STL [R1+0x9c4], R0 ;  /* 0x0009c40001007387 */ /* 0x0003e20000100800 */
[----:B------:R-:W-:Y:S02]  /*2bd00*/  IMAD R2, R211, c[0x0][0x190], RZ ;  /* 0x00006400d3027a24 */ /* 0x000fe400078e02ff */
[----:B-1----:R-:W-:Y:S02]  /*2bd10*/  IMAD R0, R210, c[0x0][0x190], RZ ;  /* 0x00006400d2007a24 */ /* 0x002fe400078e02ff */
[----:B------:R-:W4:Y:S01]  /*2bd20*/  LDL.LU R210, [R1+0x978] ;  /* 0x0009780001d27983 */ /* 0x000f220000300800 */
[----:B------:R-:W-:-:S03]  /*2bd30*/  IMAD R3, R214, c[0x0][0x190], RZ ;  /* 0x00006400d6037a24 */ /* 0x000fc600078e02ff */
[----:B------:R1:W-:Y:S04]  /*2bd40*/  STL [R1+0x9c0], R2 ;  /* 0x0009c00201007387 */ /* 0x0003e80000100800 */
[----:B------:R1:W-:Y:S04]  /*2bd50*/  STL [R1+0x9bc], R0 ;  /* 0x0009bc0001007387 */ /* 0x0003e80000100800 */
[----:B------:R-:W-:Y:S04]  /*2bd60*/  STL [R1+0x9b4], R3 ;  /* 0x0009b40301007387 */ /* 0x000fe80000100800 */
[----:B------:R-:W4:Y:S01]  /*2bd70*/  LDL.LU R192, [R1+0x974] ;  /* 0x0009740001c07983 */ /* 0x000f220000300800 */
[----:B-1----:R-:W-:-:S02]  /*2bd80*/  IMAD R2, R215, c[0x0][0x190], RZ ;  /* 0x00006400d7027a24 */ /* 0x002fc400078e02ff */
[----:B------:R-:W-:-:S03]  /*2bd90*/  IMAD R0, R223, c[0x0][0x190], RZ ;  /* 0x00006400df007a24 */ /* 0x000fc600078e02ff */
[----:B------:R-:W-:Y:S04]  /*2bda0*/  STL [R1+0x9b0], R2 ;  /* 0x0009b00201007387 */ /* 0x000fe80000100800 */
[----:B------:R1:W-:Y:S04]  /*2bdb0*/  STL [R1+0x9ac], R0 ;  /* 0x0009ac0001007387 */ /* 0x0003e80000100800 */
[----:B------:R-:W4:Y:S01]  /*2bdc0*/  LDL.LU R223, [R1+0x970] ;  /* 0x0009700001df7983 */ /* 0x000f220000300800 */
[----:B------:R-:W-:Y:S02]  /*2bdd0*/  IMAD R196, R209, c[0x0][0x190], RZ ;  /* 0x00006400d1c47a24 */ /* 0x000fe400078e02ff */
[----:B--2---:R-:W-:-:S05]  /*2bde0*/  IMAD R239, R239, c[0x0][0x190], RZ ;  /* 0x00006400efef7a24 */ /* 0x004fca00078e02ff */
[----:B------:R-:W-:Y:S01]  /*2bdf0*/  STL [R1+0x3e94], R239 ;  /* 0x003e94ef01007387 */ /* 0x000fe20000100800 */
[----:B---3--:R-:W-:-:S05]  /*2be00*/  IMAD R215, R222, c[0x0][0x190], RZ ;  /* 0x00006400ded77a24 */ /* 0x008fca00078e02ff */
[----:B------:R-:W-:Y:S01]  /*2be10*/  STL [R1+0x3e98], R215 ;  /* 0x003e98d701007387 */ /* 0x000fe20000100800 */
[----:B----4-:R-:W-:-:S03]  /*2be20*/  IMAD R214, R238, c[0x0][0x190], RZ ;  /* 0x00006400eed67a24 */ /* 0x010fc600078e02ff */
[----:B------:R-:W2:Y:S04]  /*2be30*/  LDL.LU R238, [R1+0x96c] ;  /* 0x00096c0001ee7983 */ /* 0x000ea80000300800 */
[----:B------:R-:W-:Y:S04]  /*2be40*/  STL [R1+0x3e9c], R214 ;  /* 0x003e9cd601007387 */ /* 0x000fe80000100800 */
[----:B------:R-:W3:Y:S01]  /*2be50*/  LDL.LU R209, [R1+0x964] ;  /* 0x0009640001d17983 */ /* 0x000ee20000300800 */
[----:B------:R-:W-:-:S05]  /*2be60*/  IMAD R235, R235, c[0x0][0x190], RZ ;  /* 0x00006400ebeb7a24 */ /* 0x000fca00078e02ff */
[----:B------:R-:W-:Y:S04]  /*2be70*/  STL [R1+0x3ea0], R235 ;  /* 0x003ea0eb01007387 */ /* 0x000fe80000100800 */
[----:B------:R-:W4:Y:S04]  /*2be80*/  LDL.LU R183, [R1+0x960] ;  /* 0x0009600001b77983 */ /* 0x000f280000300800 */
[----:B------:R-:W4:Y:S04]  /*2be90*/  LDL.LU R211, [R1+0x95c] ;  /* 0x00095c0001d37983 */ /* 0x000f280000300800 */
[----:B------:R-:W4:Y:S01]  /*2bea0*/  LDL.LU R182, [R1+0x954] ;  /* 0x0009540001b67983 */ /* 0x000f220000300800 */
[----:B------:R-:W-:-:S03]  /*2beb0*/  IMAD R234, R234, c[0x0][0x190], RZ ;  /* 0x00006400eaea7a24 */ /* 0x000fc600078e02ff */
[----:B------:R-:W4:Y:S04]  /*2bec0*/  LDL.LU R222, [R1+0x950] ;  /* 0x0009500001de7983 */ /* 0x000f280000300800 */
[----:B------:R-:W-:Y:S04]  /*2bed0*/  STL [R1+0x3ea4], R234 ;  /* 0x003ea4ea01007387 */ /* 0x000fe80000100800 */
[----:B------:R-:W4:Y:S04]  /*2bee0*/  LDL.LU R185, [R1+0x94c] ;  /* 0x00094c0001b97983 */ /* 0x000f280000300800 */
[----:B------:R-:W4:Y:S01]  /*2bef0*/  LDL.LU R190, [R1+0x948] ;  /* 0x0009480001be7983 */ /* 0x000f220000300800 */
[----:B-1----:R-:W-:-:S05]  /*2bf00*/  IMAD R0, R193, c[0x0][0x190], RZ ;  /* 0x00006400c1007a24 */ /* 0x002fca00078e02ff */
        /* <DEDUP_REMOVED lines=16> */
[----:B-1----:R-:W-:-:S05]  /*2c010*/  IMAD R0, R192, c[0x0][0x190], RZ ;  /* 0x00006400c0007a24 */ /* 0x002fca00078e02ff */
[----:B------:R1:W-:Y:S04]  /*2c020*/  STL [R1+0x974], R0 ;  /* 0x0009740001007387 */ /* 0x0003e80000100800 */
[----:B------:R-:W4:Y:S04]  /*2c030*/  LDL.LU R193, [R1+0x910] ;  /* 0x0009100001c17983 */ /* 0x000f280000300800 */
[----:B------:R-:W4:Y:S01]  /*2c040*/  LDL.LU R192, [R1+0x908] ;  /* 0x0009080001c07983 */ /* 0x000f220000300800 */
[----:B------:R-:W-:-:S05]  /*2c050*/  IMAD R214, R223, c[0x0][0x190], RZ ;  /* 0x00006400dfd67a24 */ /* 0x000fca00078e02ff */
[----:B------:R-:W-:Y:S04]  /*2c060*/  STL [R1+0x3eb8], R214 ;  /* 0x003eb8d601007387 */ /* 0x000fe80000100800 */
[----:B------:R-:W4:Y:S01]  /*2c070*/  LDL.LU R223, [R1+0x904] ;  /* 0x0009040001df7983 */ /* 0x000f220000300800 */
[----:B--2---:R-:W-:-:S05]  /*2c080*/  IMAD R238, R238, c[0x0][0x190], RZ ;  /* 0x00006400eeee7a24 */ /* 0x004fca00078e02ff */
[----:B------:R-:W-:Y:S01]  /*2c090*/  STL [R1+0x3ea8], R238 ;  /* 0x003ea8ee01007387 */ /* 0x000fe20000100800 */
[----:B---3--:R-:W-:-:S03]  /*2c0a0*/  IMAD R215, R209, c[0x0][0x190], RZ ;  /* 0x00006400d1d77a24 */ /* 0x008fc600078e02ff */
[----:B------:R-:W2:Y:S04]  /*2c0b0*/  LDL.LU R209, [R1+0x900] ;  /* 0x0009000001d17983 */ /* 0x000ea80000300800 */
[----:B------:R-:W-:Y:S01]  /*2c0c0*/  STL [R1+0x3eac], R215 ;  /* 0x003eacd701007387 */ /* 0x000fe20000100800 */
[----:B----4-:R-:W-:Y:S02]  /*2c0d0*/  IMAD R2, R183, c[0x0][0x190], RZ ;  /* 0x00006400b7027a24 */ /* 0x010fe400078e02ff */
        /* <DEDUP_REMOVED lines=22> */
[----:B------:R1:W-:Y:S01]  /*2c240*/  STL [R1+0x934], R2 ;  /* 0x0009340201007387 */ /* 0x0003e20000100800 */
[----:B------:R-:W-:-:S03]  /*2c250*/  IMAD R3, R186, c[0x0][0x190], RZ ;  /* 0x00006400ba037a24 */ /* 0x000fc600078e02ff */
[----:B------:R1:W-:Y:S02]  /*2c260*/  STL [R1+0x930], R0 ;  /* 0x0009300001007387 */ /* 0x0003e40000100800 */
[----:B-1----:R-:W-:Y:S02]  /*2c270*/  IMAD R2, R189, c[0x0][0x190], RZ ;  /* 0x00006400bd027a24 */ /* 0x002fe400078e02ff */
[----:B------:R-:W-:Y:S01]  /*2c280*/  STL [R1+0x92c], R3 ;  /* 0x00092c0301007387 */ /* 0x000fe20000100800 */
[----:B------:R-:W-:-:S03]  /*2c290*/  IMAD R0, R210, c[0x0][0x190], RZ ;  /* 0x00006400d2007a24 */ /* 0x000fc600078e02ff */
[----:B------:R-:W4:Y:S04]  /*2c2a0*/  LDL.LU R210, [R1+0x8dc] ;  /* 0x0008dc0001d27983 */ /* 0x000f280000300800 */
[----:B------:R1:W-:Y:S04]  /*2c2b0*/  STL [R1+0x924], R2 ;  /* 0x0009240201007387 */ /* 0x0003e80000100800 */
[----:B------:R1:W-:Y:S02]  /*2c2c0*/  STL [R1+0x920], R0 ;  /* 0x0009200001007387 */ /* 0x0003e40000100800 */
[----:B-1----:R-:W-:-:S02]  /*2c2d0*/  IMAD R2, R188, c[0x0][0x190], RZ ;  /* 0x00006400bc027a24 */ /* 0x002fc400078e02ff */
[----:B------:R-:W4:Y:S01]  /*2c2e0*/  LDL.LU R188, [R1+0x8d8] ;  /* 0x0008d80001bc7983 */ /* 0x000f220000300800 */
[----:B------:R-:W-:-:S03]  /*2c2f0*/  IMAD R0, R191, c[0x0][0x190], RZ ;  /* 0x00006400bf007a24 */ /* 0x000fc600078e02ff */
[----:B------:R1:W-:Y:S04]  /*2c300*/  STL [R1+0x918], R2 ;  /* 0x0009180201007387 */ /* 0x0003e80000100800 */
[----:B------:R1:W-:Y:S02]  /*2c310*/  STL [R1+0x914], R0 ;  /* 0x0009140001007387 */ /* 0x0003e40000100800 */
[----:B-1----:R-:W-:Y:S02]  /*2c320*/  IMAD R2, R193, c[0x0][0x190], RZ ;  /* 0x00006400c1027a24 */ /* 0x002fe400078e02ff */
[----:B------:R-:W4:Y:S01]  /*2c330*/  LDL.LU R193, [R1+0x8d0] ;  /* 0x0008d00001c17983 */ /* 0x000f220000300800 */
[----:B------:R-:W-:-:S03]  /*2c340*/  IMAD R0, R192, c[0x0][0x190], RZ ;  /* 0x00006400c0007a24 */ /* 0x000fc600078e02ff */
[----:B------:R1:W-:Y:S04]  /*2c350*/  STL [R1+0x910], R2 ;  /* 0x0009100201007387 */ /* 0x0003e80000100800 */
[----:B------:R-:W4:Y:S01]  /*2c360*/  LDL.LU R192, [R1+0x8cc] ;  /* 0x0008cc0001c07983 */ /* 0x000f220000300800 */
[----:B------:R-:W-:-:S03]  /*2c370*/  IMAD R244, R223, c[0x0][0x190], RZ ;  /* 0x00006400dff47a24 */ /* 0x000fc600078e02ff */
[----:B------:R1:W-:Y:S04]  /*2c380*/  STL [R1+0x3e68], R0 ;  /* 0x003e680001007387 */ /* 0x0003e80000100800 */
[----:B------:R-:W4:Y:S04]  /*2c390*/  LDL.LU R223, [R1+0x8c4] ;  /* 0x0008c40001df7983 */ /* 0x000f280000300800 */
[----:B------:R-:W-:Y:S01]  /*2c3a0*/  STL [R1+0x3e64], R244 ;  /* 0x003e64f401007387 */ /* 0x000fe20000100800 */
[----:B--2---:R-:W-:-:S03]  /*2c3b0*/  IMAD R245, R209, c[0x0][0x190], RZ ;  /* 0x00006400d1f57a24 */ /* 0x004fc600078e02ff */
[----:B------:R-:W2:Y:S04]  /*2c3c0*/  LDL.LU R209, [R1+0x8c0] ;  /* 0x0008c00001d17983 */ /* 0x000ea80000300800 */
[----:B------:R-:W-:Y:S01]  /*2c3d0*/  STL [R1+0x3e60], R245 ;  /* 0x003e60f501007387 */ /* 0x000fe20000100800 */
[----:B---3--:R-:W-:-:S03]  /*2c3e0*/  IMAD R242, R211, c[0x0][0x190], RZ ;  /* 0x00006400d3f27a24 */ /* 0x008fc600078e02ff */
[----:B------:R-:W3:Y:S04]  /*2c3f0*/  LDL.LU R211, [R1+0x8bc] ;  /* 0x0008bc0001d37983 */ /* 0x000ee80000300800 */
[----:B------:R1:W-:Y:S01]  /*2c400*/  STL [R1+0x3e5c], R242 ;  /* 0x003e5cf201007387 */ /* 0x0003e20000100800 */
[----:B----4-:R-:W-:-:S03]  /*2c410*/  IMAD R243, R222, c[0x0][0x190], RZ ;  /* 0x00006400def37a24 */ /* 0x010fc600078e02ff */
[----:B------:R-:W4:Y:S04]  /*2c420*/  LDL.LU R222, [R1+0x8b8] ;  /* 0x0008b80001de7983 */ /* 0x000f280000300800 */
[----:B------:R-:W-:Y:S04]  /*2c430*/  STL [R1+0x3e58], R243 ;  /* 0x003e58f301007387 */ /* 0x000fe80000100800 */
[----:B------:R-:W4:Y:S01]  /*2c440*/  LDL.LU R191, [R1+0x8b4] ;  /* 0x0008b40001bf7983 */ /* 0x000f220000300800 */
[----:B------:R-:W-:-:S05]  /*2c450*/  IMAD R250, R190, c[0x0][0x190], RZ ;  /* 0x00006400befa7a24 */ /* 0x000fca00078e02ff */
[----:B------:R1:W-:Y:S01]  /*2c460*/  STL [R1+0x3e6c], R250 ;  /* 0x003e6cfa01007387 */ /* 0x0003e20000100800 */
[----:B------:R-:W-:-:S03]  /*2c470*/  IMAD R251, R237, c[0x0][0x190], RZ ;  /* 0x00006400edfb7a24 */ /* 0x000fc600078e02ff */
[----:B------:R-:W4:Y:S04]  /*2c480*/  LDL.LU R237, [R1+0x8a4] ;  /* 0x0008a40001ed7983 */ /* 0x000f280000300800 */
[----:B------:R-:W-:Y:S04]  /*2c490*/  STL [R1+0x3e70], R251 ;  /* 0x003e70fb01007387 */ /* 0x000fe80000100800 */
[----:B------:R-:W4:Y:S01]  /*2c4a0*/  LDL.LU R190, [R1+0x8a0] ;  /* 0x0008a00001be7983 */ /* 0x000f220000300800 */
[----:B------:R-:W-:-:S03]  /*2c4b0*/  IMAD R246, R212, c[0x0][0x190], RZ ;  /* 0x00006400d4f67a24 */ /* 0x000fc600078e02ff */
[----:B------:R-:W4:Y:S04]  /*2c4c0*/  LDL.LU R212, [R1+0x89c] ;  /* 0x00089c0001d47983 */ /* 0x000f280000300800 */
[----:B------:R-:W-:Y:S01]  /*2c4d0*/  STL [R1+0x3e74], R246 ;  /* 0x003e74f601007387 */ /* 0x000fe20000100800 */
[----:B------:R-:W-:-:S03]  /*2c4e0*/  IMAD R247, R210, c[0x0][0x190], RZ ;  /* 0x00006400d2f77a24 */ /* 0x000fc600078e02ff */
[----:B------:R-:W4:Y:S04]  /*2c4f0*/  LDL.LU R210, [R1+0x898] ;  /* 0x0008980001d27983 */ /* 0x000f280000300800 */
[----:B------:R1:W-:Y:S02]  /*2c500*/  STL [R1+0x3e78], R247 ;  /* 0x003e78f701007387 */ /* 0x0003e40000100800 */
[----:B-1----:R-:W-:-:S05]  /*2c510*/  IMAD R2, R188, c[0x0][0x190], RZ ;  /* 0x00006400bc027a24 */ /* 0x002fca00078e02ff */
[----:B------:R-:W-:Y:S01]  /*2c520*/  STL [R1+0x3e7c], R2 ;  /* 0x003e7c0201007387 */ /* 0x000fe20000100800 */
[----:B------:R-:W-:-:S03]  /*2c530*/  IMAD R3, R193, c[0x0][0x190], RZ ;  /* 0x00006400c1037a24 */ /* 0x000fc600078e02ff */
[----:B------:R-:W4:Y:S04]  /*2c540*/  LDL.LU R193, [R1+0x894] ;  /* 0x0008940001c17983 */ /* 0x000f280000300800 */
[----:B------:R-:W-:Y:S01]  /*2c550*/  STL [R1+0x3e80], R3 ;  /* 0x003e800301007387 */ /* 0x000fe20000100800 */
[----:B------:R-:W-:-:S03]  /*2c560*/  IMAD R4, R192, c[0x0][0x190], RZ ;  /* 0x00006400c0047a24 */ /* 0x000fc600078e02ff */
[----:B------:R-:W4:Y:S04]  /*2c570*/  LDL.LU R192, [R1+0x884] ;  /* 0x0008840001c07983 */ /* 0x000f280000300800 */
[----:B------:R-:W-:Y:S01]  /*2c580*/  STL [R1+0x3e84], R4 ;  /* 0x003e840401007387 */ /* 0x000fe20000100800 */
[----:B------:R-:W-:-:S03]  /*2c590*/  IMAD R5, R223, c[0x0][0x190], RZ ;  /* 0x00006400df057a24 */ /* 0x000fc600078e02ff */
        /* <DEDUP_REMOVED lines=9> */
[----:B------:R-:W4:Y:S01]  /*2c630*/  LDL.LU R222, [R1+0x870] ;  /* 0x0008700001de7983 */ /* 0x000f220000300800 */
[----:B------:R-:W-:-:S03]  /*2c640*/  IMAD R9, R191, c[0x0][0x190], RZ ;  /* 0x00006400bf097a24 */ /* 0x000fc600078e02ff */
[----:B------:R1:W-:Y:S04]  /*2c650*/  STL [R1+0x3eb0], R8 ;  /* 0x003eb00801007387 */ /* 0x0003e80000100800 */
[----:B------:R-:W-:Y:S01]  /*2c660*/  STL [R1+0x3eb4], R9 ;  /* 0x003eb40901007387 */ /* 0x000fe20000100800 */
[----:B------:R-:W-:-:S03]  /*2c670*/  IMAD R10, R237, c[0x0][0x190], RZ ;  /* 0x00006400ed0a7a24 */ /* 0x000fc600078e02ff */
[----:B------:R-:W4:Y:S01]  /*2c680*/  LDL.LU R237, [R1+0x864] ;  /* 0x0008640001ed7983 */ /* 0x000f220000300800 */
[----:B------:R-:W-:-:S03]  /*2c690*/  IMAD R11, R190, c[0x0][0x190], RZ ;  /* 0x00006400be0b7a24 */ /* 0x000fc600078e02ff */
[----:B------:R-:W-:Y:S04]  /*2c6a0*/  STL [R1+0x3ebc], R10 ;  /* 0x003ebc0a01007387 */ /* 0x000fe80000100800 */
[----:B------:R-:W-:Y:S01]  /*2c6b0*/  STL [R1+0x3ec0], R11 ;  /* 0x003ec00b01007387 */ /* 0x000fe20000100800 */
[----:B------:R-:W-:-:S03]  /*2c6c0*/  IMAD R12, R212, c[0x0][0x190], RZ ;  /* 0x00006400d40c7a24 */ /* 0x000fc600078e02ff */
[----:B------:R-:W4:Y:S04]  /*2c6d0*/  LDL.LU R212, [R1+0x860] ;  /* 0x0008600001d47983 */ /* 0x000f280000300800 */
[----:B------:R-:W-:Y:S01]  /*2c6e0*/  STL [R1+0x3ec4], R12 ;  /* 0x003ec40c01007387 */ /* 0x000fe20000100800 */
[----:B------:R-:W-:-:S03]  /*2c6f0*/  IMAD R13, R210, c[0x0][0x190], RZ ;  /* 0x00006400d20d7a24 */ /* 0x000fc600078e02ff */
[----:B------:R-:W4:Y:S04]  /*2c700*/  LDL.LU R210, [R1+0x858] ;  /* 0x0008580001d27983 */ /* 0x000f280000300800 */
[----:B------:R-:W4:Y:S04]  /*2c710*/  LDL.LU R184, [R1+0x854] ;  /* 0x0008540001b87983 */ /* 0x000f280000300800 */
[----:B------:R-:W-:Y:S04]  /*2c720*/  STL [R1+0x3ed0], R13 ;  /* 0x003ed00d01007387 */ /* 0x000fe80000100800 */
[----:B------:R-:W4:Y:S04]  /*2c730*/  LDL.LU R187, [R1+0x84c] ;  /* 0x00084c0001bb7983 */ /* 0x000f280000300800 */
[----:B------:R-:W4:Y:S04]  /*2c740*/  LDL.LU R186, [R1+0x848] ;  /* 0x0008480001ba7983 */ /* 0x000f280000300800 */
[----:B------:R-:W4:Y:S01]  /*2c750*/  LDL.LU R189, [R1+0x844] ;  /* 0x0008440001bd7983 */ /* 0x000f220000300800 */
[----:B------:R-:W-:-:S03]  /*2c760*/  IMAD R14, R193, c[0x0][0x190], RZ ;  /* 0x00006400c10e7a24 */ /* 0x000fc600078e02ff */
[----:B------:R-:W4:Y:S01]  /*2c770*/  LDL.LU R193, [R1+0x83c] ;  /* 0x00083c0001c17983 */ /* 0x000f220000300800 */
[----:B------:R-:W-:-:S05]  /*2c780*/  IMAD R15, R192, c[0x0][0x190], RZ ;  /* 0x00006400c00f7a24 */ /* 0x000fca00078e02ff */
[----:B------:R-:W-:Y:S01]  /*2c790*/  STL.64 [R1+0x3ec8], R14 ;  /* 0x003ec80e01007387 */ /* 0x000fe20000100a00 */
[----:B------:R-:W-:-:S03]  /*2c7a0*/  IMAD R16, R223, c[0x0][0x190], RZ ;  /* 0x00006400df107a24 */ /* 0x000fc600078e02ff */
[----:B------:R-:W4:Y:S04]  /*2c7b0*/  LDL.LU R192, [R1+0x834] ;  /* 0x0008340001c07983 */ /* 0x000f280000300800 */
[----:B------:R-:W4:Y:S01]  /*2c7c0*/  LDL.LU R223, [R1+0x82c] ;  /* 0x00082c0001df7983 */ /* 0x000f220000300800 */
[----:B--2---:R-:W-:-:S05]  /*2c7d0*/  IMAD R17, R209, c[0x0][0x190], RZ ;  /* 0x00006400d1117a24 */ /* 0x004fca00078e02ff */
[----:B------:R2:W-:Y:S04]  /*2c7e0*/  STL.64 [R1+0x3ed8], R16 ;  /* 0x003ed81001007387 */ /* 0x0005e80000100a00 */
[----:B------:R-:W2:Y:S04]  /*2c7f0*/  LDL.LU R188, [R1+0x828] ;  /* 0x0008280001bc7983 */ /* 0x000ea80000300800 */
[----:B------:R-:W2:Y:S01]  /*2c800*/  LDL.LU R191, [R1+0x824] ;  /* 0x0008240001bf7983 */ /* 0x000ea20000300800 */
[----:B---3--:R-:W-:-:S05]  /*2c810*/  IMAD R18, R211, c[0x0][0x190], RZ ;  /* 0x00006400d3127a24 */ /* 0x008fca00078e02ff */
[----:B------:R-:W-:Y:S04]  /*2c820*/  STL [R1+0x3ee0], R18 ;  /* 0x003ee01201007387 */ /* 0x000fe80000100800 */
[----:B------:R-:W3:Y:S01]  /*2c830*/  LDL.LU R190, [R1+0x818] ;  /* 0x0008180001be7983 */ /* 0x000ee20000300800 */
[----:B----4-:R-:W-:-:S03]  /*2c840*/  IMAD R19, R222, c[0x0][0x190], RZ ;  /* 0x00006400de137a24 */ /* 0x010fc600078e02ff */
[----:B------:R-:W4:Y:S04]  /*2c850*/  LDL.LU R222, [R1+0x814] ;  /* 0x0008140001de7983 */ /* 0x000f280000300800 */
[----:B------:R-:W-:Y:S04]  /*2c860*/  STL [R1+0x3ee4], R19 ;  /* 0x003ee41301007387 */ /* 0x000fe80000100800 */
[----:B------:R-:W4:Y:S04]  /*2c870*/  LDL.LU R209, [R1+0x810] ;  /* 0x0008100001d17983 */ /* 0x000f280000300800 */
[----:B------:R-:W4:Y:S01]  /*2c880*/  LDL.LU R211, [R1+0x80c] ;  /* 0x00080c0001d37983 */ /* 0x000f220000300800 */
[----:B------:R-:W-:-:S03]  /*2c890*/  IMAD R20, R237, c[0x0][0x190], RZ ;  /* 0x00006400ed147a24 */ /* 0x000fc600078e02ff */
[----:B------:R-:W4:Y:S04]  /*2c8a0*/  LDL.LU R237, [R1+0x804] ;  /* 0x0008040001ed7983 */ /* 0x000f280000300800 */
[----:B------:R-:W-:Y:S01]  /*2c8b0*/  STL [R1+0x3ee8], R20 ;  /* 0x003ee81401007387 */ /* 0x000fe20000100800 */
[----:B------:R-:W-:-:S03]  /*2c8c0*/  IMAD R21, R212, c[0x0][0x190], RZ ;  /* 0x00006400d4157a24 */ /* 0x000fc600078e02ff */
[----:B------:R-:W4:Y:S04]  /*2c8d0*/  LDL.LU R212, [R1+0x7fc] ;  /* 0x0007fc0001d47983 */ /* 0x000f280000300800 */
[----:B------:R-:W-:Y:S01]  /*2c8e0*/  STL [R1+0x3f00], R21 ;  /* 0x003f001501007387 */ /* 0x000fe20000100800 */
[----:B------:R-:W-:-:S03]  /*2c8f0*/  IMAD R22, R210, c[0x0][0x190], RZ ;  /* 0x00006400d2167a24 */ /* 0x000fc600078e02ff */
[----:B------:R-:W4:Y:S01]  /*2c900*/  LDL.LU R210, [R1+0x7f4] ;  /* 0x0007f40001d27983 */ /* 0x000f220000300800 */
[----:B------:R-:W-:Y:S02]  /*2c910*/  IMAD R23, R184, c[0x0][0x190], RZ ;  /* 0x00006400b8177a24 */ /* 0x000fe400078e02ff */
[----:B------:R-:W-:Y:S02]  /*2c920*/  IMAD R24, R187, c[0x0][0x190], RZ ;  /* 0x00006400bb187a24 */ /* 0x000fe400078e02ff */
[----:B------:R-:W-:Y:S01]  /*2c930*/  IMAD R25, R186, c[0x0][0x190], RZ ;  /* 0x00006400ba197a24 */ /* 0x000fe200078e02ff */
[----:B------:R1:W-:Y:S01]  /*2c940*/  STL.64 [R1+0x3ef0], R22 ;  /* 0x003ef01601007387 */ /* 0x0003e20000100a00 */
[----:B------:R-:W-:-:S03]  /*2c950*/  IMAD R26, R189, c[0x0][0x190], RZ ;  /* 0x00006400bd1a7a24 */ /* 0x000fc600078e02ff */
[----:B------:R-:W-:Y:S04]  /*2c960*/  STL.64 [R1+0x3ef8], R24 ;  /* 0x003ef81801007387 */ /* 0x000fe80000100a00 */
[----:B------:R-:W-:Y:S01]  /*2c970*/  STL [R1+0x3f04], R26 ;  /* 0x003f041a01007387 */ /* 0x000fe20000100800 */
[----:B------:R-:W-:-:S05]  /*2c980*/  IMAD R27, R193, c[0x0][0x190], RZ ;  /* 0x00006400c11b7a24 */ /* 0x000fca00078e02ff */
[----:B------:R-:W-:Y:S04]  /*2c990*/  STL [R1+0x3f10], R27 ;  /* 0x003f101b01007387 */ /* 0x000fe80000100800 */
[----:B------:R-:W4:Y:S01]  /*2c9a0*/  LDL.LU R193, [R1+0x7f0] ;  /* 0x0007f00001c17983 */ /* 0x000f220000300800 */
[----:B------:R-:W-:-:S03]  /*2c9b0*/  IMAD R28, R192, c[0x0][0x190], RZ ;  /* 0x00006400c01c7a24 */ /* 0x000fc600078e02ff */
[----:B------:R-:W4:Y:S01]  /*2c9c0*/  LDL.LU R192, [R1+0x7ec] ;  /* 0x0007ec0001c07983 */ /* 0x000f220000300800 */
[----:B------:R-:W-:-:S03]  /*2c9d0*/  IMAD R29, R223, c[0x0][0x190], RZ ;  /* 0x00006400df1d7a24 */ /* 0x000fc600078e02ff */
[----:B------:R-:W4:Y:S04]  /*2c9e0*/  LDL.LU R223, [R1+0x7e8] ;  /* 0x0007e80001df7983 */ /* 0x000f280000300800 */
[----:B------:R-:W-:Y:S01]  /*2c9f0*/  STL.64 [R1+0x3f08], R28 ;  /* 0x003f081c01007387 */ /* 0x000fe20000100a00 */
[----:B--2---:R-:W-:Y:S02]  /*2ca00*/  IMAD R30, R188, c[0x0][0x190], RZ ;  /* 0x00006400bc1e7a24 */ /* 0x004fe400078e02ff */
[----:B------:R-:W-:-:S05]  /*2ca10*/  IMAD R31, R191, c[0x0][0x190], RZ ;  /* 0x00006400bf1f7a24 */ /* 0x000fca00078e02ff */
[----:B------:R-:W-:Y:S01]  /*2ca20*/  STL.64 [R1+0x3f18], R30 ;  /* 0x003f181e01007387 */ /* 0x000fe20000100a00 */
[----:B---3--:R-:W-:Y:S02]  /*2ca30*/  IMAD R32, R190, c[0x0][0x190], RZ ;  /* 0x00006400be207a24 */ /* 0x008fe400078e02ff */
[----:B----4-:R-:W-:Y:S02]  /*2ca40*/  IMAD R33, R222, c[0x0][0x190], RZ ;  /* 0x00006400de217a24 */ /* 0x010fe400078e02ff */
[----:B------:R-:W2:Y:S01]  /*2ca50*/  LDL.LU R222, [R1+0x7e4] ;  /* 0x0007e40001de7983 */ /* 0x000ea20000300800 */
[----:B------:R-:W-:Y:S02]  /*2ca60*/  IMAD R34, R209, c[0x0][0x190], RZ ;  /* 0x00006400d1227a24 */ /* 0x000fe400078e02ff */
[----:B------:R-:W-:Y:S01]  /*2ca70*/  IMAD R35, R211, c[0x0][0x190], RZ ;  /* 0x00006400d3237a24 */ /* 0x000fe200078e02ff */
[----:B------:R-:W-:Y:S04]  /*2ca80*/  STL.64 [R1+0x3f20], R32 ;  /* 0x003f202001007387 */ /* 0x000fe80000100a00 */
[----:B------:R-:W-:Y:S01]  /*2ca90*/  STL.64 [R1+0x3f28], R34 ;  /* 0x003f282201007387 */ /* 0x000fe20000100a00 */
[----:B------:R-:W-:-:S03]  /*2caa0*/  IMAD R36, R237, c[0x0][0x190], RZ ;  /* 0x00006400ed247a24 */ /* 0x000fc600078e02ff */
[----:B------:R-:W3:Y:S01]  /*2cab0*/  LDL.LU R237, [R1+0x7dc] ;  /* 0x0007dc0001ed7983 */ /* 0x000ee20000300800 */
[----:B------:R-:W-:-:S03]  /*2cac0*/  IMAD R37, R212, c[0x0][0x190], RZ ;  /* 0x00006400d4257a24 */ /* 0x000fc600078e02ff */
[----:B------:R-:W4:Y:S04]  /*2cad0*/  LDL.LU R212, [R1+0x7d8] ;  /* 0x0007d80001d47983 */ /* 0x000f280000300800 */
[----:B------:R-:W-:Y:S04]  /*2cae0*/  STL.64 [R1+0x3f30], R36 ;  /* 0x003f302401007387 */ /* 0x000fe80000100a00 */
[----:B------:R-:W4:Y:S04]  /*2caf0*/  LDL.LU R177, [R1+0x7d4] ;  /* 0x0007d40001b17983 */ /* 0x000f280000300800 */
[----:B------:R-:W4:Y:S04]  /*2cb00*/  LDL.LU R176, [R1+0x7c8] ;  /* 0x0007c80001b07983 */ /* 0x000f280000300800 */
[----:B------:R-:W4:Y:S04]  /*2cb10*/  LDL.LU R179, [R1+0x7c0] ;  /* 0x0007c00001b37983 */ /* 0x000f280000300800 */
[----:B------:R-:W4:Y:S04]  /*2cb20*/  LDL.LU R178, [R1+0x7bc] ;  /* 0x0007bc0001b27983 */ /* 0x000f280000300800 */
[----:B------:R-:W4:Y:S04]  /*2cb30*/  LDL.LU R181, [R1+0x7b4] ;  /* 0x0007b40001b57983 */ /* 0x000f280000300800 */
[----:B------:R-:W4:Y:S04]  /*2cb40*/  LDL.LU R180, [R1+0x7b0] ;  /* 0x0007b00001b47983 */ /* 0x000f280000300800 */
[----:B------:R-:W4:Y:S01]  /*2cb50*/  LDL.LU R183, [R1+0x7a8] ;  /* 0x0007a80001b77983 */ /* 0x000f220000300800 */
[----:B------:R-:W-:-:S03]  /*2cb60*/  IMAD R38, R210, c[0x0][0x190], RZ ;  /* 0x00006400d2267a24 */ /* 0x000fc600078e02ff */
        /* <DEDUP_REMOVED lines=11> */
[----:B------:R-:W4:Y:S01]  /*2cc20*/  LDL.LU R223, [R1+0x768] ;  /* 0x0007680001df7983 */ /* 0x000f220000300800 */
[----:B------:R-:W-:-:S03]  /*2cc30*/  IMAD R39, R193, c[0x0][0x190], RZ ;  /* 0x00006400c1277a24 */ /* 0x000fc600078e02ff */
[----:B------:R-:W4:Y:S04]  /*2cc40*/  LDL.LU R191, [R1+0x764] ;  /* 0x0007640001bf7983 */ /* 0x000f280000300800 */
[----:B------:R-:W4:Y:S04]  /*2cc50*/  LDL.LU R190, [R1+0x75c] ;  /* 0x00075c0001be7983 */ /* 0x000f280000300800 */
[----:B------:R-:W4:Y:S01]  /*2cc60*/  LDL.LU R193, [R1+0x758] ;  /* 0x0007580001c17983 */ /* 0x000f220000300800 */
[----:B------:R-:W-:Y:S02]  /*2cc70*/  IMAD R40, R192, c[0x0][0x190], RZ ;  /* 0x00006400c0287a24 */ /* 0x000fe400078e02ff */
[----:B--2---:R-:W-:-:S02]  /*2cc80*/  IMAD R42, R222, c[0x0][0x190], RZ ;  /* 0x00006400de2a7a24 */ /* 0x004fc400078e02ff */
[----:B------:R-:W2:Y:S01]  /*2cc90*/  LDL.LU R222, [R1+0x74c] ;  /* 0x00074c0001de7983 */ /* 0x000ea20000300800 */
[----:B---3--:R-:W-:-:S03]  /*2cca0*/  IMAD R43, R237, c[0x0][0x190], RZ ;  /* 0x00006400ed2b7a24 */ /* 0x008fc600078e02ff */
[----:B------:R-:W3:Y:S04]  /*2ccb0*/  LDL.LU R237, [R1+0x744] ;  /* 0x0007440001ed7983 */ /* 0x000ee80000300800 */
[----:B------:R-:W3:Y:S01]  /*2ccc0*/  LDL.LU R192, [R1+0x740] ;  /* 0x0007400001c07983 */ /* 0x000ee20000300800 */
[----:B----4-:R-:W-:-:S03]  /*2ccd0*/  IMAD R44, R212, c[0x0][0x190], RZ ;  /* 0x00006400d42c7a24 */ /* 0x010fc600078e02ff */
[----:B------:R-:W4:Y:S01]  /*2cce0*/  LDL.LU R212, [R1+0x73c] ;  /* 0x00073c0001d47983 */ /* 0x000f220000300800 */
[----:B------:R-:W-:-:S03]  /*2ccf0*/  IMAD R54, R209, c[0x0][0x190], RZ ;  /* 0x00006400d1367a24 */ /* 0x000fc600078e02ff */
[----:B------:R-:W4:Y:S01]  /*2cd00*/  LDL.LU R209, [R1+0x738] ;  /* 0x0007380001d17983 */ /* 0x000f220000300800 */
[----:B------:R-:W-:-:S03]  /*2cd10*/  IMAD R55, R211, c[0x0][0x190], RZ ;  /* 0x00006400d3377a24 */ /* 0x000fc600078e02ff */
[----:B------:R-:W4:Y:S01]  /*2cd20*/  LDL.LU R211, [R1+0x734] ;  /* 0x0007340001d37983 */ /* 0x000f220000300800 */
[----:B------:R-:W-:-:S03]  /*2cd30*/  IMAD R56, R210, c[0x0][0x190], RZ ;  /* 0x00006400d2387a24 */ /* 0x000fc600078e02ff */
[----:B------:R-:W4:Y:S01]  /*2cd40*/  LDL.LU R210, [R1+0x72c] ;  /* 0x00072c0001d27983 */ /* 0x000f220000300800 */
[----:B------:R-:W-:-:S03]  /*2cd50*/  IMAD R62, R223, c[0x0][0x190], RZ ;  /* 0x00006400df3e7a24 */ /* 0x000fc600078e02ff */
[----:B------:R-:W4:Y:S01]  /*2cd60*/  LDL.LU R223, [R1+0x728] ;  /* 0x0007280001df7983 */ /* 0x000f220000300800 */
[----:B------:R-:W-:Y:S02]  /*2cd70*/  IMAD R45, R177, c[0x0][0x190], RZ ;  /* 0x00006400b12d7a24 */ /* 0x000fe400078e02ff */
[----:B------:R-:W-:Y:S02]  /*2cd80*/  IMAD R46, R176, c[0x0][0x190], RZ ;  /* 0x00006400b02e7a24 */ /* 0x000fe400078e02ff */
[----:B------:R-:W-:Y:S02]  /*2cd90*/  IMAD R47, R179, c[0x0][0x190], RZ ;  /* 0x00006400b32f7a24 */ /* 0x000fe400078e02ff */
[----:B------:R-:W-:Y:S02]  /*2cda0*/  IMAD R48, R178, c[0x0][0x190], RZ ;  /* 0x00006400b2307a24 */ /* 0x000fe400078e02ff */
[----:B------:R-:W-:Y:S02]  /*2cdb0*/  IMAD R49, R181, c[0x0][0x190], RZ ;  /* 0x00006400b5317a24 */ /* 0x000fe400078e02ff */
[----:B------:R-:W-:-:S02]  /*2cdc0*/  IMAD R50, R180, c[0x0][0x190], RZ ;  /* 0x00006400b4327a24 */ /* 0x000fc400078e02ff */
        /* <DEDUP_REMOVED lines=11> */
[----:B--2---:R-:W-:-:S02]  /*2ce80*/  IMAD R66, R222, c[0x0][0x190], RZ ;  /* 0x00006400de427a24 */ /* 0x004fc400078e02ff */
[----:B------:R-:W2:Y:S01]  /*2ce90*/  LDL.LU R222, [R1+0x724] ;  /* 0x0007240001de7983 */ /* 0x000ea20000300800 */
[----:B---3--:R-:W-:-:S03]  /*2cea0*/  IMAD R67, R237, c[0x0][0x190], RZ ;  /* 0x00006400ed437a24 */ /* 0x008fc600078e02ff */
[----:B------:R-:W3:Y:S04]  /*2ceb0*/  LDL.LU R237, [R1+0x720] ;  /* 0x0007200001ed7983 */ /* 0x000ee80000300800 */
[----:B------:R-:W3:Y:S04]  /*2cec0*/  LDL.LU R177, [R1+0x71c] ;  /* 0x00071c0001b17983 */ /* 0x000ee80000300800 */
[----:B------:R-:W3:Y:S04]  /*2ced0*/  LDL.LU R176, [R1+0x710] ;  /* 0x0007100001b07983 */ /* 0x000ee80000300800 */
[----:B------:R-:W3:Y:S04]  /*2cee0*/  LDL.LU R179, [R1+0x70c] ;  /* 0x00070c0001b37983 */ /* 0x000ee80000300800 */
[----:B------:R-:W3:Y:S04]  /*2cef0*/  LDL.LU R178, [R1+0x708] ;  /* 0x0007080001b27983 */ /* 0x000ee80000300800 */
[----:B------:R-:W3:Y:S04]  /*2cf00*/  LDL.LU R181, [R1+0x700] ;  /* 0x0007000001b57983 */ /* 0x000ee80000300800 */
[----:B------:R-:W3:Y:S01]  /*2cf10*/  LDL.LU R180, [R1+0x6fc] ;  /* 0x0006fc0001b47983 */ /* 0x000ee20000300800 */
[----:B------:R-:W-:-:S03]  /*2cf20*/  IMAD R68, R192, c[0x0][0x190], RZ ;  /* 0x00006400c0447a24 */ /* 0x000fc600078e02ff */
[----:B------:R-:W3:Y:S01]  /*2cf30*/  LDL.LU R183, [R1+0x6f8] ;  /* 0x0006f80001b77983 */ /* 0x000ee20000300800 */
[----:B----4-:R-:W-:-:S03]  /*2cf40*/  IMAD R69, R212, c[0x0][0x190], RZ ;  /* 0x00006400d4457a24 */ /* 0x010fc600078e02ff */
        /* <DEDUP_REMOVED lines=10> */
[----:B------:R-:W4:Y:S01]  /*2cff0*/  LDL.LU R188, [R1+0x6b8] ;  /* 0x0006b80001bc7983 */ /* 0x000f220000300800 */
[----:B------:R-:W-:-:S03]  /*2d000*/  IMAD R72, R210, c[0x0][0x190], RZ ;  /* 0x00006400d2487a24 */ /* 0x000fc600078e02ff */
[----:B------:R-:W4:Y:S04]  /*2d010*/  LDL.LU R210, [R1+0x6b4] ;  /* 0x0006b40001d27983 */ /* 0x000f280000300800 */
[----:B------:R-:W4:Y:S04]  /*2d020*/  LDL.LU R191, [R1+0x6b0] ;  /* 0x0006b00001bf7983 */ /* 0x000f280000300800 */
[----:B------:R-:W4:Y:S04]  /*2d030*/  LDL.LU R190, [R1+0x6a8] ;  /* 0x0006a80001be7983 */ /* 0x000f280000300800 */
[----:B------:R-:W4:Y:S01]  /*2d040*/  LDL.LU R209, [R1+0x6a4] ;  /* 0x0006a40001d17983 */ /* 0x000f220000300800 */
[----:B------:R-:W-:-:S03]  /*2d050*/  IMAD R73, R223, c[0x0][0x190], RZ ;  /* 0x00006400df497a24 */ /* 0x000fc600078e02ff */
[----:B------:R-:W4:Y:S01]  /*2d060*/  LDL.LU R223, [R1+0x698] ;  /* 0x0006980001df7983 */ /* 0x000f220000300800 */
[----:B------:R-:W-:Y:S02]  /*2d070*/  IMAD R71, R211, c[0x0][0x190], RZ ;  /* 0x00006400d3477a24 */ /* 0x000fe400078e02ff */
[----:B--2---:R-:W-:Y:S02]  /*2d080*/  IMAD R74, R222, c[0x0][0x190], RZ ;  /* 0x00006400de4a7a24 */ /* 0x004fe400078e02ff */
[----:B------:R-:W2:Y:S04]  /*2d090*/  LDL.LU R222, [R1+0x694] ;  /* 0x0006940001de7983 */ /* 0x000ea80000300800 */
[----:B------:R-:W2:Y:S01]  /*2d0a0*/  LDL.LU R211, [R1+0x68c] ;  /* 0x00068c0001d37983 */ /* 0x000ea20000300800 */
[----:B---3--:R-:W-:-:S03]  /*2d0b0*/  IMAD R75, R237, c[0x0][0x190], RZ ;  /* 0x00006400ed4b7a24 */ /* 0x008fc600078e02ff */
        /* <DEDUP_REMOVED lines=29> */
[----:B------:R-:W2:Y:S04]  /*2d290*/  LDL.LU R222, [R1+0x664] ;  /* 0x0006640001de7983 */ /* 0x000ea80000300800 */
[----:B------:R-:W2:Y:S04]  /*2d2a0*/  LDL.LU R177, [R1+0x65c] ;  /* 0x00065c0001b17983 */ /* 0x000ea80000300800 */
[----:B------:R-:W2:Y:S04]  /*2d2b0*/  LDL.LU R176, [R1+0x658] ;  /* 0x0006580001b07983 */ /* 0x000ea80000300800 */
[----:B------:R-:W2:Y:S04]  /*2d2c0*/  LDL.LU R179, [R1+0x650] ;  /* 0x0006500001b37983 */ /* 0x000ea80000300800 */
[----:B------:R-:W2:Y:S04]  /*2d2d0*/  LDL.LU R178, [R1+0x64c] ;  /* 0x00064c0001b27983 */ /* 0x000ea80000300800 */
[----:B------:R-:W2:Y:S04]  /*2d2e0*/  LDL.LU R181, [R1+0x640] ;  /* 0x0006400001b57983 */ /* 0x000ea80000300800 */
[----:B------:R-:W2:Y:S01]  /*2d2f0*/  LDL.LU R180, [R1+0x63c] ;  /* 0x00063c0001b47983 */ /* 0x000ea20000300800 */
[----:B------:R-:W-:-:S03]  /*2d300*/  IMAD R99, R211, c[0x0][0x190], RZ ;  /* 0x00006400d3637a24 */ /* 0x000fc600078e02ff */
[----:B------:R-:W2:Y:S04]  /*2d310*/  LDL.LU R183, [R1+0x634] ;  /* 0x0006340001b77983 */ /* 0x000ea80000300800 */
[----:B------:R-:W2:Y:S04]  /*2d320*/  LDL.LU R182, [R1+0x630] ;  /* 0x0006300001b67983 */ /* 0x000ea80000300800 */
        /* <DEDUP_REMOVED lines=8> */
[----:B------:R-:W3:Y:S04]  /*2d3b0*/  LDL.LU R189, [R1+0x604] ;  /* 0x0006040001bd7983 */ /* 0x000ee80000300800 */
[----:B------:R-:W3:Y:S01]  /*2d3c0*/  LDL.LU R188, [R1+0x5fc] ;  /* 0x0005fc0001bc7983 */ /* 0x000ee20000300800 */
[----:B----4-:R-:W-:-:S03]  /*2d3d0*/  IMAD R103, R212, c[0x0][0x190], RZ ;  /* 0x00006400d4677a24 */ /* 0x010fc600078e02ff */
[----:B------:R-:W4:Y:S01]  /*2d3e0*/  LDL.LU R212, [R1+0x5f8] ;  /* 0x0005f80001d47983 */ /* 0x000f220000300800 */
[----:B------:R-:W-:-:S03]  /*2d3f0*/  IMAD R101, R193, c[0x0][0x190], RZ ;  /* 0x00006400c1657a24 */ /* 0x000fc600078e02ff */
[----:B------:R-:W4:Y:S04]  /*2d400*/  LDL.LU R191, [R1+0x5f4] ;  /* 0x0005f40001bf7983 */ /* 0x000f280000300800 */
[----:B------:R-:W4:Y:S04]  /*2d410*/  LDL.LU R190, [R1+0x5e8] ;  /* 0x0005e80001be7983 */ /* 0x000f280000300800 */
[----:B------:R-:W4:Y:S01]  /*2d420*/  LDL.LU R193, [R1+0x5e4] ;  /* 0x0005e40001c17983 */ /* 0x000f220000300800 */
[----:B------:R-:W-:-:S03]  /*2d430*/  IMAD R104, R210, c[0x0][0x190], RZ ;  /* 0x00006400d2687a24 */ /* 0x000fc600078e02ff */
[----:B------:R-:W4:Y:S01]  /*2d440*/  LDL.LU R210, [R1+0x5dc] ;  /* 0x0005dc0001d27983 */ /* 0x000f220000300800 */
[----:B------:R-:W-:-:S03]  /*2d450*/  IMAD R105, R223, c[0x0][0x190], RZ ;  /* 0x00006400df697a24 */ /* 0x000fc600078e02ff */
[----:B------:R-:W4:Y:S01]  /*2d460*/  LDL.LU R223, [R1+0x5d8] ;  /* 0x0005d80001df7983 */ /* 0x000f220000300800 */
[----:B------:R-:W-:-:S03]  /*2d470*/  IMAD R102, R192, c[0x0][0x190], RZ ;  /* 0x00006400c0667a24 */ /* 0x000fc600078e02ff */
[----:B------:R-:W4:Y:S01]  /*2d480*/  LDL.LU R192, [R1+0x5d0] ;  /* 0x0005d00001c07983 */ /* 0x000f220000300800 */
[----:B--2---:R-:W-:-:S03]  /*2d490*/  IMAD R106, R222, c[0x0][0x190], RZ ;  /* 0x00006400de6a7a24 */ /* 0x004fc600078e02ff */
[----:B------:R-:W2:Y:S01]  /*2d4a0*/  LDL.LU R222, [R1+0x5c4] ;  /* 0x0005c40001de7983 */ /* 0x000ea20000300800 */
[----:B---3--:R-:W-:-:S03]  /*2d4b0*/  IMAD R116, R209, c[0x0][0x190], RZ ;  /* 0x00006400d1747a24 */ /* 0x008fc600078e02ff */
[----:B------:R-:W3:Y:S01]  /*2d4c0*/  LDL.LU R209, [R1+0x5c0] ;  /* 0x0005c00001d17983 */ /* 0x000ee20000300800 */
[----:B------:R-:W-:-:S03]  /*2d4d0*/  IMAD R117, R211, c[0x0][0x190], RZ ;  /* 0x00006400d3757a24 */ /* 0x000fc600078e02ff */
[----:B------:R-:W3:Y:S01]  /*2d4e0*/  LDL.LU R211, [R1+0x5bc] ;  /* 0x0005bc0001d37983 */ /* 0x000ee20000300800 */
[----:B------:R-:W-:-:S03]  /*2d4f0*/  IMAD R118, R237, c[0x0][0x190], RZ ;  /* 0x00006400ed767a24 */ /* 0x000fc600078e02ff */
[----:B------:R-:W3:Y:S01]  /*2d500*/  LDL.LU R237, [R1+0x5b8] ;  /* 0x0005b80001ed7983 */ /* 0x000ee20000300800 */
[----:B----4-:R-:W-:-:S03]  /*2d510*/  IMAD R124, R212, c[0x0][0x190], RZ ;  /* 0x00006400d47c7a24 */ /* 0x010fc600078e02ff */
[----:B------:R-:W4:Y:S01]  /*2d520*/  LDL.LU R212, [R1+0x5b4] ;  /* 0x0005b40001d47983 */ /* 0x000f220000300800 */
[----:B------:R-:W-:-:S03]  /*2d530*/  IMAD R128, R210, c[0x0][0x190], RZ ;  /* 0x00006400d2807a24 */ /* 0x000fc600078e02ff */
[----:B------:R-:W4:Y:S01]  /*2d540*/  LDL.LU R210, [R1+0x5b0] ;  /* 0x0005b00001d27983 */ /* 0x000f220000300800 */
[----:B------:R-:W-:-:S03]  /*2d550*/  IMAD R129, R223, c[0x0][0x190], RZ ;  /* 0x00006400df817a24 */ /* 0x000fc600078e02ff */
[----:B------:R-:W4:Y:S01]  /*2d560*/  LDL.LU R223, [R1+0x5ac] ;  /* 0x0005ac0001df7983 */ /* 0x000f220000300800 */
[----:B------:R-:W-:Y:S02]  /*2d570*/  IMAD R107, R177, c[0x0][0x190], RZ ;  /* 0x00006400b16b7a24 */ /* 0x000fe400078e02ff */
[----:B------:R-:W-:Y:S01]  /*2d580*/  IMAD R108, R176, c[0x0][0x190], RZ ;  /* 0x00006400b06c7a24 */ /* 0x000fe200078e02ff */
[----:B------:R-:W4:Y:S01]  /*2d590*/  LDL.LU R177, [R1+0x5a4] ;  /* 0x0005a40001b17983 */ /* 0x000f220000300800 */
[----:B------:R-:W-:Y:S02]  /*2d5a0*/  IMAD R109, R179, c[0x0][0x190], RZ ;  /* 0x00006400b36d7a24 */ /* 0x000fe400078e02ff */
[----:B------:R-:W-:Y:S01]  /*2d5b0*/  IMAD R110, R178, c[0x0][0x190], RZ ;  /* 0x00006400b26e7a24 */ /* 0x000fe200078e02ff */
        /* <DEDUP_REMOVED lines=30> */
[----:B------:R-:W2:Y:S01]  /*2d7a0*/  LDL.LU R188, [R1+0x564] ;  /* 0x0005640001bc7983 */ /* 0x000ea20000300800 */
[----:B---3--:R-:W-:-:S02]  /*2d7b0*/  IMAD R132, R209, c[0x0][0x190], RZ ;  /* 0x00006400d1847a24 */ /* 0x008fc400078e02ff */
[----:B------:R-:W-:Y:S02]  /*2d7c0*/  IMAD R134, R237, c[0x0][0x190], RZ ;  /* 0x00006400ed867a24 */ /* 0x000fe400078e02ff */
[----:B------:R-:W3:Y:S04]  /*2d7d0*/  LDL.LU R237, [R1+0x560] ;  /* 0x0005600001ed7983 */ /* 0x000ee80000300800 */
[----:B------:R-:W3:Y:S04]  /*2d7e0*/  LDL.LU R191, [R1+0x55c] ;  /* 0x00055c0001bf7983 */ /* 0x000ee80000300800 */
[----:B------:R-:W3:Y:S04]  /*2d7f0*/  LDL.LU R190, [R1+0x558] ;  /* 0x0005580001be7983 */ /* 0x000ee80000300800 */
[----:B------:R-:W3:Y:S01]  /*2d800*/  LDL.LU R209, [R1+0x554] ;  /* 0x0005540001d17983 */ /* 0x000ee20000300800 */
[----:B------:R-:W-:-:S02]  /*2d810*/  IMAD R133, R211, c[0x0][0x190], RZ ;  /* 0x00006400d3857a24 */ /* 0x000fc400078e02ff */
[----:B----4-:R-:W-:Y:S02]  /*2d820*/  IMAD R135, R212, c[0x0][0x190], RZ ;  /* 0x00006400d4877a24 */ /* 0x010fe400078e02ff */
[----:B------:R-:W4:Y:S04]  /*2d830*/  LDL.LU R212, [R1+0x550] ;  /* 0x0005500001d47983 */ /* 0x000f280000300800 */
        /* <DEDUP_REMOVED lines=13> */
[----:B------:R-:W4:Y:S01]  /*2d910*/  LDL.LU R193, [R1+0x540] ;  /* 0x0005400001c17983 */ /* 0x000f220000300800 */
[----:B------:R-:W-:-:S03]  /*2d920*/  IMAD R148, R192, c[0x0][0x190], RZ ;  /* 0x00006400c0947a24 */ /* 0x000fc600078e02ff */
[----:B------:R-:W4:Y:S01]  /*2d930*/  LDL.LU R192, [R1+0x53c] ;  /* 0x00053c0001c07983 */ /* 0x000f220000300800 */
[----:B------:R-:W-:Y:S02]  /*2d940*/  IMAD R145, R182, c[0x0][0x190], RZ ;  /* 0x00006400b6917a24 */ /* 0x000fe400078e02ff */
[----:B------:R-:W-:Y:S02]  /*2d950*/  IMAD R146, R185, c[0x0][0x190], RZ ;  /* 0x00006400b9927a24 */ /* 0x000fe400078e02ff */
[----:B--2---:R-:W-:Y:S02]  /*2d960*/  IMAD R149, R222, c[0x0][0x190], RZ ;  /* 0x00006400de957a24 */ /* 0x004fe400078e02ff */
[----:B------:R-:W2:Y:S01]  /*2d970*/  LDL.LU R222, [R1+0x538] ;  /* 0x0005380001de7983 */ /* 0x000ea20000300800 */
[----:B---3--:R-:W-:-:S03]  /*2d980*/  IMAD R155, R237, c[0x0][0x190], RZ ;  /* 0x00006400ed9b7a24 */ /* 0x008fc600078e02ff */
[----:B------:R-:W3:Y:S01]  /*2d990*/  LDL.LU R237, [R1+0x534] ;  /* 0x0005340001ed7983 */ /* 0x000ee20000300800 */
[----:B------:R-:W-:Y:S02]  /*2d9a0*/  IMAD R158, R209, c[0x0][0x190], RZ ;  /* 0x00006400d19e7a24 */ /* 0x000fe400078e02ff */
[----:B----4-:R-:W-:Y:S02]  /*2d9b0*/  IMAD R159, R212, c[0x0][0x190], RZ ;  /* 0x00006400d49f7a24 */ /* 0x010fe400078e02ff */
        /* <DEDUP_REMOVED lines=15> */
[----:B------:R-:W4:Y:S04]  /*2dab0*/  LDL.LU R210, [R1+0x4fc] ;  /* 0x0004fc0001d27983 */ /* 0x000f280000300800 */
        /* <DEDUP_REMOVED lines=15> */
[----:B--2---:R-:W-:Y:S02]  /*2dbb0*/  IMAD R165, R222, c[0x0][0x190], RZ ;  /* 0x00006400dea57a24 */ /* 0x004fe400078e02ff */
[----:B------:R-:W2:Y:S04]  /*2dbc0*/  LDL.LU R222, [R1+0x4dc] ;  /* 0x0004dc0001de7983 */ /* 0x000ea80000300800 */
[----:B------:R-:W2:Y:S04]  /*2dbd0*/  LDL.LU R191, [R1+0x4d8] ;  /* 0x0004d80001bf7983 */ /* 0x000ea80000300800 */
[----:B------:R-:W2:Y:S04]  /*2dbe0*/  LDL.LU R190, [R1+0x4d4] ;  /* 0x0004d40001be7983 */ /* 0x000ea80000300800 */
[----:B------:R-:W2:Y:S01]  /*2dbf0*/  LDL.LU R193, [R1+0x4d0] ;  /* 0x0004d00001c17983 */ /* 0x000ea20000300800 */
[----:B---3--:R-:W-:-:S03]  /*2dc00*/  IMAD R166, R237, c[0x0][0x190], RZ ;  /* 0x00006400eda67a24 */ /* 0x008fc600078e02ff */
[----:B------:R-:W3:Y:S01]  /*2dc10*/  LDL.LU R237, [R1+0x4cc] ;  /* 0x0004cc0001ed7983 */ /* 0x000ee20000300800 */
[----:B----4-:R-:W-:-:S03]  /*2dc20*/  IMAD R167, R212, c[0x0][0x190], RZ ;  /* 0x00006400d4a77a24 */ /* 0x010fc600078e02ff */
[----:B------:R-:W4:Y:S01]  /*2dc30*/  LDL.LU R212, [R1+0x4c8] ;  /* 0x0004c80001d47983 */ /* 0x000f220000300800 */
[----:B------:R-:W-:-:S03]  /*2dc40*/  IMAD R168, R209, c[0x0][0x190], RZ ;  /* 0x00006400d1a87a24 */ /* 0x000fc600078e02ff */
[----:B------:R-:W4:Y:S04]  /*2dc50*/  LDL.LU R192, [R1+0x4c4] ;  /* 0x0004c40001c07983 */ /* 0x000f280000300800 */
[----:B------:R-:W4:Y:S01]  /*2dc60*/  LDL.LU R209, [R1+0x4c0] ;  /* 0x0004c00001d17983 */ /* 0x000f220000300800 */
[----:B------:R-:W-:Y:S02]  /*2dc70*/  IMAD R171, R179, c[0x0][0x190], RZ ;  /* 0x00006400b3ab7a24 */ /* 0x000fe400078e02ff */
[----:B------:R-:W-:Y:S02]  /*2dc80*/  IMAD R172, R178, c[0x0][0x190], RZ ;  /* 0x00006400b2ac7a24 */ /* 0x000fe400078e02ff */
[----:B------:R-:W-:Y:S02]  /*2dc90*/  IMAD R174, R180, c[0x0][0x190], RZ ;  /* 0x00006400b4ae7a24 */ /* 0x000fe400078e02ff */
[----:B------:R-:W-:-:S02]  /*2dca0*/  IMAD R178, R211, c[0x0][0x190], RZ ;  /* 0x00006400d3b27a24 */ /* 0x000fc400078e02ff */
        /* <DEDUP_REMOVED lines=11> */
[----:B------:R-:W-:Y:S01]  /*2dd60*/  IMAD R182, R187, c[0x0][0x190], RZ ;  /* 0x00006400bbb67a24 */ /* 0x000fe200078e02ff */
[----:B------:R-:W-:Y:S01]  /*2dd70*/  MOV R0, R202 ;  /* 0x000000ca00007202 */ /* 0x000fe20000000f00 */
[----:B------:R-:W-:Y:S02]  /*2dd80*/  IMAD R185, R188, c[0x0][0x190], RZ ;  /* 0x00006400bcb97a24 */ /* 0x000fe400078e02ff */
[----:B------:R-:W-:Y:S02]  /*2dd90*/  IMAD.MOV.U32 R242, RZ, RZ, R205 ;  /* 0x000000fffff27224 */ /* 0x000fe400078e00cd */
[----:B------:R-:W-:Y:S02]  /*2dda0*/  IMAD.MOV.U32 R245, RZ, RZ, R204 ;  /* 0x000000fffff57224 */ /* 0x000fe400078e00cc */
[----:B------:R-:W-:Y:S02]  /*2ddb0*/  IMAD.MOV.U32 R250, RZ, RZ, R207 ;  /* 0x000000fffffa7224 */ /* 0x000fe400078e00cf */
[----:B------:R-:W-:-:S02]  /*2ddc0*/  IMAD.MOV.U32 R243, RZ, RZ, R206 ;  /* 0x000000fffff37224 */ /* 0x000fc400078e00ce */
[----:B------:R-:W-:Y:S02]  /*2ddd0*/  IMAD.MOV.U32 R239, RZ, RZ, R196 ;  /* 0x000000ffffef7224 */ /* 0x000fe400078e00c4 */
[----:B--2---:R-:W-:Y:S02]  /*2dde0*/  IMAD R186, R222, c[0x0][0x190], RZ ;  /* 0x00006400deba7a24 */ /* 0x004fe400078e02ff */
[----:B------:R-:W2:Y:S01]  /*2ddf0*/  LDL.LU R222, [R1+0x4b0] ;  /* 0x0004b00001de7983 */ /* 0x000ea20000300800 */
[----:B------:R-:W-:Y:S02]  /*2de00*/  IMAD R187, R191, c[0x0][0x190], RZ ;  /* 0x00006400bfbb7a24 */ /* 0x000fe400078e02ff */
[----:B------:R-:W-:Y:S02]  /*2de10*/  IMAD R188, R190, c[0x0][0x190], RZ ;  /* 0x00006400bebc7a24 */ /* 0x000fe400078e02ff */
[----:B---3--:R-:W-:Y:S02]  /*2de20*/  IMAD R190, R237, c[0x0][0x190], RZ ;  /* 0x00006400edbe7a24 */ /* 0x008fe400078e02ff */
[----:B------:R-:W3:Y:S01]  /*2de30*/  LDL.LU R237, [R1+0x4ac] ;  /* 0x0004ac0001ed7983 */ /* 0x000ee20000300800 */
[----:B----4-:R-:W-:-:S03]  /*2de40*/  IMAD R191, R212, c[0x0][0x190], RZ ;  /* 0x00006400d4bf7a24 */ /* 0x010fc600078e02ff */
        /* <DEDUP_REMOVED lines=15> */
[----:B------:R-:W-:Y:S01]  /*2df40*/  IMAD.MOV.U32 R244, RZ, RZ, R208 ;  /* 0x000000fffff47224 */ /* 0x000fe200078e00d0 */
[----:B------:R-:W4:Y:S01]  /*2df50*/  LDL.LU R209, [R1+0x48c] ;  /* 0x00048c0001d17983 */ /* 0x000f220000300800 */
[----:B------:R-:W-:Y:S02]  /*2df60*/  IMAD.MOV.U32 R238, RZ, RZ, R198 ;  /* 0x000000ffffee7224 */ /* 0x000fe400078e00c6 */
[----:B------:R-:W-:Y:S01]  /*2df70*/  IMAD.MOV.U32 R214, RZ, RZ, R195 ;  /* 0x000000ffffd67224 */ /* 0x000fe200078e00c3 */
[----:B------:R-:W4:Y:S01]  /*2df80*/  LDL.LU R208, [R1+0x488] ;  /* 0x0004880001d07983 */ /* 0x000f220000300800 */
[----:B------:R-:W-:Y:S02]  /*2df90*/  IMAD.MOV.U32 R235, RZ, RZ, R197 ;  /* 0x000000ffffeb7224 */ /* 0x000fe400078e00c5 */
[----:B------:R-:W-:-:S02]  /*2dfa0*/  IMAD R195, R210, c[0x0][0x190], RZ ;  /* 0x00006400d2c37a24 */ /* 0x000fc400078e02ff */
[----:B------:R-:W4:Y:S01]  /*2dfb0*/  LDL.LU R210, [R1+0x484] ;  /* 0x0004840001d27983 */ /* 0x000f220000300800 */
[----:B------:R-:W-:Y:S01]  /*2dfc0*/  IMAD.MOV.U32 R247, RZ, RZ, R250 ;  /* 0x000000fffff77224 */ /* 0x000fe200078e00fa */
[----:B------:R-:W-:Y:S01]  /*2dfd0*/  MOV R234, R194 ;  /* 0x000000c200ea7202 */ /* 0x000fe20000000f00 */
[----:B------:R-:W-:Y:S02]  /*2dfe0*/  IMAD.MOV.U32 R250, RZ, RZ, R245 ;  /* 0x000000fffffa7224 */ /* 0x000fe400078e00f5 */
[----:B------:R-:W-:Y:S02]  /*2dff0*/  IMAD.MOV.U32 R245, RZ, RZ, R238 ;  /* 0x000000fffff57224 */ /* 0x000fe400078e00ee */
[----:B------:R-:W-:Y:S02]  /*2e000*/  IMAD.MOV.U32 R215, RZ, RZ, R199 ;  /* 0x000000ffffd77224 */ /* 0x000fe400078e00c7 */
[----:B------:R-:W-:Y:S02]  /*2e010*/  IMAD R194, R211, c[0x0][0x190], RZ ;  /* 0x00006400d3c27a24 */ /* 0x000fe400078e02ff */
[----:B------:R-:W-:-:S02]  /*2e020*/  IMAD.MOV.U32 R238, RZ, RZ, R201 ;  /* 0x000000ffffee7224 */ /* 0x000fc400078e00c9 */
[----:B--2---:R-:W-:Y:S02]  /*2e030*/  IMAD R197, R222, c[0x0][0x190], RZ ;  /* 0x00006400dec57a24 */ /* 0x004fe400078e02ff */
[----:B------:R-:W2:Y:S01]  /*2e040*/  LDL.LU R222, [R1+0x480] ;  /* 0x0004800001de7983 */ /* 0x000ea20000300800 */
[----:B---3--:R-:W-:-:S03]  /*2e050*/  IMAD R198, R237, c[0x0][0x190], RZ ;  /* 0x00006400edc67a24 */ /* 0x008fc600078e02ff */
[----:B------:R-:W3:Y:S04]  /*2e060*/  LDL.LU R237, [R1+0x47c] ;  /* 0x00047c0001ed7983 */ /* 0x000ee80000300800 */
[----:B------:R-:W3:Y:S01]  /*2e070*/  LDL.LU R211, [R1+0x478] ;  /* 0x0004780001d37983 */ /* 0x000ee20000300800 */
[----:B----4-:R-:W-:-:S03]  /*2e080*/  IMAD R199, R212, c[0x0][0x190], RZ ;  /* 0x00006400d4c77a24 */ /* 0x010fc600078e02ff */
[----:B------:R-:W4:Y:S01]  /*2e090*/  LDL.LU R212, [R1+0x474] ;  /* 0x0004740001d47983 */ /* 0x000f220000300800 */
[----:B------:R-:W-:Y:S02]  /*2e0a0*/  IMAD R201, R205, c[0x0][0x190], RZ ;  /* 0x00006400cdc97a24 */ /* 0x000fe400078e02ff */
[----:B------:R-:W-:Y:S02]  /*2e0b0*/  IMAD R205, R223, c[0x0][0x190], RZ ;  /* 0x00006400dfcd7a24 */ /* 0x000fe400078e02ff */
[----:B------:R-:W4:Y:S01]  /*2e0c0*/  LDL.LU R223, [R1+0x470] ;  /* 0x0004700001df7983 */ /* 0x000f220000300800 */
[----:B------:R-:W-:Y:S02]  /*2e0d0*/  IMAD.MOV.U32 R246, RZ, RZ, R243 ;  /* 0x000000fffff67224 */ /* 0x000fe400078e00f3 */
[----:B------:R-:W-:Y:S02]  /*2e0e0*/  IMAD.MOV.U32 R243, RZ, RZ, R0 ;  /* 0x000000fffff37224 */ /* 0x000fe400078e0000 */
[----:B------:R-:W-:-:S02]  /*2e0f0*/  IMAD.MOV.U32 R0, RZ, RZ, R234 ;  /* 0x000000ffff007224 */ /* 0x000fc400078e00ea */
[----:B------:R-:W-:Y:S01]  /*2e100*/  IMAD.MOV.U32 R251, RZ, RZ, R242 ;  /* 0x000000fffffb7224 */ /* 0x000fe200078e00f2 */
[----:B------:R-:W-:Y:S01]  /*2e110*/  MOV R242, R215 ;  /* 0x000000d700f27202 */ /* 0x000fe20000000f00 */
[----:B------:R-:W-:Y:S02]  /*2e120*/  IMAD.MOV.U32 R234, RZ, RZ, R200 ;  /* 0x000000ffffea7224 */ /* 0x000fe400078e00c8 */
[----:B------:R-:W-:Y:S02]  /*2e130*/  IMAD R200, R202, c[0x0][0x190], RZ ;  /* 0x00006400cac87a24 */ /* 0x000fe400078e02ff */
[----:B------:R-:W-:Y:S02]  /*2e140*/  IMAD.MOV.U32 R215, RZ, RZ, R203 ;  /* 0x000000ffffd77224 */ /* 0x000fe400078e00cb */
[----:B------:R-:W-:Y:S02]  /*2e150*/  IMAD R202, R204, c[0x0][0x190], RZ ;  /* 0x00006400ccca7a24 */ /* 0x000fe400078e02ff */
[----:B------:R-:W-:-:S02]  /*2e160*/  IMAD R203, R207, c[0x0][0x190], RZ ;  /* 0x00006400cfcb7a24 */ /* 0x000fc400078e02ff */
[----:B------:R-:W-:Y:S01]  /*2e170*/  IMAD R204, R206, c[0x0][0x190], RZ ;  /* 0x00006400cecc7a24 */ /* 0x000fe200078e02ff */
[----:B-1----:R-:W-:Y:S01]  /*2e180*/  MOV R7, R247 ;  /* 0x000000f700077202 */ /* 0x002fe20000000f00 */
[----:B------:R-:W-:Y:S02]  /*2e190*/  IMAD R220, R220, c[0x0][0x190], RZ ;  /* 0x00006400dcdc7a24 */ /* 0x000fe400078e02ff */
[----:B------:R-:W-:Y:S02]  /*2e1a0*/  IMAD R206, R209, c[0x0][0x190], RZ ;  /* 0x00006400d1ce7a24 */ /* 0x000fe400078e02ff */
[----:B------:R-:W-:Y:S02]  /*2e1b0*/  IMAD R207, R208, c[0x0][0x190], RZ ;  /* 0x00006400d0cf7a24 */ /* 0x000fe400078e02ff */
[----:B------:R-:W-:Y:S02]  /*2e1c0*/  IMAD R208, R210, c[0x0][0x190], RZ ;  /* 0x00006400d2d07a24 */ /* 0x000fe400078e02ff */
[----:B------:R-:W-:Y:S01]  /*2e1d0*/  IMAD.MOV.U32 R6, RZ, RZ, R251 ;  /* 0x000000ffff067224 */ /* 0x000fe200078e00fb */
[----:B------:R-:W-:Y:S01]  /*2e1e0*/  MOV R251, R219 ;  /* 0x000000db00fb7202 */ /* 0x000fe20000000f00 */
[----:B------:R-:W-:-:S02]  /*2e1f0*/  IMAD.MOV.U32 R247, RZ, RZ, R250 ;  /* 0x000000fffff77224 */ /* 0x000fc400078e00fa */
[----:B------:R-:W-:Y:S02]  /*2e200*/  IMAD.MOV.U32 R5, RZ, RZ, R246 ;  /* 0x000000ffff057224 */ /* 0x000fe400078e00f6 */
[----:B------:R-:W-:Y:S02]  /*2e210*/  IMAD.MOV.U32 R250, RZ, RZ, R243 ;  /* 0x000000fffffa7224 */ /* 0x000fe400078e00f3 */
[----:B------:R-:W-:Y:S02]  /*2e220*/  IMAD.MOV.U32 R2, RZ, RZ, R238 ;  /* 0x000000ffff027224 */ /* 0x000fe400078e00ee */
[----:B------:R-:W-:Y:S02]  /*2e230*/  IMAD.MOV.U32 R246, RZ, RZ, R242 ;  /* 0x000000fffff67224 */ /* 0x000fe400078e00f2 */
[----:B------:R-:W-:Y:S02]  /*2e240*/  IMAD.MOV.U32 R238, RZ, RZ, R234 ;  /* 0x000000ffffee7224 */ /* 0x000fe400078e00ea */
[----:B------:R-:W-:-:S02]  /*2e250*/  IMAD.MOV.U32 R243, RZ, RZ, R218 ;  /* 0x000000fffff37224 */ /* 0x000fc400078e00da */
[----:B------:R-:W-:Y:S02]  /*2e260*/  IMAD.MOV.U32 R242, RZ, RZ, R220 ;  /* 0x000000fffff27224 */ /* 0x000fe400078e00dc */
[----:B------:R-:W-:Y:S02]  /*2e270*/  IMAD.MOV.U32 R234, RZ, RZ, R213 ;  /* 0x000000ffffea7224 */ /* 0x000fe400078e00d5 */
[----:B--2---:R-:W-:Y:S02]  /*2e280*/  IMAD R209, R222, c[0x0][0x190], RZ ;  /* 0x00006400ded17a24 */ /* 0x004fe400078e02ff */
[----:B------:R-:W2:Y:S01]  /*2e290*/  LDL.LU R222, [R1+0x46c] ;  /* 0x00046c0001de7983 */ /* 0x000ea20000300800 */
[----:B---3--:R-:W-:-:S03]  /*2e2a0*/  IMAD R210, R237, c[0x0][0x190], RZ ;  /* 0x00006400edd27a24 */ /* 0x008fc600078e02ff */
[----:B------:R-:W3:Y:S04]  /*2e2b0*/  LDL.LU R237, [R1+0x468] ;  /* 0x0004680001ed7983 */ /* 0x000ee80000300800 */
[----:B------:R-:W3:Y:S04]  /*2e2c0*/  LDL.LU R219, [R1+0x464] ;  /* 0x0004640001db7983 */ /* 0x000ee80000300800 */
[----:B------:R-:W3:Y:S04]  /*2e2d0*/  LDL.LU R218, [R1+0x460] ;  /* 0x0004600001da7983 */ /* 0x000ee80000300800 */
[----:B------:R-:W3:Y:S01]  /*2e2e0*/  LDL.LU R220, [R1+0x45c] ;  /* 0x00045c0001dc7983 */ /* 0x000ee20000300800 */
[----:B----4-:R-:W-:-:S03]  /*2e2f0*/  IMAD R213, R223, c[0x0][0x190], RZ ;  /* 0x00006400dfd57a24 */ /* 0x010fc600078e02ff */
[----:B------:R-:W4:Y:S01]  /*2e300*/  LDL.LU R223, [R1+0x458] ;  /* 0x0004580001df7983 */ /* 0x000f220000300800 */
[----:B------:R-:W-:Y:S02]  /*2e310*/  IMAD R221, R221, c[0x0][0x190], RZ ;  /* 0x00006400dddd7a24 */ /* 0x000fe400078e02ff */
[----:B------:R-:W-:Y:S01]  /*2e320*/  IMAD.MOV.U32 R8, RZ, RZ, R251 ;  /* 0x000000ffff087224 */ /* 0x000fe200078e00fb */
[----:B------:R-:W-:Y:S01]  /*2e330*/  MOV R3, R245 ;  /* 0x000000f500037202 */ /* 0x000fe20000000f00 */
[----:B------:R-:W-:Y:S01]  /*2e340*/  IMAD.MOV.U32 R251, RZ, RZ, R234 ;  /* 0x000000fffffb7224 */ /* 0x000fe200078e00ea */
[----:B------:R-:W-:Y:S01]  /*2e350*/  MOV R234, R217 ;  /* 0x000000d900ea7202 */ /* 0x000fe20000000f00 */
[----:B------:R-:W-:Y:S01]  /*2e360*/  IMAD.MOV.U32 R4, RZ, RZ, R215 ;  /* 0x000000ffff047224 */ /* 0x000fe200078e00d7 */
[----:B------:R-:W4:Y:S01]  /*2e370*/  LDL.LU R16, [R1+0x600] ;  /* 0x0006000001107983 */ /* 0x000f220000300800 */
[----:B------:R-:W-:Y:S02]  /*2e380*/  IMAD.MOV.U32 R245, RZ, RZ, R221 ;  /* 0x000000fffff57224 */ /* 0x000fe400078e00dd */
[----:B------:R-:W-:Y:S01]  /*2e390*/  IMAD.MOV.U32 R215, RZ, RZ, R216 ;  /* 0x000000ffffd77224 */ /* 0x000fe200078e00d8 */
[----:B------:R-:W4:Y:S01]  /*2e3a0*/  LDL.LU R221, [R1+0x454] ;  /* 0x0004540001dd7983 */ /* 0x000f220000300800 */
[----:B------:R-:W-:-:S02]  /*2e3b0*/  LEA R12, P3, R252, R248, 0x2 ;  /* 0x000000f8fc0c7211 */ /* 0x000fc400078610ff */
[-C--:B------:R-:W-:Y:S02]  /*2e3c0*/  LEA R22, P1, R224, R248.reuse, 0x2 ;  /* 0x000000f8e0167211 */ /* 0x080fe400078210ff */
[-C--:B------:R-:W-:Y:S02]  /*2e3d0*/  LEA.HI.X.SX32 R13, R252, R249.reuse, 0x2, P3 ;  /* 0x000000f9fc0d7211 */ /* 0x080fe400018f16ff */
[-C--:B------:R-:W-:Y:S01]  /*2e3e0*/  LEA.HI.X.SX32 R23, R224, R249.reuse, 0x2, P1 ;  /* 0x000000f9e0177211 */ /* 0x080fe200008f16ff */
[----:B------:R-:W-:Y:S01]  /*2e3f0*/  IMAD.MOV.U32 R9, RZ, RZ, R8 ;  /* 0x000000ffff097224 */ /* 0x000fe200078e0008 */
[C---:B------:R-:W-:Y:S01]  /*2e400*/  LEA R18, P3, R225.reuse, R248, 0x2 ;  /* 0x000000f8e1127211 */ /* 0x040fe200078610ff */
[----:B------:R-:W-:Y:S02]  /*2e410*/  IMAD.MOV.U32 R8, RZ, RZ, R251 ;  /* 0x000000ffff087224 */ /* 0x000fe400078e00fb */
[----:B------:R-:W-:Y:S01]  /*2e420*/  IMAD.MOV.U32 R251, RZ, RZ, R234 ;  /* 0x000000fffffb7224 */ /* 0x000fe200078e00ea */
[----:B------:R-:W-:Y:S01]  /*2e430*/  LEA.HI.X.SX32 R19, R225, R249, 0x2, P3 ;  /* 0x000000f9e1137211 */ /* 0x000fe200018f16ff */
[----:B--2---:R-:W-:-:S02]  /*2e440*/  IMAD R216, R222, c[0x0][0x190], RZ ;  /* 0x00006400ded87a24 */ /* 0x004fc400078e02ff */
[----:B------:R-:W2:Y:S01]  /*2e450*/  LDL.LU R222, [R1+0x450] ;  /* 0x0004500001de7983 */ /* 0x000ea20000300800 */
[----:B---3--:R-:W-:Y:S02]  /*2e460*/  IMAD R217, R219, c[0x0][0x190], RZ ;  /* 0x00006400dbd97a24 */ /* 0x008fe400078e02ff */
[----:B------:R-:W-:Y:S02]  /*2e470*/  IMAD R219, R220, c[0x0][0x190], RZ ;  /* 0x00006400dcdb7a24 */ /* 0x000fe400078e02ff */
[----:B----4-:R-:W-:Y:S02]  /*2e480*/  IMAD R220, R223, c[0x0][0x190], RZ ;  /* 0x00006400dfdc7a24 */ /* 0x010fe400078e02ff */
[----:B------:R-:W3:Y:S04]  /*2e490*/  LDL.LU R223, [R1+0x44c] ;  /* 0x00044c0001df7983 */ /* 0x000ee80000300800 */
[----:B------:R-:W4:Y:S04]  /*2e4a0*/  LDL.LU R14, [R1+0x620] ;  /* 0x00062000010e7983 */ /* 0x000f280000300800 */
[----:B------:R-:W2:Y:S04]  /*2e4b0*/  LDL.LU R10, [R1+0x5d4] ;  /* 0x0005d400010a7983 */ /* 0x000ea80000300800 */
[----:B------:R-:W3:Y:S04]  /*2e4c0*/  LDL.LU R20, [R1+0x638] ;  /* 0x0006380001147983 */ /* 0x000ee80000300800 */
[----:B------:R1:W-:Y:S04]  /*2e4d0*/  STL.64 [R1+0x2110], R12 ;  /* 0x0021100c01007387 */ /* 0x0003e80000100a00 */
[----:B-1----:R-:W3:Y:S04]  /*2e4e0*/  LDL.LU R13, [R1+0x644] ;  /* 0x00064400010d7983 */ /* 0x002ee80000300800 */
[----:B------:R-:W3:Y:S04]  /*2e4f0*/  LDL.LU R224, [R1+0x448] ;  /* 0x0004480001e07983 */ /* 0x000ee80000300800 */
[----:B------:R-:W-:Y:S04]  /*2e500*/  STL.64 [R1+0x20f8], R22 ;  /* 0x0020f81601007387 */ /* 0x000fe80000100a00 */
[----:B------:R-:W3:Y:S04]  /*2e510*/  LDL.LU R12, [R1+0x5ec] ;  /* 0x0005ec00010c7983 */ /* 0x000ee80000300800 */
[----:B------:R-:W4:Y:S04]  /*2e520*/  LDL.LU R234, [R1+0x648] ;  /* 0x0006480001ea7983 */ /* 0x000f280000300800 */
[----:B------:R-:W4:Y:S04]  /*2e530*/  LDL.LU R225, [R1+0x444] ;  /* 0x0004440001e17983 */ /* 0x000f280000300800 */
[----:B------:R-:W4:Y:S04]  /*2e540*/  LDL.LU R11, [R1+0x5f0] ;  /* 0x0005f000010b7983 */ /* 0x000f280000300800 */
[----:B------:R-:W4:Y:S04]  /*2e550*/  LDL.LU R17, [R1+0x654] ;  /* 0x0006540001117983 */ /* 0x000f280000300800 */
[----:B------:R1:W-:Y:S02]  /*2e560*/  STL.64 [R1+0x20f0], R18 ;  /* 0x0020f01201007387 */ /* 0x0003e40000100a00 */
[----:B-1----:R-:W-:-:S04]  /*2e570*/  LEA R18, P3, R226, R248, 0x2 ;  /* 0x000000f8e2127211 */ /* 0x002fc800078610ff */
[----:B------:R-:W-:Y:S02]  /*2e580*/  LEA.HI.X.SX32 R19, R226, R249, 0x2, P3 ;  /* 0x000000f9e2137211 */ /* 0x000fe400018f16ff */
[----:B--2---:R-:W-:-:S04]  /*2e590*/  LEA R22, P1, R10, R248, 0x2 ;  /* 0x000000f80a167211 */ /* 0x004fc800078210ff */
[----:B------:R-:W-:Y:S01]  /*2e5a0*/  LEA.HI.X.SX32 R23, R10, R249, 0x2, P1 ;  /* 0x000000f90a177211 */ /* 0x000fe200008f16ff */
[----:B------:R-:W-:Y:S02]  /*2e5b0*/  IMAD.MOV.U32 R10, RZ, RZ, R9 ;  /* 0x000000ffff0a7224 */ /* 0x000fe400078e0009 */
[----:B------:R-:W-:Y:S01]  /*2e5c0*/  IMAD.MOV.U32 R9, RZ, RZ, R8 ;  /* 0x000000ffff097224 */ /* 0x000fe200078e0008 */
[----:B------:R-:W-:Y:S01]  /*2e5d0*/  MOV R8, R244 ;  /* 0x000000f400087202 */ /* 0x000fe20000000f00 */
[----:B------:R3:W-:Y:S04]  /*2e5e0*/  STL.64 [R1+0x20e0], R22 ;  /* 0x0020e01601007387 */ /* 0x0007e80000100a00 */
[----:B------:R-:W2:Y:S04]  /*2e5f0*/  LDL.LU R226, [R1+0x440] ;  /* 0x0004400001e27983 */ /* 0x000ea80000300800 */
[----:B------:R-:W2:Y:S04]  /*2e600*/  LDL.LU R244, [R1+0x610] ;  /* 0x0006100001f47983 */ /* 0x000ea80000300800 */
[----:B------:R4:W-:Y:S04]  /*2e610*/  STL.64 [R1+0x20d8], R18 ;  /* 0x0020d81201007387 */ /* 0x0009e80000100a00 */
[----:B------:R-:W2:Y:S01]  /*2e620*/  LDL.LU R15, [R1+0x668] ;  /* 0x00066800010f7983 */ /* 0x000ea20000300800 */
[----:B---3--:R-:W-:-:S04]  /*2e630*/  LEA R22, P1, R12, R248, 0x2 ;  /* 0x000000f80c167211 */ /* 0x008fc800078210ff */
[----:B------:R-:W-:Y:S02]  /*2e640*/  LEA.HI.X.SX32 R23, R12, R249, 0x2, P1 ;  /* 0x000000f90c177211 */ /* 0x000fe400008f16ff */
[----:B----4-:R-:W-:-:S04]  /*2e650*/  LEA R18, P3, R11, R248, 0x2 ;  /* 0x000000f80b127211 */ /* 0x010fc800078610ff */
[----:B------:R-:W-:Y:S01]  /*2e660*/  LEA.HI.X.SX32 R19, R11, R249, 0x2, P3 ;  /* 0x000000f90b137211 */ /* 0x000fe200018f16ff */
[----:B------:R1:W-:Y:S04]  /*2e670*/  STL.64 [R1+0x20c8], R22 ;  /* 0x0020c81601007387 */ /* 0x0003e80000100a00 */
[----:B------:R-:W-:Y:S04]  /*2e680*/  STL.64 [R1+0x20c0], R18 ;  /* 0x0020c01201007387 */ /* 0x000fe80000100a00 */
[----:B------:R-:W3:Y:S01]  /*2e690*/  LDL.LU R12, [R1+0x624] ;  /* 0x00062400010c7983 */ /* 0x000ee20000300800 */
[----:B------:R-:W-:Y:S01]  /*2e6a0*/  IMAD.MOV.U32 R11, RZ, RZ, R10 ;  /* 0x000000ffff0b7224 */ /* 0x000fe200078e000a */
[----:B-1----:R-:W-:Y:S01]  /*2e6b0*/  LEA R22, P1, R16, R248, 0x2 ;  /* 0x000000f810167211 */ /* 0x002fe200078210ff */
[----:B------:R-:W-:-:S02]  /*2e6c0*/  IMAD.MOV.U32 R10, RZ, RZ, R9 ;  /* 0x000000ffff0a7224 */ /* 0x000fc400078e0009 */
[----:B------:R-:W-:Y:S01]  /*2e6d0*/  IMAD.MOV.U32 R9, RZ, RZ, R8 ;  /* 0x000000ffff097224 */ /* 0x000fe200078e0008 */
[----:B------:R-:W-:Y:S01]  /*2e6e0*/  LEA.HI.X.SX32 R23, R16, R249, 0x2, P1 ;  /* 0x000000f910177211 */ /* 0x000fe200008f16ff */
[----:B------:R-:W-:Y:S02]  /*2e6f0*/  IMAD R228, R228, c[0x0][0x190], RZ ;  /* 0x00006400e4e47a24 */ /* 0x000fe400078e02ff */
[----:B------:R-:W-:Y:S02]  /*2e700*/  IMAD.MOV.U32 R8, RZ, RZ, R7 ;  /* 0x000000ffff087224 */ /* 0x000fe400078e0007 */
[----:B------:R-:W-:Y:S02]  /*2e710*/  IMAD.MOV.U32 R7, RZ, RZ, R227 ;  /* 0x000000ffff077224 */ /* 0x000fe400078e00e3 */
[----:B------:R-:W4:Y:S04]  /*2e720*/  LDL.LU R227, [R1+0x43c] ;  /* 0x00043c0001e37983 */ /* 0x000f280000300800 */
[----:B------:R-:W4:Y:S04]  /*2e730*/  LDL.LU R16, [R1+0x678] ;  /* 0x0006780001107983 */ /* 0x000f280000300800 */
[----:B------:R1:W-:Y:S02]  /*2e740*/  STL.64 [R1+0x20b0], R22 ;  /* 0x0020b01601007387 */ /* 0x0003e40000100a00 */
[----:B-1----:R-:W-:-:S04]  /*2e750*/  LEA R22, P1, R14, R248, 0x2 ;  /* 0x000000f80e167211 */ /* 0x002fc800078210ff */
[----:B------:R-:W-:Y:S01]  /*2e760*/  LEA.HI.X.SX32 R23, R14, R249, 0x2, P1 ;  /* 0x000000f90e177211 */ /* 0x000fe200008f16ff */
[----:B------:R-:W-:Y:S02]  /*2e770*/  IMAD R230, R230, c[0x0][0x190], RZ ;  /* 0x00006400e6e67a24 */ /* 0x000fe400078e02ff */
[----:B------:R-:W-:Y:S01]  /*2e780*/  IMAD R232, R232, c[0x0][0x190], RZ ;  /* 0x00006400e8e87a24 */ /* 0x000fe200078e02ff */
[----:B--2---:R-:W-:-:S04]  /*2e790*/  LEA R18, P3, R244, R248, 0x2 ;  /* 0x000000f8f4127211 */ /* 0x004fc800078610ff */
[----:B------:R-:W-:Y:S02]  /*2e7a0*/  LEA.HI.X.SX32 R19, R244, R249, 0x2, P3 ;  /* 0x000000f9f4137211 */ /* 0x000fe400018f16ff */
[----:B------:R-:W-:Y:S02]  /*2e7b0*/  MOV R244, R228 ;  /* 0x000000e400f47202 */ /* 0x000fe40000000f00 */
[----:B------:R-:W2:Y:S04]  /*2e7c0*/  LDL.LU R228, [R1+0x438] ;  /* 0x0004380001e47983 */ /* 0x000ea80000300800 */
[----:B------:R-:W-:Y:S04]  /*2e7d0*/  STL.64 [R1+0x20a8], R18 ;  /* 0x0020a81201007387 */ /* 0x000fe80000100a00 */
[----:B------:R-:W2:Y:S04]  /*2e7e0*/  LDL.LU R21, [R1+0x69c] ;  /* 0x00069c0001157983 */ /* 0x000ea80000300800 */
[----:B------:R1:W-:Y:S02]  /*2e7f0*/  STL.64 [R1+0x2098], R22 ;  /* 0x0020981601007387 */ /* 0x0003e40000100a00 */
[----:B-1----:R-:W-:-:S02]  /*2e800*/  LEA R22, P1, R20, R248, 0x2 ;  /* 0x000000f814167211 */ /* 0x002fc400078210ff */
[----:B---3--:R-:W-:-:S04]  /*2e810*/  LEA R18, P3, R12, R248, 0x2 ;  /* 0x000000f80c127211 */ /* 0x008fc800078610ff */
[-C--:B------:R-:W-:Y:S01]  /*2e820*/  LEA.HI.X.SX32 R19, R12, R249.reuse, 0x2, P3 ;  /* 0x000000f90c137211 */ /* 0x080fe200018f16ff */
[----:B------:R-:W-:Y:S02]  /*2e830*/  IMAD.MOV.U32 R12, RZ, RZ, R11 ;  /* 0x000000ffff0c7224 */ /* 0x000fe400078e000b */
[----:B------:R-:W-:Y:S02]  /*2e840*/  IMAD.MOV.U32 R11, RZ, RZ, R10 ;  /* 0x000000ffff0b7224 */ /* 0x000fe400078e000a */
[----:B------:R-:W-:Y:S01]  /*2e850*/  IMAD.MOV.U32 R10, RZ, RZ, R7 ;  /* 0x000000ffff0a7224 */ /* 0x000fe200078e0007 */
[----:B------:R1:W-:Y:S01]  /*2e860*/  STL.64 [R1+0x2090], R18 ;  /* 0x0020901201007387 */ /* 0x0003e20000100a00 */
[----:B------:R-:W-:Y:S01]  /*2e870*/  IMAD.MOV.U32 R7, RZ, RZ, R6 ;  /* 0x000000ffff077224 */ /* 0x000fe200078e0006 */
[----:B------:R-:W-:Y:S01]  /*2e880*/  LEA.HI.X.SX32 R23, R20, R249, 0x2, P1 ;  /* 0x000000f914177211 */ /* 0x000fe200008f16ff */
[----:B------:R-:W-:Y:S01]  /*2e890*/  IMAD.MOV.U32 R6, RZ, RZ, R5 ;  /* 0x000000ffff067224 */ /* 0x000fe200078e0005 */
[----:B------:R-:W-:Y:S01]  /*2e8a0*/  MOV R5, R244 ;  /* 0x000000f400057202 */ /* 0x000fe20000000f00 */
[----:B------:R-:W-:-:S02]  /*2e8b0*/  IMAD.MOV.U32 R244, RZ, RZ, R229 ;  /* 0x000000fffff47224 */ /* 0x000fc400078e00e5 */
[----:B------:R-:W3:Y:S04]  /*2e8c0*/  LDL.LU R229, [R1+0x434] ;  /* 0x0004340001e57983 */ /* 0x000ee80000300800 */
[----:B------:R-:W3:Y:S01]  /*2e8d0*/  LDL.LU R14, [R1+0x6a0] ;  /* 0x0006a000010e7983 */ /* 0x000ee20000300800 */
[----:B-1----:R-:W-:-:S03]  /*2e8e0*/  LEA R18, P3, R13, R248, 0x2 ;  /* 0x000000f80d127211 */ /* 0x002fc600078610ff */
[----:B------:R-:W3:Y:S01]  /*2e8f0*/  LDL.LU R28, [R1+0x6ac] ;  /* 0x0006ac00011c7983 */ /* 0x000ee20000300800 */
[----:B------:R-:W-:-:S03]  /*2e900*/  LEA.HI.X.SX32 R19, R13, R249, 0x2, P3 ;  /* 0x000000f90d137211 */ /* 0x000fc600018f16ff */
[----:B------:R1:W-:Y:S04]  /*2e910*/  STL.64 [R1+0x2080], R22 ;  /* 0x0020801601007387 */ /* 0x0003e80000100a00 */
[----:B------:R4:W-:Y:S01]  /*2e920*/  STL.64 [R1+0x2078], R18 ;  /* 0x0020781201007387 */ /* 0x0009e20000100a00 */
[----:B------:R-:W-:-:S03]  /*2e930*/  IMAD.MOV.U32 R13, RZ, RZ, R7 ;  /* 0x000000ffff0d7224 */ /* 0x000fc600078e0007 */
[----:B------:R-:W3:Y:S01]  /*2e940*/  LDL.LU R29, [R1+0x6c0] ;  /* 0x0006c000011d7983 */ /* 0x000ee20000300800 */
[CC--:B-1----:R-:W-:Y:S02]  /*2e950*/  LEA R22, P1, R234.reuse, R248.reuse, 0x2 ;  /* 0x000000f8ea167211 */ /* 0x0c2fe400078210ff */
[C---:B----4-:R-:W-:Y:S02]  /*2e960*/  LEA R18, P3, R17.reuse, R248, 0x2 ;  /* 0x000000f811127211 */ /* 0x050fe400078610ff */
[-C--:B------:R-:W-:Y:S01]  /*2e970*/  LEA.HI.X.SX32 R23, R234, R249.reuse, 0x2, P1 ;  /* 0x000000f9ea177211 */ /* 0x080fe200008f16ff */
[----:B------:R-:W-:Y:S01]  /*2e980*/  IMAD.MOV.U32 R234, RZ, RZ, R230 ;  /* 0x000000ffffea7224 */ /* 0x000fe200078e00e6 */
[----:B------:R-:W-:Y:S01]  /*2e990*/  LEA.HI.X.SX32 R19, R17, R249, 0x2, P3 ;  /* 0x000000f911137211 */ /* 0x000fe200018f16ff */
[----:B------:R-:W4:Y:S01]  /*2e9a0*/  LDL.LU R230, [R1+0x430] ;  /* 0x0004300001e67983 */ /* 0x000f220000300800 */
[----:B------:R-:W-:-:S03]  /*2e9b0*/  IMAD.MOV.U32 R7, RZ, RZ, R5 ;  /* 0x000000ffff077224 */ /* 0x000fc600078e0005 */
[----:B------:R1:W-:Y:S04]  /*2e9c0*/  STL.64 [R1+0x2068], R22 ;  /* 0x0020681601007387 */ /* 0x0003e80000100a00 */
[----:B------:R-:W3:Y:S04]  /*2e9d0*/  LDL.LU R5, [R1+0x6c4] ;  /* 0x0006c40001057983 */ /* 0x000ee80000300800 */
[----:B------:R-:W3:Y:S01]  /*2e9e0*/  LDL.LU R20, [R1+0x6d8] ;  /* 0x0006d80001147983 */ /* 0x000ee20000300800 */
[----:B-1----:R-:W-:-:S03]  /*2e9f0*/  LEA R22, P1, R231, R248, 0x2 ;  /* 0x000000f8e7167211 */ /* 0x002fc600078210ff */
[----:B------:R1:W-:Y:S01]  /*2ea00*/  STL.64 [R1+0x2060], R18 ;  /* 0x0020601201007387 */ /* 0x0003e20000100a00 */
[----:B------:R-:W-:-:S03]  /*2ea10*/  LEA.HI.X.SX32 R23, R231, R249, 0x2, P1 ;  /* 0x000000f9e7177211 */ /* 0x000fc600008f16ff */
[----:B------:R-:W3:Y:S04]  /*2ea20*/  LDL.LU R231, [R1+0x42c] ;  /* 0x00042c0001e77983 */ /* 0x000ee80000300800 */
[----:B------:R-:W3:Y:S01]  /*2ea30*/  LDL.LU R17, [R1+0x6e0] ;  /* 0x0006e00001117983 */ /* 0x000ee20000300800 */
[----:B-1----:R-:W-:-:S04]  /*2ea40*/  LEA R18, P3, R15, R248, 0x2 ;  /* 0x000000f80f127211 */ /* 0x002fc800078610ff */
[----:B------:R-:W-:Y:S01]  /*2ea50*/  LEA.HI.X.SX32 R19, R15, R249, 0x2, P3 ;  /* 0x000000f90f137211 */ /* 0x000fe200018f16ff */
[----:B------:R1:W-:Y:S04]  /*2ea60*/  STL.64 [R1+0x2050], R22 ;  /* 0x0020501601007387 */ /* 0x0003e80000100a00 */
[----:B------:R1:W-:Y:S04]  /*2ea70*/  STL.64 [R1+0x2048], R18 ;  /* 0x0020481201007387 */ /* 0x0003e80000100a00 */
[----:B------:R-:W3:Y:S01]  /*2ea80*/  LDL.LU R15, [R1+0x690] ;  /* 0x00069000010f7983 */ /* 0x000ee20000300800 */
[----:B-1----:R-:W-:-:S03]  /*2ea90*/  LEA R22, P1, R232, R248, 0x2 ;  /* 0x000000f8e8167211 */ /* 0x002fc600078210ff */
[----:B------:R-:W4:Y:S01]  /*2eaa0*/  LDL.LU R25, [R1+0x6e4] ;  /* 0x0006e40001197983 */ /* 0x000f220000300800 */
[----:B------:R-:W-:-:S03]  /*2eab0*/  LEA.HI.X.SX32 R23, R232, R249, 0x2, P1 ;  /* 0x000000f9e8177211 */ /* 0x000fc600008f16ff */
[----:B------:R-:W4:Y:S04]  /*2eac0*/  LDL.LU R232, [R1+0x428] ;  /* 0x0004280001e87983 */ /* 0x000f280000300800 */
[----:B------:R-:W-:Y:S04]  /*2ead0*/  STL.64 [R1+0x2038], R22 ;  /* 0x0020381601007387 */ /* 0x000fe80000100a00 */
[----:B------:R-:W4:Y:S01]  /*2eae0*/  LDL.LU R27, [R1+0x6f0] ;  /* 0x0006f000011b7983 */ /* 0x000f220000300800 */
[----:B------:R-:W-:-:S04]  /*2eaf0*/  LEA R18, P3, R16, R248, 0x2 ;  /* 0x000000f810127211 */ /* 0x000fc800078610ff */
[----:B------:R-:W-:Y:S01]  /*2eb00*/  LEA.HI.X.SX32 R19, R16, R249, 0x2, P3 ;  /* 0x000000f910137211 */ /* 0x000fe200018f16ff */
[----:B------:R-:W-:-:S04]  /*2eb10*/  IMAD R233, R233, c[0x0][0x190], RZ ;  /* 0x00006400e9e97a24 */ /* 0x000fc800078e02ff */
[----:B------:R2:W-:Y:S04]  /*2eb20*/  STL.64 [R1+0x2030], R18 ;  /* 0x0020301201007387 */ /* 0x0005e80000100a00 */
[----:B------:R-:W4:Y:S01]  /*2eb30*/  LDL.LU R24, [R1+0x704] ;  /* 0x0007040001187983 */ /* 0x000f220000300800 */
[----:B------:R-:W-:Y:S02]  /*2eb40*/  IMAD R236, R236, c[0x0][0x190], RZ ;  /* 0x00006400ecec7a24 */ /* 0x000fe400078e02ff */
[----:B------:R-:W-:Y:S02]  /*2eb50*/  IMAD R240, R240, c[0x0][0x190], RZ ;  /* 0x00006400f0f07a24 */ /* 0x000fe400078e02ff */
[----:B------:R-:W-:Y:S01]  /*2eb60*/  IMAD R241, R241, c[0x0][0x190], RZ ;  /* 0x00006400f1f17a24 */ /* 0x000fe200078e02ff */
[----:B--2---:R-:W-:-:S04]  /*2eb70*/  LEA R18, P3, R21, R248, 0x2 ;  /* 0x000000f815127211 */ /* 0x004fc800078610ff */
[----:B------:R-:W-:Y:S02]  /*2eb80*/  LEA.HI.X.SX32 R19, R21, R249, 0x2, P3 ;  /* 0x000000f915137211 */ /* 0x000fe400018f16ff */
[----:B---3--:R-:W-:-:S04]  /*2eb90*/  LEA R22, P1, R15, R248, 0x2 ;  /* 0x000000f80f167211 */ /* 0x008fc800078210ff */
[----:B------:R-:W-:Y:S01]  /*2eba0*/  LEA.HI.X.SX32 R23, R15, R249, 0x2, P1 ;  /* 0x000000f90f177211 */ /* 0x000fe200008f16ff */
[----:B------:R-:W-:Y:S01]  /*2ebb0*/  IMAD.MOV.U32 R15, RZ, RZ, R13 ;  /* 0x000000ffff0f7224 */ /* 0x000fe200078e000d */
[----:B------:R-:W-:Y:S01]  /*2ebc0*/  MOV R13, R7 ;  /* 0x00000007000d7202 */ /* 0x000fe20000000f00 */
[----:B------:R-:W-:Y:S02]  /*2ebd0*/  IMAD.MOV.U32 R7, RZ, RZ, R247 ;  /* 0x000000ffff077224 */ /* 0x000fe400078e00f7 */
[----:B------:R1:W-:Y:S01]  /*2ebe0*/  STL.64 [R1+0x2020], R22 ;  /* 0x0020201601007387 */ /* 0x0003e20000100a00 */
[----:B------:R-:W-:Y:S02]  /*2ebf0*/  IMAD.MOV.U32 R247, RZ, RZ, R246 ;  /* 0x000000fffff77224 */ /* 0x000fe400078e00f6 */
[----:B------:R-:W-:Y:S02]  /*2ec00*/  IMAD.MOV.U32 R246, RZ, RZ, R250 ;  /* 0x000000fffff67224 */ /* 0x000fe400078e00fa */
[----:B------:R-:W-:-:S02]  /*2ec10*/  IMAD.MOV.U32 R250, RZ, RZ, R233 ;  /* 0x000000fffffa7224 */ /* 0x000fc400078e00e9 */
[----:B------:R-:W2:Y:S04]  /*2ec20*/  LDL.LU R233, [R1+0x424] ;  /* 0x0004240001e97983 */ /* 0x000ea80000300800 */
[----:B------:R-:W3:Y:S01]  /*2ec30*/  LDL.LU R16, [R1+0x714] ;  /* 0x0007140001107983 */ /* 0x000ee20000300800 */
[----:B-1----:R-:W-:-:S04]  /*2ec40*/  LEA R22, P1, R14, R248, 0x2 ;  /* 0x000000f80e167211 */ /* 0x002fc800078210ff */
[----:B------:R-:W-:Y:S01]  /*2ec50*/  LEA.HI.X.SX32 R23, R14, R249, 0x2, P1 ;  /* 0x000000f90e177211 */ /* 0x000fe200008f16ff */
[----:B------:R1:W-:Y:S01]  /*2ec60*/  STL.64 [R1+0x2018], R18 ;  /* 0x0020181201007387 */ /* 0x0003e20000100a00 */
[----:B------:R-:W-:-:S03]  /*2ec70*/  IMAD.MOV.U32 R14, RZ, RZ, R15 ;  /* 0x000000ffff0e7224 */ /* 0x000fc600078e000f */
[----:B------:R-:W2:Y:S01]  /*2ec80*/  LDL.LU R26, [R1+0x718] ;  /* 0x00071800011a7983 */ /* 0x000ea20000300800 */
[----:B------:R-:W-:-:S03]  /*2ec90*/  MOV R15, R13 ;  /* 0x0000000d000f7202 */ /* 0x000fc60000000f00 */
[----:B------:R4:W-:Y:S01]  /*2eca0*/  STL.64 [R1+0x2008], R22 ;  /* 0x0020081601007387 */ /* 0x0009e20000100a00 */
[----:B-1----:R-:W-:Y:S01]  /*2ecb0*/  LEA R18, P3, R28, R248, 0x2 ;  /* 0x000000f81c127211 */ /* 0x002fe200078610ff */
[----:B------:R-:W-:-:S03]  /*2ecc0*/  IMAD.MOV.U32 R13, RZ, RZ, R246 ;  /* 0x000000ffff0d7224 */ /* 0x000fc600078e00f6 */
[----:B------:R-:W-:Y:S01]  /*2ecd0*/  LEA.HI.X.SX32 R19, R28, R249, 0x2, P3 ;  /* 0x000000f91c137211 */ /* 0x000fe200018f16ff */
[----:B------:R-:W-:Y:S02]  /*2ece0*/  IMAD.MOV.U32 R246, RZ, RZ, R236 ;  /* 0x000000fffff67224 */ /* 0x000fe400078e00ec */
[----:B------:R-:W2:Y:S01]  /*2ecf0*/  LDL.LU R236, [R1+0x420] ;  /* 0x0004200001ec7983 */ /* 0x000ea20000300800 */
[----:B----4-:R-:W-:-:S03]  /*2ed00*/  LEA R22, P1, R29, R248, 0x2 ;  /* 0x000000f81d167211 */ /* 0x010fc600078210ff */
[----:B------:R-:W4:Y:S01]  /*2ed10*/  LDL.LU R21, [R1+0x730] ;  /* 0x0007300001157983 */ /* 0x000f220000300800 */
[----:B------:R-:W-:-:S03]  /*2ed20*/  LEA.HI.X.SX32 R23, R29, R249, 0x2, P1 ;  /* 0x000000f91d177211 */ /* 0x000fc600008f16ff */
[----:B------:R1:W-:Y:S04]  /*2ed30*/  STL.64 [R1+0x2000], R18 ;  /* 0x0020001201007387 */ /* 0x0003e80000100a00 */
[----:B------:R1:W-:Y:S02]  /*2ed40*/  STL.64 [R1+0x1ff0], R22 ;  /* 0x001ff01601007387 */ /* 0x0003e40000100a00 */
[CC--:B-1----:R-:W-:Y:S02]  /*2ed50*/  LEA R18, P3, R5.reuse, R248.reuse, 0x2 ;  /* 0x000000f805127211 */ /* 0x0c2fe400078610ff */
[CC--:B------:R-:W-:Y:S02]  /*2ed60*/  LEA R22, P1, R20.reuse, R248.reuse, 0x2 ;  /* 0x000000f814167211 */ /* 0x0c0fe400078210ff */
[-C--:B------:R-:W-:Y:S01]  /*2ed70*/  LEA.HI.X.SX32 R19, R5, R249.reuse, 0x2, P3 ;  /* 0x000000f905137211 */ /* 0x080fe200018f16ff */
[----:B------:R-:W-:Y:S01]  /*2ed80*/  IMAD.MOV.U32 R5, RZ, RZ, R240 ;  /* 0x000000ffff057224 */ /* 0x000fe200078e00f0 */
[----:B------:R-:W-:Y:S01]  /*2ed90*/  LEA.HI.X.SX32 R23, R20, R249, 0x2, P1 ;  /* 0x000000f914177211 */ /* 0x000fe200008f16ff */
[----:B------:R-:W4:Y:S01]  /*2eda0*/  LDL.LU R240, [R1+0x4f4] ;  /* 0x0004f40001f07983 */ /* 0x000f220000300800 */
[----:B------:R-:W-:-:S03]  /*2edb0*/  LEA R28, P3, R17, R248, 0x2 ;  /* 0x000000f8111c7211 */ /* 0x000fc600078610ff */
[----:B------:R1:W-:Y:S01]  /*2edc0*/  STL.64 [R1+0x1fe8], R18 ;  /* 0x001fe81201007387 */ /* 0x0003e20000100a00 */
[----:B------:R-:W-:Y:S01]  /*2edd0*/  LEA.HI.X.SX32 R29, R17, R249, 0x2, P3 ;  /* 0x000000f9111d7211 */ /* 0x000fe200018f16ff */
[----:B------:R-:W-:Y:S01]  /*2ede0*/  IMAD.MOV.U32 R17, RZ, RZ, R14 ;  /* 0x000000ffff117224 */ /* 0x000fe200078e000e */
[C---:B------:R-:W-:Y:S01]  /*2edf0*/  LEA R30, P3, R27.reuse, R248, 0x2 ;  /* 0x000000f81b1e7211 */ /* 0x040fe200078610ff */
[----:B------:R-:W-:Y:S01]  /*2ee00*/  IMAD.MOV.U32 R14, RZ, RZ, R15 ;  /* 0x000000ffff0e7224 */ /* 0x000fe200078e000f */
[----:B------:R-:W-:Y:S01]  /*2ee10*/  MOV R15, R13 ;  /* 0x0000000d000f7202 */ /* 0x000fe20000000f00 */
[----:B-1----:R-:W4:Y:S04]  /*2ee20*/  LDL.LU R18, [R1+0x748] ;  /* 0x0007480001127983 */ /* 0x002f280000300800 */
[----:B------:R-:W4:Y:S04]  /*2ee30*/  LDL.LU R19, [R1+0x750] ;  /* 0x0007500001137983 */ /* 0x000f280000300800 */
[----:B------:R1:W-:Y:S01]  /*2ee40*/  STL.64 [R1+0x728], R22 ;  /* 0x0007281601007387 */ /* 0x0003e20000100a00 */
[----:B------:R-:W-:Y:S01]  /*2ee50*/  IMAD.MOV.U32 R13, RZ, RZ, R241 ;  /* 0x000000ffff0d7224 */ /* 0x000fe200078e00f1 */
[----:B------:R-:W-:-:S02]  /*2ee60*/  LEA.HI.X.SX32 R31, R27, R249, 0x2, P3 ;  /* 0x000000f91b1f7211 */ /* 0x000fc400018f16ff */
[----:B------:R-:W4:Y:S01]  /*2ee70*/  LDL.LU R20, [R1+0x754] ;  /* 0x0007540001147983 */ /* 0x000f220000300800 */
[----:B-1----:R-:W-:-:S03]  /*2ee80*/  LEA R22, P1, R25, R248, 0x2 ;  /* 0x000000f819167211 */ /* 0x002fc600078210ff */
[----:B------:R1:W-:Y:S01]  /*2ee90*/  STL.64 [R1+0x720], R28 ;  /* 0x0007201c01007387 */ /* 0x0003e20000100a00 */
[----:B------:R-:W-:-:S03]  /*2eea0*/  LEA.HI.X.SX32 R23, R25, R249, 0x2, P1 ;  /* 0x000000f919177211 */ /* 0x000fc600008f16ff */
[----:B------:R-:W4:Y:S04]  /*2eeb0*/  LDL.LU R241, [R1+0x500] ;  /* 0x0005000001f17983 */ /* 0x000f280000300800 */
[----:B-1----:R-:W4:Y:S04]  /*2eec0*/  LDL.LU R28, [R1+0x760] ;  /* 0x00076000011c7983 */ /* 0x002f280000300800 */
[----:B------:R-:W4:Y:S04]  /*2eed0*/  LDL.LU R29, [R1+0x770] ;  /* 0x00077000011d7983 */ /* 0x000f280000300800 */
[----:B------:R-:W-:Y:S04]  /*2eee0*/  STL.64 [R1+0x6e8], R22 ;  /* 0x0006e81601007387 */ /* 0x000fe80000100a00 */
[----:B------:R-:W4:Y:S04]  /*2eef0*/  LDL.LU R25, [R1+0x784] ;  /* 0x0007840001197983 */ /* 0x000f280000300800 */
[----:B------:R1:W-:Y:S04]  /*2ef00*/  STL.64 [R1+0x6e0], R30 ;  /* 0x0006e01e01007387 */ /* 0x0003e80000100a00 */
[----:B-1----:R-:W4:Y:S01]  /*2ef10*/  LDL.LU R31, [R1+0xa44] ;  /* 0x000a4400011f7983 */ /* 0x002f220000300800 */
[----:B------:R-:W-:-:S03]  /*2ef20*/  LEA R22, P1, R24, R248, 0x2 ;  /* 0x000000f818167211 */ /* 0x000fc600078210ff */
[----:B------:R-:W4:Y:S01]  /*2ef30*/  LDL.LU R27, [R1+0x788] ;  /* 0x00078800011b7983 */ /* 0x000f220000300800 */
[----:B------:R-:W-:-:S05]  /*2ef40*/  LEA.HI.X.SX32 R23, R24, R249, 0x2, P1 ;  /* 0x000000f918177211 */ /* 0x000fca00008f16ff */
[----:B------:R1:W-:Y:S04]  /*2ef50*/  STL.64 [R1+0x6b8], R22 ;  /* 0x0006b81601007387 */ /* 0x0003e80000100a00 */
[----:B-1----:R-:W4:Y:S01]  /*2ef60*/  LDL.LU R23, [R1+0x794] ;  /* 0x0007940001177983 */ /* 0x002f220000300800 */
[----:B---3--:R-:W-:-:S04]  /*2ef70*/  LEA R32, P3, R16, R248, 0x2 ;  /* 0x000000f810207211 */ /* 0x008fc800078610ff */
[----:B------:R-:W-:Y:S01]  /*2ef80*/  LEA.HI.X.SX32 R33, R16, R249, 0x2, P3 ;  /* 0x000000f910217211 */ /* 0x000fe200018f16ff */
[----:B------:R-:W-:Y:S01]  /*2ef90*/  IMAD.MOV.U32 R16, RZ, RZ, R17 ;  /* 0x000000ffff107224 */ /* 0x000fe200078e0011 */
[----:B--2---:R-:W-:-:S03]  /*2efa0*/  LEA R30, P1, R26, R248, 0x2 ;  /* 0x000000f81a1e7211 */ /* 0x004fc600078210ff */
[----:B------:R4:W-:Y:S01]  /*2efb0*/  STL.64 [R1+0x6b0], R32 ;  /* 0x0006b02001007387 */ /* 0x0009e20000100a00 */
[----:B------:R-:W-:-:S03]  /*2efc0*/  IMAD.MOV.U32 R17, RZ, RZ, R4 ;  /* 0x000000ffff117224 */ /* 0x000fc600078e0004 */
[----:B------:R-:W2:Y:S04]  /*2efd0*/  LDL.LU R4, [R1+0xc28] ;  /* 0x000c280001047983 */ /* 0x000ea80000300800 */
[----:B------:R-:W3:Y:S04]  /*2efe0*/  LDL.LU R24, [R1+0x7a0] ;  /* 0x0007a00001187983 */ /* 0x000ee80000300800 */
[----:B------:R-:W2:Y:S01]  /*2eff0*/  LDL.LU R22, [R1+0x7ac] ;  /* 0x0007ac0001167983 */ /* 0x000ea20000300800 */
[----:B----4-:R-:W-:-:S04]  /*2f000*/  LEA R32, P3, R21, R248, 0x2 ;  /* 0x000000f815207211 */ /* 0x010fc800078610ff */
[----:B------:R-:W-:Y:S02]  /*2f010*/  LEA.HI.X.SX32 R33, R21, R249, 0x2, P3 ;  /* 0x000000f915217211 */ /* 0x000fe400018f16ff */
[----:B------:R-:W-:-:S04]  /*2f020*/  LEA R36, P3, R18, R248, 0x2 ;  /* 0x000000f812247211 */ /* 0x000fc800078610ff */
[-C--:B------:R-:W-:Y:S01]  /*2f030*/  LEA.HI.X.SX32 R37, R18, R249.reuse, 0x2, P3 ;  /* 0x000000f912257211 */ /* 0x080fe200018f16ff */
[----:B------:R-:W-:Y:S01]  /*2f040*/  IMAD R252, R31, c[0x0][0x190], RZ ;  /* 0x000064001ffc7a24 */ /* 0x000fe200078e02ff */
[----:B------:R-:W-:-:S05]  /*2f050*/  LEA.HI.X.SX32 R31, R26, R249, 0x2, P1 ;  /* 0x000000f91a1f7211 */ /* 0x000fca00008f16ff */
[----:B------:R1:W-:Y:S04]  /*2f060*/  STL.64 [R1+0x698], R30 ;  /* 0x0006981e01007387 */ /* 0x0003e80000100a00 */
[----:B------:R-:W4:Y:S01]  /*2f070*/  LDL.LU R35, [R1+0x7b8] ;  /* 0x0007b80001237983 */ /* 0x000f220000300800 */
[----:B-1----:R-:W-:-:S03]  /*2f080*/  LEA R30, P4, R252, R248, 0x2 ;  /* 0x000000f8fc1e7211 */ /* 0x002fc600078810ff */
[----:B------:R1:W-:Y:S01]  /*2f090*/  STL.64 [R1+0x690], R32 ;  /* 0x0006902001007387 */ /* 0x0003e20000100a00 */
[----:B------:R-:W-:-:S03]  /*2f0a0*/  LEA.HI.X.SX32 R31, R252, R249, 0x2, P4 ;  /* 0x000000f9fc1f7211 */ /* 0x000fc600020f16ff */
[----:B------:R-:W4:Y:S04]  /*2f0b0*/  LDL.LU R21, [R1+0x7c4] ;  /* 0x0007c40001157983 */ /* 0x000f280000300800 */
[----:B------:R1:W-:Y:S04]  /*2f0c0*/  STL.64 [R1+0x740], R30 ;  /* 0x0007401e01007387 */ /* 0x0003e80000100a00 */
[----:B------:R-:W4:Y:S04]  /*2f0d0*/  LDL.LU R26, [R1+0x7cc] ;  /* 0x0007cc00011a7983 */ /* 0x000f280000300800 */
[----:B------:R1:W-:Y:S04]  /*2f0e0*/  STL.64 [R1+0x1fe0], R36 ;  /* 0x001fe02401007387 */ /* 0x0003e80000100a00 */
[----:B------:R-:W4:Y:S01]  /*2f0f0*/  LDL.LU R18, [R1+0x7d0] ;  /* 0x0007d00001127983 */ /* 0x000f220000300800 */
[----:B-1----:R-:W-:-:S02]  /*2f100*/  LEA R32, P1, R19, R248, 0x2 ;  /* 0x000000f813207211 */ /* 0x002fc400078210ff */
[-C--:B------:R-:W-:Y:S02]  /*2f110*/  LEA R30, P4, R20, R248.reuse, 0x2 ;  /* 0x000000f8141e7211 */ /* 0x080fe400078810ff */
[----:B------:R-:W-:Y:S02]  /*2f120*/  LEA.HI.X.SX32 R33, R19, R249, 0x2, P1 ;  /* 0x000000f913217211 */ /* 0x000fe400008f16ff */
[----:B------:R-:W-:-:S03]  /*2f130*/  LEA R36, P3, R28, R248, 0x2 ;  /* 0x000000f81c247211 */ /* 0x000fc600078610ff */
[----:B------:R1:W-:Y:S01]  /*2f140*/  STL.64 [R1+0x1fd8], R32 ;  /* 0x001fd82001007387 */ /* 0x0003e20000100a00 */
[----:B------:R-:W-:-:S03]  /*2f150*/  LEA.HI.X.SX32 R31, R20, R249, 0x2, P4 ;  /* 0x000000f9141f7211 */ /* 0x000fc600020f16ff */
[----:B------:R-:W4:Y:S01]  /*2f160*/  LDL.LU R19, [R1+0x7e0] ;  /* 0x0007e00001137983 */ /* 0x000f220000300800 */
[-C--:B------:R-:W-:Y:S02]  /*2f170*/  LEA.HI.X.SX32 R37, R28, R249.reuse, 0x2, P3 ;  /* 0x000000f91c257211 */ /* 0x080fe400018f16ff */
[CC--:B-1----:R-:W-:Y:S01]  /*2f180*/  LEA R32, P1, R29.reuse, R248.reuse, 0x2 ;  /* 0x000000f81d207211 */ /* 0x0c2fe200078210ff */
[----:B------:R1:W-:Y:S03]  /*2f190*/  STL.64 [R1+0x1fd0], R30 ;  /* 0x001fd01e01007387 */ /* 0x0003e60000100a00 */
[----:B------:R-:W-:Y:S01]  /*2f1a0*/  LEA.HI.X.SX32 R33, R29, R249, 0x2, P1 ;  /* 0x000000f91d217211 */ /* 0x000fe200008f16ff */
[----:B------:R-:W4:Y:S04]  /*2f1b0*/  LDL.LU R20, [R1+0x7f8] ;  /* 0x0007f80001147983 */ /* 0x000f280000300800 */
[----:B------:R1:W-:Y:S04]  /*2f1c0*/  STL.64 [R1+0x1fc8], R36 ;  /* 0x001fc82401007387 */ /* 0x0003e80000100a00 */
[----:B------:R-:W4:Y:S01]  /*2f1d0*/  LDL.LU R28, [R1+0x800] ;  /* 0x00080000011c7983 */ /* 0x000f220000300800 */
[----:B-1----:R-:W-:-:S03]  /*2f1e0*/  LEA R30, P4, R25, R248, 0x2 ;  /* 0x000000f8191e7211 */ /* 0x002fc600078810ff */
[----:B------:R1:W-:Y:S04]  /*2f1f0*/  STL.64 [R1+0x1fc0], R32 ;  /* 0x001fc02001007387 */ /* 0x0003e80000100a00 */
[----:B------:R-:W4:Y:S01]  /*2f200*/  LDL.LU R29, [R1+0x808] ;  /* 0x00080800011d7983 */ /* 0x000f220000300800 */
[-C--:B------:R-:W-:Y:S02]  /*2f210*/  LEA R36, P3, R27, R248.reuse, 0x2 ;  /* 0x000000f81b247211 */ /* 0x080fe400078610ff */
[-C--:B------:R-:W-:Y:S02]  /*2f220*/  LEA.HI.X.SX32 R31, R25, R249.reuse, 0x2, P4 ;  /* 0x000000f9191f7211 */ /* 0x080fe400020f16ff */
[-C--:B------:R-:W-:Y:S02]  /*2f230*/  LEA.HI.X.SX32 R37, R27, R249.reuse, 0x2, P3 ;  /* 0x000000f91b257211 */ /* 0x080fe400018f16ff */
[CC--:B-1----:R-:W-:Y:S01]  /*2f240*/  LEA R32, P1, R23.reuse, R248.reuse, 0x2 ;  /* 0x000000f817207211 */ /* 0x0c2fe200078210ff */
[----:B------:R3:W-:Y:S03]  /*2f250*/  STL.64 [R1+0x1fb8], R30 ;  /* 0x001fb81e01007387 */ /* 0x0007e60000100a00 */
[----:B------:R-:W-:Y:S01]  /*2f260*/  LEA.HI.X.SX32 R33, R23, R249, 0x2, P1 ;  /* 0x000000f917217211 */ /* 0x000fe200008f16ff */
[----:B------:R-:W4:Y:S04]  /*2f270*/  LDL.LU R25, [R1+0x81c] ;  /* 0x00081c0001197983 */ /* 0x000f280000300800 */
[----:B------:R2:W-:Y:S04]  /*2f280*/  STL.64 [R1+0x1fb0], R36 ;  /* 0x001fb02401007387 */ /* 0x0005e80000100a00 */
[----:B------:R-:W4:Y:S04]  /*2f290*/  LDL.LU R27, [R1+0x820] ;  /* 0x00082000011b7983 */ /* 0x000f280000300800 */
[----:B------:R4:W-:Y:S04]  /*2f2a0*/  STL.64 [R1+0x1fa8], R32 ;  /* 0x001fa82001007387 */ /* 0x0009e80000100a00 */
[----:B------:R-:W4:Y:S01]  /*2f2b0*/  LDL.LU R23, [R1+0x830] ;  /* 0x0008300001177983 */ /* 0x000f220000300800 */
[----:B---3--:R-:W-:-:S02]  /*2f2c0*/  LEA R30, P4, R24, R248, 0x2 ;  /* 0x000000f8181e7211 */ /* 0x008fc400078810ff */
[----:B--2---:R-:W-:Y:S02]  /*2f2d0*/  LEA R36, P3, R22, R248, 0x2 ;  /* 0x000000f816247211 */ /* 0x004fe400078610ff */
[-C--:B------:R-:W-:Y:S02]  /*2f2e0*/  LEA.HI.X.SX32 R31, R24, R249.reuse, 0x2, P4 ;  /* 0x000000f9181f7211 */ /* 0x080fe400020f16ff */
[----:B------:R-:W-:-:S03]  /*2f2f0*/  LEA.HI.X.SX32 R37, R22, R249, 0x2, P3 ;  /* 0x000000f916257211 */ /* 0x000fc600018f16ff */
[----:B------:R1:W-:Y:S04]  /*2f300*/  STL.64 [R1+0x1fa0], R30 ;  /* 0x001fa01e01007387 */ /* 0x0003e80000100a00 */
[----:B------:R-:W2:Y:S04]  /*2f310*/  LDL.LU R24, [R1+0x838] ;  /* 0x0008380001187983 */ /* 0x000ea80000300800 */
[----:B------:R3:W-:Y:S04]  /*2f320*/  STL.64 [R1+0x1f98], R36 ;  /* 0x001f982401007387 */ /* 0x0007e80000100a00 */
[----:B------:R-:W2:Y:S01]  /*2f330*/  LDL.LU R22, [R1+0x840] ;  /* 0x0008400001167983 */ /* 0x000ea20000300800 */
[----:B----4-:R-:W-:-:S04]  /*2f340*/  LEA R32, P1, R35, R248, 0x2 ;  /* 0x000000f823207211 */ /* 0x010fc800078210ff */
[----:B------:R-:W-:Y:S02]  /*2f350*/  LEA.HI.X.SX32 R33, R35, R249, 0x2, P1 ;  /* 0x000000f923217211 */ /* 0x000fe400008f16ff */
[----:B-1----:R-:W-:-:S03]  /*2f360*/  LEA R30, P4, R21, R248, 0x2 ;  /* 0x000000f8151e7211 */ /* 0x002fc600078810ff */
[----:B------:R1:W-:Y:S01]  /*2f370*/  STL.64 [R1+0x1f90], R32 ;  /* 0x001f902001007387 */ /* 0x0003e20000100a00 */
[----:B------:R-:W-:Y:S02]  /*2f380*/  LEA.HI.X.SX32 R31, R21, R249, 0x2, P4 ;  /* 0x000000f9151f7211 */ /* 0x000fe400020f16ff */
[----:B---3--:R-:W-:-:S04]  /*2f390*/  LEA R36, P3, R26, R248, 0x2 ;  /* 0x000000f81a247211 */ /* 0x008fc800078610ff */
[----:B------:R-:W-:Y:S01]  /*2f3a0*/  LEA.HI.X.SX32 R37, R26, R249, 0x2, P3 ;  /* 0x000000f91a257211 */ /* 0x000fe200018f16ff */
[----:B-1----:R-:W3:Y:S01]  /*2f3b0*/  LDL.LU R33, [R1+0x850] ;  /* 0x0008500001217983 */ /* 0x002ee20000300800 */
[----:B------:R-:W-:-:S03]  /*2f3c0*/  LEA R34, P1, R18, R248, 0x2 ;  /* 0x000000f812227211 */ /* 0x000fc600078210ff */
[----:B------:R1:W-:Y:S01]  /*2f3d0*/  STL.64 [R1+0x1f88], R30 ;  /* 0x001f881e01007387 */ /* 0x0003e20000100a00 */
[----:B------:R-:W-:-:S03]  /*2f3e0*/  LEA.HI.X.SX32 R35, R18, R249, 0x2, P1 ;  /* 0x000000f912237211 */ /* 0x000fc600008f16ff */
[----:B------:R-:W4:Y:S04]  /*2f3f0*/  LDL.LU R21, [R1+0x85c] ;  /* 0x00085c0001157983 */ /* 0x000f280000300800 */
[----:B------:R1:W-:Y:S04]  /*2f400*/  STL.64 [R1+0x1f80], R36 ;  /* 0x001f802401007387 */ /* 0x0003e80000100a00 */
[----:B------:R-:W4:Y:S04]  /*2f410*/  LDL.LU R26, [R1+0x868] ;  /* 0x00086800011a7983 */ /* 0x000f280000300800 */
[----:B------:R1:W-:Y:S04]  /*2f420*/  STL.64 [R1+0x1f78], R34 ;  /* 0x001f782201007387 */ /* 0x0003e80000100a00 */
[----:B------:R-:W4:Y:S01]  /*2f430*/  LDL.LU R18, [R1+0x86c] ;  /* 0x00086c0001127983 */ /* 0x000f220000300800 */
[----:B-1----:R-:W-:-:S04]  /*2f440*/  LEA R30, P4, R19, R248, 0x2 ;  /* 0x000000f8131e7211 */ /* 0x002fc800078810ff */
[----:B------:R-:W-:Y:S02]  /*2f450*/  LEA.HI.X.SX32 R31, R19, R249, 0x2, P4 ;  /* 0x000000f9131f7211 */ /* 0x000fe400020f16ff */
[----:B------:R-:W-:-:S03]  /*2f460*/  LEA R36, P3, R20, R248, 0x2 ;  /* 0x000000f814247211 */ /* 0x000fc600078610ff */
[----:B------:R1:W-:Y:S01]  /*2f470*/  STL.64 [R1+0x1f70], R30 ;  /* 0x001f701e01007387 */ /* 0x0003e20000100a00 */
[-C--:B------:R-:W-:Y:S02]  /*2f480*/  LEA.HI.X.SX32 R37, R20, R249.reuse, 0x2, P3 ;  /* 0x000000f914257211 */ /* 0x080fe400018f16ff */
[CC--:B------:R-:W-:Y:S01]  /*2f490*/  LEA R34, P1, R28.reuse, R248.reuse, 0x2 ;  /* 0x000000f81c227211 */ /* 0x0c0fe200078210ff */
[----:B------:R-:W4:Y:S01]  /*2f4a0*/  LDL.LU R19, [R1+0x878] ;  /* 0x0008780001137983 */ /* 0x000f220000300800 */
[----:B------:R-:W-:Y:S02]  /*2f4b0*/  IMAD.MOV.U32 R20, RZ, RZ, R17 ;  /* 0x000000ffff147224 */ /* 0x000fe400078e0011 */
[----:B------:R-:W-:Y:S02]  /*2f4c0*/  LEA.HI.X.SX32 R35, R28, R249, 0x2, P1 ;  /* 0x000000f91c237211 */ /* 0x000fe400008f16ff */
[----:B-1----:R-:W-:Y:S01]  /*2f4d0*/  LEA R30, P4, R29, R248, 0x2 ;  /* 0x000000f81d1e7211 */ /* 0x002fe200078810ff */
[----:B------:R-:W-:Y:S01]  /*2f4e0*/  IMAD.MOV.U32 R17, RZ, RZ, R9 ;  /* 0x000000ffff117224 */ /* 0x000fe200078e0009 */
[----:B------:R1:W-:Y:S01]  /*2f4f0*/  STL.64 [R1+0x1f68], R36 ;  /* 0x001f682401007387 */ /* 0x0003e20000100a00 */
[----:B------:R-:W-:-:S02]  /*2f500*/  MOV R9, R8 ;  /* 0x0000000800097202 */ /* 0x000fc40000000f00 */
        /* <DEDUP_REMOVED lines=14> */
[----:B------:R-:W4:Y:S04]  /*2f5f0*/  LDL.LU R25, [R1+0x8ac] ;  /* 0x0008ac0001197983 */ /* 0x000f280000300800 */
[----:B------:R1:W-:Y:S04]  /*2f600*/  STL.64 [R1+0x1f48], R34 ;  /* 0x001f482201007387 */ /* 0x0003e80000100a00 */
[----:B------:R3:W-:Y:S04]  /*2f610*/  STL.64 [R1+0x1f40], R30 ;  /* 0x001f401e01007387 */ /* 0x0007e80000100a00 */
[----:B------:R-:W4:Y:S04]  /*2f620*/  LDL.LU R23, [R1+0x8b0] ;  /* 0x0008b00001177983 */ /* 0x000f280000300800 */
[----:B------:R-:W4:Y:S01]  /*2f630*/  LDL.LU R27, [R1+0x8c8] ;  /* 0x0008c800011b7983 */ /* 0x000f220000300800 */
[----:B--2---:R-:W-:-:S04]  /*2f640*/  LEA R36, P3, R24, R248, 0x2 ;  /* 0x000000f818247211 */ /* 0x004fc800078610ff */
[----:B------:R-:W-:Y:S02]  /*2f650*/  LEA.HI.X.SX32 R37, R24, R249, 0x2, P3 ;  /* 0x000000f918257211 */ /* 0x000fe400018f16ff */
[----:B-1----:R-:W-:-:S03]  /*2f660*/  LEA R34, P1, R22, R248, 0x2 ;  /* 0x000000f816227211 */ /* 0x002fc600078210ff */
[----:B------:R4:W-:Y:S01]  /*2f670*/  STL.64 [R1+0x1f38], R36 ;  /* 0x001f382401007387 */ /* 0x0009e20000100a00 */
[----:B------:R-:W-:-:S03]  /*2f680*/  LEA.HI.X.SX32 R35, R22, R249, 0x2, P1 ;  /* 0x000000f916237211 */ /* 0x000fc600008f16ff */
[----:B------:R-:W2:Y:S04]  /*2f690*/  LDL.LU R24, [R1+0x8d4] ;  /* 0x0008d40001187983 */ /* 0x000ea80000300800 */
[----:B------:R1:W-:Y:S04]  /*2f6a0*/  STL.64 [R1+0x1f30], R34 ;  /* 0x001f302201007387 */ /* 0x0003e80000100a00 */
[----:B------:R-:W2:Y:S01]  /*2f6b0*/  LDL.LU R22, [R1+0x8e0] ;  /* 0x0008e00001167983 */ /* 0x000ea20000300800 */
[----:B---3--:R-:W-:-:S04]  /*2f6c0*/  LEA R30, P4, R33, R248, 0x2 ;  /* 0x000000f8211e7211 */ /* 0x008fc800078810ff */
[----:B------:R-:W-:Y:S02]  /*2f6d0*/  LEA.HI.X.SX32 R31, R33, R249, 0x2, P4 ;  /* 0x000000f9211f7211 */ /* 0x000fe400020f16ff */
[----:B----4-:R-:W-:-:S03]  /*2f6e0*/  LEA R36, P3, R21, R248, 0x2 ;  /* 0x000000f815247211 */ /* 0x010fc600078610ff */
[----:B------:R3:W-:Y:S01]  /*2f6f0*/  STL.64 [R1+0x1f28], R30 ;  /* 0x001f281e01007387 */ /* 0x0007e20000100a00 */
[----:B------:R-:W-:Y:S02]  /*2f700*/  LEA.HI.X.SX32 R37, R21, R249, 0x2, P3 ;  /* 0x000000f915257211 */ /* 0x000fe400018f16ff */
[----:B-1----:R-:W-:-:S04]  /*2f710*/  LEA R34, P1, R26, R248, 0x2 ;  /* 0x000000f81a227211 */ /* 0x002fc800078210ff */
[----:B------:R-:W-:Y:S01]  /*2f720*/  LEA.HI.X.SX32 R35, R26, R249, 0x2, P1 ;  /* 0x000000f91a237211 */ /* 0x000fe200008f16ff */
[----:B---3--:R-:W3:Y:S01]  /*2f730*/  LDL.LU R30, [R1+0x8e8] ;  /* 0x0008e800011e7983 */ /* 0x008ee20000300800 */
[----:B------:R-:W-:-:S03]  /*2f740*/  LEA R32, P4, R18, R248, 0x2 ;  /* 0x000000f812207211 */ /* 0x000fc600078810ff */
[----:B------:R1:W-:Y:S01]  /*2f750*/  STL.64 [R1+0x1f20], R36 ;  /* 0x001f202401007387 */ /* 0x0003e20000100a00 */
[----:B------:R-:W-:-:S03]  /*2f760*/  LEA.HI.X.SX32 R33, R18, R249, 0x2, P4 ;  /* 0x000000f912217211 */ /* 0x000fc600020f16ff */
[----:B-1----:R-:W4:Y:S04]  /*2f770*/  LDL.LU.64 R36, [R1+0x3f30] ;  /* 0x003f300001247983 */ /* 0x002f280000300a00 */
[----:B------:R1:W-:Y:S04]  /*2f780*/  STL.64 [R1+0x1f18], R34 ;  /* 0x001f182201007387 */ /* 0x0003e80000100a00 */
[----:B------:R1:W-:Y:S04]  /*2f790*/  STL.64 [R1+0x1f10], R32 ;  /* 0x001f102001007387 */ /* 0x0003e80000100a00 */
[----:B------:R-:W4:Y:S01]  /*2f7a0*/  LDL.LU R18, [R1+0x90c] ;  /* 0x00090c0001127983 */ /* 0x000f220000300800 */
[----:B------:R-:W-:Y:S01]  /*2f7b0*/  IMAD.MOV.U32 R31, RZ, RZ, R20 ;  /* 0x000000ffff1f7224 */ /* 0x000fe200078e0014 */
[----:B------:R-:W-:-:S02]  /*2f7c0*/  LEA R20, P3, R19, R248, 0x2 ;  /* 0x000000f813147211 */ /* 0x000fc400078610ff */
[-C--:B-1----:R-:W-:Y:S02]  /*2f7d0*/  LEA R34, P1, R16, R248.reuse, 0x2 ;  /* 0x000000f810227211 */ /* 0x082fe400078210ff */
[----:B------:R-:W-:Y:S01]  /*2f7e0*/  LEA.HI.X.SX32 R21, R19, R249, 0x2, P3 ;  /* 0x000000f913157211 */ /* 0x000fe200018f16ff */
[----:B------:R-:W-:Y:S02]  /*2f7f0*/  IMAD.MOV.U32 R35, RZ, RZ, R16 ;  /* 0x000000ffff237224 */ /* 0x000fe400078e0010 */
[----:B------:R-:W-:Y:S02]  /*2f800*/  IMAD.MOV.U32 R16, RZ, RZ, R17 ;  /* 0x000000ffff107224 */ /* 0x000fe400078e0011 */
[----:B------:R-:W-:Y:S01]  /*2f810*/  IMAD.MOV.U32 R17, RZ, RZ, R14 ;  /* 0x000000ffff117224 */ /* 0x000fe200078e000e */
[C---:B------:R-:W-:Y:S01]  /*2f820*/  LEA R32, P4, R28.reuse, R248, 0x2 ;  /* 0x000000f81c207211 */ /* 0x040fe200078810ff */
[----:B------:R1:W-:Y:S01]  /*2f830*/  STL.64 [R1+0x1f08], R20 ;  /* 0x001f081401007387 */ /* 0x0003e20000100a00 */
[----:B------:R-:W-:Y:S01]  /*2f840*/  IMAD.MOV.U32 R14, RZ, RZ, R15 ;  /* 0x000000ffff0e7224 */ /* 0x000fe200078e000f */
[----:B------:R-:W-:Y:S01]  /*2f850*/  MOV R15, R13 ;  /* 0x0000000d000f7202 */ /* 0x000fe20000000f00 */
[----:B------:R-:W-:Y:S01]  /*2f860*/  IMAD.MOV.U32 R13, RZ, RZ, R3 ;  /* 0x000000ffff0d7224 */ /* 0x000fe200078e0003 */
[-C--:B------:R-:W-:Y:S01]  /*2f870*/  LEA.HI.X.SX32 R35, R35, R249.reuse, 0x2, P1 ;  /* 0x000000f923237211 */ /* 0x080fe200008f16ff */
[----:B------:R-:W-:Y:S01]  /*2f880*/  IMAD.MOV.U32 R3, RZ, RZ, R251 ;  /* 0x000000ffff037224 */ /* 0x000fe200078e00fb */
[----:B------:R-:W-:Y:S01]  /*2f890*/  LEA.HI.X.SX32 R33, R28, R249, 0x2, P4 ;  /* 0x000000f91c217211 */ /* 0x000fe200020f16ff */
[----:B------:R-:W-:-:S02]  /*2f8a0*/  IMAD.MOV.U32 R251, RZ, RZ, R245 ;  /* 0x000000fffffb7224 */ /* 0x000fc400078e00f5 */
[----:B------:R-:W4:Y:S01]  /*2f8b0*/  LDL.LU R245, [R1+0xaa8] ;  /* 0x000aa80001f57983 */ /* 0x000f220000300800 */
[----:B-1----:R-:W-:-:S03]  /*2f8c0*/  LEA R20, P3, R29, R248, 0x2 ;  /* 0x000000f81d147211 */ /* 0x002fc600078610ff */
[----:B------:R-:W4:Y:S01]  /*2f8d0*/  LDL.LU R26, [R1+0x91c] ;  /* 0x00091c00011a7983 */ /* 0x000f220000300800 */
[----:B------:R-:W-:-:S03]  /*2f8e0*/  LEA.HI.X.SX32 R21, R29, R249, 0x2, P3 ;  /* 0x000000f91d157211 */ /* 0x000fc600018f16ff */
[----:B------:R-:W4:Y:S04]  /*2f8f0*/  LDL.LU R19, [R1+0x928] ;  /* 0x0009280001137983 */ /* 0x000f280000300800 */
[----:B------:R1:W-:Y:S04]  /*2f900*/  STL.64 [R1+0x1f00], R34 ;  /* 0x001f002201007387 */ /* 0x0003e80000100a00 */
[----:B------:R1:W-:Y:S04]  /*2f910*/  STL.64 [R1+0x1ef8], R32 ;  /* 0x001ef82001007387 */ /* 0x0003e80000100a00 */
[----:B------:R1:W-:Y:S02]  /*2f920*/  STL.64 [R1+0x1ef0], R20 ;  /* 0x001ef01401007387 */ /* 0x0003e40000100a00 */
[----:B-1----:R-:W-:-:S02]  /*2f930*/  LEA R34, P1, R252, R248, 0x2 ;  /* 0x000000f8fc227211 */ /* 0x002fc400078210ff */
[-C--:B------:R-:W-:Y:S02]  /*2f940*/  LEA R28, P3, R23, R248.reuse, 0x2 ;  /* 0x000000f8171c7211 */ /* 0x080fe400078610ff */
[C---:B------:R-:W-:Y:S01]  /*2f950*/  LEA R32, P4, R25.reuse, R248, 0x2 ;  /* 0x000000f819207211 */ /* 0x040fe200078810ff */
[----:B------:R-:W-:Y:S02]  /*2f960*/  IMAD.MOV.U32 R20, RZ, RZ, R17 ;  /* 0x000000ffff147224 */ /* 0x000fe400078e0011 */
[----:B------:R-:W-:Y:S01]  /*2f970*/  IMAD.MOV.U32 R17, RZ, RZ, R14 ;  /* 0x000000ffff117224 */ /* 0x000fe200078e000e */
[----:B------:R-:W-:Y:S01]  /*2f980*/  MOV R14, R15 ;  /* 0x0000000f000e7202 */ /* 0x000fe20000000f00 */
[----:B------:R-:W-:Y:S02]  /*2f990*/  IMAD.MOV.U32 R15, RZ, RZ, R13 ;  /* 0x000000ffff0f7224 */ /* 0x000fe400078e000d */
[----:B------:R-:W-:Y:S02]  /*2f9a0*/  IMAD.MOV.U32 R13, RZ, RZ, R12 ;  /* 0x000000ffff0d7224 */ /* 0x000fe400078e000c */
[----:B------:R-:W-:Y:S01]  /*2f9b0*/  IMAD.MOV.U32 R12, RZ, RZ, R215 ;  /* 0x000000ffff0c7224 */ /* 0x000fe200078e00d7 */
[-C--:B------:R-:W-:Y:S01]  /*2f9c0*/  LEA.HI.X.SX32 R35, R252, R249.reuse, 0x2, P1 ;  /* 0x000000f9fc237211 */ /* 0x080fe200008f16ff */
[----:B------:R-:W4:Y:S01]  /*2f9d0*/  LDL.LU R215, [R1+0xa5c] ;  /* 0x000a5c0001d77983 */ /* 0x000f220000300800 */
[----:B------:R-:W-:-:S02]  /*2f9e0*/  LEA.HI.X.SX32 R33, R25, R249, 0x2, P4 ;  /* 0x000000f919217211 */ /* 0x000fc400020f16ff */
[----:B------:R-:W-:Y:S01]  /*2f9f0*/  LEA.HI.X.SX32 R29, R23, R249, 0x2, P3 ;  /* 0x000000f9171d7211 */ /* 0x000fe200018f16ff */
[----:B------:R-:W4:Y:S01]  /*2fa00*/  LDL.LU R21, [R1+0x944] ;  /* 0x0009440001157983 */ /* 0x000f220000300800 */
[----:B------:R-:W-:Y:S02]  /*2fa10*/  IMAD.MOV.U32 R23, RZ, RZ, R20 ;  /* 0x000000ffff177224 */ /* 0x000fe400078e0014 */
[----:B------:R-:W-:Y:S01]  /*2fa20*/  IMAD.MOV.U32 R20, RZ, RZ, R17 ;  /* 0x000000ffff147224 */ /* 0x000fe200078e0011 */
[----:B------:R-:W-:Y:S01]  /*2fa30*/  MOV R17, R15 ;  /* 0x0000000f00117202 */ /* 0x000fe20000000f00 */
[----:B------:R1:W-:Y:S01]  /*2fa40*/  STL.64 [R1+0x1ee8], R34 ;  /* 0x001ee82201007387 */ /* 0x0003e20000100a00 */
[----:B------:R-:W-:Y:S02]  /*2fa50*/  IMAD.MOV.U32 R15, RZ, RZ, R13 ;  /* 0x000000ffff0f7224 */ /* 0x000fe400078e000d */
[----:B------:R-:W-:Y:S01]  /*2fa60*/  IMAD.MOV.U32 R13, RZ, RZ, R12 ;  /* 0x000000ffff0d7224 */ /* 0x000fe200078e000c */
[----:B------:R2:W-:Y:S01]  /*2fa70*/  STL.64 [R1+0x1ee0], R32 ;  /* 0x001ee02001007387 */ /* 0x0005e20000100a00 */
[----:B------:R-:W-:-:S03]  /*2fa80*/  IMAD.MOV.U32 R12, RZ, RZ, R11 ;  /* 0x000000ffff0c7224 */ /* 0x000fc600078e000b */
[----:B------:R2:W-:Y:S04]  /*2fa90*/  STL.64 [R1+0x1ed8], R28 ;  /* 0x001ed81c01007387 */ /* 0x0005e80000100a00 */
[----:B------:R-:W4:Y:S01]  /*2faa0*/  LDL.LU R11, [R1+0xa84] ;  /* 0x000a8400010b7983 */ /* 0x000f220000300800 */
[----:B-1----:R-:W-:-:S03]  /*2fab0*/  LEA R34, P1, R27, R248, 0x2 ;  /* 0x000000f81b227211 */ /* 0x002fc600078210ff */
[----:B------:R-:W4:Y:S01]  /*2fac0*/  LDL.LU R25, [R1+0x97c] ;  /* 0x00097c0001197983 */ /* 0x000f220000300800 */
[----:B------:R-:W-:-:S05]  /*2fad0*/  LEA.HI.X.SX32 R35, R27, R249, 0x2, P1 ;  /* 0x000000f91b237211 */ /* 0x000fca00008f16ff */
[----:B------:R-:W-:Y:S01]  /*2fae0*/  STL.64 [R1+0x1ed0], R34 ;  /* 0x001ed02201007387 */ /* 0x000fe20000100a00 */
[----:B--2---:R-:W-:-:S04]  /*2faf0*/  LEA R32, P4, R24, R248, 0x2 ;  /* 0x000000f818207211 */ /* 0x004fc800078810ff */
[----:B------:R-:W-:Y:S02]  /*2fb00*/  LEA.HI.X.SX32 R33, R24, R249, 0x2, P4 ;  /* 0x000000f918217211 */ /* 0x000fe400020f16ff */
[----:B------:R-:W-:-:S03]  /*2fb10*/  LEA R28, P3, R22, R248, 0x2 ;  /* 0x000000f8161c7211 */ /* 0x000fc600078610ff */
[----:B------:R1:W-:Y:S01]  /*2fb20*/  STL.64 [R1+0x1ec8], R32 ;  /* 0x001ec82001007387 */ /* 0x0003e20000100a00 */
[----:B------:R-:W-:-:S03]  /*2fb30*/  LEA.HI.X.SX32 R29, R22, R249, 0x2, P3 ;  /* 0x000000f9161d7211 */ /* 0x000fc600018f16ff */
[----:B------:R-:W2:Y:S04]  /*2fb40*/  LDL.LU R27, [R1+0x9a8] ;  /* 0x0009a800011b7983 */ /* 0x000ea80000300800 */
[----:B------:R-:W2:Y:S01]  /*2fb50*/  LDL.LU R252, [R1+0x9b8] ;  /* 0x0009b80001fc7983 */ /* 0x000ea20000300800 */
[----:B-1----:R-:W-:Y:S01]  /*2fb60*/  IMAD.MOV.U32 R33, RZ, RZ, R31 ;  /* 0x000000ffff217224 */ /* 0x002fe200078e001f */
[----:B------:R-:W-:Y:S02]  /*2fb70*/  LEA R32, P4, R31, R248, 0x2 ;  /* 0x000000f81f207211 */ /* 0x000fe400078810ff */
[----:B------:R-:W-:Y:S02]  /*2fb80*/  STL.64 [R1+0x1ec0], R28 ;  /* 0x001ec01c01007387 */ /* 0x000fe40000100a00 */
[----:B------:R-:W-:-:S02]  /*2fb90*/  LEA.HI.X.SX32 R33, R33, R249, 0x2, P4 ;  /* 0x000000f921217211 */ /* 0x000fc400020f16ff */
[----:B------:R-:W2:Y:S04]  /*2fba0*/  LDL.LU R24, [R1+0x9c8] ;  /* 0x0009c80001187983 */ /* 0x000ea80000300800 */
[----:B------:R-:W2:Y:S01]  /*2fbb0*/  LDL.LU R22, [R1+0x9d8] ;  /* 0x0009d80001167983 */ /* 0x000ea20000300800 */
[----:B---3--:R-:W-:-:S04]  /*2fbc0*/  LEA R34, P1, R30, R248, 0x2 ;  /* 0x000000f81e227211 */ /* 0x008fc800078210ff */
[----:B------:R-:W-:-:S05]  /*2fbd0*/  LEA.HI.X.SX32 R35, R30, R249, 0x2, P1 ;  /* 0x000000f91e237211 */ /* 0x000fca00008f16ff */
[----:B------:R1:W-:Y:S04]  /*2fbe0*/  STL.64 [R1+0x1eb8], R34 ;  /* 0x001eb82201007387 */ /* 0x0003e80000100a00 */
[----:B-1----:R-:W3:Y:S01]  /*2fbf0*/  LDL.LU.64 R34, [R1+0x3f28] ;  /* 0x003f280001227983 */ /* 0x002ee20000300a00 */
[----:B----4-:R-:W-:-:S04]  /*2fc00*/  LEA R28, P3, R18, R248, 0x2 ;  /* 0x000000f8121c7211 */ /* 0x010fc800078610ff */
[----:B------:R-:W-:Y:S01]  /*2fc10*/  LEA.HI.X.SX32 R29, R18, R249, 0x2, P3 ;  /* 0x000000f9121d7211 */ /* 0x000fe200018f16ff */
[----:B------:R1:W-:Y:S01]  /*2fc20*/  STL.64 [R1+0x1eb0], R32 ;  /* 0x001eb02001007387 */ /* 0x0003e20000100a00 */
[----:B------:R-:W-:-:S03]  /*2fc30*/  IMAD.MOV.U32 R18, RZ, RZ, R17 ;  /* 0x000000ffff127224 */ /* 0x000fc600078e0011 */
[----:B------:R4:W-:Y:S04]  /*2fc40*/  STL.64 [R1+0x1ea8], R28 ;  /* 0x001ea81c01007387 */ /* 0x0009e80000100a00 */
[----:B------:R-:W3:Y:S01]  /*2fc50*/  LDL.LU R17, [R1+0x9f8] ;  /* 0x0009f80001117983 */ /* 0x000ee20000300800 */
[----:B------:R-:W-:-:S04]  /*2fc60*/  LEA R30, P1, R26, R248, 0x2 ;  /* 0x000000f81a1e7211 */ /* 0x000fc800078210ff */
[-C--:B------:R-:W-:Y:S02]  /*2fc70*/  LEA.HI.X.SX32 R31, R26, R249.reuse, 0x2, P1 ;  /* 0x000000f91a1f7211 */ /* 0x080fe400008f16ff */
[CC--:B-1----:R-:W-:Y:S02]  /*2fc80*/  LEA R32, P4, R19.reuse, R248.reuse, 0x2 ;  /* 0x000000f813207211 */ /* 0x0c2fe400078810ff */
[----:B----4-:R-:W-:Y:S01]  /*2fc90*/  LEA R28, P3, R20, R248, 0x2 ;  /* 0x000000f8141c7211 */ /* 0x010fe200078610ff */
[----:B------:R-:W-:Y:S01]  /*2fca0*/  STL.64 [R1+0x1ea0], R30 ;  /* 0x001ea01e01007387 */ /* 0x000fe20000100a00 */
[----:B------:R-:W-:Y:S01]  /*2fcb0*/  MOV R29, R20 ;  /* 0x00000014001d7202 */ /* 0x000fe20000000f00 */
[----:B------:R-:W-:Y:S01]  /*2fcc0*/  IMAD.MOV.U32 R20, RZ, RZ, R18 ;  /* 0x000000ffff147224 */ /* 0x000fe200078e0012 */
[-C--:B------:R-:W-:Y:S01]  /*2fcd0*/  LEA.HI.X.SX32 R33, R19, R249.reuse, 0x2, P4 ;  /* 0x000000f913217211 */ /* 0x080fe200020f16ff */
[----:B------:R-:W-:Y:S01]  /*2fce0*/  IMAD.MOV.U32 R19, RZ, RZ, R16 ;  /* 0x000000ffff137224 */ /* 0x000fe200078e0010 */
[----:B------:R-:W-:Y:S01]  /*2fcf0*/  LEA.HI.X.SX32 R29, R29, R249, 0x2, P3 ;  /* 0x000000f91d1d7211 */ /* 0x000fe200018f16ff */
[----:B------:R-:W4:Y:S01]  /*2fd00*/  LDL.LU R26, [R1+0xa18] ;  /* 0x000a1800011a7983 */ /* 0x000f220000300800 */
[----:B------:R-:W-:-:S03]  /*2fd10*/  LEA R18, P4, R16, R248, 0x2 ;  /* 0x000000f810127211 */ /* 0x000fc600078810ff */
[----:B------:R1:W-:Y:S01]  /*2fd20*/  STL.64 [R1+0x1e98], R32 ;  /* 0x001e982001007387 */ /* 0x0003e20000100a00 */
[----:B------:R-:W-:-:S03]  /*2fd30*/  LEA.HI.X.SX32 R19, R19, R249, 0x2, P4 ;  /* 0x000000f913137211 */ /* 0x000fc600020f16ff */
[----:B-1----:R-:W4:Y:S01]  /*2fd40*/  LDL.LU.64 R32, [R1+0x3f20] ;  /* 0x003f200001207983 */ /* 0x002f220000300a00 */
[----:B------:R-:W-:-:S04]  /*2fd50*/  LEA R30, P1, R21, R248, 0x2 ;  /* 0x000000f8151e7211 */ /* 0x000fc800078210ff */
[----:B------:R-:W-:Y:S01]  /*2fd60*/  LEA.HI.X.SX32 R31, R21, R249, 0x2, P1 ;  /* 0x000000f9151f7211 */ /* 0x000fe200008f16ff */
[----:B------:R-:W-:Y:S02]  /*2fd70*/  IMAD.MOV.U32 R21, RZ, RZ, R20 ;  /* 0x000000ffff157224 */ /* 0x000fe400078e0014 */
[----:B------:R-:W-:Y:S01]  /*2fd80*/  IMAD.MOV.U32 R20, RZ, RZ, R15 ;  /* 0x000000ffff147224 */ /* 0x000fe200078e000f */
[----:B------:R-:W-:Y:S01]  /*2fd90*/  MOV R15, R12 ;  /* 0x0000000c000f7202 */ /* 0x000fe20000000f00 */
[----:B------:R1:W-:Y:S04]  /*2fda0*/  STL.64 [R1+0x1e90], R28 ;  /* 0x001e901c01007387 */ /* 0x0003e80000100a00 */
[----:B------:R1:W-:Y:S01]  /*2fdb0*/  STL.64 [R1+0x1e88], R30 ;  /* 0x001e881e01007387 */ /* 0x0003e20000100a00 */
[----:B------:R-:W-:-:S02]  /*2fdc0*/  IMAD.MOV.U32 R12, RZ, RZ, R11 ;  /* 0x000000ffff0c7224 */ /* 0x000fc400078e000b */
[----:B------:R-:W-:Y:S02]  /*2fdd0*/  IMAD.MOV.U32 R11, RZ, RZ, R7 ;  /* 0x000000ffff0b7224 */ /* 0x000fe400078e0007 */
[----:B------:R-:W-:Y:S01]  /*2fde0*/  IMAD.MOV.U32 R7, RZ, RZ, R5 ;  /* 0x000000ffff077224 */ /* 0x000fe200078e0005 */
[-C--:B-1----:R-:W-:Y:S01]  /*2fdf0*/  LEA R28, P3, R14, R248.reuse, 0x2 ;  /* 0x000000f80e1c7211 */ /* 0x082fe200078610ff */
[----:B------:R-:W-:Y:S02]  /*2fe00*/  IMAD.MOV.U32 R29, RZ, RZ, R14 ;  /* 0x000000ffff1d7224 */ /* 0x000fe400078e000e */
[----:B------:R-:W-:Y:S02]  /*2fe10*/  IMAD.MOV.U32 R5, RZ, RZ, R3 ;  /* 0x000000ffff057224 */ /* 0x000fe400078e0003 */
[----:B------:R-:W-:Y:S01]  /*2fe20*/  IMAD.MOV.U32 R3, RZ, RZ, R242 ;  /* 0x000000ffff037224 */ /* 0x000fe200078e00f2 */
[----:B------:R-:W-:Y:S01]  /*2fe30*/  LEA R30, P1, R25, R248, 0x2 ;  /* 0x000000f8191e7211 */ /* 0x000fe200078210ff */
[----:B------:R-:W4:Y:S01]  /*2fe40*/  LDL.LU R242, [R1+0xb34] ;  /* 0x000b340001f27983 */ /* 0x000f220000300800 */
[----:B------:R-:W-:-:S03]  /*2fe50*/  LEA.HI.X.SX32 R29, R29, R249, 0x2, P3 ;  /* 0x000000f91d1d7211 */ /* 0x000fc600018f16ff */
[----:B------:R-:W4:Y:S01]  /*2fe60*/  LDL.LU R14, [R1+0xa28] ;  /* 0x000a2800010e7983 */ /* 0x000f220000300800 */
[----:B------:R-:W-:-:S03]  /*2fe70*/  LEA.HI.X.SX32 R31, R25, R249, 0x2, P1 ;  /* 0x000000f9191f7211 */ /* 0x000fc600008f16ff */
[----:B------:R-:W4:Y:S04]  /*2fe80*/  LDL.LU R16, [R1+0xa38] ;  /* 0x000a380001107983 */ /* 0x000f280000300800 */
[----:B------:R1:W-:Y:S04]  /*2fe90*/  STL.64 [R1+0x1e80], R18 ;  /* 0x001e801201007387 */ /* 0x0003e80000100a00 */
[----:B------:R1:W-:Y:S02]  /*2fea0*/  STL.64 [R1+0x1e78], R28 ;  /* 0x001e781c01007387 */ /* 0x0003e40000100a00 */
[----:B-1----:R-:W-:-:S02]  /*2feb0*/  LEA R18, P4, R23, R248, 0x2 ;  /* 0x000000f817127211 */ /* 0x002fc400078810ff */
[----:B------:R-:W-:Y:S01]  /*2fec0*/  MOV R19, R23 ;  /* 0x0000001700137202 */ /* 0x000fe20000000f00 */
[----:B------:R1:W-:Y:S01]  /*2fed0*/  STL.64 [R1+0x1e70], R30 ;  /* 0x001e701e01007387 */ /* 0x0003e20000100a00 */
[----:B------:R-:W-:Y:S02]  /*2fee0*/  IMAD.MOV.U32 R29, RZ, RZ, R21 ;  /* 0x000000ffff1d7224 */ /* 0x000fe400078e0015 */
[----:B------:R-:W-:Y:S02]  /*2fef0*/  LEA.HI.X.SX32 R19, R19, R249, 0x2, P4 ;  /* 0x000000f913137211 */ /* 0x000fe400020f16ff */
[----:B------:R-:W-:Y:S01]  /*2ff00*/  LEA R28, P3, R21, R248, 0x2 ;  /* 0x000000f8151c7211 */ /* 0x000fe200078610ff */
[----:B------:R-:W-:-:S03]  /*2ff10*/  IMAD.MOV.U32 R25, RZ, RZ, R20 ;  /* 0x000000ffff197224 */ /* 0x000fc600078e0014 */
[----:B------:R-:W-:Y:S01]  /*2ff20*/  LEA.HI.X.SX32 R29, R29, R249, 0x2, P3 ;  /* 0x000000f91d1d7211 */ /* 0x000fe200018f16ff */
[----:B-1----:R-:W4:Y:S04]  /*2ff30*/  LDL.LU.64 R30, [R1+0x3f18] ;  /* 0x003f1800011e7983 */ /* 0x002f280000300a00 */
[----:B------:R-:W4:Y:S01]  /*2ff40*/  LDL.LU R23, [R1+0xa58] ;  /* 0x000a580001177983 */ /* 0x000f220000300800 */
[----:B--2---:R-:W-:-:S03]  /*2ff50*/  LEA R20, P1, R27, R248, 0x2 ;  /* 0x000000f81b147211 */ /* 0x004fc600078210ff */
[----:B------:R1:W-:Y:S01]  /*2ff60*/  STL.64 [R1+0x1e68], R18 ;  /* 0x001e681201007387 */ /* 0x0003e20000100a00 */
[----:B------:R-:W-:-:S03]  /*2ff70*/  LEA.HI.X.SX32 R21, R27, R249, 0x2, P1 ;  /* 0x000000f91b157211 */ /* 0x000fc600008f16ff */
[----:B------:R2:W-:Y:S04]  /*2ff80*/  STL.64 [R1+0x1e60], R28 ;  /* 0x001e601c01007387 */ /* 0x0005e80000100a00 */
[----:B------:R-:W4:Y:S01]  /*2ff90*/  LDL.LU R27, [R1+0x3f10] ;  /* 0x003f1000011b7983 */ /* 0x000f220000300800 */
[----:B-1----:R-:W-:-:S04]  /*2ffa0*/  LEA R18, P4, R252, R248, 0x2 ;  /* 0x000000f8fc127211 */ /* 0x002fc800078810ff */
[-C--:B------:R-:W-:Y:S02]  /*2ffb0*/  LEA.HI.X.SX32 R19, R252, R249.reuse, 0x2, P4 ;  /* 0x000000f9fc137211 */ /* 0x080fe400020f16ff */
[CC--:B--2---:R-:W-:Y:S01]  /*2ffc0*/  LEA R28, P3, R24.reuse, R248.reuse, 0x2 ;  /* 0x000000f8181c7211 */ /* 0x0c4fe200078610ff */
[----:B------:R1:W-:Y:S03]  /*2ffd0*/  STL.64 [R1+0x1e58], R20 ;  /* 0x001e581401007387 */ /* 0x0003e60000100a00 */
[----:B------:R-:W-:Y:S01]  /*2ffe0*/  LEA.HI.X.SX32 R29, R24, R249, 0x2, P3 ;  /* 0x000000f9181d7211 */ /* 0x000fe200018f16ff */
[----:B------:R2:W-:Y:S01]  /*2fff0*/  STL.64 [R1+0x1e50], R18 ;  /* 0x001e501201007387 */ /* 0x0005e20000100a00 */
[-C--:B-1----:R-:W-:Y:S01]  /*30000*/  LEA R20, P1, R22, R248.reuse, 0x2 ;  /* 0x000000f816147211 */ /* 0x082fe200078210ff */
[----:B--2---:R-:W-:Y:S01]  /*30010*/  IMAD.MOV.U32 R19, RZ, RZ, R25 ;  /* 0x000000ffff137224 */ /* 0x004fe200078e0019 */
[----:B------:R-:W-:-:S02]  /*30020*/  LEA R18, P4, R25, R248, 0x2 ;  /* 0x000000f819127211 */ /* 0x000fc400078810ff */
[-C--:B------:R-:W-:Y:S01]  /*30030*/  LEA.HI.X.SX32 R21, R22, R249.reuse, 0x2, P1 ;  /* 0x000000f916157211 */ /* 0x080fe200008f16ff */
[----:B------:R1:W-:Y:S01]  /*30040*/  STL.64 [R1+0x1e48], R28 ;  /* 0x001e481c01007387 */ /* 0x0003e20000100a00 */
[----:B------:R-:W-:-:S03]  /*30050*/  LEA.HI.X.SX32 R19, R19, R249, 0x2, P4 ;  /* 0x000000f913137211 */ /* 0x000fc600020f16ff */
[----:B-1----:R-:W2:Y:S04]  /*30060*/  LDL.LU.64 R28, [R1+0x3f08] ;  /* 0x003f0800011c7983 */ /* 0x002ea80000300a00 */
[----:B------:R-:W2:Y:S04]  /*30070*/  LDL.LU R252, [R1+0xaa0] ;  /* 0x000aa00001fc7983 */ /* 0x000ea80000300800 */
[----:B------:R-:W-:Y:S04]  /*30080*/  STL.64 [R1+0x1e40], R20 ;  /* 0x001e401401007387 */ /* 0x000fe80000100a00 */
[----:B------:R-:W2:Y:S04]  /*30090*/  LDL.LU R22, [R1+0xab0] ;  /* 0x000ab00001167983 */ /* 0x000ea80000300800 */
[----:B------:R1:W-:Y:S02]  /*300a0*/  STL.64 [R1+0x1e38], R18 ;  /* 0x001e381201007387 */ /* 0x0003e40000100a00 */
[----:B-1----:R-:W-:Y:S01]  /*300b0*/  IMAD.MOV.U32 R19, RZ, RZ, R15 ;  /* 0x000000ffff137224 */ /* 0x002fe200078e000f */
[----:B---3--:R-:W-:-:S04]  /*300c0*/  LEA R24, P3, R17, R248, 0x2 ;  /* 0x000000f811187211 */ /* 0x008fc800078610ff */
[----:B------:R-:W-:-:S05]  /*300d0*/  LEA.HI.X.SX32 R25, R17, R249, 0x2, P3 ;  /* 0x000000f911197211 */ /* 0x000fca00018f16ff */
[----:B------:R1:W-:Y:S04]  /*300e0*/  STL.64 [R1+0x1e30], R24 ;  /* 0x001e301801007387 */ /* 0x0003e80000100a00 */
[----:B------:R-:W3:Y:S01]  /*300f0*/  LDL.LU R15, [R1+0xa68] ;  /* 0x000a6800010f7983 */ /* 0x000ee20000300800 */
[----:B------:R-:W-:Y:S01]  /*30100*/  IMAD.MOV.U32 R21, RZ, RZ, R13 ;  /* 0x000000ffff157224 */ /* 0x000fe200078e000d */
[----:B------:R-:W-:Y:S01]  /*30110*/  LEA R20, P1, R13, R248, 0x2 ;  /* 0x000000f80d147211 */ /* 0x000fe200078210ff */
[----:B------:R-:W-:Y:S01]  /*30120*/  IMAD.MOV.U32 R13, RZ, RZ, R9 ;  /* 0x000000ffff0d7224 */ /* 0x000fe200078e0009 */
[----:B------:R-:W-:Y:S02]  /*30130*/  MOV R17, R12 ;  /* 0x0000000c00117202 */ /* 0x000fe40000000f00 */
[----:B------:R-:W-:Y:S01]  /*30140*/  LEA.HI.X.SX32 R21, R21, R249, 0x2, P1 ;  /* 0x000000f915157211 */ /* 0x000fe200008f16ff */
[----:B------:R-:W2:Y:S01]  /*30150*/  LDL.LU R12, [R1+0xae0] ;  /* 0x000ae000010c7983 */ /* 0x000ea20000300800 */
[----:B-1----:R-:W-:-:S03]  /*30160*/  IMAD.MOV.U32 R25, RZ, RZ, R19 ;  /* 0x000000ffff197224 */ /* 0x002fc600078e0013 */
[----:B------:R-:W2:Y:S01]  /*30170*/  LDL.LU R9, [R1+0xaec] ;  /* 0x000aec0001097983 */ /* 0x000ea20000300800 */
[----:B----4-:R-:W-:-:S03]  /*30180*/  LEA R18, P4, R26, R248, 0x2 ;  /* 0x000000f81a127211 */ /* 0x010fc600078810ff */
[----:B------:R-:W-:Y:S01]  /*30190*/  STL.64 [R1+0x1e28], R20 ;  /* 0x001e281401007387 */ /* 0x000fe20000100a00 */
[----:B------:R-:W-:-:S03]  /*301a0*/  LEA.HI.X.SX32 R19, R26, R249, 0x2, P4 ;  /* 0x000000f91a137211 */ /* 0x000fc600020f16ff */
[----:B------:R-:W4:Y:S04]  /*301b0*/  LDL.LU R26, [R1+0x3f04] ;  /* 0x003f0400011a7983 */ /* 0x000f280000300800 */
[----:B------:R1:W-:Y:S02]  /*301c0*/  STL.64 [R1+0x1e20], R18 ;  /* 0x001e201201007387 */ /* 0x0003e40000100a00 */
[----:B-1----:R-:W-:Y:S01]  /*301d0*/  LEA R18, P4, R25, R248, 0x2 ;  /* 0x000000f819127211 */ /* 0x002fe200078810ff */
[----:B------:R-:W-:-:S05]  /*301e0*/  IMAD.MOV.U32 R19, RZ, RZ, R25 ;  /* 0x000000ffff137224 */ /* 0x000fca00078e0019 */
[-C--:B------:R-:W-:Y:S02]  /*301f0*/  LEA.HI.X.SX32 R19, R19, R249.reuse, 0x2, P4 ;  /* 0x000000f913137211 */ /* 0x080fe400020f16ff */
[-C--:B------:R-:W-:Y:S02]  /*30200*/  LEA R24, P3, R14, R248.reuse, 0x2 ;  /* 0x000000f80e187211 */ /* 0x080fe400078610ff */
[----:B------:R-:W-:Y:S02]  /*30210*/  LEA R20, P1, R16, R248, 0x2 ;  /* 0x000000f810147211 */ /* 0x000fe400078210ff */
[-C--:B------:R-:W-:Y:S02]  /*30220*/  LEA.HI.X.SX32 R25, R14, R249.reuse, 0x2, P3 ;  /* 0x000000f90e197211 */ /* 0x080fe400018f16ff */
[----:B------:R-:W-:Y:S01]  /*30230*/  LEA.HI.X.SX32 R21, R16, R249, 0x2, P1 ;  /* 0x000000f910157211 */ /* 0x000fe200008f16ff */
[----:B------:R-:W4:Y:S01]  /*30240*/  LDL.LU R14, [R1+0xb10] ;  /* 0x000b1000010e7983 */ /* 0x000f220000300800 */
[----:B------:R-:W-:-:S03]  /*30250*/  IMAD.MOV.U32 R16, RZ, RZ, R17 ;  /* 0x000000ffff107224 */ /* 0x000fc600078e0011 */
[----:B------:R1:W-:Y:S04]  /*30260*/  STL.64 [R1+0x1e18], R24 ;  /* 0x001e181801007387 */ /* 0x0003e80000100a00 */
[----:B------:R-:W-:Y:S04]  /*30270*/  STL.64 [R1+0x1e10], R20 ;  /* 0x001e101401007387 */ /* 0x000fe80000100a00 */
[----:B------:R-:W4:Y:S04]  /*30280*/  LDL.LU R17, [R1+0xa90] ;  /* 0x000a900001117983 */ /* 0x000f280000300800 */
[----:B------:R1:W-:Y:S02]  /*30290*/  STL.64 [R1+0x1e08], R18 ;  /* 0x001e081201007387 */ /* 0x0003e40000100a00 */
[----:B-1----:R-:W-:-:S04]  /*302a0*/  LEA R24, P3, R23, R248, 0x2 ;  /* 0x000000f817187211 */ /* 0x002fc800078610ff */
[----:B------:R-:W-:Y:S01]  /*302b0*/  LEA.HI.X.SX32 R25, R23, R249, 0x2, P3 ;  /* 0x000000f917197211 */ /* 0x000fe200018f16ff */
[----:B------:R-:W-:Y:S01]  /*302c0*/  IMAD.MOV.U32 R19, RZ, RZ, R13 ;  /* 0x000000ffff137224 */ /* 0x000fe200078e000d */
[----:B------:R-:W-:-:S03]  /*302d0*/  LEA R18, P4, R13, R248, 0x2 ;  /* 0x000000f80d127211 */ /* 0x000fc600078810ff */
[----:B------:R1:W-:Y:S04]  /*302e0*/  STL.64 [R1+0x1e00], R24 ;  /* 0x001e001801007387 */ /* 0x0003e80000100a00 */
[----:B------:R-:W4:Y:S01]  /*302f0*/  LDL.LU R13, [R1+0xb50] ;  /* 0x000b5000010d7983 */ /* 0x000f220000300800 */
[----:B-1----:R-:W-:Y:S02]  /*30300*/  LEA R24, P3, R16, R248, 0x2 ;  /* 0x000000f810187211 */ /* 0x002fe400078610ff */
[----:B------:R-:W-:Y:S02]  /*30310*/  MOV R25, R16 ;  /* 0x0000001000197202 */ /* 0x000fe40000000f00 */
[----:B---3--:R-:W-:-:S04]  /*30320*/  LEA R20, P1, R15, R248, 0x2 ;  /* 0x000000f80f147211 */ /* 0x008fc800078210ff */
[----:B------:R-:W-:-:S05]  /*30330*/  LEA.HI.X.SX32 R21, R15, R249, 0x2, P1 ;  /* 0x000000f90f157211 */ /* 0x000fca00008f16ff */
[----:B------:R-:W-:Y:S04]  /*30340*/  STL.64 [R1+0x1df8], R20 ;  /* 0x001df81401007387 */ /* 0x000fe80000100a00 */
[----:B------:R-:W3:Y:S04]  /*30350*/  LDL.LU R23, [R1+0xac4] ;  /* 0x000ac40001177983 */ /* 0x000ee80000300800 */
[----:B------:R-:W3:Y:S01]  /*30360*/  LDL.LU R16, [R1+0xac8] ;  /* 0x000ac80001107983 */ /* 0x000ee20000300800 */
[-C--:B------:R-:W-:Y:S02]  /*30370*/  LEA.HI.X.SX32 R19, R19, R249.reuse, 0x2, P4 ;  /* 0x000000f913137211 */ /* 0x080fe400020f16ff */
[----:B------:R-:W-:Y:S01]  /*30380*/  LEA.HI.X.SX32 R25, R25, R249, 0x2, P3 ;  /* 0x000000f919197211 */ /* 0x000fe200018f16ff */
[----:B------:R-:W-:-:S02]  /*30390*/  IMAD.MOV.U32 R15, RZ, RZ, R11 ;  /* 0x000000ffff0f7224 */ /* 0x000fc400078e000b */
[----:B------:R-:W3:Y:S04]  /*303a0*/  LDL.LU R11, [R1+0xb60] ;  /* 0x000b6000010b7983 */ /* 0x000ee80000300800 */
[----:B------:R2:W-:Y:S04]  /*303b0*/  STL.64 [R1+0x1df0], R18 ;  /* 0x001df01201007387 */ /* 0x0005e80000100a00 */
[----:B------:R1:W-:Y:S01]  /*303c0*/  STL.64 [R1+0x1de8], R24 ;  /* 0x001de81801007387 */ /* 0x0003e20000100a00 */
[----:B--2---:R-:W-:-:S04]  /*303d0*/  LEA R18, P4, R252, R248, 0x2 ;  /* 0x000000f8fc127211 */ /* 0x004fc800078810ff */
[----:B------:R-:W-:Y:S02]  /*303e0*/  LEA.HI.X.SX32 R19, R252, R249, 0x2, P4 ;  /* 0x000000f9fc137211 */ /* 0x000fe400020f16ff */
[----:B-1----:R-:W-:-:S04]  /*303f0*/  LEA R24, P3, R22, R248, 0x2 ;  /* 0x000000f816187211 */ /* 0x002fc800078610ff */
[----:B------:R-:W-:Y:S02]  /*30400*/  LEA.HI.X.SX32 R25, R22, R249, 0x2, P3 ;  /* 0x000000f916197211 */ /* 0x000fe400018f16ff */
[----:B----4-:R-:W-:-:S04]  /*30410*/  LEA R20, P1, R17, R248, 0x2 ;  /* 0x000000f811147211 */ /* 0x010fc800078210ff */
[----:B------:R-:W-:-:S05]  /*30420*/  LEA.HI.X.SX32 R21, R17, R249, 0x2, P1 ;  /* 0x000000f911157211 */ /* 0x000fca00008f16ff */
[----:B------:R-:W-:Y:S04]  /*30430*/  STL.64 [R1+0x1de0], R20 ;  /* 0x001de01401007387 */ /* 0x000fe80000100a00 */
[----:B------:R-:W2:Y:S04]  /*30440*/  LDL.LU R17, [R1+0xb00] ;  /* 0x000b000001117983 */ /* 0x000ea80000300800 */
[----:B------:R-:W-:Y:S04]  /*30450*/  STL.64 [R1+0x1dd8], R18 ;  /* 0x001dd81201007387 */ /* 0x000fe80000100a00 */
[----:B------:R1:W-:Y:S02]  /*30460*/  STL.64 [R1+0x1dd0], R24 ;  /* 0x001dd01801007387 */ /* 0x0003e40000100a00 */
[----:B-1----:R-:W-:-:S04]  /*30470*/  LEA R24, P3, R12, R248, 0x2 ;  /* 0x000000f80c187211 */ /* 0x002fc800078610ff */
[-C--:B------:R-:W-:Y:S02]  /*30480*/  LEA.HI.X.SX32 R25, R12, R249.reuse, 0x2, P3 ;  /* 0x000000f90c197211 */ /* 0x080fe400018f16ff */
[CC--:B---3--:R-:W-:Y:S02]  /*30490*/  LEA R20, P1, R23.reuse, R248.reuse, 0x2 ;  /* 0x000000f817147211 */ /* 0x0c8fe400078210ff */
[C---:B------:R-:W-:Y:S02]  /*304a0*/  LEA R18, P4, R16.reuse, R248, 0x2 ;  /* 0x000000f810127211 */ /* 0x040fe400078810ff */
[-C--:B------:R-:W-:Y:S02]  /*304b0*/  LEA.HI.X.SX32 R21, R23, R249.reuse, 0x2, P1 ;  /* 0x000000f917157211 */ /* 0x080fe400008f16ff */
[----:B------:R-:W-:-:S03]  /*304c0*/  LEA.HI.X.SX32 R19, R16, R249, 0x2, P4 ;  /* 0x000000f910137211 */ /* 0x000fc600020f16ff */
[----:B------:R-:W-:Y:S04]  /*304d0*/  STL.64 [R1+0x1dc8], R20 ;  /* 0x001dc81401007387 */ /* 0x000fe80000100a00 */
[----:B------:R1:W-:Y:S04]  /*304e0*/  STL.64 [R1+0x1dc0], R18 ;  /* 0x001dc01201007387 */ /* 0x0003e80000100a00 */
[----:B------:R-:W3:Y:S04]  /*304f0*/  LDL.LU R16, [R1+0xb2c] ;  /* 0x000b2c0001107983 */ /* 0x000ee80000300800 */
[----:B-1----:R-:W4:Y:S04]  /*30500*/  LDL.LU R19, [R1+0xb80] ;  /* 0x000b800001137983 */ /* 0x002f280000300800 */
[----:B------:R-:W4:Y:S01]  /*30510*/  LDL.LU R12, [R1+0xb3c] ;  /* 0x000b3c00010c7983 */ /* 0x000f220000300800 */
[----:B------:R-:W-:-:S04]  /*30520*/  LEA R20, P1, R9, R248, 0x2 ;  /* 0x000000f809147211 */ /* 0x000fc800078210ff */
[----:B------:R-:W-:Y:S01]  /*30530*/  LEA.HI.X.SX32 R21, R9, R249, 0x2, P1 ;  /* 0x000000f909157211 */ /* 0x000fe200008f16ff */
[----:B------:R-:W-:Y:S04]  /*30540*/  STL.64 [R1+0x1db8], R24 ;  /* 0x001db81801007387 */ /* 0x000fe80000100a00 */
[----:B------:R1:W-:Y:S01]  /*30550*/  STL.64 [R1+0x1db0], R20 ;  /* 0x001db01401007387 */ /* 0x0003e20000100a00 */
[----:B------:R-:W-:-:S03]  /*30560*/  IMAD.MOV.U32 R18, RZ, RZ, R15 ;  /* 0x000000ffff127224 */ /* 0x000fc600078e000f */
[----:B-1----:R-:W4:Y:S04]  /*30570*/  LDL.LU R21, [R1+0x3f00] ;  /* 0x003f000001157983 */ /* 0x002f280000300800 */
[----:B------:R-:W4:Y:S01]  /*30580*/  LDL.LU R252, [R1+0xba0] ;  /* 0x000ba00001fc7983 */ /* 0x000f220000300800 */
[-C--:B------:R-:W-:Y:S01]  /*30590*/  LEA R24, P3, R14, R248.reuse, 0x2 ;  /* 0x000000f80e187211 */ /* 0x080fe200078610ff */
[----:B------:R-:W-:Y:S02]  /*305a0*/  IMAD.MOV.U32 R15, RZ, RZ, R10 ;  /* 0x000000ffff0f7224 */ /* 0x000fe400078e000a */
[----:B------:R-:W-:Y:S01]  /*305b0*/  IMAD.MOV.U32 R10, RZ, RZ, R8 ;  /* 0x000000ffff0a7224 */ /* 0x000fe200078e0008 */
[----:B------:R-:W-:Y:S01]  /*305c0*/  LEA R8, P1, R18, R248, 0x2 ;  /* 0x000000f812087211 */ /* 0x000fe200078210ff */
[----:B------:R-:W-:Y:S01]  /*305d0*/  IMAD.MOV.U32 R9, RZ, RZ, R18 ;  /* 0x000000ffff097224 */ /* 0x000fe200078e0012 */
[----:B------:R-:W-:-:S04]  /*305e0*/  LEA.HI.X.SX32 R25, R14, R249, 0x2, P3 ;  /* 0x000000f90e197211 */ /* 0x000fc800018f16ff */
[----:B------:R-:W-:Y:S02]  /*305f0*/  LEA.HI.X.SX32 R9, R9, R249, 0x2, P1 ;  /* 0x000000f909097211 */ /* 0x000fe400008f16ff */
[----:B--2---:R-:W-:-:S04]  /*30600*/  LEA R22, P4, R17, R248, 0x2 ;  /* 0x000000f811167211 */ /* 0x004fc800078810ff */
[----:B------:R-:W-:-:S05]  /*30610*/  LEA.HI.X.SX32 R23, R17, R249, 0x2, P4 ;  /* 0x000000f911177211 */ /* 0x000fca00020f16ff */
[----:B------:R-:W-:Y:S04]  /*30620*/  STL.64 [R1+0x1da8], R22 ;  /* 0x001da81601007387 */ /* 0x000fe80000100a00 */
[----:B------:R-:W4:Y:S01]  /*30630*/  LDL.LU R20, [R1+0xb6c] ;  /* 0x000b6c0001147983 */ /* 0x000f220000300800 */
[----:B------:R-:W-:-:S03]  /*30640*/  MOV R17, R15 ;  /* 0x0000000f00117202 */ /* 0x000fc60000000f00 */
[----:B------:R-:W4:Y:S04]  /*30650*/  LDL.LU R18, [R1+0xbb8] ;  /* 0x000bb80001127983 */ /* 0x000f280000300800 */
[----:B------:R1:W-:Y:S04]  /*30660*/  STL.64 [R1+0x1da0], R24 ;  /* 0x001da01801007387 */ /* 0x0003e80000100a00 */
[----:B-1----:R-:W4:Y:S04]  /*30670*/  LDL.LU.64 R24, [R1+0x3ef8] ;  /* 0x003ef80001187983 */ /* 0x002f280000300a00 */
[----:B------:R1:W-:Y:S01]  /*30680*/  STL.64 [R1+0x1d98], R8 ;  /* 0x001d980801007387 */ /* 0x0003e20000100a00 */
[----:B---3--:R-:W-:-:S04]  /*30690*/  LEA R22, P4, R16, R248, 0x2 ;  /* 0x000000f810167211 */ /* 0x008fc800078810ff */
[----:B------:R-:W-:Y:S02]  /*306a0*/  LEA.HI.X.SX32 R23, R16, R249, 0x2, P4 ;  /* 0x000000f910177211 */ /* 0x000fe400020f16ff */
[----:B----4-:R-:W-:-:S04]  /*306b0*/  LEA R14, P3, R12, R248, 0x2 ;  /* 0x000000f80c0e7211 */ /* 0x010fc800078610ff */
[----:B------:R-:W-:Y:S01]  /*306c0*/  LEA.HI.X.SX32 R15, R12, R249, 0x2, P3 ;  /* 0x000000f90c0f7211 */ /* 0x000fe200018f16ff */
[----:B------:R3:W-:Y:S04]  /*306d0*/  STL.64 [R1+0x1d90], R22 ;  /* 0x001d901601007387 */ /* 0x0007e80000100a00 */
[----:B------:R4:W-:Y:S04]  /*306e0*/  STL.64 [R1+0x1d88], R14 ;  /* 0x001d880e01007387 */ /* 0x0009e80000100a00 */
[----:B------:R-:W2:Y:S01]  /*306f0*/  LDL.LU R12, [R1+0xba8] ;  /* 0x000ba800010c7983 */ /* 0x000ea20000300800 */
[----:B-1----:R-:W-:-:S02]  /*30700*/  LEA R8, P1, R13, R248, 0x2 ;  /* 0x000000f80d087211 */ /* 0x002fc400078210ff */
[-C--:B---3--:R-:W-:Y:S01]  /*30710*/  LEA R22, P4, R11, R248.reuse, 0x2 ;  /* 0x000000f80b167211 */ /* 0x088fe200078810ff */
[----:B------:R-:W3:Y:S01]  /*30720*/  LDL.LU R16, [R1+0xbd0] ;  /* 0x000bd00001107983 */ /* 0x000ee20000300800 */
[-C--:B------:R-:W-:Y:S01]  /*30730*/  LEA.HI.X.SX32 R9, R13, R249.reuse, 0x2, P1 ;  /* 0x000000f90d097211 */ /* 0x080fe200008f16ff */
[----:B----4-:R-:W-:Y:S02]  /*30740*/  IMAD.MOV.U32 R15, RZ, RZ, R17 ;  /* 0x000000ffff0f7224 */ /* 0x010fe400078e0011 */
[----:B------:R-:W4:Y:S01]  /*30750*/  LDL.LU R13, [R1+0xbf0] ;  /* 0x000bf000010d7983 */ /* 0x000f220000300800 */
[----:B------:R-:W-:Y:S01]  /*30760*/  LEA.HI.X.SX32 R23, R11, R249, 0x2, P4 ;  /* 0x000000f90b177211 */ /* 0x000fe200020f16ff */
[----:B------:R-:W-:Y:S02]  /*30770*/  IMAD.MOV.U32 R17, RZ, RZ, R10 ;  /* 0x000000ffff117224 */ /* 0x000fe400078e000a */
[----:B------:R1:W-:Y:S01]  /*30780*/  STL.64 [R1+0x1d80], R8 ;  /* 0x001d800801007387 */ /* 0x0003e20000100a00 */
[----:B------:R-:W-:Y:S01]  /*30790*/  LEA R10, P4, R15, R248, 0x2 ;  /* 0x000000f80f0a7211 */ /* 0x000fe200078810ff */
[----:B------:R-:W-:-:S02]  /*307a0*/  IMAD.MOV.U32 R11, RZ, RZ, R15 ;  /* 0x000000ffff0b7224 */ /* 0x000fc400078e000f */
[----:B------:R1:W-:Y:S02]  /*307b0*/  STL.64 [R1+0x1d78], R22 ;  /* 0x001d781601007387 */ /* 0x0003e40000100a00 */
[----:B-1----:R-:W-:-:S04]  /*307c0*/  LEA R8, P1, R19, R248, 0x2 ;  /* 0x000000f813087211 */ /* 0x002fc800078210ff */
[-C--:B------:R-:W-:Y:S01]  /*307d0*/  LEA.HI.X.SX32 R9, R19, R249.reuse, 0x2, P1 ;  /* 0x000000f913097211 */ /* 0x080fe200008f16ff */
[----:B------:R-:W3:Y:S01]  /*307e0*/  LDL.LU.64 R22, [R1+0x3ef0] ;  /* 0x003ef00001167983 */ /* 0x000ee20000300a00 */
[----:B------:R-:W-:Y:S01]  /*307f0*/  IMAD.MOV.U32 R19, RZ, RZ, R6 ;  /* 0x000000ffff137224 */ /* 0x000fe200078e0006 */
[----:B------:R-:W-:Y:S02]  /*30800*/  LEA.HI.X.SX32 R11, R11, R249, 0x2, P4 ;  /* 0x000000f90b0b7211 */ /* 0x000fe400020f16ff */
[----:B------:R-:W-:-:S04]  /*30810*/  LEA R14, P3, R20, R248, 0x2 ;  /* 0x000000f8140e7211 */ /* 0x000fc800078610ff */
[----:B------:R-:W-:-:S05]  /*30820*/  LEA.HI.X.SX32 R15, R20, R249, 0x2, P3 ;  /* 0x000000f9140f7211 */ /* 0x000fca00018f16ff */
[----:B------:R1:W-:Y:S04]  /*30830*/  STL.64 [R1+0x1d70], R14 ;  /* 0x001d700e01007387 */ /* 0x0003e80000100a00 */
[----:B------:R-:W-:Y:S04]  /*30840*/  STL.64 [R1+0x1d68], R8 ;  /* 0x001d680801007387 */ /* 0x000fe80000100a00 */
[----:B------:R-:W4:Y:S01]  /*30850*/  LDL.LU R6, [R1+0xbe4] ;  /* 0x000be40001067983 */ /* 0x000f220000300800 */
[----:B-1----:R-:W-:-:S03]  /*30860*/  LEA R14, P3, R252, R248, 0x2 ;  /* 0x000000f8fc0e7211 */ /* 0x002fc600078610ff */
[----:B------:R-:W4:Y:S01]  /*30870*/  LDL.LU R20, [R1+0xc10] ;  /* 0x000c100001147983 */ /* 0x000f220000300800 */
[----:B------:R-:W-:-:S03]  /*30880*/  LEA.HI.X.SX32 R15, R252, R249, 0x2, P3 ;  /* 0x000000f9fc0f7211 */ /* 0x000fc600018f16ff */
[----:B------:R1:W-:Y:S04]  /*30890*/  STL.64 [R1+0x1d60], R10 ;  /* 0x001d600a01007387 */ /* 0x0003e80000100a00 */
[----:B------:R1:W-:Y:S02]  /*308a0*/  STL.64 [R1+0x1d58], R14 ;  /* 0x001d580e01007387 */ /* 0x0003e40000100a00 */
[CC--:B-1----:R-:W-:Y:S02]  /*308b0*/  LEA R10, P4, R18.reuse, R248.reuse, 0x2 ;  /* 0x000000f8120a7211 */ /* 0x0c2fe400078810ff */
[-C--:B------:R-:W-:Y:S01]  /*308c0*/  LEA R14, P3, R17, R248.reuse, 0x2 ;  /* 0x000000f8110e7211 */ /* 0x080fe200078610ff */
[----:B------:R-:W-:Y:S01]  /*308d0*/  IMAD.MOV.U32 R15, RZ, RZ, R17 ;  /* 0x000000ffff0f7224 */ /* 0x000fe200078e0011 */
[----:B------:R-:W-:Y:S01]  /*308e0*/  MOV R17, R5 ;  /* 0x0000000500117202 */ /* 0x000fe20000000f00 */
[----:B------:R-:W-:Y:S01]  /*308f0*/  IMAD.MOV.U32 R5, RZ, RZ, R3 ;  /* 0x000000ffff057224 */ /* 0x000fe200078e0003 */
[----:B------:R-:W-:Y:S01]  /*30900*/  LEA.HI.X.SX32 R11, R18, R249, 0x2, P4 ;  /* 0x000000f9120b7211 */ /* 0x000fe200020f16ff */
[----:B------:R-:W-:Y:S01]  /*30910*/  IMAD.MOV.U32 R3, RZ, RZ, R2 ;  /* 0x000000ffff037224 */ /* 0x000fe200078e0002 */
[----:B--2---:R-:W-:-:S04]  /*30920*/  LEA R8, P1, R12, R248, 0x2 ;  /* 0x000000f80c087211 */ /* 0x004fc800078210ff */
[----:B------:R-:W-:-:S05]  /*30930*/  LEA.HI.X.SX32 R9, R12, R249, 0x2, P1 ;  /* 0x000000f90c097211 */ /* 0x000fca00008f16ff */
[----:B------:R1:W-:Y:S04]  /*30940*/  STL.64 [R1+0x1d50], R8 ;  /* 0x001d500801007387 */ /* 0x0003e80000100a00 */
[----:B------:R-:W2:Y:S04]  /*30950*/  LDL.LU R252, [R1+0xc0c] ;  /* 0x000c0c0001fc7983 */ /* 0x000ea80000300800 */
[----:B------:R-:W2:Y:S04]  /*30960*/  LDL.LU R2, [R1+0xc08] ;  /* 0x000c080001027983 */ /* 0x000ea80000300800 */
[----:B------:R-:W2:Y:S01]  /*30970*/  LDL.LU R12, [R1+0xc04] ;  /* 0x000c0400010c7983 */ /* 0x000ea20000300800 */
[----:B-1----:R-:W-:-:S03]  /*30980*/  IMAD.MOV.U32 R9, RZ, RZ, R19 ;  /* 0x000000ffff097224 */ /* 0x002fc600078e0013 */
[----:B------:R-:W-:Y:S04]  /*30990*/  STL.64 [R1+0x1d48], R10 ;  /* 0x001d480a01007387 */ /* 0x000fe80000100a00 */
[----:B------:R-:W2:Y:S04]  /*309a0*/  LDL.LU R19, [R1+0xc18] ;  /* 0x000c180001137983 */ /* 0x000ea80000300800 */
[----:B------:R-:W2:Y:S01]  /*309b0*/  LDL.LU R18, [R1+0xc14] ;  /* 0x000c140001127983 */ /* 0x000ea20000300800 */
[----:B------:R-:W-:Y:S02]  /*309c0*/  LEA.HI.X.SX32 R15, R15, R249, 0x2, P3 ;  /* 0x000000f90f0f7211 */ /* 0x000fe400018f16ff */
[----:B---3--:R-:W-:-:S03]  /*309d0*/  LEA R8, P1, R16, R248, 0x2 ;  /* 0x000000f810087211 */ /* 0x008fc600078210ff */
[----:B------:R1:W-:Y:S02]  /*309e0*/  STL.64 [R1+0x1d40], R14 ;  /* 0x001d400e01007387 */ /* 0x0003e40000100a00 */
[----:B-1----:R-:W-:Y:S01]  /*309f0*/  IMAD.MOV.U32 R15, RZ, RZ, R9 ;  /* 0x000000ffff0f7224 */ /* 0x002fe200078e0009 */
[----:B------:R-:W-:Y:S02]  /*30a00*/  LEA.HI.X.SX32 R9, R16, R249, 0x2, P1 ;  /* 0x000000f910097211 */ /* 0x000fe400008f16ff */
[----:B----4-:R-:W-:-:S03]  /*30a10*/  LEA R14, P3, R13, R248, 0x2 ;  /* 0x000000f80d0e7211 */ /* 0x010fc600078610ff */
[----:B------:R1:W-:Y:S02]  /*30a20*/  STL.64 [R1+0x1d38], R8 ;  /* 0x001d380801007387 */ /* 0x0003e40000100a00 */
[-C--:B-1----:R-:W-:Y:S01]  /*30a30*/  LEA R8, P1, R17, R248.reuse, 0x2 ;  /* 0x000000f811087211 */ /* 0x082fe200078210ff */
[----:B------:R-:W-:Y:S02]  /*30a40*/  IMAD.MOV.U32 R9, RZ, RZ, R17 ;  /* 0x000000ffff097224 */ /* 0x000fe400078e0011 */
[----:B------:R-:W-:Y:S01]  /*30a50*/  IMAD.MOV.U32 R17, RZ, RZ, R15 ;  /* 0x000000ffff117224 */ /* 0x000fe200078e000f */
[----:B------:R-:W-:Y:S02]  /*30a60*/  LEA.HI.X.SX32 R15, R13, R249, 0x2, P3 ;  /* 0x000000f90d0f7211 */ /* 0x000fe400018f16ff */
[----:B------:R-:W-:-:S04]  /*30a70*/  LEA R10, P4, R6, R248, 0x2 ;  /* 0x000000f8060a7211 */ /* 0x000fc800078810ff */
[----:B------:R-:W-:Y:S01]  /*30a80*/  LEA.HI.X.SX32 R11, R6, R249, 0x2, P4 ;  /* 0x000000f9060b7211 */ /* 0x000fe200020f16ff */
[----:B------:R-:W-:-:S04]  /*30a90*/  IMAD.MOV.U32 R6, RZ, RZ, R3 ;  /* 0x000000ffff067224 */ /* 0x000fc800078e0003 */
[----:B------:R1:W-:Y:S04]  /*30aa0*/  STL.64 [R1+0x1d30], R10 ;  /* 0x001d300a01007387 */ /* 0x0003e80000100a00 */
[----:B-1----:R-:W3:Y:S01]  /*30ab0*/  LDL.LU R10, [R1+0xbf4] ;  /* 0x000bf400010a7983 */ /* 0x002ee20000300800 */
[----:B------:R-:W-:-:S03]  /*30ac0*/  MOV R11, R5 ;  /* 0x00000005000b7202 */ /* 0x000fc60000000f00 */
[----:B------:R-:W4:Y:S04]  /*30ad0*/  LDL.LU R3, [R1+0xbec] ;  /* 0x000bec0001037983 */ /* 0x000f280000300800 */
[----:B------:R-:W3:Y:S04]  /*30ae0*/  LDL.LU R5, [R1+0xbe8] ;  /* 0x000be80001057983 */ /* 0x000ee80000300800 */
[----:B------:R-:W-:Y:S04]  /*30af0*/  STL.64 [R1+0x1d28], R14 ;  /* 0x001d280e01007387 */ /* 0x000fe80000100a00 */
[----:B------:R-:W4:Y:S01]  /*30b00*/  LDL.LU R13, [R1+0xbf8] ;  /* 0x000bf800010d7983 */ /* 0x000f220000300800 */
[----:B------:R-:W-:-:S02]  /*30b10*/  LEA.HI.X.SX32 R9, R9, R249, 0x2, P1 ;  /* 0x000000f909097211 */ /* 0x000fc400008f16ff */
[----:B------:R-:W-:-:S03]  /*30b20*/  LEA R16, P4, R20, R248, 0x2 ;  /* 0x000000f814107211 */ /* 0x000fc600078810ff */
[----:B------:R1:W-:Y:S02]  /*30b30*/  STL.64 [R1+0x1d20], R8 ;  /* 0x001d200801007387 */ /* 0x0003e40000100a00 */
[----:B-1----:R-:W-:Y:S01]  /*30b40*/  IMAD.MOV.U32 R9, RZ, RZ, R17 ;  /* 0x000000ffff097224 */ /* 0x002fe200078e0011 */
[----:B------:R-:W-:Y:S02]  /*30b50*/  LEA.HI.X.SX32 R17, R20, R249, 0x2, P4 ;  /* 0x000000f914117211 */ /* 0x000fe400020f16ff */
[----:B------:R-:W4:Y:S04]  /*30b60*/  LDL.LU R20, [R1+0x3ee8] ;  /* 0x003ee80001147983 */ /* 0x000f280000300800 */
[----:B------:R2:W-:Y:S02]  /*30b70*/  STL.64 [R1+0x1d18], R16 ;  /* 0x001d181001007387 */ /* 0x0005e40000100a00 */
[----:B--2---:R-:W-:-:S02]  /*30b80*/  LEA R16, P4, R252, R248, 0x2 ;  /* 0x000000f8fc107211 */ /* 0x004fc400078810ff */
[----:B------:R-:W-:-:S04]  /*30b90*/  LEA R14, P3, R19, R248, 0x2 ;  /* 0x000000f8130e7211 */ /* 0x000fc800078610ff */
[-C--:B------:R-:W-:Y:S02]  /*30ba0*/  LEA.HI.X.SX32 R15, R19, R249.reuse, 0x2, P3 ;  /* 0x000000f9130f7211 */ /* 0x080fe400018f16ff */
[----:B------:R-:W-:Y:S01]  /*30bb0*/  LEA R8, P1, R18, R248, 0x2 ;  /* 0x000000f812087211 */ /* 0x000fe200078210ff */
[----:B------:R-:W2:Y:S04]  /*30bc0*/  LDL.LU R19, [R1+0x3ee4] ;  /* 0x003ee40001137983 */ /* 0x000ea80000300800 */
[----:B------:R1:W-:Y:S01]  /*30bd0*/  STL.64 [R1+0x1d10], R14 ;  /* 0x001d100e01007387 */ /* 0x0003e20000100a00 */
[-C--:B------:R-:W-:Y:S01]  /*30be0*/  LEA.HI.X.SX32 R17, R252, R249.reuse, 0x2, P4 ;  /* 0x000000f9fc117211 */ /* 0x080fe200020f16ff */
[----:B-1----:R-:W-:Y:S01]  /*30bf0*/  IMAD.MOV.U32 R15, RZ, RZ, R9 ;  /* 0x000000ffff0f7224 */ /* 0x002fe200078e0009 */
[----:B------:R-:W-:-:S02]  /*30c00*/  LEA.HI.X.SX32 R9, R18, R249, 0x2, P1 ;  /* 0x000000f912097211 */ /* 0x000fc400008f16ff */
[----:B------:R-:W2:Y:S01]  /*30c10*/  LDL.LU R18, [R1+0x3ee0] ;  /* 0x003ee00001127983 */ /* 0x000ea20000300800 */
[----:B------:R-:W-:-:S03]  /*30c20*/  LEA R14, P3, R2, R248, 0x2 ;  /* 0x000000f8020e7211 */ /* 0x000fc600078610ff */
[----:B------:R-:W-:Y:S04]  /*30c30*/  STL.64 [R1+0x1d08], R8 ;  /* 0x001d080801007387 */ /* 0x000fe80000100a00 */
[----:B------:R-:W2:Y:S04]  /*30c40*/  LDL.LU R252, [R1+0xbd8] ;  /* 0x000bd80001fc7983 */ /* 0x000ea80000300800 */
[----:B------:R1:W-:Y:S02]  /*30c50*/  STL.64 [R1+0x1d00], R16 ;  /* 0x001d001001007387 */ /* 0x0003e40000100a00 */
[----:B-1----:R-:W-:Y:S01]  /*30c60*/  LEA R16, P4, R15, R248, 0x2 ;  /* 0x000000f80f107211 */ /* 0x002fe200078810ff */
[----:B------:R-:W-:Y:S01]  /*30c70*/  IMAD.MOV.U32 R17, RZ, RZ, R15 ;  /* 0x000000ffff117224 */ /* 0x000fe200078e000f */
[----:B------:R-:W-:-:S02]  /*30c80*/  LEA.HI.X.SX32 R15, R2, R249, 0x2, P3 ;  /* 0x000000f9020f7211 */ /* 0x000fc400018f16ff */
[----:B------:R-:W-:-:S03]  /*30c90*/  MOV R2, R246 ;  /* 0x000000f600027202 */ /* 0x000fc60000000f00 */
[----:B------:R-:W-:Y:S04]  /*30ca0*/  STL.64 [R1+0x1cf8], R14 ;  /* 0x001cf80e01007387 */ /* 0x000fe80000100a00 */
[----:B------:R-:W2:Y:S01]  /*30cb0*/  LDL.LU R246, [R1+0xbd4] ;  /* 0x000bd40001f67983 */ /* 0x000ea20000300800 */
[CC--:B------:R-:W-:Y:S02]  /*30cc0*/  LEA R8, P1, R12.reuse, R248.reuse, 0x2 ;  /* 0x000000f80c087211 */ /* 0x0c0fe400078210ff */
[-C--:B------:R-:W-:Y:S02]  /*30cd0*/  LEA.HI.X.SX32 R17, R17, R249.reuse, 0x2, P4 ;  /* 0x000000f911117211 */ /* 0x080fe400020f16ff */
[----:B------:R-:W-:Y:S02]  /*30ce0*/  LEA.HI.X.SX32 R9, R12, R249, 0x2, P1 ;  /* 0x000000f90c097211 */ /* 0x000fe400008f16ff */
[----:B------:R-:W2:Y:S04]  /*30cf0*/  LDL.LU R12, [R1+0xbc8] ;  /* 0x000bc800010c7983 */ /* 0x000ea80000300800 */
[----:B------:R3:W-:Y:S04]  /*30d00*/  STL.64 [R1+0x1cf0], R8 ;  /* 0x001cf00801007387 */ /* 0x0007e80000100a00 */
[----:B------:R1:W-:Y:S01]  /*30d10*/  STL.64 [R1+0x1ce8], R16 ;  /* 0x001ce81001007387 */ /* 0x0003e20000100a00 */
[----:B---3--:R-:W-:-:S02]  /*30d20*/  LEA R8, P1, R10, R248, 0x2 ;  /* 0x000000f80a087211 */ /* 0x008fc400078210ff */
[-C--:B----4-:R-:W-:Y:S02]  /*30d30*/  LEA R14, P3, R13, R248.reuse, 0x2 ;  /* 0x000000f80d0e7211 */ /* 0x090fe400078610ff */
[-C--:B-1----:R-:W-:Y:S02]  /*30d40*/  LEA R16, P4, R3, R248.reuse, 0x2 ;  /* 0x000000f803107211 */ /* 0x082fe400078810ff */
[-C--:B------:R-:W-:Y:S02]  /*30d50*/  LEA.HI.X.SX32 R15, R13, R249.reuse, 0x2, P3 ;  /* 0x000000f90d0f7211 */ /* 0x080fe400018f16ff */
[-C--:B------:R-:W-:Y:S02]  /*30d60*/  LEA.HI.X.SX32 R9, R10, R249.reuse, 0x2, P1 ;  /* 0x000000f90a097211 */ /* 0x080fe400008f16ff */
[----:B------:R-:W-:Y:S01]  /*30d70*/  LEA.HI.X.SX32 R17, R3, R249, 0x2, P4 ;  /* 0x000000f903117211 */ /* 0x000fe200020f16ff */
[----:B------:R1:W-:Y:S04]  /*30d80*/  STL.64 [R1+0x1ce0], R14 ;  /* 0x001ce00e01007387 */ /* 0x0003e80000100a00 */
[----:B------:R-:W3:Y:S04]  /*30d90*/  LDL.LU R10, [R1+0xbc4] ;  /* 0x000bc400010a7983 */ /* 0x000ee80000300800 */
[----:B------:R4:W-:Y:S04]  /*30da0*/  STL.64 [R1+0x1cd8], R8 ;  /* 0x001cd80801007387 */ /* 0x0009e80000100a00 */
[----:B------:R4:W-:Y:S01]  /*30db0*/  STL.64 [R1+0x1cd0], R16 ;  /* 0x001cd01001007387 */ /* 0x0009e20000100a00 */
[----:B-1----:R-:W-:-:S02]  /*30dc0*/  LEA R14, P3, R5, R248, 0x2 ;  /* 0x000000f8050e7211 */ /* 0x002fc400078610ff */
[-C--:B----4-:R-:W-:Y:S01]  /*30dd0*/  LEA R8, P1, R11, R248.reuse, 0x2 ;  /* 0x000000f80b087211 */ /* 0x090fe200078210ff */
[----:B------:R-:W-:Y:S02]  /*30de0*/  IMAD.MOV.U32 R9, RZ, RZ, R11 ;  /* 0x000000ffff097224 */ /* 0x000fe400078e000b */
[----:B------:R-:W4:Y:S01]  /*30df0*/  LDL.LU R11, [R1+0xbbc] ;  /* 0x000bbc00010b7983 */ /* 0x000f220000300800 */
[----:B------:R-:W-:Y:S01]  /*30e00*/  LEA R16, P4, R7, R248, 0x2 ;  /* 0x000000f807107211 */ /* 0x000fe200078810ff */
[----:B------:R-:W-:Y:S02]  /*30e10*/  IMAD.MOV.U32 R17, RZ, RZ, R7 ;  /* 0x000000ffff117224 */ /* 0x000fe400078e0007 */
[----:B------:R-:W4:Y:S04]  /*30e20*/  LDL.LU R3, [R1+0xbb4] ;  /* 0x000bb40001037983 */ /* 0x000f280000300800 */
[----:B------:R-:W4:Y:S04]  /*30e30*/  LDL.LU R13, [R1+0xbac] ;  /* 0x000bac00010d7983 */ /* 0x000f280000300800 */
[----:B------:R-:W4:Y:S01]  /*30e40*/  LDL.LU R7, [R1+0xbc0] ;  /* 0x000bc00001077983 */ /* 0x000f220000300800 */
[----:B------:R-:W-:-:S03]  /*30e50*/  LEA.HI.X.SX32 R15, R5, R249, 0x2, P3 ;  /* 0x000000f9050f7211 */ /* 0x000fc600018f16ff */
[----:B------:R-:W4:Y:S01]  /*30e60*/  LDL.LU R5, [R1+0xbb0] ;  /* 0x000bb00001057983 */ /* 0x000f220000300800 */
[-C--:B------:R-:W-:Y:S01]  /*30e70*/  LEA.HI.X.SX32 R9, R9, R249.reuse, 0x2, P1 ;  /* 0x000000f909097211 */ /* 0x080fe200008f16ff */
[----:B------:R-:W-:Y:S01]  /*30e80*/  IMAD R4, R4, c[0x0][0x190], RZ ;  /* 0x0000640004047a24 */ /* 0x000fe200078e02ff */
[----:B------:R-:W-:Y:S01]  /*30e90*/  LEA.HI.X.SX32 R17, R17, R249, 0x2, P4 ;  /* 0x000000f911117211 */ /* 0x000fe200020f16ff */
[----:B------:R-:W-:Y:S04]  /*30ea0*/  STL.64 [R1+0x1cc8], R14 ;  /* 0x001cc80e01007387 */ /* 0x000fe80000100a00 */
[----:B------:R-:W-:Y:S04]  /*30eb0*/  STL.64 [R1+0x1cc0], R8 ;  /* 0x001cc00801007387 */ /* 0x000fe80000100a00 */
[----:B------:R1:W-:Y:S02]  /*30ec0*/  STL.64 [R1+0x1cb8], R16 ;  /* 0x001cb81001007387 */ /* 0x0003e40000100a00 */
[----:B-1----:R-:W-:-:S04]  /*30ed0*/  LEA R16, P4, R4, R248, 0x2 ;  /* 0x000000f804107211 */ /* 0x002fc800078810ff */
[----:B------:R-:W-:Y:S01]  /*30ee0*/  LEA.HI.X.SX32 R17, R4, R249, 0x2, P4 ;  /* 0x000000f904117211 */ /* 0x000fe200020f16ff */
[----:B------:R-:W-:Y:S01]  /*30ef0*/  IMAD.MOV.U32 R4, RZ, RZ, R251 ;  /* 0x000000ffff047224 */ /* 0x000fe200078e00fb */
[----:B--2---:R-:W-:-:S04]  /*30f00*/  LEA R14, P3, R252, R248, 0x2 ;  /* 0x000000f8fc0e7211 */ /* 0x004fc800078610ff */
[----:B------:R-:W-:Y:S02]  /*30f10*/  LEA.HI.X.SX32 R15, R252, R249, 0x2, P3 ;  /* 0x000000f9fc0f7211 */ /* 0x000fe400018f16ff */
[----:B------:R-:W2:Y:S04]  /*30f20*/  LDL.LU R252, [R1+0xba4] ;  /* 0x000ba40001fc7983 */ /* 0x000ea80000300800 */
[----:B------:R1:W-:Y:S01]  /*30f30*/  STL.64 [R1+0x1cb0], R14 ;  /* 0x001cb00e01007387 */ /* 0x0003e20000100a00 */
[----:B------:R-:W-:-:S04]  /*30f40*/  LEA R8, P1, R246, R248, 0x2 ;  /* 0x000000f8f6087211 */ /* 0x000fc800078210ff */
[----:B------:R-:W-:-:S05]  /*30f50*/  LEA.HI.X.SX32 R9, R246, R249, 0x2, P1 ;  /* 0x000000f9f6097211 */ /* 0x000fca00008f16ff */
[----:B------:R3:W-:Y:S04]  /*30f60*/  STL.64 [R1+0x1ca8], R8 ;  /* 0x001ca80801007387 */ /* 0x0007e80000100a00 */
[----:B------:R-:W2:Y:S04]  /*30f70*/  LDL.LU R246, [R1+0xb9c] ;  /* 0x000b9c0001f67983 */ /* 0x000ea80000300800 */
[----:B------:R-:W-:Y:S04]  /*30f80*/  STL.64 [R1+0x1ca0], R16 ;  /* 0x001ca01001007387 */ /* 0x000fe80000100a00 */
[----:B------:R-:W2:Y:S01]  /*30f90*/  LDL.LU R251, [R1+0xb98] ;  /* 0x000b980001fb7983 */ /* 0x000ea20000300800 */
[----:B-1----:R-:W-:-:S04]  /*30fa0*/  LEA R14, P3, R12, R248, 0x2 ;  /* 0x000000f80c0e7211 */ /* 0x002fc800078610ff */
[----:B------:R-:W-:Y:S02]  /*30fb0*/  LEA.HI.X.SX32 R15, R12, R249, 0x2, P3 ;  /* 0x000000f90c0f7211 */ /* 0x000fe400018f16ff */
[----:B------:R-:W2:Y:S04]  /*30fc0*/  LDL.LU R12, [R1+0xb90] ;  /* 0x000b9000010c7983 */ /* 0x000ea80000300800 */
[----:B------:R4:W-:Y:S01]  /*30fd0*/  STL.64 [R1+0x1c98], R14 ;  /* 0x001c980e01007387 */ /* 0x0009e20000100a00 */
[----:B---3--:R-:W-:-:S04]  /*30fe0*/  LEA R8, P1, R10, R248, 0x2 ;  /* 0x000000f80a087211 */ /* 0x008fc800078210ff */
[----:B------:R-:W-:Y:S01]  /*30ff0*/  LEA.HI.X.SX32 R9, R10, R249, 0x2, P1 ;  /* 0x000000f90a097211 */ /* 0x000fe200008f16ff */
[----:B------:R-:W-:-:S04]  /*31000*/  IMAD.MOV.U32 R10, RZ, RZ, R6 ;  /* 0x000000ffff0a7224 */ /* 0x000fc800078e0006 */
[----:B------:R1:W-:Y:S01]  /*31010*/  STL.64 [R1+0x1c90], R8 ;  /* 0x001c900801007387 */ /* 0x0003e20000100a00 */
[-C--:B----4-:R-:W-:Y:S02]  /*31020*/  LEA R14, P3, R11, R248.reuse, 0x2 ;  /* 0x000000f80b0e7211 */ /* 0x090fe400078610ff */
[-C--:B-1----:R-:W-:Y:S02]  /*31030*/  LEA R8, P1, R3, R248.reuse, 0x2 ;  /* 0x000000f803087211 */ /* 0x082fe400078210ff */
[-C--:B------:R-:W-:Y:S02]  /*31040*/  LEA.HI.X.SX32 R15, R11, R249.reuse, 0x2, P3 ;  /* 0x000000f90b0f7211 */ /* 0x080fe400018f16ff */
[----:B------:R-:W-:Y:S02]  /*31050*/  LEA R16, P4, R7, R248, 0x2 ;  /* 0x000000f807107211 */ /* 0x000fe400078810ff */
[-C--:B------:R-:W-:Y:S02]  /*31060*/  LEA.HI.X.SX32 R9, R3, R249.reuse, 0x2, P1 ;  /* 0x000000f903097211 */ /* 0x080fe400008f16ff */
[----:B------:R-:W-:-:S02]  /*31070*/  LEA.HI.X.SX32 R17, R7, R249, 0x2, P4 ;  /* 0x000000f907117211 */ /* 0x000fc400020f16ff */
[----:B------:R-:W-:-:S03]  /*31080*/  LEA R6, P4, R5, R248, 0x2 ;  /* 0x000000f805067211 */ /* 0x000fc600078810ff */
[----:B------:R-:W-:Y:S01]  /*31090*/  STL.64 [R1+0x1c88], R16 ;  /* 0x001c881001007387 */ /* 0x000fe20000100a00 */
[----:B------:R-:W-:-:S03]  /*310a0*/  LEA.HI.X.SX32 R7, R5, R249, 0x2, P4 ;  /* 0x000000f905077211 */ /* 0x000fc600020f16ff */
[----:B------:R-:W-:Y:S04]  /*310b0*/  STL.64 [R1+0x1c80], R14 ;  /* 0x001c800e01007387 */ /* 0x000fe80000100a00 */
[----:B------:R1:W-:Y:S04]  /*310c0*/  STL.64 [R1+0x1c78], R8 ;  /* 0x001c780801007387 */ /* 0x0003e80000100a00 */
[----:B-1----:R-:W3:Y:S04]  /*310d0*/  LDL.LU R9, [R1+0xb8c] ;  /* 0x000b8c0001097983 */ /* 0x002ee80000300800 */
[----:B------:R-:W4:Y:S04]  /*310e0*/  LDL.LU R3, [R1+0xb7c] ;  /* 0x000b7c0001037983 */ /* 0x000f280000300800 */
[----:B------:R1:W-:Y:S04]  /*310f0*/  STL.64 [R1+0x1c70], R6 ;  /* 0x001c700601007387 */ /* 0x0003e80000100a00 */
[----:B------:R-:W4:Y:S01]  /*31100*/  LDL.LU R8, [R1+0xb84] ;  /* 0x000b840001087983 */ /* 0x000f220000300800 */
[----:B------:R-:W-:-:S02]  /*31110*/  LEA R14, P3, R13, R248, 0x2 ;  /* 0x000000f80d0e7211 */ /* 0x000fc400078610ff */
[----:B-1----:R-:W-:Y:S02]  /*31120*/  MOV R6, R250 ;  /* 0x000000fa00067202 */ /* 0x002fe40000000f00 */
[----:B------:R-:W4:Y:S01]  /*31130*/  LDL.LU R250, [R1+0xb78] ;  /* 0x000b780001fa7983 */ /* 0x000f220000300800 */
[----:B------:R-:W-:Y:S01]  /*31140*/  LEA.HI.X.SX32 R15, R13, R249, 0x2, P3 ;  /* 0x000000f90d0f7211 */ /* 0x000fe200018f16ff */
[----:B------:R-:W-:Y:S02]  /*31150*/  IMAD.MOV.U32 R11, RZ, RZ, R4 ;  /* 0x000000ffff0b7224 */ /* 0x000fe400078e0004 */
[----:B------:R-:W4:Y:S04]  /*31160*/  LDL.LU R7, [R1+0xb74] ;  /* 0x000b740001077983 */ /* 0x000f280000300800 */
[----:B------:R-:W4:Y:S04]  /*31170*/  LDL.LU R13, [R1+0xb70] ;  /* 0x000b7000010d7983 */ /* 0x000f280000300800 */
[----:B------:R-:W-:Y:S01]  /*31180*/  STL.64 [R1+0x1c68], R14 ;  /* 0x001c680e01007387 */ /* 0x000fe20000100a00 */
[----:B--2---:R-:W-:-:S04]  /*31190*/  LEA R16, P1, R252, R248, 0x2 ;  /* 0x000000f8fc107211 */ /* 0x004fc800078210ff */
[----:B------:R-:W-:-:S05]  /*311a0*/  LEA.HI.X.SX32 R17, R252, R249, 0x2, P1 ;  /* 0x000000f9fc117211 */ /* 0x000fca00008f16ff */
[----:B------:R1:W-:Y:S02]  /*311b0*/  STL.64 [R1+0x1c60], R16 ;  /* 0x001c601001007387 */ /* 0x0003e40000100a00 */
[-C--:B-1----:R-:W-:Y:S01]  /*311c0*/  LEA R16, P1, R10, R248.reuse, 0x2 ;  /* 0x000000f80a107211 */ /* 0x082fe200078210ff */
[----:B------:R-:W-:Y:S01]  /*311d0*/  IMAD.MOV.U32 R17, RZ, RZ, R10 ;  /* 0x000000ffff117224 */ /* 0x000fe200078e000a */
[----:B------:R-:W-:-:S04]  /*311e0*/  LEA R4, P4, R246, R248, 0x2 ;  /* 0x000000f8f6047211 */ /* 0x000fc800078810ff */
[----:B------:R-:W-:Y:S02]  /*311f0*/  LEA.HI.X.SX32 R5, R246, R249, 0x2, P4 ;  /* 0x000000f9f6057211 */ /* 0x000fe400020f16ff */
[----:B------:R-:W-:-:S04]  /*31200*/  LEA R14, P3, R251, R248, 0x2 ;  /* 0x000000f8fb0e7211 */ /* 0x000fc800078610ff */
[-C--:B------:R-:W-:Y:S01]  /*31210*/  LEA.HI.X.SX32 R15, R251, R249.reuse, 0x2, P3 ;  /* 0x000000f9fb0f7211 */ /* 0x080fe200018f16ff */
[----:B------:R1:W-:Y:S04]  /*31220*/  STL.64 [R1+0x1c58], R4 ;  /* 0x001c580401007387 */ /* 0x0003e80000100a00 */
[----:B------:R3:W-:Y:S04]  /*31230*/  STL.64 [R1+0x1c50], R14 ;  /* 0x001c500e01007387 */ /* 0x0007e80000100a00 */
[----:B------:R-:W2:Y:S04]  /*31240*/  LDL.LU R252, [R1+0xb68] ;  /* 0x000b680001fc7983 */ /* 0x000ea80000300800 */
[----:B------:R-:W2:Y:S04]  /*31250*/  LDL.LU R10, [R1+0xb64] ;  /* 0x000b6400010a7983 */ /* 0x000ea80000300800 */
[----:B------:R-:W2:Y:S04]  /*31260*/  LDL.LU R251, [R1+0xb5c] ;  /* 0x000b5c0001fb7983 */ /* 0x000ea80000300800 */
[----:B------:R-:W2:Y:S01]  /*31270*/  LDL.LU R246, [R1+0xb58] ;  /* 0x000b580001f67983 */ /* 0x000ea20000300800 */
[----:B------:R-:W-:-:S02]  /*31280*/  LEA.HI.X.SX32 R17, R17, R249, 0x2, P1 ;  /* 0x000000f911117211 */ /* 0x000fc400008f16ff */
[----:B-1----:R-:W-:-:S03]  /*31290*/  LEA R4, P4, R12, R248, 0x2 ;  /* 0x000000f80c047211 */ /* 0x002fc600078810ff */
[----:B------:R-:W-:Y:S01]  /*312a0*/  STL.64 [R1+0x1c48], R16 ;  /* 0x001c481001007387 */ /* 0x000fe20000100a00 */
[----:B------:R-:W-:-:S05]  /*312b0*/  LEA.HI.X.SX32 R5, R12, R249, 0x2, P4 ;  /* 0x000000f90c057211 */ /* 0x000fca00020f16ff */
[----:B------:R4:W-:Y:S01]  /*312c0*/  STL.64 [R1+0x1c40], R4 ;  /* 0x001c400401007387 */ /* 0x0009e20000100a00 */
[----:B---3--:R-:W-:-:S04]  /*312d0*/  LEA R14, P3, R9, R248, 0x2 ;  /* 0x000000f8090e7211 */ /* 0x008fc800078610ff */
[----:B------:R-:W-:Y:S02]  /*312e0*/  LEA.HI.X.SX32 R15, R9, R249, 0x2, P3 ;  /* 0x000000f9090f7211 */ /* 0x000fe400018f16ff */
[-C--:B----4-:R-:W-:Y:S01]  /*312f0*/  LEA R4, P4, R3, R248.reuse, 0x2 ;  /* 0x000000f803047211 */ /* 0x090fe200078810ff */
[----:B------:R-:W3:Y:S01]  /*31300*/  LDL.LU R9, [R1+0xb4c] ;  /* 0x000b4c0001097983 */ /* 0x000ee20000300800 */
[----:B------:R-:W-:-:S03]  /*31310*/  LEA R16, P1, R8, R248, 0x2 ;  /* 0x000000f808107211 */ /* 0x000fc600078210ff */
[----:B------:R1:W-:Y:S01]  /*31320*/  STL.64 [R1+0x1c38], R14 ;  /* 0x001c380e01007387 */ /* 0x0003e20000100a00 */
[-C--:B------:R-:W-:Y:S02]  /*31330*/  LEA.HI.X.SX32 R17, R8, R249.reuse, 0x2, P1 ;  /* 0x000000f908117211 */ /* 0x080fe400008f16ff */
[----:B------:R-:W-:-:S03]  /*31340*/  LEA.HI.X.SX32 R5, R3, R249, 0x2, P4 ;  /* 0x000000f903057211 */ /* 0x000fc600020f16ff */
[----:B------:R4:W-:Y:S01]  /*31350*/  STL.64 [R1+0x1c30], R16 ;  /* 0x001c301001007387 */ /* 0x0009e20000100a00 */
[----:B-1----:R-:W-:-:S03]  /*31360*/  LEA R14, P3, R250, R248, 0x2 ;  /* 0x000000f8fa0e7211 */ /* 0x002fc600078610ff */
[----:B------:R-:W3:Y:S01]  /*31370*/  LDL.LU R3, [R1+0xb48] ;  /* 0x000b480001037983 */ /* 0x000ee20000300800 */
[----:B------:R-:W-:-:S03]  /*31380*/  LEA.HI.X.SX32 R15, R250, R249, 0x2, P3 ;  /* 0x000000f9fa0f7211 */ /* 0x000fc600018f16ff */
[----:B------:R-:W3:Y:S04]  /*31390*/  LDL.LU R8, [R1+0xb40] ;  /* 0x000b400001087983 */ /* 0x000ee80000300800 */
[----:B------:R1:W-:Y:S01]  /*313a0*/  STL.64 [R1+0x1c28], R4 ;  /* 0x001c280401007387 */ /* 0x0003e20000100a00 */
[----:B----4-:R-:W-:-:S03]  /*313b0*/  LEA R16, P1, R7, R248, 0x2 ;  /* 0x000000f807107211 */ /* 0x010fc600078210ff */
[----:B------:R4:W-:Y:S04]  /*313c0*/  STL.64 [R1+0x1c20], R14 ;  /* 0x001c200e01007387 */ /* 0x0009e80000100a00 */
[----:B------:R-:W3:Y:S01]  /*313d0*/  LDL.LU R12, [R1+0xb44] ;  /* 0x000b4400010c7983 */ /* 0x000ee20000300800 */
[-C--:B------:R-:W-:Y:S02]  /*313e0*/  LEA.HI.X.SX32 R17, R7, R249.reuse, 0x2, P1 ;  /* 0x000000f907117211 */ /* 0x080fe400008f16ff */
[C---:B-1----:R-:W-:Y:S01]  /*313f0*/  LEA R4, P4, R13.reuse, R248, 0x2 ;  /* 0x000000f80d047211 */ /* 0x042fe200078810ff */
[----:B------:R-:W-:Y:S02]  /*31400*/  IMAD.MOV.U32 R250, RZ, RZ, R244 ;  /* 0x000000fffffa7224 */ /* 0x000fe400078e00f4 */
[----:B------:R-:W3:Y:S01]  /*31410*/  LDL.LU R244, [R1+0xb38] ;  /* 0x000b380001f47983 */ /* 0x000ee20000300800 */
[----:B------:R-:W-:Y:S01]  /*31420*/  LEA.HI.X.SX32 R5, R13, R249, 0x2, P4 ;  /* 0x000000f90d057211 */ /* 0x000fe200020f16ff */
[----:B----4-:R-:W-:-:S02]  /*31430*/  IMAD.MOV.U32 R15, RZ, RZ, R11 ;  /* 0x000000ffff0f7224 */ /* 0x010fc400078e000b */
[----:B------:R1:W-:Y:S01]  /*31440*/  STL.64 [R1+0x1c18], R16 ;  /* 0x001c181001007387 */ /* 0x0003e20000100a00 */
[----:B------:R-:W-:-:S03]  /*31450*/  IMAD.MOV.U32 R11, RZ, RZ, R6 ;  /* 0x000000ffff0b7224 */ /* 0x000fc600078e0006 */
[----:B-1----:R-:W4:Y:S04]  /*31460*/  LDL.LU.64 R16, [R1+0x3ed8] ;  /* 0x003ed80001107983 */ /* 0x002f280000300a00 */
[----:B------:R-:W4:Y:S04]  /*31470*/  LDL.LU R13, [R1+0x3ed0] ;  /* 0x003ed000010d7983 */ /* 0x000f280000300800 */
[----:B------:R1:W-:Y:S02]  /*31480*/  STL.64 [R1+0x1c10], R4 ;  /* 0x001c100401007387 */ /* 0x0003e40000100a00 */
[----:B-1----:R-:W-:Y:S01]  /*31490*/  IMAD.MOV.U32 R5, RZ, RZ, R15 ;  /* 0x000000ffff057224 */ /* 0x002fe200078e000f */
[----:B--2---:R-:W-:-:S02]  /*314a0*/  LEA R14, P3, R252, R248, 0x2 ;  /* 0x000000f8fc0e7211 */ /* 0x004fc400078610ff */
[-C--:B------:R-:W-:Y:S02]  /*314b0*/  LEA R6, P1, R10, R248.reuse, 0x2 ;  /* 0x000000f80a067211 */ /* 0x080fe400078210ff */
[-C--:B------:R-:W-:Y:S02]  /*314c0*/  LEA.HI.X.SX32 R15, R252, R249.reuse, 0x2, P3 ;  /* 0x000000f9fc0f7211 */ /* 0x080fe400018f16ff */
[-C--:B------:R-:W-:Y:S02]  /*314d0*/  LEA.HI.X.SX32 R7, R10, R249.reuse, 0x2, P1 ;  /* 0x000000f90a077211 */ /* 0x080fe400008f16ff */
[----:B------:R-:W-:Y:S01]  /*314e0*/  LEA R4, P4, R251, R248, 0x2 ;  /* 0x000000f8fb047211 */ /* 0x000fe200078810ff */
[----:B------:R-:W-:Y:S01]  /*314f0*/  STL.64 [R1+0x1c08], R14 ;  /* 0x001c080e01007387 */ /* 0x000fe20000100a00 */
[----:B------:R-:W-:Y:S01]  /*31500*/  MOV R252, R242 ;  /* 0x000000f200fc7202 */ /* 0x000fe20000000f00 */
[----:B------:R-:W-:Y:S02]  /*31510*/  IMAD.MOV.U32 R242, RZ, RZ, R238 ;  /* 0x000000fffff27224 */ /* 0x000fe400078e00ee */
[----:B------:R1:W-:Y:S04]  /*31520*/  STL.64 [R1+0x1c00], R6 ;  /* 0x001c000601007387 */ /* 0x0003e80000100a00 */
[----:B------:R-:W2:Y:S04]  /*31530*/  LDL.LU R10, [R1+0xb24] ;  /* 0x000b2400010a7983 */ /* 0x000ea80000300800 */
[----:B------:R-:W4:Y:S01]  /*31540*/  LDL.LU R238, [R1+0xb1c] ;  /* 0x000b1c0001ee7983 */ /* 0x000f220000300800 */
[----:B-1----:R-:W-:Y:S01]  /*31550*/  LEA R6, P1, R5, R248, 0x2 ;  /* 0x000000f805067211 */ /* 0x002fe200078210ff */
[----:B------:R-:W-:Y:S01]  /*31560*/  IMAD.MOV.U32 R7, RZ, RZ, R5 ;  /* 0x000000ffff077224 */ /* 0x000fe200078e0005 */
[----:B------:R-:W-:-:S02]  /*31570*/  LEA.HI.X.SX32 R5, R251, R249, 0x2, P4 ;  /* 0x000000f9fb057211 */ /* 0x000fc400020f16ff */
[----:B------:R-:W4:Y:S01]  /*31580*/  LDL.LU R251, [R1+0xb28] ;  /* 0x000b280001fb7983 */ /* 0x000f220000300800 */
[----:B------:R-:W-:-:S03]  /*31590*/  LEA R14, P3, R246, R248, 0x2 ;  /* 0x000000f8f60e7211 */ /* 0x000fc600078610ff */
[----:B------:R-:W-:Y:S01]  /*315a0*/  STL.64 [R1+0x1bf8], R4 ;  /* 0x001bf80401007387 */ /* 0x000fe20000100a00 */
[-C--:B------:R-:W-:Y:S01]  /*315b0*/  LEA.HI.X.SX32 R15, R246, R249.reuse, 0x2, P3 ;  /* 0x000000f9f60f7211 */ /* 0x080fe200018f16ff */
[----:B------:R-:W-:Y:S02]  /*315c0*/  IMAD.MOV.U32 R246, RZ, RZ, R243 ;  /* 0x000000fffff67224 */ /* 0x000fe400078e00f3 */
[----:B------:R-:W4:Y:S01]  /*315d0*/  LDL.LU R243, [R1+0xb18] ;  /* 0x000b180001f37983 */ /* 0x000f220000300800 */
[----:B------:R-:W-:-:S03]  /*315e0*/  LEA.HI.X.SX32 R7, R7, R249, 0x2, P1 ;  /* 0x000000f907077211 */ /* 0x000fc600008f16ff */
[----:B------:R-:W-:Y:S04]  /*315f0*/  STL.64 [R1+0x1bf0], R14 ;  /* 0x001bf00e01007387 */ /* 0x000fe80000100a00 */
[----:B------:R1:W-:Y:S02]  /*31600*/  STL.64 [R1+0x1be8], R6 ;  /* 0x001be80601007387 */ /* 0x0003e40000100a00 */
[----:B-1----:R-:W-:Y:S01]  /*31610*/  IMAD.MOV.U32 R7, RZ, RZ, R11 ;  /* 0x000000ffff077224 */ /* 0x002fe200078e000b */
[----:B---3--:R-:W-:-:S04]  /*31620*/  LEA R4, P4, R9, R248, 0x2 ;  /* 0x000000f809047211 */ /* 0x008fc800078810ff */
[----:B------:R-:W-:-:S05]  /*31630*/  LEA.HI.X.SX32 R5, R9, R249, 0x2, P4 ;  /* 0x000000f909057211 */ /* 0x000fca00020f16ff */
[----:B------:R1:W-:Y:S01]  /*31640*/  STL.64 [R1+0x1be0], R4 ;  /* 0x001be00401007387 */ /* 0x0003e20000100a00 */
[----:B------:R-:W-:-:S04]  /*31650*/  LEA R14, P3, R3, R248, 0x2 ;  /* 0x000000f8030e7211 */ /* 0x000fc800078610ff */
[----:B------:R-:W-:Y:S02]  /*31660*/  LEA.HI.X.SX32 R15, R3, R249, 0x2, P3 ;  /* 0x000000f9030f7211 */ /* 0x000fe400018f16ff */
[CC--:B-1----:R-:W-:Y:S02]  /*31670*/  LEA R4, P4, R8.reuse, R248.reuse, 0x2 ;  /* 0x000000f808047211 */ /* 0x0c2fe400078810ff */
[----:B------:R-:W-:Y:S01]  /*31680*/  MOV R3, R7 ;  /* 0x0000000700037202 */ /* 0x000fe20000000f00 */
[----:B------:R1:W-:Y:S01]  /*31690*/  STL.64 [R1+0x1bd8], R14 ;  /* 0x001bd80e01007387 */ /* 0x0003e20000100a00 */
[----:B------:R-:W-:Y:S02]  /*316a0*/  LEA.HI.X.SX32 R5, R8, R249, 0x2, P4 ;  /* 0x000000f908057211 */ /* 0x000fe400020f16ff */
[----:B------:R-:W-:-:S04]  /*316b0*/  LEA R6, P1, R12, R248, 0x2 ;  /* 0x000000f80c067211 */ /* 0x000fc800078210ff */
[----:B------:R-:W-:Y:S01]  /*316c0*/  LEA.HI.X.SX32 R7, R12, R249, 0x2, P1 ;  /* 0x000000f90c077211 */ /* 0x000fe200008f16ff */
[----:B-1----:R-:W3:Y:S04]  /*316d0*/  LDL.LU.64 R14, [R1+0x3ec8] ;  /* 0x003ec800010e7983 */ /* 0x002ee80000300a00 */
[----:B------:R-:W3:Y:S04]  /*316e0*/  LDL.LU R11, [R1+0xb0c] ;  /* 0x000b0c00010b7983 */ /* 0x000ee80000300800 */
[----:B------:R-:W3:Y:S04]  /*316f0*/  LDL.LU R12, [R1+0x3ec4] ;  /* 0x003ec400010c7983 */ /* 0x000ee80000300800 */
[----:B------:R1:W-:Y:S01]  /*31700*/  STL.64 [R1+0x1bd0], R6 ;  /* 0x001bd00601007387 */ /* 0x0003e20000100a00 */
[----:B------:R-:W-:-:S03]  /*31710*/  IMAD.MOV.U32 R9, RZ, RZ, R2 ;  /* 0x000000ffff097224 */ /* 0x000fc600078e0002 */
[----:B------:R1:W-:Y:S01]  /*31720*/  STL.64 [R1+0x1bc8], R4 ;  /* 0x001bc80401007387 */ /* 0x0003e20000100a00 */
[-C--:B------:R-:W-:Y:S01]  /*31730*/  LEA R2, P3, R244, R248.reuse, 0x2 ;  /* 0x000000f8f4027211 */ /* 0x080fe200078610ff */
[----:B------:R-:W-:Y:S01]  /*31740*/  IMAD.MOV.U32 R8, RZ, RZ, R242 ;  /* 0x000000ffff087224 */ /* 0x000fe200078e00f2 */
[-C--:B-1----:R-:W-:Y:S01]  /*31750*/  LEA R6, P1, R252, R248.reuse, 0x2 ;  /* 0x000000f8fc067211 */ /* 0x082fe200078210ff */
[----:B------:R-:W-:Y:S02]  /*31760*/  IMAD.MOV.U32 R7, RZ, RZ, R252 ;  /* 0x000000ffff077224 */ /* 0x000fe400078e00fc */
[----:B------:R-:W3:Y:S01]  /*31770*/  LDL.LU R252, [R1+0xb08] ;  /* 0x000b080001fc7983 */ /* 0x000ee20000300800 */
[----:B------:R-:W-:Y:S01]  /*31780*/  LEA R4, P4, R3, R248, 0x2 ;  /* 0x000000f803047211 */ /* 0x000fe200078810ff */
[----:B------:R-:W-:Y:S02]  /*31790*/  IMAD.MOV.U32 R5, RZ, RZ, R3 ;  /* 0x000000ffff057224 */ /* 0x000fe400078e0003 */
[----:B------:R-:W3:Y:S01]  /*317a0*/  LDL.LU R242, [R1+0xb04] ;  /* 0x000b040001f27983 */ /* 0x000ee20000300800 */
[----:B------:R-:W-:-:S03]  /*317b0*/  LEA.HI.X.SX32 R3, R244, R249, 0x2, P3 ;  /* 0x000000f9f4037211 */ /* 0x000fc600018f16ff */
[----:B------:R-:W3:Y:S01]  /*317c0*/  LDL.LU R244, [R1+0xaf8] ;  /* 0x000af80001f47983 */ /* 0x000ee20000300800 */
[----:B------:R-:W-:-:S03]  /*317d0*/  LEA.HI.X.SX32 R7, R7, R249, 0x2, P1 ;  /* 0x000000f907077211 */ /* 0x000fc600008f16ff */
[----:B------:R-:W-:Y:S01]  /*317e0*/  STL.64 [R1+0x1bc0], R2 ;  /* 0x001bc00201007387 */ /* 0x000fe20000100a00 */
[----:B------:R-:W-:-:S03]  /*317f0*/  LEA.HI.X.SX32 R5, R5, R249, 0x2, P4 ;  /* 0x000000f905057211 */ /* 0x000fc600020f16ff */
[----:B------:R2:W-:Y:S04]  /*31800*/  STL.64 [R1+0x1bb8], R6 ;  /* 0x001bb80601007387 */ /* 0x0005e80000100a00 */
[----:B------:R1:W-:Y:S01]  /*31810*/  STL.64 [R1+0x1bb0], R4 ;  /* 0x001bb00401007387 */ /* 0x0003e20000100a00 */
[-C--:B--2---:R-:W-:Y:S02]  /*31820*/  LEA R6, P1, R10, R248.reuse, 0x2 ;  /* 0x000000f80a067211 */ /* 0x084fe400078210ff */
[----:B----4-:R-:W-:-:S04]  /*31830*/  LEA R2, P3, R251, R248, 0x2 ;  /* 0x000000f8fb027211 */ /* 0x010fc800078610ff */
[-C--:B------:R-:W-:Y:S01]  /*31840*/  LEA.HI.X.SX32 R3, R251, R249.reuse, 0x2, P3 ;  /* 0x000000f9fb037211 */ /* 0x080fe200018f16ff */
[----:B------:R-:W-:Y:S01]  /*31850*/  IMAD.MOV.U32 R251, RZ, RZ, R250 ;  /* 0x000000fffffb7224 */ /* 0x000fe200078e00fa */
[----:B------:R-:W-:-:S03]  /*31860*/  LEA.HI.X.SX32 R7, R10, R249, 0x2, P1 ;  /* 0x000000f90a077211 */ /* 0x000fc600008f16ff */
[----:B------:R2:W-:Y:S01]  /*31870*/  STL.64 [R1+0x1ba8], R2 ;  /* 0x001ba80201007387 */ /* 0x0005e20000100a00 */
[----:B-1----:R-:W-:-:S03]  /*31880*/  LEA R4, P4, R238, R248, 0x2 ;  /* 0x000000f8ee047211 */ /* 0x002fc600078810ff */
[----:B------:R-:W4:Y:S04]  /*31890*/  LDL.LU R250, [R1+0xaf0] ;  /* 0x000af00001fa7983 */ /* 0x000f280000300800 */
[----:B------:R-:W4:Y:S01]  /*318a0*/  LDL.LU R10, [R1+0xae8] ;  /* 0x000ae800010a7983 */ /* 0x000f220000300800 */
[----:B------:R-:W-:Y:S02]  /*318b0*/  LEA.HI.X.SX32 R5, R238, R249, 0x2, P4 ;  /* 0x000000f9ee057211 */ /* 0x000fe400020f16ff */
[----:B------:R-:W-:Y:S01]  /*318c0*/  MOV R238, R214 ;  /* 0x000000d600ee7202 */ /* 0x000fe20000000f00 */
[----:B------:R1:W-:Y:S04]  /*318d0*/  STL.64 [R1+0x1ba0], R6 ;  /* 0x001ba00601007387 */ /* 0x0003e80000100a00 */
[----:B------:R-:W4:Y:S01]  /*318e0*/  LDL.LU R214, [R1+0xae4] ;  /* 0x000ae40001d67983 */ /* 0x000f220000300800 */
[----:B--2---:R-:W-:-:S03]  /*318f0*/  LEA R2, P3, R243, R248, 0x2 ;  /* 0x000000f8f3027211 */ /* 0x004fc600078610ff */
[----:B------:R2:W-:Y:S01]  /*31900*/  STL.64 [R1+0x1b98], R4 ;  /* 0x001b980401007387 */ /* 0x0005e20000100a00 */
[----:B------:R-:W-:Y:S02]  /*31910*/  LEA.HI.X.SX32 R3, R243, R249, 0x2, P3 ;  /* 0x000000f9f3037211 */ /* 0x000fe400018f16ff */
[----:B-1----:R-:W-:Y:S01]  /*31920*/  LEA R6, P1, R9, R248, 0x2 ;  /* 0x000000f809067211 */ /* 0x002fe200078210ff */
[----:B------:R-:W-:Y:S02]  /*31930*/  IMAD.MOV.U32 R7, RZ, RZ, R9 ;  /* 0x000000ffff077224 */ /* 0x000fe400078e0009 */
[----:B------:R-:W4:Y:S04]  /*31940*/  LDL.LU R9, [R1+0xadc] ;  /* 0x000adc0001097983 */ /* 0x000f280000300800 */
[----:B------:R1:W-:Y:S01]  /*31950*/  STL.64 [R1+0x1b90], R2 ;  /* 0x001b900201007387 */ /* 0x0003e20000100a00 */
[----:B--2---:R-:W-:-:S03]  /*31960*/  IMAD.MOV.U32 R5, RZ, RZ, R8 ;  /* 0x000000ffff057224 */ /* 0x004fc600078e0008 */
[----:B------:R-:W2:Y:S01]  /*31970*/  LDL.LU R8, [R1+0xad8] ;  /* 0x000ad80001087983 */ /* 0x000ea20000300800 */
[----:B------:R-:W-:Y:S02]  /*31980*/  IMAD.MOV.U32 R243, RZ, RZ, R245 ;  /* 0x000000fffff37224 */ /* 0x000fe400078e00f5 */
[----:B------:R-:W-:Y:S02]  /*31990*/  IMAD.MOV.U32 R245, RZ, RZ, R0 ;  /* 0x000000fffff57224 */ /* 0x000fe400078e0000 */
[----:B------:R-:W2:Y:S01]  /*319a0*/  LDL.LU R0, [R1+0xad4] ;  /* 0x000ad40001007983 */ /* 0x000ea20000300800 */
[----:B------:R-:W-:Y:S01]  /*319b0*/  LEA.HI.X.SX32 R7, R7, R249, 0x2, P1 ;  /* 0x000000f907077211 */ /* 0x000fe200008f16ff */
[----:B-1----:R-:W-:-:S04]  /*319c0*/  IMAD.MOV.U32 R3, RZ, RZ, R5 ;  /* 0x000000ffff037224 */ /* 0x002fc800078e0005 */
[----:B------:R-:W-:Y:S01]  /*319d0*/  STL.64 [R1+0x1b88], R6 ;  /* 0x001b880601007387 */ /* 0x000fe20000100a00 */
[----:B---3--:R-:W-:-:S04]  /*319e0*/  LEA R4, P4, R11, R248, 0x2 ;  /* 0x000000f80b047211 */ /* 0x008fc800078810ff */
[----:B------:R-:W-:Y:S02]  /*319f0*/  LEA.HI.X.SX32 R5, R11, R249, 0x2, P4 ;  /* 0x000000f90b057211 */ /* 0x000fe400020f16ff */
[----:B------:R-:W3:Y:S04]  /*31a00*/  LDL.LU R11, [R1+0x3ec0] ;  /* 0x003ec000010b7983 */ /* 0x000ee80000300800 */
[----:B------:R1:W-:Y:S01]  /*31a10*/  STL.64 [R1+0x1b80], R4 ;  /* 0x001b800401007387 */ /* 0x0003e20000100a00 */
[-C--:B------:R-:W-:Y:S01]  /*31a20*/  LEA R2, P3, R252, R248.reuse, 0x2 ;  /* 0x000000f8fc027211 */ /* 0x080fe200078610ff */
[----:B-1----:R-:W-:Y:S01]  /*31a30*/  IMAD.MOV.U32 R5, RZ, RZ, R3 ;  /* 0x000000ffff057224 */ /* 0x002fe200078e0003 */
[-C--:B------:R-:W-:Y:S02]  /*31a40*/  LEA R4, P4, R3, R248.reuse, 0x2 ;  /* 0x000000f803047211 */ /* 0x080fe400078810ff */
[----:B------:R-:W-:-:S02]  /*31a50*/  LEA R6, P1, R242, R248, 0x2 ;  /* 0x000000f8f2067211 */ /* 0x000fc400078210ff */
[-C--:B------:R-:W-:Y:S02]  /*31a60*/  LEA.HI.X.SX32 R3, R252, R249.reuse, 0x2, P3 ;  /* 0x000000f9fc037211 */ /* 0x080fe400018f16ff */
[----:B------:R-:W3:Y:S01]  /*31a70*/  LDL.LU R252, [R1+0xacc] ;  /* 0x000acc0001fc7983 */ /* 0x000ee20000300800 */
[----:B------:R-:W-:-:S03]  /*31a80*/  LEA.HI.X.SX32 R7, R242, R249, 0x2, P1 ;  /* 0x000000f9f2077211 */ /* 0x000fc600008f16ff */
[----:B------:R1:W-:Y:S01]  /*31a90*/  STL.64 [R1+0x1b78], R2 ;  /* 0x001b780201007387 */ /* 0x0003e20000100a00 */
[----:B------:R-:W-:-:S03]  /*31aa0*/  LEA.HI.X.SX32 R5, R5, R249, 0x2, P4 ;  /* 0x000000f905057211 */ /* 0x000fc600020f16ff */
[----:B------:R1:W-:Y:S02]  /*31ab0*/  STL.64 [R1+0x1b70], R6 ;  /* 0x001b700601007387 */ /* 0x0003e40000100a00 */
[----:B-1----:R-:W-:Y:S01]  /*31ac0*/  MOV R3, R251 ;  /* 0x000000fb00037202 */ /* 0x002fe20000000f00 */
[----:B------:R-:W-:Y:S01]  /*31ad0*/  IMAD.MOV.U32 R251, RZ, RZ, R215 ;  /* 0x000000fffffb7224 */ /* 0x000fe200078e00d7 */
[CC--:B------:R-:W-:Y:S01]  /*31ae0*/  LEA R2, P3, R244.reuse, R248.reuse, 0x2 ;  /* 0x000000f8f4027211 */ /* 0x0c0fe200078610ff */
[----:B------:R-:W3:Y:S01]  /*31af0*/  LDL.LU R215, [R1+0xac0] ;  /* 0x000ac00001d77983 */ /* 0x000ee20000300800 */
[----:B------:R-:W-:Y:S01]  /*31b00*/  LEA R6, P1, R3, R248, 0x2 ;  /* 0x000000f803067211 */ /* 0x000fe200078210ff */
[----:B------:R-:W-:Y:S01]  /*31b10*/  IMAD.MOV.U32 R7, RZ, RZ, R3 ;  /* 0x000000ffff077224 */ /* 0x000fe200078e0003 */
[-C--:B------:R-:W-:Y:S01]  /*31b20*/  LEA.HI.X.SX32 R3, R244, R249.reuse, 0x2, P3 ;  /* 0x000000f9f4037211 */ /* 0x080fe200018f16ff */
[----:B------:R-:W3:Y:S03]  /*31b30*/  LDL.LU R242, [R1+0xabc] ;  /* 0x000abc0001f27983 */ /* 0x000ee60000300800 */
[----:B------:R-:W-:Y:S01]  /*31b40*/  LEA.HI.X.SX32 R7, R7, R249, 0x2, P1 ;  /* 0x000000f907077211 */ /* 0x000fe200008f16ff */
[----:B------:R1:W-:Y:S01]  /*31b50*/  STL.64 [R1+0x1b68], R4 ;  /* 0x001b680401007387 */ /* 0x0003e20000100a00 */
[----:B------:R-:W-:-:S02]  /*31b60*/  IMAD.MOV.U32 R244, RZ, RZ, R238 ;  /* 0x000000fffff47224 */ /* 0x000fc400078e00ee */
[----:B-1----:R-:W-:Y:S02]  /*31b70*/  IMAD.MOV.U32 R5, RZ, RZ, R247 ;  /* 0x000000ffff057224 */ /* 0x002fe400078e00f7 */
[----:B------:R-:W3:Y:S04]  /*31b80*/  LDL.LU R247, [R1+0xab8] ;  /* 0x000ab80001f77983 */ /* 0x000ee80000300800 */
[----:B------:R-:W-:Y:S04]  /*31b90*/  STL.64 [R1+0x1b60], R2 ;  /* 0x001b600201007387 */ /* 0x000fe80000100a00 */
[----:B------:R-:W3:Y:S04]  /*31ba0*/  LDL.LU R238, [R1+0xab4] ;  /* 0x000ab40001ee7983 */ /* 0x000ee80000300800 */
[----:B------:R1:W-:Y:S02]  /*31bb0*/  STL.64 [R1+0x1b58], R6 ;  /* 0x001b580601007387 */ /* 0x0003e40000100a00 */
[----:B-1----:R-:W-:Y:S01]  /*31bc0*/  IMAD.MOV.U32 R7, RZ, RZ, R5 ;  /* 0x000000ffff077224 */ /* 0x002fe200078e0005 */
[----:B----4-:R-:W-:-:S02]  /*31bd0*/  LEA R4, P4, R250, R248, 0x2 ;  /* 0x000000f8fa047211 */ /* 0x010fc400078810ff */
[-C--:B------:R-:W-:Y:S02]  /*31be0*/  LEA R2, P3, R10, R248.reuse, 0x2 ;  /* 0x000000f80a027211 */ /* 0x080fe400078610ff */
[-C--:B------:R-:W-:Y:S02]  /*31bf0*/  LEA.HI.X.SX32 R5, R250, R249.reuse, 0x2, P4 ;  /* 0x000000f9fa057211 */ /* 0x080fe400020f16ff */
[----:B------:R-:W-:Y:S01]  /*31c00*/  LEA.HI.X.SX32 R3, R10, R249, 0x2, P3 ;  /* 0x000000f90a037211 */ /* 0x000fe200018f16ff */
[----:B------:R-:W4:Y:S01]  /*31c10*/  LDL.LU R250, [R1+0xaac] ;  /* 0x000aac0001fa7983 */ /* 0x000f220000300800 */
[----:B------:R-:W-:-:S03]  /*31c20*/  LEA R6, P1, R214, R248, 0x2 ;  /* 0x000000f8d6067211 */ /* 0x000fc600078210ff */
[----:B------:R-:W-:Y:S04]  /*31c30*/  STL.64 [R1+0x1b50], R4 ;  /* 0x001b500401007387 */ /* 0x000fe80000100a00 */
[----:B------:R-:W4:Y:S04]  /*31c40*/  LDL.LU R10, [R1+0x3ebc] ;  /* 0x003ebc00010a7983 */ /* 0x000f280000300800 */
[----:B------:R1:W-:Y:S02]  /*31c50*/  STL.64 [R1+0x1b48], R2 ;  /* 0x001b480201007387 */ /* 0x0003e40000100a00 */
[----:B-1----:R-:W-:-:S02]  /*31c60*/  MOV R3, R7 ;  /* 0x0000000700037202 */ /* 0x002fc40000000f00 */
[----:B------:R-:W-:Y:S02]  /*31c70*/  LEA.HI.X.SX32 R7, R214, R249, 0x2, P1 ;  /* 0x000000f9d6077211 */ /* 0x000fe400008f16ff */
[----:B------:R-:W4:Y:S01]  /*31c80*/  LDL.LU R214, [R1+0x3eb8] ;  /* 0x003eb80001d67983 */ /* 0x000f220000300800 */
[----:B------:R-:W-:-:S04]  /*31c90*/  LEA R4, P4, R9, R248, 0x2 ;  /* 0x000000f809047211 */ /* 0x000fc800078810ff */
[----:B------:R-:W-:Y:S01]  /*31ca0*/  LEA.HI.X.SX32 R5, R9, R249, 0x2, P4 ;  /* 0x000000f909057211 */ /* 0x000fe200020f16ff */
[----:B------:R1:W-:Y:S01]  /*31cb0*/  STL.64 [R1+0x1b40], R6 ;  /* 0x001b400601007387 */ /* 0x0003e20000100a00 */
[----:B--2---:R-:W-:-:S03]  /*31cc0*/  LEA R2, P3, R8, R248, 0x2 ;  /* 0x000000f808027211 */ /* 0x004fc600078610ff */
[----:B------:R-:W2:Y:S04]  /*31cd0*/  LDL.LU R9, [R1+0xaa4] ;  /* 0x000aa40001097983 */ /* 0x000ea80000300800 */
[----:B------:R1:W-:Y:S02]  /*31ce0*/  STL.64 [R1+0x1b38], R4 ;  /* 0x001b380401007387 */ /* 0x0003e40000100a00 */
[-C--:B-1----:R-:W-:Y:S02]  /*31cf0*/  LEA R6, P1, R0, R248.reuse, 0x2 ;  /* 0x000000f800067211 */ /* 0x082fe400078210ff */
[----:B------:R-:W-:Y:S01]  /*31d00*/  LEA R4, P4, R3, R248, 0x2 ;  /* 0x000000f803047211 */ /* 0x000fe200078810ff */
[----:B------:R-:W-:Y:S01]  /*31d10*/  IMAD.MOV.U32 R5, RZ, RZ, R3 ;  /* 0x000000ffff057224 */ /* 0x000fe200078e0003 */
[----:B------:R-:W-:-:S05]  /*31d20*/  LEA.HI.X.SX32 R3, R8, R249, 0x2, P3 ;  /* 0x000000f908037211 */ /* 0x000fca00018f16ff */
[----:B------:R1:W-:Y:S04]  /*31d30*/  STL.64 [R1+0x1b30], R2 ;  /* 0x001b300201007387 */ /* 0x0003e80000100a00 */
[----:B------:R-:W2:Y:S01]  /*31d40*/  LDL.LU R8, [R1+0xa9c] ;  /* 0x000a9c0001087983 */ /* 0x000ea20000300800 */
[----:B------:R-:W-:-:S03]  /*31d50*/  LEA.HI.X.SX32 R7, R0, R249, 0x2, P1 ;  /* 0x000000f900077211 */ /* 0x000fc600008f16ff */
[----:B------:R-:W2:Y:S01]  /*31d60*/  LDL.LU R0, [R1+0xa98] ;  /* 0x000a980001007983 */ /* 0x000ea20000300800 */
[----:B------:R-:W-:Y:S01]  /*31d70*/  LEA.HI.X.SX32 R5, R5, R249, 0x2, P4 ;  /* 0x000000f905057211 */ /* 0x000fe200020f16ff */
[----:B-1----:R-:W-:Y:S02]  /*31d80*/  IMAD.MOV.U32 R3, RZ, RZ, R251 ;  /* 0x000000ffff037224 */ /* 0x002fe400078e00fb */
[----:B------:R1:W-:Y:S04]  /*31d90*/  STL.64 [R1+0x1b28], R6 ;  /* 0x001b280601007387 */ /* 0x0003e80000100a00 */
[----:B------:R-:W2:Y:S04]  /*31da0*/  LDL.LU R251, [R1+0xa94] ;  /* 0x000a940001fb7983 */ /* 0x000ea80000300800 */
[----:B------:R-:W-:Y:S01]  /*31db0*/  STL.64 [R1+0x1b20], R4 ;  /* 0x001b200401007387 */ /* 0x000fe20000100a00 */
[----:B-1----:R-:W-:Y:S01]  /*31dc0*/  IMAD.MOV.U32 R7, RZ, RZ, R3 ;  /* 0x000000ffff077224 */ /* 0x002fe200078e0003 */
[----:B---3--:R-:W-:-:S04]  /*31dd0*/  LEA R2, P3, R252, R248, 0x2 ;  /* 0x000000f8fc027211 */ /* 0x008fc800078610ff */
[----:B------:R-:W-:Y:S02]  /*31de0*/  LEA.HI.X.SX32 R3, R252, R249, 0x2, P3 ;  /* 0x000000f9fc037211 */ /* 0x000fe400018f16ff */
[----:B------:R-:W3:Y:S04]  /*31df0*/  LDL.LU R252, [R1+0xa88] ;  /* 0x000a880001fc7983 */ /* 0x000ee80000300800 */
[----:B------:R1:W-:Y:S01]  /*31e00*/  STL.64 [R1+0x1b18], R2 ;  /* 0x001b180201007387 */ /* 0x0003e20000100a00 */
[----:B------:R-:W-:Y:S01]  /*31e10*/  LEA R6, P1, R215, R248, 0x2 ;  /* 0x000000f8d7067211 */ /* 0x000fe200078210ff */
[----:B-1----:R-:W-:-:S03]  /*31e20*/  IMAD.MOV.U32 R3, RZ, RZ, R7 ;  /* 0x000000ffff037224 */ /* 0x002fc600078e0007 */
[----:B------:R-:W-:Y:S02]  /*31e30*/  LEA.HI.X.SX32 R7, R215, R249, 0x2, P1 ;  /* 0x000000f9d7077211 */ /* 0x000fe400008f16ff */
[----:B------:R-:W3:Y:S01]  /*31e40*/  LDL.LU R215, [R1+0xa80] ;  /* 0x000a800001d77983 */ /* 0x000ee20000300800 */
[----:B------:R-:W-:-:S03]  /*31e50*/  LEA R4, P4, R242, R248, 0x2 ;  /* 0x000000f8f2047211 */ /* 0x000fc600078810ff */
[----:B------:R1:W-:Y:S01]  /*31e60*/  STL.64 [R1+0x1b10], R6 ;  /* 0x001b100601007387 */ /* 0x0003e20000100a00 */
[----:B------:R-:W-:-:S03]  /*31e70*/  LEA.HI.X.SX32 R5, R242, R249, 0x2, P4 ;  /* 0x000000f9f2057211 */ /* 0x000fc600020f16ff */
[----:B------:R-:W3:Y:S04]  /*31e80*/  LDL.LU R242, [R1+0xa7c] ;  /* 0x000a7c0001f27983 */ /* 0x000ee80000300800 */
[----:B------:R1:W-:Y:S02]  /*31e90*/  STL.64 [R1+0x1b08], R4 ;  /* 0x001b080401007387 */ /* 0x0003e40000100a00 */
[----:B-1----:R-:W-:Y:S01]  /*31ea0*/  IMAD.MOV.U32 R7, RZ, RZ, R243 ;  /* 0x000000ffff077224 */ /* 0x002fe200078e00f3 */
[----:B------:R-:W-:Y:S02]  /*31eb0*/  MOV R243, R245 ;  /* 0x000000f500f37202 */ /* 0x000fe40000000f00 */
[----:B------:R-:W-:Y:S01]  /*31ec0*/  LEA R2, P3, R247, R248, 0x2 ;  /* 0x000000f8f7027211 */ /* 0x000fe200078610ff */
[----:B------:R-:W-:-:S03]  /*31ed0*/  IMAD.MOV.U32 R5, RZ, RZ, R3 ;  /* 0x000000ffff057224 */ /* 0x000fc600078e0003 */
[-C--:B------:R-:W-:Y:S02]  /*31ee0*/  LEA.HI.X.SX32 R3, R247, R249.reuse, 0x2, P3 ;  /* 0x000000f9f7037211 */ /* 0x080fe400018f16ff */
[CC--:B------:R-:W-:Y:S01]  /*31ef0*/  LEA R6, P1, R238.reuse, R248.reuse, 0x2 ;  /* 0x000000f8ee067211 */ /* 0x0c0fe200078210ff */
[----:B----4-:R-:W-:Y:S02]  /*31f00*/  IMAD.MOV.U32 R245, RZ, RZ, R214 ;  /* 0x000000fffff57224 */ /* 0x010fe400078e00d6 */
[----:B------:R-:W4:Y:S04]  /*31f10*/  LDL.LU R214, [R1+0xa74] ;  /* 0x000a740001d67983 */ /* 0x000f280000300800 */
[----:B------:R-:W4:Y:S04]  /*31f20*/  LDL.LU R247, [R1+0xa70] ;  /* 0x000a700001f77983 */ /* 0x000f280000300800 */
[----:B------:R1:W-:Y:S02]  /*31f30*/  STL.64 [R1+0x1b00], R2 ;  /* 0x001b000201007387 */ /* 0x0003e40000100a00 */
[----:B-1----:R-:W-:Y:S01]  /*31f40*/  LEA R2, P3, R7, R248, 0x2 ;  /* 0x000000f807027211 */ /* 0x002fe200078610ff */
[----:B------:R-:W-:Y:S01]  /*31f50*/  IMAD.MOV.U32 R3, RZ, RZ, R7 ;  /* 0x000000ffff037224 */ /* 0x000fe200078e0007 */
[----:B------:R-:W-:Y:S01]  /*31f60*/  LEA.HI.X.SX32 R7, R238, R249, 0x2, P1 ;  /* 0x000000f9ee077211 */ /* 0x000fe200008f16ff */
[----:B------:R-:W-:-:S02]  /*31f70*/  IMAD.MOV.U32 R238, RZ, RZ, R235 ;  /* 0x000000ffffee7224 */ /* 0x000fc400078e00eb */
[----:B------:R-:W4:Y:S01]  /*31f80*/  LDL.LU R235, [R1+0xa6c] ;  /* 0x000a6c0001eb7983 */ /* 0x000f220000300800 */
[----:B------:R-:W-:-:S03]  /*31f90*/  LEA R4, P4, R250, R248, 0x2 ;  /* 0x000000f8fa047211 */ /* 0x000fc600078810ff */
[----:B------:R1:W-:Y:S01]  /*31fa0*/  STL.64 [R1+0x1af8], R6 ;  /* 0x001af80601007387 */ /* 0x0003e20000100a00 */
[-C--:B------:R-:W-:Y:S01]  /*31fb0*/  LEA.HI.X.SX32 R3, R3, R249.reuse, 0x2, P3 ;  /* 0x000000f903037211 */ /* 0x080fe200018f16ff */
[----:B-1----:R-:W-:Y:S01]  /*31fc0*/  IMAD.MOV.U32 R7, RZ, RZ, R5 ;  /* 0x000000ffff077224 */ /* 0x002fe200078e0005 */
[----:B------:R-:W-:Y:S02]  /*31fd0*/  LEA.HI.X.SX32 R5, R250, R249, 0x2, P4 ;  /* 0x000000f9fa057211 */ /* 0x000fe400020f16ff */
[----:B--2---:R-:W-:Y:S01]  /*31fe0*/  LEA R6, P1, R9, R248, 0x2 ;  /* 0x000000f809067211 */ /* 0x004fe200078210ff */
[----:B------:R-:W2:Y:S04]  /*31ff0*/  LDL.LU R250, [R1+0xa64] ;  /* 0x000a640001fa7983 */ /* 0x000ea80000300800 */
[----:B------:R1:W-:Y:S04]  /*32000*/  STL.64 [R1+0x1af0], R4 ;  /* 0x001af00401007387 */ /* 0x0003e80000100a00 */
[----:B------:R1:W-:Y:S02]  /*32010*/  STL.64 [R1+0x1ae8], R2 ;  /* 0x001ae80201007387 */ /* 0x0003e40000100a00 */
[----:B-1----:R-:W-:-:S02]  /*32020*/  MOV R5, R7 ;  /* 0x0000000700057202 */ /* 0x002fc40000000f00 */
[----:B------:R-:W-:Y:S02]  /*32030*/  LEA.HI.X.SX32 R7, R9, R249, 0x2, P1 ;  /* 0x000000f909077211 */ /* 0x000fe400008f16ff */
[-C--:B------:R-:W-:Y:S01]  /*32040*/  LEA R4, P4, R8, R248.reuse, 0x2 ;  /* 0x000000f808047211 */ /* 0x080fe200078810ff */
[----:B------:R-:W2:Y:S01]  /*32050*/  LDL.LU R9, [R1+0x3eb4] ;  /* 0x003eb40001097983 */ /* 0x000ea20000300800 */
[----:B------:R-:W-:-:S03]  /*32060*/  LEA R2, P3, R0, R248, 0x2 ;  /* 0x000000f800027211 */ /* 0x000fc600078610ff */
[----:B------:R1:W-:Y:S01]  /*32070*/  STL.64 [R1+0x1ae0], R6 ;  /* 0x001ae00601007387 */ /* 0x0003e20000100a00 */
[-C--:B------:R-:W-:Y:S01]  /*32080*/  LEA.HI.X.SX32 R3, R0, R249.reuse, 0x2, P3 ;  /* 0x000000f900037211 */ /* 0x080fe200018f16ff */
[----:B-1----:R-:W-:Y:S01]  /*32090*/  IMAD.MOV.U32 R7, RZ, RZ, R5 ;  /* 0x000000ffff077224 */ /* 0x002fe200078e0005 */
[----:B------:R-:W-:Y:S02]  /*320a0*/  LEA.HI.X.SX32 R5, R8, R249, 0x2, P4 ;  /* 0x000000f908057211 */ /* 0x000fe400020f16ff */
[----:B------:R-:W2:Y:S04]  /*320b0*/  LDL.LU R8, [R1+0x3eb0] ;  /* 0x003eb00001087983 */ /* 0x000ea80000300800 */
[----:B------:R1:W-:Y:S04]  /*320c0*/  STL.64 [R1+0x1ad8], R4 ;  /* 0x001ad80401007387 */ /* 0x0003e80000100a00 */
[----:B------:R-:W2:Y:S01]  /*320d0*/  LDL.LU R0, [R1+0xa54] ;  /* 0x000a540001007983 */ /* 0x000ea20000300800 */
[----:B-1----:R-:W-:Y:S01]  /*320e0*/  LEA R4, P4, R244, R248, 0x2 ;  /* 0x000000f8f4047211 */ /* 0x002fe200078810ff */
[----:B------:R-:W-:-:S02]  /*320f0*/  IMAD.MOV.U32 R5, RZ, RZ, R244 ;  /* 0x000000ffff057224 */ /* 0x000fc400078e00f4 */
[----:B------:R-:W2:Y:S01]  /*32100*/  LDL.LU R244, [R1+0xa50] ;  /* 0x000a500001f47983 */ /* 0x000ea20000300800 */
[----:B------:R-:W-:-:S03]  /*32110*/  LEA R6, P1, R251, R248, 0x2 ;  /* 0x000000f8fb067211 */ /* 0x000fc600078210ff */
[----:B------:R1:W-:Y:S01]  /*32120*/  STL.64 [R1+0x1ad0], R2 ;  /* 0x001ad00201007387 */ /* 0x0003e20000100a00 */
[-C--:B------:R-:W-:Y:S01]  /*32130*/  LEA.HI.X.SX32 R5, R5, R249.reuse, 0x2, P4 ;  /* 0x000000f905057211 */ /* 0x080fe200020f16ff */
[----:B-1----:R-:W-:Y:S01]  /*32140*/  IMAD.MOV.U32 R3, RZ, RZ, R7 ;  /* 0x000000ffff037224 */ /* 0x002fe200078e0007 */
[-C--:B------:R-:W-:Y:S01]  /*32150*/  LEA.HI.X.SX32 R7, R251, R249.reuse, 0x2, P1 ;  /* 0x000000f9fb077211 */ /* 0x080fe200008f16ff */
[----:B------:R-:W-:Y:S01]  /*32160*/  IMAD.MOV.U32 R251, RZ, RZ, R243 ;  /* 0x000000fffffb7224 */ /* 0x000fe200078e00f3 */
[CC--:B---3--:R-:W-:Y:S01]  /*32170*/  LEA R2, P3, R252.reuse, R248.reuse, 0x2 ;  /* 0x000000f8fc027211 */ /* 0x0c8fe200078610ff */
[----:B------:R-:W3:Y:S04]  /*32180*/  LDL.LU R243, [R1+0xa48] ;  /* 0x000a480001f37983 */ /* 0x000ee80000300800 */
[----:B------:R1:W-:Y:S04]  /*32190*/  STL.64 [R1+0x1ac8], R6 ;  /* 0x001ac80601007387 */ /* 0x0003e80000100a00 */
[----:B------:R1:W-:Y:S02]  /*321a0*/  STL.64 [R1+0x1ac0], R4 ;  /* 0x001ac00401007387 */ /* 0x0003e40000100a00 */
[----:B-1----:R-:W-:Y:S01]  /*321b0*/  LEA R6, P1, R215, R248, 0x2 ;  /* 0x000000f8d7067211 */ /* 0x002fe200078210ff */
[----:B------:R-:W-:Y:S01]  /*321c0*/  IMAD.MOV.U32 R5, RZ, RZ, R3 ;  /* 0x000000ffff057224 */ /* 0x000fe200078e0003 */
[----:B------:R-:W-:-:S02]  /*321d0*/  LEA.HI.X.SX32 R3, R252, R249, 0x2, P3 ;  /* 0x000000f9fc037211 */ /* 0x000fc400018f16ff */
[----:B------:R-:W-:Y:S02]  /*321e0*/  LEA.HI.X.SX32 R7, R215, R249, 0x2, P1 ;  /* 0x000000f9d7077211 */ /* 0x000fe400008f16ff */
[----:B------:R-:W-:Y:S02]  /*321f0*/  MOV R252, R246 ;  /* 0x000000f600fc7202 */ /* 0x000fe40000000f00 */
[----:B------:R-:W3:Y:S01]  /*32200*/  LDL.LU R246, [R1+0xa3c] ;  /* 0x000a3c0001f67983 */ /* 0x000ee20000300800 */
[----:B------:R-:W-:-:S03]  /*32210*/  LEA R4, P4, R242, R248, 0x2 ;  /* 0x000000f8f2047211 */ /* 0x000fc600078810ff */
[----:B------:R-:W-:Y:S04]  /*32220*/  STL.64 [R1+0x1ab8], R2 ;  /* 0x001ab80201007387 */ /* 0x000fe80000100a00 */
[----:B------:R-:W3:Y:S04]  /*32230*/  LDL.LU R215, [R1+0x3eac] ;  /* 0x003eac0001d77983 */ /* 0x000ee80000300800 */
[----:B------:R1:W-:Y:S02]  /*32240*/  STL.64 [R1+0x1ab0], R6 ;  /* 0x001ab00601007387 */ /* 0x0003e40000100a00 */
[----:B-1----:R-:W-:Y:S01]  /*32250*/  IMAD.MOV.U32 R7, RZ, RZ, R5 ;  /* 0x000000ffff077224 */ /* 0x002fe200078e0005 */
[----:B------:R-:W-:Y:S01]  /*32260*/  LEA.HI.X.SX32 R5, R242, R249, 0x2, P4 ;  /* 0x000000f9f2057211 */ /* 0x000fe200020f16ff */
[----:B------:R-:W-:-:S02]  /*32270*/  IMAD.MOV.U32 R242, RZ, RZ, R238 ;  /* 0x000000fffff27224 */ /* 0x000fc400078e00ee */
[----:B------:R-:W3:Y:S04]  /*32280*/  LDL.LU R238, [R1+0xa34] ;  /* 0x000a340001ee7983 */ /* 0x000ee80000300800 */
[----:B------:R1:W-:Y:S02]  /*32290*/  STL.64 [R1+0x1aa8], R4 ;  /* 0x001aa80401007387 */ /* 0x0003e40000100a00 */
[----:B-1----:R-:W-:Y:S02]  /*322a0*/  IMAD.MOV.U32 R5, RZ, RZ, R234 ;  /* 0x000000ffff057224 */ /* 0x002fe400078e00ea */
[----:B------:R-:W3:Y:S01]  /*322b0*/  LDL.LU R234, [R1+0xa30] ;  /* 0x000a300001ea7983 */ /* 0x000ee20000300800 */
[----:B----4-:R-:W-:-:S04]  /*322c0*/  LEA R2, P3, R214, R248, 0x2 ;  /* 0x000000f8d6027211 */ /* 0x010fc800078610ff */
[-C--:B------:R-:W-:Y:S02]  /*322d0*/  LEA.HI.X.SX32 R3, R214, R249.reuse, 0x2, P3 ;  /* 0x000000f9d6037211 */ /* 0x080fe400018f16ff */
[C---:B------:R-:W-:Y:S01]  /*322e0*/  LEA R6, P1, R247.reuse, R248, 0x2 ;  /* 0x000000f8f7067211 */ /* 0x040fe200078210ff */
[----:B------:R-:W4:Y:S04]  /*322f0*/  LDL.LU R214, [R1+0xa2c] ;  /* 0x000a2c0001d67983 */ /* 0x000f280000300800 */
[----:B------:R1:W-:Y:S02]  /*32300*/  STL.64 [R1+0x1aa0], R2 ;  /* 0x001aa00201007387 */ /* 0x0003e40000100a00 */
[----:B-1----:R-:W-:Y:S01]  /*32310*/  IMAD.MOV.U32 R3, RZ, RZ, R7 ;  /* 0x000000ffff037224 */ /* 0x002fe200078e0007 */
[----:B------:R-:W-:-:S02]  /*32320*/  LEA.HI.X.SX32 R7, R247, R249, 0x2, P1 ;  /* 0x000000f9f7077211 */ /* 0x000fc400008f16ff */
[----:B------:R-:W4:Y:S01]  /*32330*/  LDL.LU R247, [R1+0xa24] ;  /* 0x000a240001f77983 */ /* 0x000f220000300800 */
[----:B------:R-:W-:-:S03]  /*32340*/  LEA R4, P4, R235, R248, 0x2 ;  /* 0x000000f8eb047211 */ /* 0x000fc600078810ff */
[----:B------:R1:W-:Y:S02]  /*32350*/  STL.64 [R1+0x1a98], R6 ;  /* 0x001a980601007387 */ /* 0x0003e40000100a00 */
[-C--:B-1----:R-:W-:Y:S01]  /*32360*/  LEA R6, P1, R5, R248.reuse, 0x2 ;  /* 0x000000f805067211 */ /* 0x082fe200078210ff */
[----:B------:R-:W-:Y:S01]  /*32370*/  IMAD.MOV.U32 R7, RZ, RZ, R5 ;  /* 0x000000ffff077224 */ /* 0x000fe200078e0005 */
[----:B------:R-:W-:Y:S02]  /*32380*/  LEA.HI.X.SX32 R5, R235, R249, 0x2, P4 ;  /* 0x000000f9eb057211 */ /* 0x000fe400020f16ff */
[----:B------:R-:W-:Y:S02]  /*32390*/  MOV R235, R239 ;  /* 0x000000ef00eb7202 */ /* 0x000fe40000000f00 */
[----:B------:R-:W4:Y:S01]  /*323a0*/  LDL.LU R239, [R1+0xa20] ;  /* 0x000a200001ef7983 */ /* 0x000f220000300800 */
[----:B--2---:R-:W-:-:S03]  /*323b0*/  LEA R2, P3, R250, R248, 0x2 ;  /* 0x000000f8fa027211 */ /* 0x004fc600078610ff */
[----:B------:R1:W-:Y:S01]  /*323c0*/  STL.64 [R1+0x1a90], R4 ;  /* 0x001a900401007387 */ /* 0x0003e20000100a00 */
[-C--:B------:R-:W-:Y:S02]  /*323d0*/  LEA.HI.X.SX32 R7, R7, R249.reuse, 0x2, P1 ;  /* 0x000000f907077211 */ /* 0x080fe400008f16ff */
[-C--:B-1----:R-:W-:Y:S01]  /*323e0*/  LEA R4, P4, R3, R248.reuse, 0x2 ;  /* 0x000000f803047211 */ /* 0x082fe200078810ff */
[----:B------:R-:W-:Y:S01]  /*323f0*/  IMAD.MOV.U32 R5, RZ, RZ, R3 ;  /* 0x000000ffff057224 */ /* 0x000fe200078e0003 */
[-C--:B------:R-:W-:Y:S02]  /*32400*/  LEA.HI.X.SX32 R3, R250, R249.reuse, 0x2, P3 ;  /* 0x000000f9fa037211 */ /* 0x080fe400018f16ff */
[----:B------:R-:W2:Y:S02]  /*32410*/  LDL.LU R250, [R1+0xa1c] ;  /* 0x000a1c0001fa7983 */ /* 0x000ea40000300800 */
[----:B------:R-:W-:Y:S02]  /*32420*/  LEA.HI.X.SX32 R5, R5, R249, 0x2, P4 ;  /* 0x000000f905057211 */ /* 0x000fe400020f16ff */
[----:B------:R1:W-:Y:S04]  /*32430*/  STL.64 [R1+0x1a88], R2 ;  /* 0x001a880201007387 */ /* 0x0003e80000100a00 */
[----:B------:R1:W-:Y:S04]  /*32440*/  STL.64 [R1+0x1a80], R6 ;  /* 0x001a800601007387 */ /* 0x0003e80000100a00 */
[----:B------:R-:W-:Y:S01]  /*32450*/  STL.64 [R1+0x1a78], R4 ;  /* 0x001a780401007387 */ /* 0x000fe20000100a00 */
[----:B-1----:R-:W-:-:S04]  /*32460*/  LEA R2, P3, R0, R248, 0x2 ;  /* 0x000000f800027211 */ /* 0x002fc800078610ff */
[----:B------:R-:W-:Y:S02]  /*32470*/  LEA.HI.X.SX32 R3, R0, R249, 0x2, P3 ;  /* 0x000000f900037211 */ /* 0x000fe400018f16ff */
[----:B------:R-:W2:Y:S01]  /*32480*/  LDL.LU R0, [R1+0xa10] ;  /* 0x000a100001007983 */ /* 0x000ea20000300800 */
[----:B------:R-:W-:-:S03]  /*32490*/  LEA R6, P1, R244, R248, 0x2 ;  /* 0x000000f8f4067211 */ /* 0x000fc600078210ff */
[----:B------:R1:W-:Y:S01]  /*324a0*/  STL.64 [R1+0x1a70], R2 ;  /* 0x001a700201007387 */ /* 0x0003e20000100a00 */
[----:B------:R-:W-:-:S03]  /*324b0*/  LEA.HI.X.SX32 R7, R244, R249, 0x2, P1 ;  /* 0x000000f9f4077211 */ /* 0x000fc600008f16ff */
[----:B------:R-:W2:Y:S04]  /*324c0*/  LDL.LU R244, [R1+0xa0c] ;  /* 0x000a0c0001f47983 */ /* 0x000ea80000300800 */
[----:B------:R3:W-:Y:S01]  /*324d0*/  STL.64 [R1+0x1a68], R6 ;  /* 0x001a680601007387 */ /* 0x0007e20000100a00 */
[----:B-1----:R-:W-:Y:S01]  /*324e0*/  IMAD.MOV.U32 R3, RZ, RZ, R252 ;  /* 0x000000ffff037224 */ /* 0x002fe200078e00fc */
[-C--:B------:R-:W-:Y:S02]  /*324f0*/  LEA R2, P3, R252, R248.reuse, 0x2 ;  /* 0x000000f8fc027211 */ /* 0x080fe400078610ff */
[----:B------:R-:W2:Y:S01]  /*32500*/  LDL.LU R252, [R1+0xa08] ;  /* 0x000a080001fc7983 */ /* 0x000ea20000300800 */
[----:B---3--:R-:W-:-:S04]  /*32510*/  LEA R4, P4, R243, R248, 0x2 ;  /* 0x000000f8f3047211 */ /* 0x008fc800078810ff */
[-C--:B------:R-:W-:Y:S02]  /*32520*/  LEA.HI.X.SX32 R5, R243, R249.reuse, 0x2, P4 ;  /* 0x000000f9f3057211 */ /* 0x080fe400020f16ff */
[----:B------:R-:W3:Y:S01]  /*32530*/  LDL.LU R243, [R1+0xa00] ;  /* 0x000a000001f37983 */ /* 0x000ee20000300800 */
[----:B------:R-:W-:-:S03]  /*32540*/  LEA.HI.X.SX32 R3, R3, R249, 0x2, P3 ;  /* 0x000000f903037211 */ /* 0x000fc600018f16ff */
[----:B------:R1:W-:Y:S04]  /*32550*/  STL.64 [R1+0x1a60], R4 ;  /* 0x001a600401007387 */ /* 0x0003e80000100a00 */
[----:B------:R1:W-:Y:S01]  /*32560*/  STL.64 [R1+0x1a58], R2 ;  /* 0x001a580201007387 */ /* 0x0003e20000100a00 */
[----:B------:R-:W-:-:S04]  /*32570*/  LEA R6, P1, R246, R248, 0x2 ;  /* 0x000000f8f6067211 */ /* 0x000fc800078210ff */
[----:B------:R-:W-:-:S05]  /*32580*/  LEA.HI.X.SX32 R7, R246, R249, 0x2, P1 ;  /* 0x000000f9f6077211 */ /* 0x000fca00008f16ff */
[----:B------:R4:W-:Y:S01]  /*32590*/  STL.64 [R1+0x1a50], R6 ;  /* 0x001a500601007387 */ /* 0x0009e20000100a00 */
[----:B------:R-:W-:Y:S01]  /*325a0*/  IMAD.MOV.U32 R246, RZ, RZ, R235 ;  /* 0x000000fffff67224 */ /* 0x000fe200078e00eb */
[----:B-1----:R-:W-:-:S04]  /*325b0*/  LEA R4, P4, R238, R248, 0x2 ;  /* 0x000000f8ee047211 */ /* 0x002fc800078810ff */
[----:B------:R-:W-:Y:S02]  /*325c0*/  LEA.HI.X.SX32 R5, R238, R249, 0x2, P4 ;  /* 0x000000f9ee057211 */ /* 0x000fe400020f16ff */
[----:B------:R-:W3:Y:S04]  /*325d0*/  LDL.LU R238, [R1+0x9f4] ;  /* 0x0009f40001ee7983 */ /* 0x000ee80000300800 */
[----:B------:R1:W-:Y:S01]  /*325e0*/  STL.64 [R1+0x1a48], R4 ;  /* 0x001a480401007387 */ /* 0x0003e20000100a00 */
[----:B------:R-:W-:-:S04]  /*325f0*/  LEA R2, P3, R234, R248, 0x2 ;  /* 0x000000f8ea027211 */ /* 0x000fc800078610ff */
[----:B------:R-:W-:Y:S02]  /*32600*/  LEA.HI.X.SX32 R3, R234, R249, 0x2, P3 ;  /* 0x000000f9ea037211 */ /* 0x000fe400018f16ff */
[----:B------:R-:W3:Y:S04]  /*32610*/  LDL.LU R234, [R1+0x9f0] ;  /* 0x0009f00001ea7983 */ /* 0x000ee80000300800 */
[----:B------:R-:W3:Y:S04]  /*32620*/  LDL.LU R235, [R1+0x9ec] ;  /* 0x0009ec0001eb7983 */ /* 0x000ee80000300800 */
[----:B------:R1:W-:Y:S01]  /*32630*/  STL.64 [R1+0x1a40], R2 ;  /* 0x001a400201007387 */ /* 0x0003e20000100a00 */
[----:B----4-:R-:W-:-:S04]  /*32640*/  LEA R6, P1, R214, R248, 0x2 ;  /* 0x000000f8d6067211 */ /* 0x010fc800078210ff */
[----:B------:R-:W-:Y:S02]  /*32650*/  LEA.HI.X.SX32 R7, R214, R249, 0x2, P1 ;  /* 0x000000f9d6077211 */ /* 0x000fe400008f16ff */
[----:B------:R-:W4:Y:S04]  /*32660*/  LDL.LU R214, [R1+0x9e4] ;  /* 0x0009e40001d67983 */ /* 0x000f280000300800 */
[----:B------:R-:W-:Y:S01]  /*32670*/  STL.64 [R1+0x1a38], R6 ;  /* 0x001a380601007387 */ /* 0x000fe20000100a00 */
[----:B-1----:R-:W-:-:S04]  /*32680*/  LEA R4, P4, R247, R248, 0x2 ;  /* 0x000000f8f7047211 */ /* 0x002fc800078810ff */
[----:B------:R-:W-:Y:S01]  /*32690*/  LEA.HI.X.SX32 R5, R247, R249, 0x2, P4 ;  /* 0x000000f9f7057211 */ /* 0x000fe200020f16ff */
[----:B------:R-:W-:Y:S02]  /*326a0*/  IMAD.MOV.U32 R247, RZ, RZ, R245 ;  /* 0x000000fffff77224 */ /* 0x000fe400078e00f5 */
[----:B------:R-:W-:Y:S02]  /*326b0*/  IMAD.MOV.U32 R245, RZ, RZ, R215 ;  /* 0x000000fffff57224 */ /* 0x000fe400078e00d7 */
[----:B------:R-:W4:Y:S04]  /*326c0*/  LDL.LU R215, [R1+0x9e0] ;  /* 0x0009e00001d77983 */ /* 0x000f280000300800 */
[----:B------:R1:W-:Y:S01]  /*326d0*/  STL.64 [R1+0x1a30], R4 ;  /* 0x001a300401007387 */ /* 0x0003e20000100a00 */
[----:B------:R-:W-:-:S04]  /*326e0*/  LEA R2, P3, R239, R248, 0x2 ;  /* 0x000000f8ef027211 */ /* 0x000fc800078610ff */
[----:B------:R-:W-:Y:S02]  /*326f0*/  LEA.HI.X.SX32 R3, R239, R249, 0x2, P3 ;  /* 0x000000f9ef037211 */ /* 0x000fe400018f16ff */
[----:B------:R-:W4:Y:S01]  /*32700*/  LDL.LU R239, [R1+0x9dc] ;  /* 0x0009dc0001ef7983 */ /* 0x000f220000300800 */
[-C--:B-1----:R-:W-:Y:S02]  /*32710*/  LEA R4, P4, R251, R248.reuse, 0x2 ;  /* 0x000000f8fb047211 */ /* 0x082fe400078810ff */
[----:B------:R-:W-:Y:S02]  /*32720*/  MOV R5, R251 ;  /* 0x000000fb00057202 */ /* 0x000fe40000000f00 */
[----:B------:R-:W4:Y:S04]  /*32730*/  LDL.LU R251, [R1+0x9d4] ;  /* 0x0009d40001fb7983 */ /* 0x000f280000300800 */
[----:B------:R1:W-:Y:S01]  /*32740*/  STL.64 [R1+0x1a28], R2 ;  /* 0x001a280201007387 */ /* 0x0003e20000100a00 */
[----:B--2---:R-:W-:-:S04]  /*32750*/  LEA R6, P1, R250, R248, 0x2 ;  /* 0x000000f8fa067211 */ /* 0x004fc800078210ff */
[-C--:B------:R-:W-:Y:S02]  /*32760*/  LEA.HI.X.SX32 R7, R250, R249.reuse, 0x2, P1 ;  /* 0x000000f9fa077211 */ /* 0x080fe400008f16ff */
[----:B------:R-:W2:Y:S01]  /*32770*/  LDL.LU R250, [R1+0x9d0] ;  /* 0x0009d00001fa7983 */ /* 0x000ea20000300800 */
[----:B------:R-:W-:-:S03]  /*32780*/  LEA.HI.X.SX32 R5, R5, R249, 0x2, P4 ;  /* 0x000000f905057211 */ /* 0x000fc600020f16ff */
[----:B------:R1:W-:Y:S04]  /*32790*/  STL.64 [R1+0x1a20], R6 ;  /* 0x001a200601007387 */ /* 0x0003e80000100a00 */
[----:B------:R1:W-:Y:S02]  /*327a0*/  STL.64 [R1+0x1a18], R4 ;  /* 0x001a180401007387 */ /* 0x0003e40000100a00 */
[----:B-1----:R-:W-:-:S04]  /*327b0*/  LEA R2, P3, R0, R248, 0x2 ;  /* 0x000000f800027211 */ /* 0x002fc800078610ff */
[----:B------:R-:W-:Y:S02]  /*327c0*/  LEA.HI.X.SX32 R3, R0, R249, 0x2, P3 ;  /* 0x000000f900037211 */ /* 0x000fe400018f16ff */
[----:B------:R-:W2:Y:S01]  /*327d0*/  LDL.LU R0, [R1+0x9c4] ;  /* 0x0009c40001007983 */ /* 0x000ea20000300800 */
[----:B------:R-:W-:-:S03]  /*327e0*/  LEA R6, P1, R244, R248, 0x2 ;  /* 0x000000f8f4067211 */ /* 0x000fc600078210ff */
[----:B------:R3:W-:Y:S01]  /*327f0*/  STL.64 [R1+0x1a10], R2 ;  /* 0x001a100201007387 */ /* 0x0007e20000100a00 */
[----:B------:R-:W-:-:S03]  /*32800*/  LEA.HI.X.SX32 R7, R244, R249, 0x2, P1 ;  /* 0x000000f9f4077211 */ /* 0x000fc600008f16ff */
[----:B------:R-:W2:Y:S01]  /*32810*/  LDL.LU R244, [R1+0x9c0] ;  /* 0x0009c00001f47983 */ /* 0x000ea20000300800 */
[----:B------:R-:W-:-:S03]  /*32820*/  IMAD.MOV.U32 R5, RZ, RZ, R242 ;  /* 0x000000ffff057224 */ /* 0x000fc600078e00f2 */
[----:B------:R-:W2:Y:S01]  /*32830*/  LDL.LU R242, [R1+0x9bc] ;  /* 0x0009bc0001f27983 */ /* 0x000ea20000300800 */
[----:B------:R-:W-:-:S03]  /*32840*/  LEA R4, P4, R252, R248, 0x2 ;  /* 0x000000f8fc047211 */ /* 0x000fc600078810ff */
[----:B------:R1:W-:Y:S01]  /*32850*/  STL.64 [R1+0x1a08], R6 ;  /* 0x001a080601007387 */ /* 0x0003e20000100a00 */
[-C--:B---3--:R-:W-:Y:S02]  /*32860*/  LEA R2, P3, R243, R248.reuse, 0x2 ;  /* 0x000000f8f3027211 */ /* 0x088fe400078610ff */
[----:B-1----:R-:W-:Y:S01]  /*32870*/  LEA R6, P1, R5, R248, 0x2 ;  /* 0x000000f805067211 */ /* 0x002fe200078210ff */
[----:B------:R-:W-:Y:S01]  /*32880*/  IMAD.MOV.U32 R7, RZ, RZ, R5 ;  /* 0x000000ffff077224 */ /* 0x000fe200078e0005 */
[-C--:B------:R-:W-:Y:S02]  /*32890*/  LEA.HI.X.SX32 R5, R252, R249.reuse, 0x2, P4 ;  /* 0x000000f9fc057211 */ /* 0x080fe400020f16ff */
[----:B------:R-:W3:Y:S01]  /*328a0*/  LDL.LU R252, [R1+0x9b4] ;  /* 0x0009b40001fc7983 */ /* 0x000ee20000300800 */
[-C--:B------:R-:W-:Y:S02]  /*328b0*/  LEA.HI.X.SX32 R3, R243, R249.reuse, 0x2, P3 ;  /* 0x000000f9f3037211 */ /* 0x080fe400018f16ff */
[----:B------:R-:W-:Y:S01]  /*328c0*/  LEA.HI.X.SX32 R7, R7, R249, 0x2, P1 ;  /* 0x000000f907077211 */ /* 0x000fe200008f16ff */
[----:B------:R1:W-:Y:S02]  /*328d0*/  STL.64 [R1+0x1a00], R4 ;  /* 0x001a000401007387 */ /* 0x0003e40000100a00 */
[----:B-1----:R-:W-:-:S02]  /*328e0*/  IMAD.MOV.U32 R5, RZ, RZ, R246 ;  /* 0x000000ffff057224 */ /* 0x002fc400078e00f6 */
[----:B------:R-:W3:Y:S04]  /*328f0*/  LDL.LU R246, [R1+0x9b0] ;  /* 0x0009b00001f67983 */ /* 0x000ee80000300800 */
[----:B------:R-:W3:Y:S04]  /*32900*/  LDL.LU R243, [R1+0x9ac] ;  /* 0x0009ac0001f37983 */ /* 0x000ee80000300800 */
[----:B------:R-:W-:Y:S04]  /*32910*/  STL.64 [R1+0x19f8], R2 ;  /* 0x0019f80201007387 */ /* 0x000fe80000100a00 */
[----:B------:R1:W-:Y:S02]  /*32920*/  STL.64 [R1+0x19f0], R6 ;  /* 0x0019f00601007387 */ /* 0x0003e40000100a00 */
[----:B-1----:R-:W-:Y:S01]  /*32930*/  IMAD.MOV.U32 R7, RZ, RZ, R5 ;  /* 0x000000ffff077224 */ /* 0x002fe200078e0005 */
[----:B------:R-:W-:-:S04]  /*32940*/  LEA R4, P4, R238, R248, 0x2 ;  /* 0x000000f8ee047211 */ /* 0x000fc800078810ff */
[----:B------:R-:W-:Y:S02]  /*32950*/  LEA.HI.X.SX32 R5, R238, R249, 0x2, P4 ;  /* 0x000000f9ee057211 */ /* 0x000fe400020f16ff */
[----:B------:R-:W3:Y:S04]  /*32960*/  LDL.LU R238, [R1+0x3ea8] ;  /* 0x003ea80001ee7983 */ /* 0x000ee80000300800 */
[----:B------:R-:W-:Y:S01]  /*32970*/  STL.64 [R1+0x19e8], R4 ;  /* 0x0019e80401007387 */ /* 0x000fe20000100a00 */
[----:B------:R-:W-:-:S04]  /*32980*/  LEA R2, P3, R234, R248, 0x2 ;  /* 0x000000f8ea027211 */ /* 0x000fc800078610ff */
[-C--:B------:R-:W-:Y:S02]  /*32990*/  LEA.HI.X.SX32 R3, R234, R249.reuse, 0x2, P3 ;  /* 0x000000f9ea037211 */ /* 0x080fe400018f16ff */
[C---:B------:R-:W-:Y:S01]  /*329a0*/  LEA R6, P1, R235.reuse, R248, 0x2 ;  /* 0x000000f8eb067211 */ /* 0x040fe200078210ff */
[----:B------:R-:W3:Y:S04]  /*329b0*/  LDL.LU R234, [R1+0x3ea4] ;  /* 0x003ea40001ea7983 */ /* 0x000ee80000300800 */
[----:B------:R1:W-:Y:S02]  /*329c0*/  STL.64 [R1+0x19e0], R2 ;  /* 0x0019e00201007387 */ /* 0x0003e40000100a00 */
[----:B-1----:R-:W-:Y:S01]  /*329d0*/  IMAD.MOV.U32 R3, RZ, RZ, R7 ;  /* 0x000000ffff037224 */ /* 0x002fe200078e0007 */
[----:B------:R-:W-:-:S02]  /*329e0*/  LEA.HI.X.SX32 R7, R235, R249, 0x2, P1 ;  /* 0x000000f9eb077211 */ /* 0x000fc400008f16ff */
[----:B------:R-:W3:Y:S04]  /*329f0*/  LDL.LU R235, [R1+0x3ea0] ;  /* 0x003ea00001eb7983 */ /* 0x000ee80000300800 */
[----:B------:R-:W-:Y:S01]  /*32a00*/  STL.64 [R1+0x19d8], R6 ;  /* 0x0019d80601007387 */ /* 0x000fe20000100a00 */
[----:B----4-:R-:W-:-:S04]  /*32a10*/  LEA R4, P4, R214, R248, 0x2 ;  /* 0x000000f8d6047211 */ /* 0x010fc800078810ff */
[----:B------:R-:W-:Y:S02]  /*32a20*/  LEA.HI.X.SX32 R5, R214, R249, 0x2, P4 ;  /* 0x000000f9d6057211 */ /* 0x000fe400020f16ff */
[----:B------:R-:W4:Y:S04]  /*32a30*/  LDL.LU R214, [R1+0x3e9c] ;  /* 0x003e9c0001d67983 */ /* 0x000f280000300800 */
[----:B------:R1:W-:Y:S01]  /*32a40*/  STL.64 [R1+0x19d0], R4 ;  /* 0x0019d00401007387 */ /* 0x0003e20000100a00 */
[C---:B------:R-:W-:Y:S02]  /*32a50*/  LEA R2, P3, R215.reuse, R248, 0x2 ;  /* 0x000000f8d7027211 */ /* 0x040fe400078610ff */
[----:B-1----:R-:W-:Y:S02]  /*32a60*/  MOV R5, R3 ;  /* 0x0000000300057202 */ /* 0x002fe40000000f00 */
[----:B------:R-:W-:-:S02]  /*32a70*/  LEA.HI.X.SX32 R3, R215, R249, 0x2, P3 ;  /* 0x000000f9d7037211 */ /* 0x000fc400018f16ff */
[----:B------:R-:W4:Y:S04]  /*32a80*/  LDL.LU R215, [R1+0x3e98] ;  /* 0x003e980001d77983 */ /* 0x000f280000300800 */
[----:B------:R-:W-:Y:S01]  /*32a90*/  STL.64 [R1+0x19c8], R2 ;  /* 0x0019c80201007387 */ /* 0x000fe20000100a00 */
[----:B------:R-:W-:-:S04]  /*32aa0*/  LEA R6, P1, R239, R248, 0x2 ;  /* 0x000000f8ef067211 */ /* 0x000fc800078210ff */
[----:B------:R-:W-:Y:S02]  /*32ab0*/  LEA.HI.X.SX32 R7, R239, R249, 0x2, P1 ;  /* 0x000000f9ef077211 */ /* 0x000fe400008f16ff */
[----:B------:R-:W4:Y:S01]  /*32ac0*/  LDL.LU R239, [R1+0x3e94] ;  /* 0x003e940001ef7983 */ /* 0x000f220000300800 */
[----:B------:R-:W-:-:S03]  /*32ad0*/  LEA R4, P4, R251, R248, 0x2 ;  /* 0x000000f8fb047211 */ /* 0x000fc600078810ff */
[----:B------:R1:W-:Y:S02]  /*32ae0*/  STL.64 [R1+0x19c0], R6 ;  /* 0x0019c00601007387 */ /* 0x0003e40000100a00 */
[-C--:B-1----:R-:W-:Y:S01]  /*32af0*/  LEA R6, P1, R5, R248.reuse, 0x2 ;  /* 0x000000f805067211 */ /* 0x082fe200078210ff */
[----:B------:R-:W-:Y:S01]  /*32b00*/  IMAD.MOV.U32 R7, RZ, RZ, R5 ;  /* 0x000000ffff077224 */ /* 0x000fe200078e0005 */
[----:B------:R-:W-:Y:S02]  /*32b10*/  LEA.HI.X.SX32 R5, R251, R249, 0x2, P4 ;  /* 0x000000f9fb057211 */ /* 0x000fe400020f16ff */
[----:B------:R-:W4:Y:S01]  /*32b20*/  LDL.LU R251, [R1+0x988] ;  /* 0x0009880001fb7983 */ /* 0x000f220000300800 */
[----:B--2---:R-:W-:-:S03]  /*32b30*/  LEA R2, P3, R250, R248, 0x2 ;  /* 0x000000f8fa027211 */ /* 0x004fc600078610ff */
[----:B------:R1:W-:Y:S01]  /*32b40*/  STL.64 [R1+0x19b8], R4 ;  /* 0x0019b80401007387 */ /* 0x0003e20000100a00 */
[----:B------:R-:W-:-:S03]  /*32b50*/  LEA.HI.X.SX32 R3, R250, R249, 0x2, P3 ;  /* 0x000000f9fa037211 */ /* 0x000fc600018f16ff */
        /* <DEDUP_REMOVED lines=9> */
[-C--:B------:R-:W-:Y:S02]  /*32bf0*/  LEA.HI.X.SX32 R3, R244, R249.reuse, 0x2, P3 ;  /* 0x000000f9f4037211 */ /* 0x080fe400018f16ff */
[CC--:B------:R-:W-:Y:S01]  /*32c00*/  LEA R6, P1, R242.reuse, R248.reuse, 0x2 ;  /* 0x000000f8f2067211 */ /* 0x0c0fe200078210ff */
[----:B------:R-:W2:Y:S03]  /*32c10*/  LDL.LU R244, [R1+0x978] ;  /* 0x0009780001f47983 */ /* 0x000ea60000300800 */
[----:B------:R-:W-:Y:S01]  /*32c20*/  LEA.HI.X.SX32 R7, R242, R249, 0x2, P1 ;  /* 0x000000f9f2077211 */ /* 0x000fe200008f16ff */
[----:B------:R1:W-:Y:S04]  /*32c30*/  STL.64 [R1+0x1998], R2 ;  /* 0x0019980201007387 */ /* 0x0003e80000100a00 */
[----:B------:R-:W2:Y:S04]  /*32c40*/  LDL.LU R242, [R1+0x974] ;  /* 0x0009740001f27983 */ /* 0x000ea80000300800 */
[----:B------:R1:W-:Y:S01]  /*32c50*/  STL.64 [R1+0x1990], R6 ;  /* 0x0019900601007387 */ /* 0x0003e20000100a00 */
[----:B---3--:R-:W-:-:S04]  /*32c60*/  LEA R4, P4, R252, R248, 0x2 ;  /* 0x000000f8fc047211 */ /* 0x008fc800078810ff */
[----:B------:R-:W-:-:S05]  /*32c70*/  LEA.HI.X.SX32 R5, R252, R249, 0x2, P4 ;  /* 0x000000f9fc057211 */ /* 0x000fca00020f16ff */
[----:B------:R-:W-:Y:S01]  /*32c80*/  STL.64 [R1+0x1988], R4 ;  /* 0x0019880401007387 */ /* 0x000fe20000100a00 */
[CC--:B-1----:R-:W-:Y:S02]  /*32c90*/  LEA R2, P3, R246.reuse, R248.reuse, 0x2 ;  /* 0x000000f8f6027211 */ /* 0x0c2fe400078610ff */
[C---:B------:R-:W-:Y:S02]  /*32ca0*/  LEA R6, P1, R243.reuse, R248, 0x2 ;  /* 0x000000f8f3067211 */ /* 0x040fe400078210ff */
[-C--:B------:R-:W-:Y:S02]  /*32cb0*/  LEA.HI.X.SX32 R3, R246, R249.reuse, 0x2, P3 ;  /* 0x000000f9f6037211 */ /* 0x080fe400018f16ff */
[----:B------:R-:W-:-:S03]  /*32cc0*/  LEA.HI.X.SX32 R7, R243, R249, 0x2, P1 ;  /* 0x000000f9f3077211 */ /* 0x000fc600008f16ff */
[----:B------:R-:W-:Y:S04]  /*32cd0*/  STL.64 [R1+0x1980], R2 ;  /* 0x0019800201007387 */ /* 0x000fe80000100a00 */
[----:B------:R4:W-:Y:S01]  /*32ce0*/  STL.64 [R1+0x1978], R6 ;  /* 0x0019780601007387 */ /* 0x0009e20000100a00 */
[----:B------:R-:W-:Y:S02]  /*32cf0*/  IMAD.MOV.U32 R252, RZ, RZ, R247 ;  /* 0x000000fffffc7224 */ /* 0x000fe400078e00f7 */
[----:B------:R-:W-:Y:S01]  /*32d00*/  IMAD.MOV.U32 R243, RZ, RZ, R238 ;  /* 0x000000fffff37224 */ /* 0x000fe200078e00ee */
[----:B----4-:R-:W-:-:S04]  /*32d10*/  LEA R6, P1, R214, R248, 0x2 ;  /* 0x000000f8d6067211 */ /* 0x010fc800078210ff */
[----:B------:R-:W-:Y:S02]  /*32d20*/  LEA.HI.X.SX32 R7, R214, R249, 0x2, P1 ;  /* 0x000000f9d6077211 */ /* 0x000fe400008f16ff */
[----:B------:R-:W-:-:S04]  /*32d30*/  LEA R2, P3, R215, R248, 0x2 ;  /* 0x000000f8d7027211 */ /* 0x000fc800078610ff */
[----:B------:R-:W-:Y:S02]  /*32d40*/  LEA.HI.X.SX32 R3, R215, R249, 0x2, P3 ;  /* 0x000000f9d7037211 */ /* 0x000fe400018f16ff */
[----:B------:R-:W-:-:S04]  /*32d50*/  LEA R4, P4, R239, R248, 0x2 ;  /* 0x000000f8ef047211 */ /* 0x000fc800078810ff */
[----:B------:R-:W-:-:S05]  /*32d60*/  LEA.HI.X.SX32 R5, R239, R249, 0x2, P4 ;  /* 0x000000f9ef057211 */ /* 0x000fca00020f16ff */
[----:B------:R1:W-:Y:S04]  /*32d70*/  STL.64 [R1+0x1970], R4 ;  /* 0x0019700401007387 */ /* 0x0003e80000100a00 */
[----:B------:R-:W-:Y:S04]  /*32d80*/  STL.64 [R1+0x1968], R2 ;  /* 0x0019680201007387 */ /* 0x000fe80000100a00 */
[----:B------:R3:W-:Y:S01]  /*32d90*/  STL.64 [R1+0x1960], R6 ;  /* 0x0019600601007387 */ /* 0x0007e20000100a00 */
[----:B-1----:R-:W-:-:S04]  /*32da0*/  LEA R4, P4, R235, R248, 0x2 ;  /* 0x000000f8eb047211 */ /* 0x002fc800078810ff */
[----:B------:R-:W-:Y:S01]  /*32db0*/  LEA.HI.X.SX32 R5, R235, R249, 0x2, P4 ;  /* 0x000000f9eb057211 */ /* 0x000fe200020f16ff */
[----:B---3--:R-:W3:Y:S01]  /*32dc0*/  LDL.LU R7, [R1+0x960] ;  /* 0x0009600001077983 */ /* 0x008ee20000300800 */
[----:B------:R-:W-:-:S03]  /*32dd0*/  LEA R2, P3, R234, R248, 0x2 ;  /* 0x000000f8ea027211 */ /* 0x000fc600078610ff */
[----:B------:R-:W4:Y:S01]  /*32de0*/  LDL.LU R6, [R1+0x95c] ;  /* 0x00095c0001067983 */ /* 0x000f220000300800 */
[----:B------:R-:W-:-:S03]  /*32df0*/  LEA.HI.X.SX32 R3, R234, R249, 0x2, P3 ;  /* 0x000000f9ea037211 */ /* 0x000fc600018f16ff */
[----:B------:R1:W-:Y:S01]  /*32e00*/  STL.64 [R1+0x1958], R4 ;  /* 0x0019580401007387 */ /* 0x0003e20000100a00 */
[----:B------:R-:W-:-:S03]  /*32e10*/  LEA R214, P1, R251, R248, 0x2 ;  /* 0x000000f8fbd67211 */ /* 0x000fc600078210ff */
[----:B-1----:R-:W4:Y:S04]  /*32e20*/  LDL.LU R5, [R1+0x954] ;  /* 0x0009540001057983 */ /* 0x002f280000300800 */
[----:B------:R-:W4:Y:S04]  /*32e30*/  LDL.LU R4, [R1+0x950] ;  /* 0x0009500001047983 */ /* 0x000f280000300800 */
[----:B------:R1:W-:Y:S01]  /*32e40*/  STL.64 [R1+0x1950], R2 ;  /* 0x0019500201007387 */ /* 0x0003e20000100a00 */
[-C--:B------:R-:W-:Y:S02]  /*32e50*/  LEA.HI.X.SX32 R215, R251, R249.reuse, 0x2, P1 ;  /* 0x000000f9fbd77211 */ /* 0x080fe400008f16ff */
[C---:B--2---:R-:W-:Y:S01]  /*32e60*/  LEA R238, P4, R250.reuse, R248, 0x2 ;  /* 0x000000f8faee7211 */ /* 0x044fe200078810ff */
[----:B-1----:R-:W2:Y:S04]  /*32e70*/  LDL.LU R3, [R1+0x94c] ;  /* 0x00094c0001037983 */ /* 0x002ea80000300800 */
[----:B------:R-:W2:Y:S04]  /*32e80*/  LDL.LU R2, [R1+0x948] ;  /* 0x0009480001027983 */ /* 0x000ea80000300800 */
[----:B------:R-:W2:Y:S01]  /*32e90*/  LDL.LU R247, [R1+0x940] ;  /* 0x0009400001f77983 */ /* 0x000ea20000300800 */
[----:B------:R-:W-:-:S03]  /*32ea0*/  LEA.HI.X.SX32 R239, R250, R249, 0x2, P4 ;  /* 0x000000f9faef7211 */ /* 0x000fc600020f16ff */
[----:B------:R1:W-:Y:S04]  /*32eb0*/  STL.64 [R1+0x1948], R214 ;  /* 0x001948d601007387 */ /* 0x0003e80000100a00 */
[----:B------:R-:W2:Y:S01]  /*32ec0*/  LDL.LU R246, [R1+0x93c] ;  /* 0x00093c0001f67983 */ /* 0x000ea20000300800 */
[----:B------:R-:W-:-:S03]  /*32ed0*/  LEA R234, P3, R0, R248, 0x2 ;  /* 0x000000f800ea7211 */ /* 0x000fc600078610ff */
[----:B------:R-:W2:Y:S01]  /*32ee0*/  LDL.LU R251, [R1+0x934] ;  /* 0x0009340001fb7983 */ /* 0x000ea20000300800 */
[----:B------:R-:W-:-:S03]  /*32ef0*/  LEA.HI.X.SX32 R235, R0, R249, 0x2, P3 ;  /* 0x000000f900eb7211 */ /* 0x000fc600018f16ff */
[----:B------:R1:W-:Y:S02]  /*32f00*/  STL.64 [R1+0x1940], R238 ;  /* 0x001940ee01007387 */ /* 0x0003e40000100a00 */
[C---:B-1----:R-:W-:Y:S02]  /*32f10*/  LEA R214, P1, R244.reuse, R248, 0x2 ;  /* 0x000000f8f4d67211 */ /* 0x042fe400078210ff */
[----:B------:R-:W2:Y:S04]  /*32f20*/  LDL.LU R250, [R1+0x930] ;  /* 0x0009300001fa7983 */ /* 0x000ea80000300800 */
[----:B------:R-:W2:Y:S01]  /*32f30*/  LDL.LU R0, [R1+0x92c] ;  /* 0x00092c0001007983 */ /* 0x000ea20000300800 */
[----:B------:R-:W-:-:S03]  /*32f40*/  LEA.HI.X.SX32 R215, R244, R249, 0x2, P1 ;  /* 0x000000f9f4d77211 */ /* 0x000fc600008f16ff */
[----:B------:R1:W-:Y:S01]  /*32f50*/  STL.64 [R1+0x1938], R234 ;  /* 0x001938ea01007387 */ /* 0x0003e20000100a00 */
[----:B------:R-:W-:-:S03]  /*32f60*/  LEA R238, P4, R242, R248, 0x2 ;  /* 0x000000f8f2ee7211 */ /* 0x000fc600078810ff */
[----:B------:R-:W2:Y:S01]  /*32f70*/  LDL.LU R244, [R1+0x924] ;  /* 0x0009240001f47983 */ /* 0x000ea20000300800 */
[----:B------:R-:W-:Y:S01]  /*32f80*/  LEA.HI.X.SX32 R239, R242, R249, 0x2, P4 ;  /* 0x000000f9f2ef7211 */ /* 0x000fe200020f16ff */
[----:B-1----:R-:W-:Y:S02]  /*32f90*/  IMAD.MOV.U32 R235, RZ, RZ, R245 ;  /* 0x000000ffffeb7224 */ /* 0x002fe400078e00f5 */
        /* <DEDUP_REMOVED lines=8> */
[----:B------:R-:W-:Y:S02]  /*33020*/  LEA.HI.X.SX32 R215, R215, R249, 0x2, P1 ;  /* 0x000000f9d7d77211 */ /* 0x000fe400008f16ff */
[----:B-1----:R-:W-:Y:S02]  /*33030*/  LEA R238, P4, R235, R248, 0x2 ;  /* 0x000000f8ebee7211 */ /* 0x002fe400078810ff */
[----:B------:R-:W-:Y:S02]  /*33040*/  MOV R239, R235 ;  /* 0x000000eb00ef7202 */ /* 0x000fe40000000f00 */
[-C--:B------:R-:W-:Y:S02]  /*33050*/  LEA.HI.X.SX32 R235, R252, R249.reuse, 0x2, P3 ;  /* 0x000000f9fceb7211 */ /* 0x080fe400018f16ff */
[----:B------:R-:W2:Y:S01]  /*33060*/  LDL.LU R252, [R1+0x910] ;  /* 0x0009100001fc7983 */ /* 0x000ea20000300800 */
[----:B------:R-:W-:-:S03]  /*33070*/  LEA.HI.X.SX32 R239, R239, R249, 0x2, P4 ;  /* 0x000000f9efef7211 */ /* 0x000fc600020f16ff */
[----:B------:R3:W-:Y:S04]  /*33080*/  STL.64 [R1+0x1920], R234 ;  /* 0x001920ea01007387 */ /* 0x0007e80000100a00 */
[----:B------:R4:W-:Y:S04]  /*33090*/  STL.64 [R1+0x1918], R214 ;  /* 0x001918d601007387 */ /* 0x0009e80000100a00 */
[----:B------:R1:W-:Y:S01]  /*330a0*/  STL.64 [R1+0x1910], R238 ;  /* 0x001910ee01007387 */ /* 0x0003e20000100a00 */
[-C--:B---3--:R-:W-:Y:S02]  /*330b0*/  LEA R234, P3, R7, R248.reuse, 0x2 ;  /* 0x000000f807ea7211 */ /* 0x088fe400078610ff */
[----:B----4-:R-:W-:-:S02]  /*330c0*/  LEA R214, P1, R6, R248, 0x2 ;  /* 0x000000f806d67211 */ /* 0x010fc400078210ff */
[-C--:B------:R-:W-:Y:S02]  /*330d0*/  LEA.HI.X.SX32 R235, R7, R249.reuse, 0x2, P3 ;  /* 0x000000f907eb7211 */ /* 0x080fe400018f16ff */
[----:B------:R-:W-:Y:S01]  /*330e0*/  LEA.HI.X.SX32 R215, R6, R249, 0x2, P1 ;  /* 0x000000f906d77211 */ /* 0x000fe200008f16ff */
[----:B------:R-:W3:Y:S04]  /*330f0*/  LDL.LU R7, [R1+0x3e90] ;  /* 0x003e900001077983 */ /* 0x000ee80000300800 */
[----:B------:R4:W-:Y:S04]  /*33100*/  STL.64 [R1+0x1908], R234 ;  /* 0x001908ea01007387 */ /* 0x0009e80000100a00 */
[----:B------:R-:W3:Y:S01]  /*33110*/  LDL.LU R6, [R1+0x3e8c] ;  /* 0x003e8c0001067983 */ /* 0x000ee20000300800 */
[----:B-1----:R-:W-:-:S03]  /*33120*/  LEA R238, P4, R5, R248, 0x2 ;  /* 0x000000f805ee7211 */ /* 0x002fc600078810ff */
[----:B------:R2:W-:Y:S01]  /*33130*/  STL.64 [R1+0x1900], R214 ;  /* 0x001900d601007387 */ /* 0x0005e20000100a00 */
[CC--:B----4-:R-:W-:Y:S02]  /*33140*/  LEA R234, P3, R4.reuse, R248.reuse, 0x2 ;  /* 0x000000f804ea7211 */ /* 0x0d0fe400078610ff */
[-C--:B------:R-:W-:Y:S02]  /*33150*/  LEA.HI.X.SX32 R239, R5, R249.reuse, 0x2, P4 ;  /* 0x000000f905ef7211 */ /* 0x080fe400020f16ff */
[----:B------:R-:W-:Y:S01]  /*33160*/  LEA.HI.X.SX32 R235, R4, R249, 0x2, P3 ;  /* 0x000000f904eb7211 */ /* 0x000fe200018f16ff */
[----:B------:R-:W4:Y:S04]  /*33170*/  LDL.LU R5, [R1+0x3e88] ;  /* 0x003e880001057983 */ /* 0x000f280000300800 */
[----:B------:R1:W-:Y:S04]  /*33180*/  STL.64 [R1+0x18f8], R238 ;  /* 0x0018f8ee01007387 */ /* 0x0003e80000100a00 */
[----:B------:R-:W3:Y:S01]  /*33190*/  LDL.LU R4, [R1+0x3e84] ;  /* 0x003e840001047983 */ /* 0x000ee20000300800 */
[----:B--2---:R-:W-:-:S03]  /*331a0*/  LEA R214, P1, R3, R248, 0x2 ;  /* 0x000000f803d67211 */ /* 0x004fc600078210ff */
[----:B------:R2:W-:Y:S01]  /*331b0*/  STL.64 [R1+0x18f0], R234 ;  /* 0x0018f0ea01007387 */ /* 0x0005e20000100a00 */
[-C--:B------:R-:W-:Y:S02]  /*331c0*/  LEA.HI.X.SX32 R215, R3, R249.reuse, 0x2, P1 ;  /* 0x000000f903d77211 */ /* 0x080fe400008f16ff */
[CC--:B-1----:R-:W-:Y:S01]  /*331d0*/  LEA R238, P4, R2.reuse, R248.reuse, 0x2 ;  /* 0x000000f802ee7211 */ /* 0x0c2fe200078810ff */
[----:B------:R-:W3:Y:S03]  /*331e0*/  LDL.LU R3, [R1+0x3e80] ;  /* 0x003e800001037983 */ /* 0x000ee60000300800 */
[----:B------:R-:W-:Y:S01]  /*331f0*/  LEA.HI.X.SX32 R239, R2, R249, 0x2, P4 ;  /* 0x000000f902ef7211 */ /* 0x000fe200020f16ff */
[----:B------:R1:W-:Y:S01]  /*33200*/  STL.64 [R1+0x18e8], R214 ;  /* 0x0018e8d601007387 */ /* 0x0003e20000100a00 */
[----:B--2---:R-:W-:-:S03]  /*33210*/  LEA R234, P3, R247, R248, 0x2 ;  /* 0x000000f8f7ea7211 */ /* 0x004fc600078610ff */
[----:B------:R-:W2:Y:S01]  /*33220*/  LDL.LU R2, [R1+0x3e7c] ;  /* 0x003e7c0001027983 */ /* 0x000ea20000300800 */
[----:B------:R-:W-:-:S03]  /*33230*/  LEA.HI.X.SX32 R235, R247, R249, 0x2, P3 ;  /* 0x000000f9f7eb7211 */ /* 0x000fc600018f16ff */
[----:B------:R1:W-:Y:S02]  /*33240*/  STL.64 [R1+0x18e0], R238 ;  /* 0x0018e0ee01007387 */ /* 0x0003e40000100a00 */
[CC--:B-1----:R-:W-:Y:S02]  /*33250*/  LEA R214, P1, R246.reuse, R248.reuse, 0x2 ;  /* 0x000000f8f6d67211 */ /* 0x0c2fe400078210ff */
[----:B------:R-:W2:Y:S02]  /*33260*/  LDL.LU R247, [R1+0x3e78] ;  /* 0x003e780001f77983 */ /* 0x000ea40000300800 */
[----:B------:R-:W-:Y:S02]  /*33270*/  LEA.HI.X.SX32 R215, R246, R249, 0x2, P1 ;  /* 0x000000f9f6d77211 */ /* 0x000fe400008f16ff */
[----:B------:R1:W-:Y:S01]  /*33280*/  STL.64 [R1+0x18d8], R234 ;  /* 0x0018d8ea01007387 */ /* 0x0003e20000100a00 */
[----:B------:R-:W-:-:S03]  /*33290*/  LEA R238, P4, R251, R248, 0x2 ;  /* 0x000000f8fbee7211 */ /* 0x000fc600078810ff */
[----:B------:R-:W2:Y:S01]  /*332a0*/  LDL.LU R246, [R1+0x3e74] ;  /* 0x003e740001f67983 */ /* 0x000ea20000300800 */
[----:B------:R-:W-:-:S03]  /*332b0*/  LEA.HI.X.SX32 R239, R251, R249, 0x2, P4 ;  /* 0x000000f9fbef7211 */ /* 0x000fc600020f16ff */
[----:B------:R1:W-:Y:S02]  /*332c0*/  STL.64 [R1+0x18d0], R214 ;  /* 0x0018d0d601007387 */ /* 0x0003e40000100a00 */
[CC--:B-1----:R-:W-:Y:S02]  /*332d0*/  LEA R234, P3, R250.reuse, R248.reuse, 0x2 ;  /* 0x000000f8faea7211 */ /* 0x0c2fe400078610ff */
[----:B------:R-:W2:Y:S02]  /*332e0*/  LDL.LU R251, [R1+0x3e70] ;  /* 0x003e700001fb7983 */ /* 0x000ea40000300800 */
[-C--:B------:R-:W-:Y:S02]  /*332f0*/  LEA.HI.X.SX32 R235, R250, R249.reuse, 0x2, P3 ;  /* 0x000000f9faeb7211 */ /* 0x080fe400018f16ff */
[CC--:B------:R-:W-:Y:S01]  /*33300*/  LEA R214, P1, R0.reuse, R248.reuse, 0x2 ;  /* 0x000000f800d67211 */ /* 0x0c0fe200078210ff */
[----:B------:R1:W-:Y:S03]  /*33310*/  STL.64 [R1+0x18c8], R238 ;  /* 0x0018c8ee01007387 */ /* 0x0003e60000100a00 */
[----:B------:R-:W-:Y:S01]  /*33320*/  LEA.HI.X.SX32 R215, R0, R249, 0x2, P1 ;  /* 0x000000f900d77211 */ /* 0x000fe200008f16ff */
[----:B------:R-:W2:Y:S04]  /*33330*/  LDL.LU R250, [R1+0x3e6c] ;  /* 0x003e6c0001fa7983 */ /* 0x000ea80000300800 */
[----:B------:R1:W-:Y:S02]  /*33340*/  STL.64 [R1+0x18c0], R234 ;  /* 0x0018c0ea01007387 */ /* 0x0003e40000100a00 */
[----:B-1----:R-:W-:-:S02]  /*33350*/  LEA R238, P4, R244, R248, 0x2 ;  /* 0x000000f8f4ee7211 */ /* 0x002fc400078810ff */
[----:B------:R-:W2:Y:S02]  /*33360*/  LDL.LU R0, [R1+0x3e68] ;  /* 0x003e680001007983 */ /* 0x000ea40000300800 */
[----:B------:R-:W-:Y:S02]  /*33370*/  LEA.HI.X.SX32 R239, R244, R249, 0x2, P4 ;  /* 0x000000f9f4ef7211 */ /* 0x000fe400020f16ff */
[----:B------:R1:W-:Y:S01]  /*33380*/  STL.64 [R1+0x18b8], R214 ;  /* 0x0018b8d601007387 */ /* 0x0003e20000100a00 */
[----:B------:R-:W-:-:S03]  /*33390*/  LEA R234, P3, R245, R248, 0x2 ;  /* 0x000000f8f5ea7211 */ /* 0x000fc600078610ff */
[----:B------:R-:W3:Y:S01]  /*333a0*/  LDL.LU R244, [R1+0x3e64] ;  /* 0x003e640001f47983 */ /* 0x000ee20000300800 */
[----:B------:R-:W-:-:S03]  /*333b0*/  LEA.HI.X.SX32 R235, R245, R249, 0x2, P3 ;  /* 0x000000f9f5eb7211 */ /* 0x000fc600018f16ff */
[----:B------:R1:W-:Y:S02]  /*333c0*/  STL.64 [R1+0x18b0], R238 ;  /* 0x0018b0ee01007387 */ /* 0x0003e40000100a00 */
[CC--:B-1----:R-:W-:Y:S02]  /*333d0*/  LEA R214, P1, R242.reuse, R248.reuse, 0x2 ;  /* 0x000000f8f2d67211 */ /* 0x0c2fe400078210ff */
[----:B------:R-:W4:Y:S02]  /*333e0*/  LDL.LU R245, [R1+0x3e60] ;  /* 0x003e600001f57983 */ /* 0x000f240000300800 */
[----:B------:R-:W-:Y:S02]  /*333f0*/  LEA.HI.X.SX32 R215, R242, R249, 0x2, P1 ;  /* 0x000000f9f2d77211 */ /* 0x000fe400008f16ff */
[----:B------:R1:W-:Y:S01]  /*33400*/  STL.64 [R1+0x18a8], R234 ;  /* 0x0018a8ea01007387 */ /* 0x0003e20000100a00 */
[----:B------:R-:W-:-:S03]  /*33410*/  LEA R238, P4, R243, R248, 0x2 ;  /* 0x000000f8f3ee7211 */ /* 0x000fc600078810ff */
[----:B------:R-:W4:Y:S01]  /*33420*/  LDL.LU R242, [R1+0x3e5c] ;  /* 0x003e5c0001f27983 */ /* 0x000f220000300800 */
[----:B------:R-:W-:-:S03]  /*33430*/  LEA.HI.X.SX32 R239, R243, R249, 0x2, P4 ;  /* 0x000000f9f3ef7211 */ /* 0x000fc600020f16ff */
[----:B------:R2:W-:Y:S04]  /*33440*/  STL.64 [R1+0x18a0], R214 ;  /* 0x0018a0d601007387 */ /* 0x0005e80000100a00 */
[----:B------:R-:W4:Y:S01]  /*33450*/  LDL.LU R243, [R1+0x3e58] ;  /* 0x003e580001f37983 */ /* 0x000f220000300800 */
[----:B-1----:R-:W-:-:S03]  /*33460*/  LEA R234, P3, R252, R248, 0x2 ;  /* 0x000000f8fcea7211 */ /* 0x002fc600078610ff */
[----:B------:R3:W-:Y:S01]  /*33470*/  STL.64 [R1+0x1898], R238 ;  /* 0x001898ee01007387 */ /* 0x0007e20000100a00 */
[----:B------:R-:W-:-:S05]  /*33480*/  LEA.HI.X.SX32 R235, R252, R249, 0x2, P3 ;  /* 0x000000f9fceb7211 */ /* 0x000fca00018f16ff */
[----:B------:R4:W-:Y:S01]  /*33490*/  STL.64 [R1+0x1890], R234 ;  /* 0x001890ea01007387 */ /* 0x0009e20000100a00 */
[----:B--2---:R-:W-:-:S04]  /*334a0*/  LEA R214, P1, R0, R248, 0x2 ;  /* 0x000000f800d67211 */ /* 0x004fc800078210ff */
[----:B------:R-:W-:Y:S02]  /*334b0*/  LEA.HI.X.SX32 R215, R0, R249, 0x2, P1 ;  /* 0x000000f900d77211 */ /* 0x000fe400008f16ff */
[----:B------:R-:W2:Y:S01]  /*334c0*/  LDL.LU R0, [R1+0x3e54] ;  /* 0x003e540001007983 */ /* 0x000ea20000300800 */
[----:B---3--:R-:W-:-:S03]  /*334d0*/  LEA R238, P4, R244, R248, 0x2 ;  /* 0x000000f8f4ee7211 */ /* 0x008fc600078810ff */
[----:B------:R1:W-:Y:S01]  /*334e0*/  STL.64 [R1+0x1888], R214 ;  /* 0x001888d601007387 */ /* 0x0003e20000100a00 */
[----:B------:R-:W-:-:S03]  /*334f0*/  LEA.HI.X.SX32 R239, R244, R249, 0x2, P4 ;  /* 0x000000f9f4ef7211 */ /* 0x000fc600020f16ff */
[----:B------:R3:W5:Y:S01]  /*33500*/  LDL.LU R244, [R1+0x3e50] ;  /* 0x003e500001f47983 */ /* 0x0007620000300800 */
[----:B----4-:R-:W-:-:S03]  /*33510*/  LEA R234, P3, R245, R248, 0x2 ;  /* 0x000000f8f5ea7211 */ /* 0x010fc600078610ff */
[----:B------:R4:W-:Y:S01]  /*33520*/  STL.64 [R1+0x1880], R238 ;  /* 0x001880ee01007387 */ /* 0x0009e20000100a00 */
[----:B------:R-:W-:-:S03]  /*33530*/  LEA.HI.X.SX32 R235, R245, R249, 0x2, P3 ;  /* 0x000000f9f5eb7211 */ /* 0x000fc600018f16ff */
[----:B------:R3:W5:Y:S01]  /*33540*/  LDL.LU R245, [R1+0x3e4c] ;  /* 0x003e4c0001f57983 */ /* 0x0007620000300800 */
[----:B-1----:R-:W-:-:S04]  /*33550*/  LEA R214, P1, R242, R248, 0x2 ;  /* 0x000000f8f2d67211 */ /* 0x002fc800078210ff */
[-C--:B------:R-:W-:Y:S02]  /*33560*/  LEA.HI.X.SX32 R215, R242, R249.reuse, 0x2, P1 ;  /* 0x000000f9f2d77211 */ /* 0x080fe400008f16ff */
[CC--:B----4-:R-:W-:Y:S01]  /*33570*/  LEA R238, P4, R243.reuse, R248.reuse, 0x2 ;  /* 0x000000f8f3ee7211 */ /* 0x0d0fe200078810ff */
[----:B------:R1:W-:Y:S03]  /*33580*/  STL.64 [R1+0x1878], R234 ;  /* 0x001878ea01007387 */ /* 0x0003e60000100a00 */
[----:B------:R-:W-:Y:S01]  /*33590*/  LEA.HI.X.SX32 R239, R243, R249, 0x2, P4 ;  /* 0x000000f9f3ef7211 */ /* 0x000fe200020f16ff */
[----:B------:R3:W5:Y:S04]  /*335a0*/  LDL.LU R242, [R1+0x3e48] ;  /* 0x003e480001f27983 */ /* 0x0007680000300800 */
[----:B------:R4:W-:Y:S01]  /*335b0*/  STL.64 [R1+0x1870], R214 ;  /* 0x001870d601007387 */ /* 0x0009e20000100a00 */
[----:B-1----:R-:W-:-:S03]  /*335c0*/  LEA R234, P3, R250, R248, 0x2 ;  /* 0x000000f8faea7211 */ /* 0x002fc600078610ff */
[----:B------:R3:W5:Y:S01]  /*335d0*/  LDL.LU R243, [R1+0x3e44] ;  /* 0x003e440001f37983 */ /* 0x0007620000300800 */
[----:B------:R-:W-:-:S03]  /*335e0*/  LEA.HI.X.SX32 R235, R250, R249, 0x2, P3 ;  /* 0x000000f9faeb7211 */ /* 0x000fc600018f16ff */
[----:B------:R1:W-:Y:S01]  /*335f0*/  STL.64 [R1+0x1868], R238 ;  /* 0x001868ee01007387 */ /* 0x0003e20000100a00 */
[----:B----4-:R-:W-:-:S03]  /*33600*/  LEA R214, P1, R251, R248, 0x2 ;  /* 0x000000f8fbd67211 */ /* 0x010fc600078210ff */
[----:B------:R3:W5:Y:S01]  /*33610*/  LDL.LU R250, [R1+0x3e40] ;  /* 0x003e400001fa7983 */ /* 0x0007620000300800 */
[----:B------:R-:W-:-:S03]  /*33620*/  LEA.HI.X.SX32 R215, R251, R249, 0x2, P1 ;  /* 0x000000f9fbd77211 */ /* 0x000fc600008f16ff */
        /* <DEDUP_REMOVED lines=757> */
[----:B------:R1:W-:Y:S01]  /*36580*/  STL.64 [R1+0xd38], R234 ;  /* 0x000d38ea01007387 */ /* 0x0003e20000100a00 */
[----:B------:R-:W-:Y:S02]  /*36590*/  IMAD R192, R192, c[0x0][0x190], RZ ;  /* 0x00006400c0c07a24 */ /* 0x000fe400078e02ff */
        /* <DEDUP_REMOVED lines=77> */
[----:B------:R-:W-:Y:S01]  /*36a70*/  IMAD R211, R211, c[0x0][0x190], RZ ;  /* 0x00006400d3d37a24 */ /* 0x000fe200078e02ff */
[-C--:B------:R-:W-:Y:S02]  /*36a80*/  LEA.HI.X.SX32 R235, R208, R249.reuse, 0x2, P3 ;  /* 0x000000f9d0eb7211 */ /* 0x080fe400018f16ff */
[----:B------:R1:W-:Y:S01]  /*36a90*/  STL.64 [R1+0xba8], R238 ;  /* 0x000ba8ee01007387 */ /* 0x0003e20000100a00 */
[CC--:B----4-:R-:W-:Y:S01]  /*36aa0*/  LEA R214, P1, R209.reuse, R248.reuse, 0x2 ;  /* 0x000000f8d1d67211 */ /* 0x0d0fe200078210ff */
[----:B------:R-:W-:Y:S02]  /*36ab0*/  IMAD R212, R212, c[0x0][0x190], RZ ;  /* 0x00006400d4d47a24 */ /* 0x000fe400078e02ff */
[----:B------:R3:W5:Y:S01]  /*36ac0*/  LDL.LU R208, [R1+0x3af8] ;  /* 0x003af80001d07983 */ /* 0x0007620000300800 */
[-C--:B------:R-:W-:Y:S02]  /*36ad0*/  LEA.HI.X.SX32 R215, R209, R249.reuse, 0x2, P1 ;  /* 0x000000f9d1d77211 */ /* 0x080fe400008f16ff */
[CC--:B-1----:R-:W-:Y:S01]  /*36ae0*/  LEA R238, P4, R210.reuse, R248.reuse, 0x2 ;  /* 0x000000f8d2ee7211 */ /* 0x0c2fe200078810ff */
        /* <DEDUP_REMOVED lines=28> */
[-C--:B------:R-:W-:Y:S01]  /*36cb0*/  LEA.HI.X.SX32 R239, R217, R249.reuse, 0x2, P4 ;  /* 0x000000f9d9ef7211 */ /* 0x080fe200020f16ff */
[----:B------:R4:W-:Y:S01]  /*36cc0*/  STL.64 [R1+0xb40], R214 ;  /* 0x000b40d601007387 */ /* 0x0009e20000100a00 */
[----:B------:R-:W-:Y:S01]  /*36cd0*/  IMAD.MOV.U32 R252, RZ, RZ, R236 ;  /* 0x000000fffffc7224 */ /* 0x000fe200078e00ec */
[-C--:B------:R-:W-:Y:S01]  /*36ce0*/  LEA R236, P1, R219, R248.reuse, 0x2 ;  /* 0x000000f8dbec7211 */ /* 0x080fe200078210ff */
[----:B------:R-:W-:Y:S01]  /*36cf0*/  IMAD R221, R221, c[0x0][0x190], RZ ;  /* 0x00006400dddd7a24 */ /* 0x000fe200078e02ff */
[C---:B-1----:R-:W-:Y:S01]  /*36d00*/  LEA R234, P3, R218.reuse, R248, 0x2 ;  /* 0x000000f8daea7211 */ /* 0x042fe200078610ff */
[----:B----4-:R3:W5:Y:S03]  /*36d10*/  LDL.LU.64 R214, [R1+0x3ad8] ;  /* 0x003ad80001d67983 */ /* 0x0107660000300a00 */
[-C--:B------:R-:W-:Y:S01]  /*36d20*/  LEA.HI.X.SX32 R235, R218, R249.reuse, 0x2, P3 ;  /* 0x000000f9daeb7211 */ /* 0x080fe200018f16ff */
[----:B------:R3:W5:Y:S01]  /*36d30*/  LDL.LU R217, [R1+0x3ad0] ;  /* 0x003ad00001d97983 */ /* 0x0007620000300800 */
[----:B------:R-:W-:-:S03]  /*36d40*/  LEA.HI.X.SX32 R237, R219, R249, 0x2, P1 ;  /* 0x000000f9dbed7211 */ /* 0x000fc600008f16ff */
[----:B------:R1:W-:Y:S01]  /*36d50*/  STL.64 [R1+0xb38], R238 ;  /* 0x000b38ee01007387 */ /* 0x0003e20000100a00 */
[----:B------:R-:W-:Y:S02]  /*36d60*/  IMAD R222, R222, c[0x0][0x190], RZ ;  /* 0x00006400dede7a24 */ /* 0x000fe400078e02ff */
[----:B------:R-:W-:Y:S01]  /*36d70*/  IMAD R223, R223, c[0x0][0x190], RZ ;  /* 0x00006400dfdf7a24 */ /* 0x000fe200078e02ff */
[----:B------:R3:W5:Y:S01]  /*36d80*/  LDL.LU R218, [R1+0x3acc] ;  /* 0x003acc0001da7983 */ /* 0x0007620000300800 */
[----:B-1----:R-:W-:-:S03]  /*36d90*/  LEA R238, P4, R220, R248, 0x2 ;  /* 0x000000f8dcee7211 */ /* 0x002fc600078810ff */
[----:B------:R1:W-:Y:S01]  /*36da0*/  STL.64 [R1+0xb30], R234 ;  /* 0x000b30ea01007387 */ /* 0x0003e20000100a00 */
[----:B------:R-:W-:-:S03]  /*36db0*/  LEA.HI.X.SX32 R239, R220, R249, 0x2, P4 ;  /* 0x000000f9dcef7211 */ /* 0x000fc600020f16ff */
        /* <DEDUP_REMOVED lines=11> */
[C---:B-1----:R-:W-:Y:S01]  /*36e70*/  LEA R238, P4, R223.reuse, R248, 0x2 ;  /* 0x000000f8dfee7211 */ /* 0x042fe200078810ff */
[----:B------:R-:W-:Y:S01]  /*36e80*/  IMAD R226, R226, c[0x0][0x190], RZ ;  /* 0x00006400e2e27a24 */ /* 0x000fe200078e02ff */
[----:B------:R1:W-:Y:S02]  /*36e90*/  STL.64 [R1+0xb18], R234 ;  /* 0x000b18ea01007387 */ /* 0x0003e40000100a00 */
[----:B------:R-:W-:-:S02]  /*36ea0*/  LEA.HI.X.SX32 R239, R223, R249, 0x2, P4 ;  /* 0x000000f9dfef7211 */ /* 0x000fc400020f16ff */
        /* <DEDUP_REMOVED lines=38> */
[-C--:B------:R-:W-:Y:S02]  /*37110*/  LEA.HI.X.SX32 R237, R231, R249.reuse, 0x2, P1 ;  /* 0x000000f9e7ed7211 */ /* 0x080fe400008f16ff */
[C---:B-1----:R-:W-:Y:S01]  /*37120*/  LEA R238, P4, R232.reuse, R248, 0x2 ;  /* 0x000000f8e8ee7211 */ /* 0x042fe200078810ff */
[----:B------:R1:W-:Y:S01]  /*37130*/  STL.64 [R1+0x9b0], R234 ;  /* 0x0009b0ea01007387 */ /* 0x0003e20000100a00 */
[----:B------:R-:W-:Y:S02]  /*37140*/  IMAD R233, R233, c[0x0][0x190], RZ ;  /* 0x00006400e9e97a24 */ /* 0x000fe400078e02ff */
[----:B------:R-:W-:Y:S01]  /*37150*/  LEA.HI.X.SX32 R239, R232, R249, 0x2, P4 ;  /* 0x000000f9e8ef7211 */ /* 0x000fe200020f16ff */
[----:B------:R3:W5:Y:S04]  /*37160*/  LDL.LU R231, [R1+0x3a98] ;  /* 0x003a980001e77983 */ /* 0x0007680000300800 */
[----:B------:R4:W-:Y:S01]  /*37170*/  STL.64 [R1+0x908], R236 ;  /* 0x000908ec01007387 */ /* 0x0009e20000100a00 */
[----:B------:R-:W-:-:S03]  /*37180*/  IMAD R240, R240, c[0x0][0x190], RZ ;  /* 0x00006400f0f07a24 */ /* 0x000fc600078e02ff */
[----:B------:R3:W5:Y:S01]  /*37190*/  LDL.LU R232, [R1+0x3a94] ;  /* 0x003a940001e87983 */ /* 0x0007620000300800 */
[----:B-1----:R-:W-:-:S03]  /*371a0*/  LEA R234, P3, R233, R248, 0x2 ;  /* 0x000000f8e9ea7211 */ /* 0x002fc600078610ff */
[----:B------:R1:W-:Y:S01]  /*371b0*/  STL.64 [R1+0x900], R238 ;  /* 0x000900ee01007387 */ /* 0x0003e20000100a00 */
[-C--:B------:R-:W-:Y:S01]  /*371c0*/  LEA.HI.X.SX32 R235, R233, R249.reuse, 0x2, P3 ;  /* 0x000000f9e9eb7211 */ /* 0x080fe200018f16ff */
[----:B----4-:R-:W-:Y:S01]  /*371d0*/  IMAD.MOV.U32 R237, RZ, RZ, R252 ;  /* 0x000000ffffed7224 */ /* 0x010fe200078e00fc */
[-C--:B------:R-:W-:Y:S01]  /*371e0*/  LEA R236, P1, R252, R248.reuse, 0x2 ;  /* 0x000000f8fcec7211 */ /* 0x080fe200078210ff */
[----:B------:R-:W-:Y:S01]  /*371f0*/  IMAD R241, R241, c[0x0][0x190], RZ ;  /* 0x00006400f1f17a24 */ /* 0x000fe200078e02ff */
[----:B------:R3:W5:Y:S01]  /*37200*/  LDL.LU R233, [R1+0x3a90] ;  /* 0x003a900001e97983 */ /* 0x0007620000300800 */
[----:B-1----:R-:W-:Y:S01]  /*37210*/  IMAD.MOV.U32 R239, RZ, RZ, c[0x0][0x180] ;  /* 0x00006000ffef7624 */ /* 0x002fe200078e00ff */
[----:B------:R-:W-:Y:S02]  /*37220*/  LEA R238, P4, R240, R248, 0x2 ;  /* 0x000000f8f0ee7211 */ /* 0x000fe400078810ff */
[----:B------:R-:W-:Y:S02]  /*37230*/  LEA.HI.X.SX32 R237, R237, R249, 0x2, P1 ;  /* 0x000000f9eded7211 */ /* 0x000fe400008f16ff */
[----:B------:R-:W-:Y:S01]  /*37240*/  IADD3 R239, R239, -0x91, RZ ;  /* 0xffffff6fefef7810 */ /* 0x000fe20007ffe0ff */
[----:B------:R1:W-:Y:S03]  /*37250*/  STL.64 [R1+0x818], R234 ;  /* 0x000818ea01007387 */ /* 0x0003e60000100a00 */
[----:B------:R-:W-:-:S02]  /*37260*/  ISETP.GE.U32.AND P1, PT, R239, 0x7ffffef0, PT ;  /* 0x7ffffef0ef00780c */ /* 0x000fc40003f26070 */
[-C--:B------:R-:W-:Y:S02]  /*37270*/  LEA.HI.X.SX32 R239, R240, R249.reuse, 0x2, P4 ;  /* 0x000000f9f0ef7211 */ /* 0x080fe400020f16ff */
[C---:B------:R-:W-:Y:S01]  /*37280*/  LEA R248, P3, R241.reuse, R248, 0x2 ;  /* 0x000000f8f1f87211 */ /* 0x040fe200078610ff */
[----:B-1----:R3:W5:Y:S04]  /*37290*/  LDL.LU.64 R234, [R1+0x3a88] ;  /* 0x003a880001ea7983 */ /* 0x0027680000300a00 */
[----:B------:R1:W-:Y:S01]  /*372a0*/  STL.64 [R1+0x810], R236 ;  /* 0x000810ec01007387 */ /* 0x0003e20000100a00 */
[----:B------:R-:W-:-:S03]  /*372b0*/  LEA.HI.X.SX32 R249, R241, R249, 0x2, P3 ;  /* 0x000000f9f1f97211 */ /* 0x000fc600018f16ff */
[----:B-1----:R3:W5:Y:S04]  /*372c0*/  LDL.LU.64 R236, [R1+0x3a80] ;  /* 0x003a800001ec7983 */ /* 0x0027680000300a00 */
[----:B------:R3:W5:Y:S04]  /*372d0*/  LDL.LU R240, [R1+0x3a78] ;  /* 0x003a780001f07983 */ /* 0x0007680000300800 */
[----:B------:R1:W-:Y:S04]  /*372e0*/  STL.64 [R1+0x748], R238 ;  /* 0x000748ee01007387 */ /* 0x0003e80000100a00 */
[----:B-1----:R3:W5:Y:S04]  /*372f0*/  LDL.LU.64 R238, [R1+0x3a70] ;  /* 0x003a700001ee7983 */ /* 0x0027680000300a00 */
[----:B------:R3:W5:Y:S01]  /*37300*/  LDL.LU R241, [R1+0x3a6c] ;  /* 0x003a6c0001f17983 */ /* 0x0007620000300800 */
[----:B------:R-:W-:Y:S01]  /*37310*/  IMAD.MOV.U32 R252, RZ, RZ, c[0x0][0x180] ;  /* 0x00006000fffc7624 */ /* 0x000fe200078e00ff */
[----:B--2---:R-:W-:Y:S01]  /*37320*/  ISETP.NE.U32.AND P3, PT, R0, RZ, PT ;  /* 0x000000ff0000720c */ /* 0x004fe20003f65070 */
[----:B------:R-:W-:-:S03]  /*37330*/  IMAD.MOV.U32 R0, RZ, RZ, c[0x0][0x180] ;  /* 0x00006000ff007624 */ /* 0x000fc600078e00ff */
[----:B------:R-:W-:-:S04]  /*37340*/  IADD3 R252, R252, -0x95, RZ ;  /* 0xffffff6bfcfc7810 */ /* 0x000fc80007ffe0ff */
[----:B------:R-:W-:Y:S02]  /*37350*/  ISETP.GE.U32.AND P4, PT, R252, 0x7ffffeec, PT ;  /* 0x7ffffeecfc00780c */ /* 0x000fe40003f86070 */
[----:B------:R-:W-:-:S06]  /*37360*/  IADD3 R252, R0, -0x99, RZ ;  /* 0xffffff6700fc7810 */ /* 0x000fcc0007ffe0ff */
[----:B---3--:R-:W1:Y:S02]  /*37370*/  S2R R252, SR_TID.X ;  /* 0x0000000000fc7919 */ /* 0x008e640000002100 */
[----:B-1----:R-:W-:-:S04]  /*37380*/  LOP3.LUT R252, R252, 0x7f, RZ, 0xc0, !PT ;  /* 0x0000007ffcfc7812 */ /* 0x002fc800078ec0ff */
[----:B------:R-:W-:-:S04]  /*37390*/  SHF.L.U32 R0, R252, 0x2, RZ ;  /* 0x00000002fc007819 */ /* 0x000fc800000006ff */
[C---:B------:R-:W-:Y:S02]  /*373a0*/  LOP3.LUT R252, R0.reuse, 0x10, RZ, 0x3c, !PT ;  /* 0x0000001000fc7812 */ /* 0x040fe400078e3cff */
[C---:B------:R-:W-:Y:S02]  /*373b0*/  LOP3.LUT R252, R0.reuse, 0x30, RZ, 0x3c, !PT ;  /* 0x0000003000fc7812 */ /* 0x040fe400078e3cff */
[C---:B------:R-:W-:Y:S01]  /*373c0*/  LOP3.LUT R252, R0.reuse, 0x50, RZ, 0x3c, !PT ;  /* 0x0000005000fc7812 */ /* 0x040fe200078e3cff */
[----:B------:R-:W-:Y:S01]  /*373d0*/  IMAD.MOV.U32 R252, RZ, RZ, c[0x0][0x180] ;  /* 0x00006000fffc7624 */ /* 0x000fe200078e00ff */
[----:B------:R-:W-:Y:S01]  /*373e0*/  LOP3.LUT R0, R0, 0x70, RZ, 0x3c, !PT ;  /* 0x0000007000007812 */ /* 0x000fe200078e3cff */
[----:B------:R-:W-:-:S03]  /*373f0*/  IMAD.MOV.U32 R0, RZ, RZ, c[0x0][0x180] ;  /* 0x00006000ff007624 */ /* 0x000fc600078e00ff */
[----:B------:R-:W-:Y:S02]  /*37400*/  IADD3 R252, R252, -0x99, RZ ;  /* 0xffffff67fcfc7810 */ /* 0x000fe40007ffe0ff */
[----:B-----5:R1:W-:Y:S04]  /*37410*/  STL.64 [R1+0x3bf8], R60 ;  /* 0x003bf83c01007387 */ /* 0x0203e80000100a00 */
[----:B------:R-:W0:Y:S04]  /*37420*/  LDGDEPBAR ;  /* 0x00000000000079af */ /* 0x000e280000000000 */
[----:B-1----:R-:W2:Y:S04]  /*37430*/  LDL.64 R60, [R1+0x2018] ;  /* 0x00201800013c7983 */ /* 0x002ea80000100a00 */
[----:B------:R1:W-:Y:S04]  /*37440*/  STL.64 [R1+0x3bf0], R58 ;  /* 0x003bf03a01007387 */ /* 0x0003e80000100a00 */
[----:B-1----:R-:W3:Y:S04]  /*37450*/  LDL.64 R58, [R1+0x6b8] ;  /* 0x0006b800013a7983 */ /* 0x002ee80000100a00 */
[----:B------:R-:W-:Y:S04]  /*37460*/  STL.64 [R1+0x3be8], R56 ;  /* 0x003be83801007387 */ /* 0x000fe80000100a00 */
[----:B------:R1:W-:Y:S04]  /*37470*/  STL.64 [R1+0x3be0], R54 ;  /* 0x003be03601007387 */ /* 0x0003e80000100a00 */
[----:B-1----:R-:W4:Y:S04]  /*37480*/  LDL.64 R54, [R1+0x698] ;  /* 0x0006980001367983 */ /* 0x002f280000100a00 */
[----:B------:R1:W-:Y:S04]  /*37490*/  STL.64 [R1+0x3bd8], R52 ;  /* 0x003bd83401007387 */ /* 0x0003e80000100a00 */
[----:B-1----:R-:W2:Y:S04]  /*374a0*/  LDL.64 R52, [R1+0x728] ;  /* 0x0007280001347983 */ /* 0x002ea80000100a00 */
[----:B------:R1:W-:Y:S04]  /*374b0*/  STL.64 [R1+0x3bd0], R50 ;  /* 0x003bd03201007387 */ /* 0x0003e80000100a00 */
[----:B-1----:R-:W2:Y:S04]  /*374c0*/  LDL.64 R50, [R1+0x2110] ;  /* 0x0021100001327983 */ /* 0x002ea80000100a00 */
[----:B------:R1:W-:Y:S04]  /*374d0*/  STL.64 [R1+0x3bc8], R48 ;  /* 0x003bc83001007387 */ /* 0x0003e80000100a00 */
[----:B-1----:R-:W3:Y:S04]  /*374e0*/  LDL.64 R48, [R1+0x2038] ;  /* 0x0020380001307983 */ /* 0x002ee80000100a00 */
        /* <DEDUP_REMOVED lines=9> */
[----:B-1----:R-:W4:Y:S04]  /*37580*/  LDL.64 R38, [R1+0x2030] ;  /* 0x0020300001267983 */ /* 0x002f280000100a00 */
        /* <DEDUP_REMOVED lines=12> */
[----:B------:R-:W1:Y:S04]  /*37650*/  S2R R56, SR_TID.X ;  /* 0x0000000000387919 */ /* 0x000e680000002100 */
[----:B------:R-:W-:Y:S04]  /*37660*/  STL.64 [R1+0x3b68], R24 ;  /* 0x003b681801007387 */ /* 0x000fe80000100a00 */
[----:B------:R-:W-:Y:S04]  /*37670*/  STL.64 [R1+0x3b60], R22 ;  /* 0x003b601601007387 */ /* 0x000fe80000100a00 */
[----:B------:R-:W-:Y:S04]  /*37680*/  STL.64 [R1+0x3b58], R20 ;  /* 0x003b581401007387 */ /* 0x000fe80000100a00 */
[----:B------:R1:W-:Y:S04]  /*37690*/  STL.64 [R1+0x3b50], R18 ;  /* 0x003b501201007387 */ /* 0x0003e80000100a00 */
[----:B------:R-:W-:Y:S01]  /*376a0*/  STL.64 [R1+0x3b48], R16 ;  /* 0x003b481001007387 */ /* 0x000fe20000100a00 */
[----:B-1----:R-:W-:-:S03]  /*376b0*/  LOP3.LUT R0, R56, 0x7f, RZ, 0xc0, !PT ;  /* 0x0000007f38007812 */ /* 0x002fc600078ec0ff */
[----:B------:R1:W-:Y:S04]  /*376c0*/  STL.64 [R1+0x3b40], R14 ;  /* 0x003b400e01007387 */ /* 0x0003e80000100a00 */
[----:B------:R-:W-:Y:S01]  /*376d0*/  STL.64 [R1+0x3b38], R12 ;  /* 0x003b380c01007387 */ /* 0x000fe20000100a00 */
[----:B------:R-:W-:-:S03]  /*376e0*/  IMAD.SHL.U32 R57, R0, 0x4, RZ ;  /* 0x0000000400397824 */ /* 0x000fc600078e00ff */
[----:B------:R1:W-:Y:S04]  /*376f0*/  STL.64 [R1+0x3b30], R10 ;  /* 0x003b300a01007387 */ /* 0x0003e80000100a00 */
[----:B------:R1:W-:Y:S04]  /*37700*/  STL.64 [R1+0x3b28], R8 ;  /* 0x003b280801007387 */ /* 0x0003e80000100a00 */
[----:B------:R1:W-:Y:S04]  /*37710*/  STL.64 [R1+0x3b20], R6 ;  /* 0x003b200601007387 */ /* 0x0003e80000100a00 */
[----:B------:R1:W-:Y:S04]  /*37720*/  STL.64 [R1+0x3b18], R4 ;  /* 0x003b180401007387 */ /* 0x0003e80000100a00 */
[----:B------:R1:W-:Y:S04]  /*37730*/  STL.64 [R1+0x3b10], R2 ;  /* 0x003b100201007387 */ /* 0x0003e80000100a00 */
[----:B------:R-:W-:Y:S04]  /*37740*/  STL [R1+0x3b08], R250 ;  /* 0x003b08fa01007387 */ /* 0x000fe80000100800 */
[----:B------:R-:W-:Y:S04]  /*37750*/  STL.64 [R1+0x3b00], R246 ;  /* 0x003b00f601007387 */ /* 0x000fe80000100a00 */
[----:B------:R-:W-:Y:S04]  /*37760*/  STL [R1+0x3af8], R251 ;  /* 0x003af8fb01007387 */ /* 0x000fe80000100800 */
[----:B------:R-:W4:Y:S04]  /*37770*/  LDL.64 R18, [R1+0x20c0] ;  /* 0x0020c00001127983 */ /* 0x000f280000100a00 */
[----:B------:R-:W4:Y:S04]  /*37780*/  LDL.64 R20, [R1+0x20c8] ;  /* 0x0020c80001147983 */ /* 0x000f280000100a00 */
[----:B------:R-:W4:Y:S04]  /*37790*/  LDL.64 R22, [R1+0x20d8] ;  /* 0x0020d80001167983 */ /* 0x000f280000100a00 */
[----:B------:R-:W4:Y:S04]  /*377a0*/  LDL.64 R24, [R1+0x20e0] ;  /* 0x0020e00001187983 */ /* 0x000f280000100a00 */
[----:B-1----:R-:W4:Y:S04]  /*377b0*/  LDL.64 R14, [R1+0x1b80] ;  /* 0x001b8000010e7983 */ /* 0x002f280000100a00 */
[----:B------:R-:W4:Y:S01]  /*377c0*/  LDL.64 R16, [R1+0x1aa0] ;  /* 0x001aa00001107983 */ /* 0x000f220000100a00 */
[----:B------:R-:W-:-:S03]  /*377d0*/  LOP3.LUT R56, R56, 0x7f, RZ, 0xc0, !PT ;  /* 0x0000007f38387812 */ /* 0x000fc600078ec0ff */
[----:B------:R-:W4:Y:S04]  /*377e0*/  LDL.64 R10, [R1+0x1c58] ;  /* 0x001c5800010a7983 */ /* 0x000f280000100a00 */
[----:B------:R-:W4:Y:S04]  /*377f0*/  LDL.64 R12, [R1+0x1c20] ;  /* 0x001c2000010c7983 */ /* 0x000f280000100a00 */
[----:B------:R-:W4:Y:S04]  /*37800*/  LDL.64 R8, [R1+0x1cf8] ;  /* 0x001cf80001087983 */ /* 0x000f280000100a00 */
[----:B------:R-:W4:Y:S04]  /*37810*/  LDL.64 R6, [R1+0x1dd0] ;  /* 0x001dd00001067983 */ /* 0x000f280000100a00 */
[----:B--2---:R1:W-:Y:S04]  /*37820*/  LDGSTS.E [R57], [R50.64], P3 ;  /* 0x0000000032397fae */ /* 0x0043e80009921844 */
[----:B------:R-:W2:Y:S04]  /*37830*/  LDL.64 R4, [R1+0x1e70] ;  /* 0x001e700001047983 */ /* 0x000ea80000100a00 */
[----:B------:R-:W2:Y:S04]  /*37840*/  LDL.64 R2, [R1+0x1f10] ;  /* 0x001f100001027983 */ /* 0x000ea80000100a00 */
[----:B-1----:R-:W2:Y:S04]  /*37850*/  LDL.64 R50, [R1+0x2048] ;  /* 0x0020480001327983 */ /* 0x002ea80000100a00 */
[----:B---3--:R1:W-:Y:S04]  /*37860*/  LDGSTS.E [R57+0x1000], [R40.64], P3 ;  /* 0x0100000028397fae */ /* 0x0083e80009921844 */
[----:B----4-:R3:W-:Y:S04]  /*37870*/  LDGSTS.E [R57+0x2000], [R54.64], P3 ;  /* 0x0200000036397fae */ /* 0x0107e80009921844 */
[----:B-1----:R-:W4:Y:S04]  /*37880*/  LDL.64 R40, [R1+0x2050] ;  /* 0x0020500001287983 */ /* 0x002f280000100a00 */
[----:B---3--:R-:W4:Y:S04]  /*37890*/  LDL.64 R54, [R1+0x2060] ;  /* 0x0020600001367983 */ /* 0x008f280000100a00 */
[----:B------:R1:W-:Y:S04]  /*378a0*/  LDGSTS.E [R57+0x3000], [R26.64], P3 ;  /* 0x030000001a397fae */ /* 0x0003e80009921844 */
[----:B------:R1:W-:Y:S04]  /*378b0*/  LDGSTS.E [R57+0x4000], [R58.64], P3 ;  /* 0x040000003a397fae */ /* 0x0003e80009921844 */
[----:B------:R1:W-:Y:S04]  /*378c0*/  LDGSTS.E [R57+0x5000], [R28.64], P3 ;  /* 0x050000001c397fae */ /* 0x0003e80009921844 */
[----:B------:R1:W-:Y:S04]  /*378d0*/  LDGSTS.E [R57+0x6000], [R46.64], P3 ;  /* 0x060000002e397fae */ /* 0x0003e80009921844 */
[----:B-1----:R-:W3:Y:S04]  /*378e0*/  LDL.64 R58, [R1+0x2068] ;  /* 0x00206800013a7983 */ /* 0x002ee80000100a00 */
[----:B------:R1:W-:Y:S04]  /*378f0*/  LDGSTS.E [R57+0x7000], [R30.64], P3 ;  /* 0x070000001e397fae */ /* 0x0003e80009921844 */
[----:B------:R-:W3:Y:S04]  /*37900*/  LDL.64 R46, [R1+0x2078] ;  /* 0x00207800012e7983 */ /* 0x000ee80000100a00 */
[----:B------:R1:W-:Y:S04]  /*37910*/  LDGSTS.E [R57+0x8000], [R52.64], P3 ;  /* 0x0800000034397fae */ /* 0x0003e80009921844 */
[----:B------:R1:W-:Y:S04]  /*37920*/  LDGSTS.E [R57+0x9000], [R32.64], P3 ;  /* 0x0900000020397fae */ /* 0x0003e80009921844 */
[----:B------:R1:W-:Y:S04]  /*37930*/  LDGSTS.E [R57+0xa000], [R36.64], P3 ;  /* 0x0a00000024397fae */ /* 0x0003e80009921844 */
[----:B-1----:R-:W3:Y:S04]  /*37940*/  LDL.64 R52, [R1+0x2080] ;  /* 0x0020800001347983 */ /* 0x002ee80000100a00 */
[----:B------:R1:W-:Y:S04]  /*37950*/  LDGSTS.E [R57+0xb000], [R42.64], P3 ;  /* 0x0b0000002a397fae */ /* 0x0003e80009921844 */
[----:B------:R1:W-:Y:S04]  /*37960*/  LDGSTS.E [R57+0xc000], [R44.64], P3 ;  /* 0x0c0000002c397fae */ /* 0x0003e80009921844 */
[----:B------:R-:W3:Y:S04]  /*37970*/  LDL.64 R36, [R1+0x2098] ;  /* 0x0020980001247983 */ /* 0x000ee80000100a00 */
[----:B-1----:R-:W3:Y:S04]  /*37980*/  LDL.64 R42, [R1+0x2090] ;  /* 0x00209000012a7983 */ /* 0x002ee80000100a00 */
[----:B------:R1:W-:Y:S04]  /*37990*/  LDGSTS.E [R57+0xd000], [R60.64], P3 ;  /* 0x0d0000003c397fae */ /* 0x0003e80009921844 */
[----:B------:R-:W3:Y:S04]  /*379a0*/  LDL.64 R44, [R1+0x20a8] ;  /* 0x0020a800012c7983 */ /* 0x000ee80000100a00 */
[----:B------:R1:W-:Y:S04]  /*379b0*/  LDGSTS.E [R57+0xe000], [R34.64], P3 ;  /* 0x0e00000022397fae */ /* 0x0003e80009921844 */
[----:B-1----:R-:W3:Y:S04]  /*379c0*/  LDL.64 R60, [R1+0x20b0] ;  /* 0x0020b000013c7983 */ /* 0x002ee80000100a00 */
[----:B------:R1:W-:Y:S04]  /*379d0*/  LDGSTS.E [R57+0xf000], [R38.64], P3 ;  /* 0x0f00000026397fae */ /* 0x0003e80009921844 */
[----:B------:R1:W-:Y:S04]  /*379e0*/  LDGSTS.E [R57+0x10000], [R48.64], P3 ;  /* 0x1000000030397fae */ /* 0x0003e80009921844 */
[----:B------:R-:W3:Y:S04]  /*379f0*/  LDL.64 R26, [R1+0x1868] ;  /* 0x00186800011a7983 */ /* 0x000ee80000100a00 */
[----:B-1----:R-:W3:Y:S04]  /*37a00*/  LDL.64 R38, [R1+0x20f0] ;  /* 0x0020f00001267983 */ /* 0x002ee80000100a00 */
[----:B------:R-:W3:Y:S04]  /*37a10*/  LDL.64 R48, [R1+0x1918] ;  /* 0x0019180001307983 */ /* 0x000ee80000100a00 */
[----:B------:R-:W3:Y:S04]  /*37a20*/  LDL.64 R28, [R1+0x12a8] ;  /* 0x0012a800011c7983 */ /* 0x000ee80000100a00 */
[----:B------:R-:W3:Y:S04]  /*37a30*/  LDL.64 R30, [R1+0x1228] ;  /* 0x00122800011e7983 */ /* 0x000ee80000100a00 */
[----:B------:R-:W3:Y:S04]  /*37a40*/  LDL.64 R32, [R1+0x11a8] ;  /* 0x0011a80001207983 */ /* 0x000ee80000100a00 */
[----:B------:R-:W3:Y:S04]  /*37a50*/  LDL.64 R34, [R1+0x1168] ;  /* 0x0011680001227983 */ /* 0x000ee80000100a00 */
[----:B--2---:R1:W-:Y:S04]  /*37a60*/  LDGSTS.E [R57+0x11000], [R50.64], P3 ;  /* 0x1100000032397fae */ /* 0x0043e80009921844 */
[----:B-1----:R-:W2:Y:S04]  /*37a70*/  LDL.64 R50, [R1+0x20f8] ;  /* 0x0020f80001327983 */ /* 0x002ea80000100a00 */
[----:B----4-:R1:W-:Y:S04]  /*37a80*/  LDGSTS.E [R57+0x12000], [R40.64], P3 ;  /* 0x1200000028397fae */ /* 0x0103e80009921844 */
[----:B------:R4:W-:Y:S04]  /*37a90*/  LDGSTS.E [R57+0x13000], [R54.64], P3 ;  /* 0x1300000036397fae */ /* 0x0009e80009921844 */
[----:B-1----:R-:W2:Y:S04]  /*37aa0*/  LDL.64 R40, [R1+0x1128] ;  /* 0x0011280001287983 */ /* 0x002ea80000100a00 */
[----:B----4-:R-:W2:Y:S04]  /*37ab0*/  LDL.64 R54, [R1+0x1828] ;  /* 0x0018280001367983 */ /* 0x010ea80000100a00 */
[----:B---3--:R1:W-:Y:S04]  /*37ac0*/  LDGSTS.E [R57+0x14000], [R58.64], P3 ;  /* 0x140000003a397fae */ /* 0x0083e80009921844 */
[----:B------:R3:W-:Y:S04]  /*37ad0*/  LDGSTS.E [R57+0x15000], [R46.64], P3 ;  /* 0x150000002e397fae */ /* 0x0007e80009921844 */
[----:B-1----:R-:W4:Y:S04]  /*37ae0*/  LDL.64 R58, [R1+0x1268] ;  /* 0x00126800013a7983 */ /* 0x002f280000100a00 */
[----:B---3--:R-:W3:Y:S04]  /*37af0*/  LDL.64 R46, [R1+0x11e8] ;  /* 0x0011e800012e7983 */ /* 0x008ee80000100a00 */
[----:B------:R1:W-:Y:S04]  /*37b00*/  LDGSTS.E [R57+0x16000], [R52.64], P3 ;  /* 0x1600000034397fae */ /* 0x0003e80009921844 */
[----:B-1----:R-:W3:Y:S04]  /*37b10*/  LDL.64 R52, [R1+0x10e8] ;  /* 0x0010e80001347983 */ /* 0x002ee80000100a00 */
[----:B------:R1:W-:Y:S04]  /*37b20*/  LDGSTS.E [R57+0x17000], [R42.64], P3 ;  /* 0x170000002a397fae */ /* 0x0003e80009921844 */
[----:B------:R1:W-:Y:S04]  /*37b30*/  LDGSTS.E [R57+0x18000], [R36.64], P3 ;  /* 0x1800000024397fae */ /* 0x0003e80009921844 */
[----:B------:R1:W-:Y:S04]  /*37b40*/  LDGSTS.E [R57+0x19000], [R44.64], P3 ;  /* 0x190000002c397fae */ /* 0x0003e80009921844 */
[----:B-1----:R-:W3:Y:S04]  /*37b50*/  LDL.64 R42, [R1+0x10a8] ;  /* 0x0010a800012a7983 */ /* 0x002ee80000100a00 */
[----:B------:R-:W3:Y:S04]  /*37b60*/  LDL.64 R36, [R1+0x1068] ;  /* 0x0010680001247983 */ /* 0x000ee80000100a00 */
[----:B------:R1:W-:Y:S04]  /*37b70*/  LDGSTS.E [R57+0x1a000], [R60.64], P3 ;  /* 0x1a0000003c397fae */ /* 0x0003e80009921844 */
[----:B------:R-:W3:Y:S04]  /*37b80*/  LDL.64 R44, [R1+0x1028] ;  /* 0x00102800012c7983 */ /* 0x000ee80000100a00 */
[----:B------:R1:W-:Y:S04]  /*37b90*/  LDGSTS.E [R57+0x1b000], [R18.64], P3 ;  /* 0x1b00000012397fae */ /* 0x0003e80009921844 */
[----:B-1----:R-:W3:Y:S04]  /*37ba0*/  LDL.64 R60, [R1+0xfe8] ;  /* 0x000fe800013c7983 */ /* 0x002ee80000100a00 */
[----:B------:R1:W-:Y:S04]  /*37bb0*/  LDGSTS.E [R57+0x1c000], [R20.64], P3 ;  /* 0x1c00000014397fae */ /* 0x0003e80009921844 */
[----:B------:R1:W-:Y:S04]  /*37bc0*/  LDGSTS.E [R57+0x1d000], [R22.64], P3 ;  /* 0x1d00000016397fae */ /* 0x0003e80009921844 */
[----:B------:R1:W-:Y:S04]  /*37bd0*/  LDGSTS.E [R57+0x1e000], [R24.64], P3 ;  /* 0x1e00000018397fae */ /* 0x0003e80009921844 */
        /* <DEDUP_REMOVED lines=8> */
[----:B--2---:R1:W-:Y:S04]  /*37c60*/  LDGSTS.E [R57+0x21000], [R50.64], P3 ;  /* 0x2100000032397fae */ /* 0x0043e80009921844 */
[----:B------:R2:W-:Y:S04]  /*37c70*/  LDGSTS.E [R57+0x22000], [R26.64], P3 ;  /* 0x220000001a397fae */ /* 0x0005e80009921844 */
[----:B-1----:R-:W3:Y:S04]  /*37c80*/  LDL.64 R50, [R1+0xf28] ;  /* 0x000f280001327983 */ /* 0x002ee80000100a00 */
[----:B--2---:R-:W3:Y:S04]  /*37c90*/  LDL.64 R26, [R1+0x1fa8] ;  /* 0x001fa800011a7983 */ /* 0x004ee80000100a00 */
[----:B------:R1:W-:Y:S04]  /*37ca0*/  LDGSTS.E [R57+0x23000], [R54.64], P3 ;  /* 0x2300000036397fae */ /* 0x0003e80009921844 */
[----:B------:R1:W-:Y:S04]  /*37cb0*/  LDGSTS.E [R57+0x24000], [R28.64], P3 ;  /* 0x240000001c397fae */ /* 0x0003e80009921844 */
[----:B-1----:R-:W3:Y:S04]  /*37cc0*/  LDL.64 R54, [R1+0xee8] ;  /* 0x000ee80001367983 */ /* 0x002ee80000100a00 */
[----:B------:R-:W3:Y:S04]  /*37cd0*/  LDL.64 R28, [R1+0x1f38] ;  /* 0x001f3800011c7983 */ /* 0x000ee80000100a00 */
[----:B----4-:R1:W-:Y:S04]  /*37ce0*/  LDGSTS.E [R57+0x25000], [R58.64], P3 ;  /* 0x250000003a397fae */ /* 0x0103e80009921844 */
[----:B------:R4:W-:Y:S04]  /*37cf0*/  LDGSTS.E [R57+0x26000], [R30.64], P3 ;  /* 0x260000001e397fae */ /* 0x0009e80009921844 */
[----:B---3--:R3:W-:Y:S04]  /*37d00*/  LDGSTS.E [R57+0x27000], [R46.64], P3 ;  /* 0x270000002e397fae */ /* 0x0087e80009921844 */
[----:B------:R3:W-:Y:S04]  /*37d10*/  LDGSTS.E [R57+0x28000], [R32.64], P3 ;  /* 0x2800000020397fae */ /* 0x0007e80009921844 */
[----:B------:R3:W-:Y:S04]  /*37d20*/  LDGSTS.E [R57+0x29000], [R34.64], P3 ;  /* 0x2900000022397fae */ /* 0x0007e80009921844 */
[----:B-1----:R-:W2:Y:S04]  /*37d30*/  LDL.64 R58, [R1+0xea8] ;  /* 0x000ea800013a7983 */ /* 0x002ea80000100a00 */
[----:B------:R1:W-:Y:S04]  /*37d40*/  LDGSTS.E [R57+0x2a000], [R40.64], P3 ;  /* 0x2a00000028397fae */ /* 0x0003e80009921844 */
[----:B---3--:R-:W3:Y:S04]  /*37d50*/  LDL.64 R46, [R1+0xe68] ;  /* 0x000e6800012e7983 */ /* 0x008ee80000100a00 */
[----:B------:R1:W-:Y:S04]  /*37d60*/  LDGSTS.E [R57+0x2b000], [R52.64], P3 ;  /* 0x2b00000034397fae */ /* 0x0003e80009921844 */
[----:B------:R-:W3:Y:S04]  /*37d70*/  LDL.64 R34, [R1+0xde8] ;  /* 0x000de80001227983 */ /* 0x000ee80000100a00 */
[----:B------:R4:W-:Y:S04]  /*37d80*/  LDGSTS.E [R57+0x2c000], [R42.64], P3 ;  /* 0x2c0000002a397fae */ /* 0x0009e80009921844 */
[----:B-1----:R-:W3:Y:S04]  /*37d90*/  LDL.64 R52, [R1+0xe28] ;  /* 0x000e280001347983 */ /* 0x002ee80000100a00 */
[----:B------:R-:W3:Y:S04]  /*37da0*/  LDL.64 R40, [R1+0xda8] ;  /* 0x000da80001287983 */ /* 0x000ee80000100a00 */
[----:B----4-:R-:W4:Y:S04]  /*37db0*/  LDL.64 R42, [R1+0xd68] ;  /* 0x000d6800012a7983 */ /* 0x010f280000100a00 */
[----:B------:R1:W-:Y:S04]  /*37dc0*/  LDGSTS.E [R57+0x2d000], [R36.64], P3 ;  /* 0x2d00000024397fae */ /* 0x0003e80009921844 */
[----:B------:R1:W-:Y:S04]  /*37dd0*/  LDGSTS.E [R57+0x2e000], [R44.64], P3 ;  /* 0x2e0000002c397fae */ /* 0x0003e80009921844 */
[----:B------:R1:W-:Y:S04]  /*37de0*/  LDGSTS.E [R57+0x2f000], [R60.64], P3 ;  /* 0x2f0000003c397fae */ /* 0x0003e80009921844 */
[----:B------:R-:W4:Y:S04]  /*37df0*/  LDL.64 R30, [R1+0x1ec8] ;  /* 0x001ec800011e7983 */ /* 0x000f280000100a00 */
[----:B-1----:R-:W4:Y:S04]  /*37e00*/  LDL.64 R44, [R1+0x9b0] ;  /* 0x0009b000012c7983 */ /* 0x002f280000100a00 */
[----:B------:R-:W4:Y:S04]  /*37e10*/  LDL.64 R60, [R1+0xb10] ;  /* 0x000b1000013c7983 */ /* 0x000f280000100a00 */
[----:B------:R-:W4:Y:S04]  /*37e20*/  LDL.64 R32, [R1+0x1e58] ;  /* 0x001e580001207983 */ /* 0x000f280000100a00 */
[----:B------:R-:W4:Y:S04]  /*37e30*/  LDL.64 R36, [R1+0x1e20] ;  /* 0x001e200001247983 */ /* 0x000f280000100a00 */
[----:B------:R1:W-:Y:S04]  /*37e40*/  LDGSTS.E [R57+0x30000], [R48.64], P3 ;  /* 0x3000000030397fae */ /* 0x0003e80009921844 */
[----:B------:R1:W-:Y:S04]  /*37e50*/  LDGSTS.E [R57+0x31000], [R38.64], P3 ;  /* 0x3100000026397fae */ /* 0x0003e80009921844 */
[----:B-1----:R-:W4:Y:S04]  /*37e60*/  LDL.64 R48, [R1+0x1fe0] ;  /* 0x001fe00001307983 */ /* 0x002f280000100a00 */
[----:B------:R-:W4:Y:S04]  /*37e70*/  LDL.64 R38, [R1+0x1de8] ;  /* 0x001de80001267983 */ /* 0x000f280000100a00 */
[----:B------:R1:W-:Y:S04]  /*37e80*/  LDGSTS.E [R57+0x32000], [R50.64], P3 ;  /* 0x3200000032397fae */ /* 0x0003e80009921844 */
[----:B-1----:R-:W4:Y:S04]  /*37e90*/  LDL.64 R50, [R1+0x1f70] ;  /* 0x001f700001327983 */ /* 0x002f280000100a00 */
[----:B------:R1:W-:Y:S04]  /*37ea0*/  LDGSTS.E [R57+0x33000], [R54.64], P3 ;  /* 0x3300000036397fae */ /* 0x0003e80009921844 */
[----:B-1----:R-:W4:Y:S04]  /*37eb0*/  LDL.64 R54, [R1+0x1f00] ;  /* 0x001f000001367983 */ /* 0x002f280000100a00 */
[----:B--2---:R1:W-:Y:S04]  /*37ec0*/  LDGSTS.E [R57+0x34000], [R58.64], P3 ;  /* 0x340000003a397fae */ /* 0x0043e80009921844 */
[----:B---3--:R2:W-:Y:S04]  /*37ed0*/  LDGSTS.E [R57+0x35000], [R46.64], P3 ;  /* 0x350000002e397fae */ /* 0x0085e80009921844 */
[----:B-1----:R-:W3:Y:S04]  /*37ee0*/  LDL.64 R58, [R1+0x1e90] ;  /* 0x001e9000013a7983 */ /* 0x002ee80000100a00 */
[----:B--2---:R-:W2:Y:S04]  /*37ef0*/  LDL.64 R46, [R1+0x1db0] ;  /* 0x001db000012e7983 */ /* 0x004ea80000100a00 */
[----:B------:R1:W-:Y:S04]  /*37f00*/  LDGSTS.E [R57+0x36000], [R52.64], P3 ;  /* 0x3600000034397fae */ /* 0x0003e80009921844 */
[----:B------:R4:W-:Y:S04]  /*37f10*/  LDGSTS.E [R57+0x37000], [R34.64], P3 ;  /* 0x3700000022397fae */ /* 0x0009e80009921844 */
[----:B------:R4:W-:Y:S04]  /*37f20*/  LDGSTS.E [R57+0x38000], [R40.64], P3 ;  /* 0x3800000028397fae */ /* 0x0009e80009921844 */
[----:B-1----:R-:W1:Y:S04]  /*37f30*/  S2R R53, SR_TID.X ;  /* 0x0000000000357919 */ /* 0x002e680000002100 */
[----:B----4-:R1:W-:Y:S04]  /*37f40*/  LDGSTS.E [R57+0x39000], [R42.64], P3 ;  /* 0x390000002a397fae */ /* 0x0103e80009921844 */
[----:B------:R4:W-:Y:S04]  /*37f50*/  LDGSTS.E [R57+0x3a000], [R18.64], P3 ;  /* 0x3a00000012397fae */ /* 0x0009e80009921844 */
[----:B------:R-:W2:Y:S04]  /*37f60*/  LDL.64 R34, [R1+0x1d78] ;  /* 0x001d780001227983 */ /* 0x000ea80000100a00 */
[----:B------:R4:W-:Y:S04]  /*37f70*/  LDGSTS.E [R57+0x3b000], [R20.64], P3 ;  /* 0x3b00000014397fae */ /* 0x0009e80009921844 */
[----:B------:R-:W2:Y:S01]  /*37f80*/  LDL.64 R40, [R1+0x1d40] ;  /* 0x001d400001287983 */ /* 0x000ea20000100a00 */
[----:B-1----:R-:W-:-:S03]  /*37f90*/  LOP3.LUT R43, R53, 0x7f, RZ, 0xc0, !PT ;  /* 0x0000007f352b7812 */ /* 0x002fc600078ec0ff */
[----:B------:R1:W-:Y:S04]  /*37fa0*/  LDGSTS.E [R57+0x3c000], [R22.64], P3 ;  /* 0x3c00000016397fae */ /* 0x0003e80009921844 */
[----:B------:R-:W2:Y:S04]  /*37fb0*/  LDL.64 R52, [R1+0x1d08] ;  /* 0x001d080001347983 */ /* 0x000ea80000100a00 */
[----:B------:R1:W-:Y:S04]  /*37fc0*/  LDGSTS.E [R57+0x3d000], [R24.64], P3 ;  /* 0x3d00000018397fae */ /* 0x0003e80009921844 */
[----:B------:R1:W-:Y:S01]  /*37fd0*/  LDGSTS.E [R57+0x3e000], [R60.64], P3 ;  /* 0x3e0000003c397fae */ /* 0x0003e20009921844 */
[----:B------:R-:W-:-:S03]  /*37fe0*/  IMAD.SHL.U32 R43, R43, 0x4, RZ ;  /* 0x000000042b2b7824 */ /* 0x000fc600078e00ff */
[----:B------:R4:W-:Y:S04]  /*37ff0*/  LDGSTS.E [R57+0x3f000], [R44.64], P3 ;  /* 0x3f0000002c397fae */ /* 0x0009e80009921844 */
[----:B----4-:R-:W4:Y:S04]  /*38000*/  LDL.64 R18, [R1+0x1a68] ;  /* 0x001a680001127983 */ /* 0x010f280000100a00 */
[----:B-1----:R-:W4:Y:S01]  /*38010*/  LDL.64 R60, [R1+0x1cd0] ;  /* 0x001cd000013c7983 */ /* 0x002f220000100a00 */
[----:B------:R-:W-:-:S03]  /*38020*/  LOP3.LUT R42, R43, 0x10, RZ, 0x3c, !PT ;  /* 0x000000102b2a7812 */ /* 0x000fc600078e3cff */
[----:B------:R-:W4:Y:S04]  /*38030*/  LDL.64 R44, [R1+0x1c98] ;  /* 0x001c9800012c7983 */ /* 0x000f280000100a00 */
[----:B------:R1:W-:Y:S04]  /*38040*/  LDGSTS.E [R42+0x200], [R48.64], P3 ;  /* 0x00200000302a7fae */ /* 0x0003e80009921844 */
[----:B------:R1:W-:Y:S04]  /*38050*/  LDGSTS.E [R42+0x1200], [R26.64], P3 ;  /* 0x012000001a2a7fae */ /* 0x0003e80009921844 */
[----:B------:R-:W4:Y:S04]  /*38060*/  LDL.64 R20, [R1+0x1a30] ;  /* 0x001a300001147983 */ /* 0x000f280000100a00 */
[----:B-1----:R-:W4:Y:S04]  /*38070*/  LDL.64 R48, [R1+0x1c60] ;  /* 0x001c600001307983 */ /* 0x002f280000100a00 */
[----:B------:R-:W4:Y:S04]  /*38080*/  LDL.64 R22, [R1+0x19f8] ;  /* 0x0019f80001167983 */ /* 0x000f280000100a00 */
[----:B------:R1:W-:Y:S04]  /*38090*/  LDGSTS.E [R42+0x2200], [R50.64], P3 ;  /* 0x02200000322a7fae */ /* 0x0003e80009921844 */
[----:B------:R1:W-:Y:S04]  /*380a0*/  LDGSTS.E [R42+0x3200], [R28.64], P3 ;  /* 0x032000001c2a7fae */ /* 0x0003e80009921844 */
[----:B------:R-:W4:Y:S04]  /*380b0*/  LDL.64 R24, [R1+0x19c0] ;  /* 0x0019c00001187983 */ /* 0x000f280000100a00 */
[----:B-1----:R-:W4:Y:S04]  /*380c0*/  LDL.64 R50, [R1+0x1c28] ;  /* 0x001c280001327983 */ /* 0x002f280000100a00 */
[----:B------:R-:W4:Y:S04]  /*380d0*/  LDL.64 R26, [R1+0x18d8] ;  /* 0x0018d800011a7983 */ /* 0x000f280000100a00 */
[----:B------:R-:W4:Y:S04]  /*380e0*/  LDL.64 R28, [R1+0x1860] ;  /* 0x00186000011c7983 */ /* 0x000f280000100a00 */
[----:B------:R1:W-:Y:S04]  /*380f0*/  LDGSTS.E [R42+0x4200], [R54.64], P3 ;  /* 0x04200000362a7fae */ /* 0x0003e80009921844 */
[----:B------:R1:W-:Y:S04]  /*38100*/  LDGSTS.E [R42+0x5200], [R30.64], P3 ;  /* 0x052000001e2a7fae */ /* 0x0003e80009921844 */
[----:B-1----:R-:W4:Y:S04]  /*38110*/  LDL.64 R54, [R1+0x1bf0] ;  /* 0x001bf00001367983 */ /* 0x002f280000100a00 */
[----:B------:R-:W4:Y:S04]  /*38120*/  LDL.64 R30, [R1+0x12a0] ;  /* 0x0012a000011e7983 */ /* 0x000f280000100a00 */
[----:B---3--:R1:W-:Y:S04]  /*38130*/  LDGSTS.E [R42+0x6200], [R58.64], P3 ;  /* 0x062000003a2a7fae */ /* 0x0083e80009921844 */
[----:B------:R3:W-:Y:S04]  /*38140*/  LDGSTS.E [R42+0x7200], [R32.64], P3 ;  /* 0x07200000202a7fae */ /* 0x0007e80009921844 */
[----:B------:R3:W-:Y:S04]  /*38150*/  LDGSTS.E [R42+0x8200], [R36.64], P3 ;  /* 0x08200000242a7fae */ /* 0x0007e80009921844 */
[----:B-1----:R-:W4:Y:S04]  /*38160*/  LDL.64 R58, [R1+0x1bb8] ;  /* 0x001bb800013a7983 */ /* 0x002f280000100a00 */
[----:B------:R1:W-:Y:S04]  /*38170*/  LDGSTS.E [R42+0x9200], [R38.64], P3 ;  /* 0x09200000262a7fae */ /* 0x0003e80009921844 */
[----:B---3--:R-:W3:Y:S04]  /*38180*/  LDL.64 R36, [R1+0x1b48] ;  /* 0x001b480001247983 */ /* 0x008ee80000100a00 */
[----:B--2---:R2:W-:Y:S04]  /*38190*/  LDGSTS.E [R42+0xa200], [R46.64], P3 ;  /* 0x0a2000002e2a7fae */ /* 0x0045e80009921844 */
[----:B-1----:R-:W3:Y:S04]  /*381a0*/  LDL.64 R38, [R1+0x1b10] ;  /* 0x001b100001267983 */ /* 0x002ee80000100a00 */
[----:B------:R-:W3:Y:S04]  /*381b0*/  LDL.64 R32, [R1+0x1220] ;  /* 0x0012200001207983 */ /* 0x000ee80000100a00 */
[----:B--2---:R-:W2:Y:S04]  /*381c0*/  LDL.64 R46, [R1+0x1ad8] ;  /* 0x001ad800012e7983 */ /* 0x004ea80000100a00 */
[----:B------:R1:W-:Y:S04]  /*381d0*/  LDGSTS.E [R42+0xb200], [R34.64], P3 ;  /* 0x0b200000222a7fae */ /* 0x0003e80009921844 */
[----:B------:R1:W-:Y:S04]  /*381e0*/  LDGSTS.E [R42+0xc200], [R40.64], P3 ;  /* 0x0c200000282a7fae */ /* 0x0003e80009921844 */
[----:B-1----:R-:W2:Y:S04]  /*381f0*/  LDL.64 R34, [R1+0x11e0] ;  /* 0x0011e00001227983 */ /* 0x002ea80000100a00 */
[----:B------:R1:W-:Y:S04]  /*38200*/  LDGSTS.E [R42+0xd200], [R52.64], P3 ;  /* 0x0d200000342a7fae */ /* 0x0003e80009921844 */
[----:B------:R-:W2:Y:S04]  /*38210*/  LDL.64 R40, [R1+0x1950] ;  /* 0x0019500001287983 */ /* 0x000ea80000100a00 */
[----:B-1----:R-:W2:Y:S04]  /*38220*/  LDL.64 R52, [R1+0x1988] ;  /* 0x0019880001347983 */ /* 0x002ea80000100a00 */
[----:B----4-:R1:W-:Y:S04]  /*38230*/  LDGSTS.E [R42+0xe200], [R60.64], P3 ;  /* 0x0e2000003c2a7fae */ /* 0x0103e80009921844 */
[----:B------:R4:W-:Y:S04]  /*38240*/  LDGSTS.E [R42+0xf200], [R44.64], P3 ;  /* 0x0f2000002c2a7fae */ /* 0x0009e80009921844 */
[----:B-1----:R-:W2:Y:S04]  /*38250*/  LDL.64 R60, [R1+0x1910] ;  /* 0x00191000013c7983 */ /* 0x002ea80000100a00 */
[----:B----4-:R-:W2:Y:S04]  /*38260*/  LDL.64 R44, [R1+0x11a0] ;  /* 0x0011a000012c7983 */ /* 0x010ea80000100a00 */
[----:B------:R1:W-:Y:S04]  /*38270*/  LDGSTS.E [R42+0x10200], [R48.64], P3 ;  /* 0x10200000302a7fae */ /* 0x0003e80009921844 */
[----:B-1----:R-:W2:Y:S04]  /*38280*/  LDL.64 R48, [R1+0x18a0] ;  /* 0x0018a00001307983 */ /* 0x002ea80000100a00 */
[----:B------:R1:W-:Y:S04]  /*38290*/  LDGSTS.E [R42+0x11200], [R50.64], P3 ;  /* 0x11200000322a7fae */ /* 0x0003e80009921844 */
[----:B-1----:R-:W2:Y:S04]  /*382a0*/  LDL.64 R50, [R1+0x1820] ;  /* 0x0018200001327983 */ /* 0x002ea80000100a00 */
[----:B------:R1:W-:Y:S04]  /*382b0*/  LDGSTS.E [R42+0x12200], [R54.64], P3 ;  /* 0x12200000362a7fae */ /* 0x0003e80009921844 */
[----:B-1----:R-:W2:Y:S04]  /*382c0*/  LDL.64 R54, [R1+0x1260] ;  /* 0x0012600001367983 */ /* 0x002ea80000100a00 */
[----:B------:R1:W-:Y:S04]  /*382d0*/  LDGSTS.E [R42+0x13200], [R58.64], P3 ;  /* 0x132000003a2a7fae */ /* 0x0003e80009921844 */
[----:B------:R2:W-:Y:S04]  /*382e0*/  LDGSTS.E [R42+0x14200], [R14.64], P3 ;  /* 0x142000000e2a7fae */ /* 0x0005e80009921844 */
[----:B---3--:R3:W-:Y:S04]  /*382f0*/  LDGSTS.E [R42+0x15200], [R36.64], P3 ;  /* 0x15200000242a7fae */ /* 0x0087e80009921844 */
[----:B-1----:R-:W4:Y:S04]  /*38300*/  LDL.64 R58, [R1+0x1160] ;  /* 0x00116000013a7983 */ /* 0x002f280000100a00 */
[----:B------:R1:W-:Y:S04]  /*38310*/  LDGSTS.E [R42+0x16200], [R38.64], P3 ;  /* 0x16200000262a7fae */ /* 0x0003e80009921844 */
[----:B---3--:R-:W3:Y:S04]  /*38320*/  LDL.64 R36, [R1+0x1120] ;  /* 0x0011200001247983 */ /* 0x008ee80000100a00 */
[----:B--2---:R2:W-:Y:S04]  /*38330*/  LDGSTS.E [R42+0x17200], [R46.64], P3 ;  /* 0x172000002e2a7fae */ /* 0x0045e80009921844 */
[----:B------:R1:W-:Y:S04]  /*38340*/  LDGSTS.E [R42+0x18200], [R16.64], P3 ;  /* 0x18200000102a7fae */ /* 0x0003e80009921844 */
[----:B------:R1:W-:Y:S04]  /*38350*/  LDGSTS.E [R42+0x19200], [R18.64], P3 ;  /* 0x19200000122a7fae */ /* 0x0003e80009921844 */
[----:B------:R2:W-:Y:S04]  /*38360*/  LDGSTS.E [R42+0x1a200], [R20.64], P3 ;  /* 0x1a200000142a7fae */ /* 0x0005e80009921844 */
[----:B------:R2:W-:Y:S04]  /*38370*/  LDGSTS.E [R42+0x1b200], [R22.64], P3 ;  /* 0x1b200000162a7fae */ /* 0x0005e80009921844 */
[----:B-1----:R-:W3:Y:S04]  /*38380*/  LDL.64 R38, [R1+0x10e0] ;  /* 0x0010e00001267983 */ /* 0x002ee80000100a00 */
[----:B------:R1:W-:Y:S04]  /*38390*/  LDGSTS.E [R42+0x1c200], [R24.64], P3 ;  /* 0x1c200000182a7fae */ /* 0x0003e80009921844 */
[----:B--2---:R-:W2:Y:S04]  /*383a0*/  LDL.64 R46, [R1+0x10a0] ;  /* 0x0010a000012e7983 */ /* 0x004ea80000100a00 */
[----:B------:R1:W-:Y:S04]  /*383b0*/  LDGSTS.E [R42+0x1d200], [R52.64], P3 ;  /* 0x1d200000342a7fae */ /* 0x0003e80009921844 */
[----:B------:R1:W-:Y:S04]  /*383c0*/  LDGSTS.E [R42+0x1e200], [R40.64], P3 ;  /* 0x1e200000282a7fae */ /* 0x0003e80009921844 */
[----:B------:R-:W2:Y:S04]  /*383d0*/  LDL.64 R14, [R1+0xee0] ;  /* 0x000ee000010e7983 */ /* 0x000ea80000100a00 */
[----:B-1----:R-:W2:Y:S04]  /*383e0*/  LDL.64 R52, [R1+0x1060] ;  /* 0x0010600001347983 */ /* 0x002ea80000100a00 */
[----:B------:R-:W2:Y:S04]  /*383f0*/  LDL.64 R40, [R1+0x1020] ;  /* 0x0010200001287983 */ /* 0x000ea80000100a00 */
        /* <DEDUP_REMOVED lines=15> */
[----:B------:R-:W2:Y:S04]  /*384f0*/  LDL.64 R28, [R1+0xbd0] ;  /* 0x000bd000011c7983 */ /* 0x000ea80000100a00 */
[----:B------:R-:W2:Y:S04]  /*38500*/  LDL.64 R30, [R1+0x908] ;  /* 0x00090800011e7983 */ /* 0x000ea80000100a00 */
[----:B------:R1:W-:Y:S04]  /*38510*/  LDGSTS.E [R42+0x25200], [R54.64], P3 ;  /* 0x25200000362a7fae */ /* 0x0003e80009921844 */
[----:B------:R1:W-:Y:S04]  /*38520*/  LDGSTS.E [R42+0x26200], [R32.64], P3 ;  /* 0x26200000202a7fae */ /* 0x0003e80009921844 */
[----:B------:R1:W-:Y:S04]  /*38530*/  LDGSTS.E [R42+0x27200], [R34.64], P3 ;  /* 0x27200000222a7fae */ /* 0x0003e80009921844 */
[----:B-1----:R-:W2:Y:S04]  /*38540*/  LDL.64 R54, [R1+0xf20] ;  /* 0x000f200001367983 */ /* 0x002ea80000100a00 */
[----:B------:R1:W-:Y:S04]  /*38550*/  LDGSTS.E [R42+0x28200], [R44.64], P3 ;  /* 0x282000002c2a7fae */ /* 0x0003e80009921844 */
[----:B------:R-:W2:Y:S04]  /*38560*/  LDL.64 R32, [R1+0x1fa0] ;  /* 0x001fa00001207983 */ /* 0x000ea80000100a00 */
[----:B------:R-:W2:Y:S04]  /*38570*/  LDL.64 R34, [R1+0x1f30] ;  /* 0x001f300001227983 */ /* 0x000ea80000100a00 */
[----:B-1----:R-:W2:Y:S04]  /*38580*/  LDL.64 R44, [R1+0xe60] ;  /* 0x000e6000012c7983 */ /* 0x002ea80000100a00 */
[----:B----4-:R1:W-:Y:S04]  /*38590*/  LDGSTS.E [R42+0x29200], [R58.64], P3 ;  /* 0x292000003a2a7fae */ /* 0x0103e80009921844 */
[----:B---3--:R3:W-:Y:S04]  /*385a0*/  LDGSTS.E [R42+0x2a200], [R36.64], P3 ;  /* 0x2a200000242a7fae */ /* 0x0087e80009921844 */
[----:B-1----:R-:W4:Y:S04]  /*385b0*/  LDL.64 R58, [R1+0xe20] ;  /* 0x000e2000013a7983 */ /* 0x002f280000100a00 */
[----:B---3--:R-:W3:Y:S04]  /*385c0*/  LDL.64 R36, [R1+0x1ec0] ;  /* 0x001ec00001247983 */ /* 0x008ee80000100a00 */
[----:B------:R1:W-:Y:S04]  /*385d0*/  LDGSTS.E [R42+0x2b200], [R38.64], P3 ;  /* 0x2b200000262a7fae */ /* 0x0003e80009921844 */
[----:B--2---:R2:W-:Y:S04]  /*385e0*/  LDGSTS.E [R42+0x2c200], [R46.64], P3 ;  /* 0x2c2000002e2a7fae */ /* 0x0045e80009921844 */
[----:B-1----:R-:W3:Y:S04]  /*385f0*/  LDL.64 R38, [R1+0x1e88] ;  /* 0x001e880001267983 */ /* 0x002ee80000100a00 */
[----:B--2---:R-:W2:Y:S04]  /*38600*/  LDL.64 R46, [R1+0xb48] ;  /* 0x000b4800012e7983 */ /* 0x004ea80000100a00 */
[----:B------:R1:W-:Y:S04]  /*38610*/  LDGSTS.E [R42+0x2d200], [R52.64], P3 ;  /* 0x2d200000342a7fae */ /* 0x0003e80009921844 */
[----:B------:R1:W-:Y:S04]  /*38620*/  LDGSTS.E [R42+0x2e200], [R40.64], P3 ;  /* 0x2e200000282a7fae */ /* 0x0003e80009921844 */
[----:B-1----:R-:W3:Y:S04]  /*38630*/  LDL.64 R52, [R1+0xb08] ;  /* 0x000b080001347983 */ /* 0x002ee80000100a00 */
[----:B------:R-:W3:Y:S04]  /*38640*/  LDL.64 R40, [R1+0x1e50] ;  /* 0x001e500001287983 */ /* 0x000ee80000100a00 */
[----:B------:R1:W-:Y:S04]  /*38650*/  LDGSTS.E [R42+0x2f200], [R60.64], P3 ;  /* 0x2f2000003c2a7fae */ /* 0x0003e80009921844 */
[----:B-1----:R-:W3:Y:S04]  /*38660*/  LDL.64 R60, [R1+0x1fd8] ;  /* 0x001fd800013c7983 */ /* 0x002ee80000100a00 */
[----:B------:R1:W-:Y:S04]  /*38670*/  LDGSTS.E [R42+0x30200], [R48.64], P3 ;  /* 0x30200000302a7fae */ /* 0x0003e80009921844 */
[----:B-1----:R-:W3:Y:S04]  /*38680*/  LDL.64 R48, [R1+0x1f68] ;  /* 0x001f680001307983 */ /* 0x002ee80000100a00 */
[----:B------:R1:W-:Y:S04]  /*38690*/  LDGSTS.E [R42+0x31200], [R50.64], P3 ;  /* 0x31200000322a7fae */ /* 0x0003e80009921844 */
[----:B-1----:R-:W3:Y:S01]  /*386a0*/  LDL.64 R50, [R1+0x1ef8] ;  /* 0x001ef80001327983 */ /* 0x002ee20000100a00 */
[----:B------:R-:W-:-:S05]  /*386b0*/  IMAD.SHL.U32 R43, R56, 0x4, RZ ;  /* 0x00000004382b7824 */ /* 0x000fca00078e00ff */
[C---:B------:R-:W-:Y:S01]  /*386c0*/  LOP3.LUT R56, R43.reuse, 0x20, RZ, 0x3c, !PT ;  /* 0x000000202b387812 */ /* 0x040fe200078e3cff */
[----:B------:R1:W-:Y:S04]  /*386d0*/  LDGSTS.E [R42+0x32200], [R54.64], P3 ;  /* 0x32200000362a7fae */ /* 0x0003e80009921844 */
[----:B------:R1:W-:Y:S04]  /*386e0*/  LDGSTS.E [R42+0x33200], [R14.64], P3 ;  /* 0x332000000e2a7fae */ /* 0x0003e80009921844 */
[----:B------:R1:W-:Y:S04]  /*386f0*/  LDGSTS.E [R42+0x34200], [R16.64], P3 ;  /* 0x34200000102a7fae */ /* 0x0003e80009921844 */
[----:B-1----:R-:W3:Y:S04]  /*38700*/  LDL.64 R54, [R1+0x1e18] ;  /* 0x001e180001367983 */ /* 0x002ee80000100a00 */
[----:B------:R1:W-:Y:S04]  /*38710*/  LDGSTS.E [R42+0x35200], [R44.64], P3 ;  /* 0x352000002c2a7fae */ /* 0x0003e80009921844 */
[----:B------:R-:W3:Y:S04]  /*38720*/  LDL.64 R14, [R1+0x1b78] ;  /* 0x001b7800010e7983 */ /* 0x000ee80000100a00 */
[----:B------:R-:W3:Y:S04]  /*38730*/  LDL.64 R16, [R1+0x1b40] ;  /* 0x001b400001107983 */ /* 0x000ee80000100a00 */
[----:B-1----:R-:W3:Y:S04]  /*38740*/  LDL.64 R44, [R1+0x1de0] ;  /* 0x001de000012c7983 */ /* 0x002ee80000100a00 */
[----:B----4-:R1:W-:Y:S04]  /*38750*/  LDGSTS.E [R42+0x36200], [R58.64], P3 ;  /* 0x362000003a2a7fae */ /* 0x0103e80009921844 */
[----:B------:R4:W-:Y:S04]  /*38760*/  LDGSTS.E [R42+0x37200], [R18.64], P3 ;  /* 0x37200000122a7fae */ /* 0x0009e80009921844 */
[----:B------:R4:W-:Y:S04]  /*38770*/  LDGSTS.E [R42+0x38200], [R20.64], P3 ;  /* 0x38200000142a7fae */ /* 0x0009e80009921844 */
[----:B-1----:R-:W3:Y:S04]  /*38780*/  LDL.64 R58, [R1+0x1da8] ;  /* 0x001da800013a7983 */ /* 0x002ee80000100a00 */
[----:B------:R1:W-:Y:S04]  /*38790*/  LDGSTS.E [R42+0x39200], [R22.64], P3 ;  /* 0x39200000162a7fae */ /* 0x0003e80009921844 */
[----:B------:R1:W-:Y:S04]  /*387a0*/  LDGSTS.E [R42+0x3a200], [R24.64], P3 ;  /* 0x3a200000182a7fae */ /* 0x0003e80009921844 */
[----:B------:R1:W-:Y:S04]  /*387b0*/  LDGSTS.E [R42+0x3b200], [R26.64], P3 ;  /* 0x3b2000001a2a7fae */ /* 0x0003e80009921844 */
[----:B------:R1:W-:Y:S04]  /*387c0*/  LDGSTS.E [R42+0x3c200], [R28.64], P3 ;  /* 0x3c2000001c2a7fae */ /* 0x0003e80009921844 */
[----:B----4-:R-:W4:Y:S04]  /*387d0*/  LDL.64 R18, [R1+0x1b08] ;  /* 0x001b080001127983 */ /* 0x010f280000100a00 */
[----:B------:R-:W4:Y:S04]  /*387e0*/  LDL.64 R20, [R1+0x1ad0] ;  /* 0x001ad00001147983 */ /* 0x000f280000100a00 */
[----:B--2---:R2:W-:Y:S04]  /*387f0*/  LDGSTS.E [R42+0x3d200], [R46.64], P3 ;  /* 0x3d2000002e2a7fae */ /* 0x0045e80009921844 */
[----:B-1----:R-:W4:Y:S04]  /*38800*/  LDL.64 R22, [R1+0x1a98] ;  /* 0x001a980001167983 */ /* 0x002f280000100a00 */
[----:B------:R-:W4:Y:S04]  /*38810*/  LDL.64 R24, [R1+0x1a60] ;  /* 0x001a600001187983 */ /* 0x000f280000100a00 */
[----:B--2---:R-:W2:Y:S04]  /*38820*/  LDL.64 R46, [R1+0x1d70] ;  /* 0x001d7000012e7983 */ /* 0x004ea80000100a00 */
[----:B---3--:R1:W-:Y:S04]  /*38830*/  LDGSTS.E [R42+0x3e200], [R52.64], P3 ;  /* 0x3e200000342a7fae */ /* 0x0083e80009921844 */
[----:B------:R3:W-:Y:S04]  /*38840*/  LDGSTS.E [R42+0x3f200], [R30.64], P3 ;  /* 0x3f2000001e2a7fae */ /* 0x0007e80009921844 */
[----:B------:R-:W4:Y:S04]  /*38850*/  LDL.64 R26, [R1+0x1a28] ;  /* 0x001a2800011a7983 */ /* 0x000f280000100a00 */
[----:B-1----:R-:W4:Y:S04]  /*38860*/  LDL.64 R52, [R1+0x1d38] ;  /* 0x001d380001347983 */ /* 0x002f280000100a00 */
[----:B------:R-:W4:Y:S04]  /*38870*/  LDL.64 R28, [R1+0x19f0] ;  /* 0x0019f000011c7983 */ /* 0x000f280000100a00 */
[----:B------:R1:W-:Y:S04]  /*38880*/  LDGSTS.E [R56+0x400], [R60.64], P3 ;  /* 0x004000003c387fae */ /* 0x0003e80009921844 */
[----:B------:R3:W-:Y:S04]  /*38890*/  LDGSTS.E [R56+0x1400], [R32.64], P3 ;  /* 0x0140000020387fae */ /* 0x0007e80009921844 */
[----:B---3--:R-:W3:Y:S04]  /*388a0*/  LDL.64 R30, [R1+0x1948] ;  /* 0x00194800011e7983 */ /* 0x008ee80000100a00 */
[----:B-1----:R-:W3:Y:S04]  /*388b0*/  LDL.64 R60, [R1+0x1d00] ;  /* 0x001d0000013c7983 */ /* 0x002ee80000100a00 */
[----:B------:R-:W3:Y:S04]  /*388c0*/  LDL.64 R32, [R1+0x18d0] ;  /* 0x0018d00001207983 */ /* 0x000ee80000100a00 */
[----:B------:R1:W-:Y:S04]  /*388d0*/  LDGSTS.E [R56+0x2400], [R48.64], P3 ;  /* 0x0240000030387fae */ /* 0x0003e80009921844 */
[----:B------:R1:W-:Y:S04]  /*388e0*/  LDGSTS.E [R56+0x3400], [R34.64], P3 ;  /* 0x0340000022387fae */ /* 0x0003e80009921844 */
[----:B-1----:R-:W3:Y:S04]  /*388f0*/  LDL.64 R48, [R1+0x1cc8] ;  /* 0x001cc80001307983 */ /* 0x002ee80000100a00 */
[----:B------:R-:W3:Y:S04]  /*38900*/  LDL.64 R34, [R1+0x1858] ;  /* 0x0018580001227983 */ /* 0x000ee80000100a00 */
        /* <DEDUP_REMOVED lines=8> */
[----:B------:R1:W-:Y:S04]  /*38990*/  LDGSTS.E [R56+0x8400], [R54.64], P3 ;  /* 0x0840000036387fae */ /* 0x0003e80009921844 */
[----:B-1----:R-:W3:Y:S04]  /*389a0*/  LDL.64 R54, [R1+0x1bb0] ;  /* 0x001bb00001367983 */ /* 0x002ee80000100a00 */
[----:B------:R1:W-:Y:S04]  /*389b0*/  LDGSTS.E [R56+0x9400], [R44.64], P3 ;  /* 0x094000002c387fae */ /* 0x0003e80009921844 */
[----:B-1----:R-:W3:Y:S04]  /*389c0*/  LDL.64 R44, [R1+0x19b8] ;  /* 0x0019b800012c7983 */ /* 0x002ee80000100a00 */
[----:B------:R1:W-:Y:S04]  /*389d0*/  LDGSTS.E [R56+0xa400], [R58.64], P3 ;  /* 0x0a4000003a387fae */ /* 0x0003e80009921844 */
[----:B-1----:R-:W3:Y:S04]  /*389e0*/  LDL.64 R58, [R1+0x1980] ;  /* 0x00198000013a7983 */ /* 0x002ee80000100a00 */
[----:B--2---:R1:W-:Y:S04]  /*389f0*/  LDGSTS.E [R56+0xb400], [R46.64], P3 ;  /* 0x0b4000002e387fae */ /* 0x0043e80009921844 */
[----:B-1----:R-:W2:Y:S04]  /*38a00*/  LDL.64 R46, [R1+0x1818] ;  /* 0x00181800012e7983 */ /* 0x002ea80000100a00 */
[----:B----4-:R1:W-:Y:S04]  /*38a10*/  LDGSTS.E [R56+0xc400], [R52.64], P3 ;  /* 0x0c40000034387fae */ /* 0x0103e80009921844 */
[----:B-1----:R-:W4:Y:S04]  /*38a20*/  LDL.64 R52, [R1+0x1908] ;  /* 0x0019080001347983 */ /* 0x002f280000100a00 */
[----:B---3--:R1:W-:Y:S04]  /*38a30*/  LDGSTS.E [R56+0xd400], [R60.64], P3 ;  /* 0x0d4000003c387fae */ /* 0x0083e80009921844 */
[----:B-1----:R-:W3:Y:S04]  /*38a40*/  LDL.64 R60, [R1+0x1898] ;  /* 0x00189800013c7983 */ /* 0x002ee80000100a00 */
[----:B------:R1:W-:Y:S04]  /*38a50*/  LDGSTS.E [R56+0xe400], [R48.64], P3 ;  /* 0x0e40000030387fae */ /* 0x0003e80009921844 */
[----:B-1----:R-:W2:Y:S04]  /*38a60*/  LDL.64 R48, [R1+0x1218] ;  /* 0x0012180001307983 */ /* 0x002ea80000100a00 */
        /* <DEDUP_REMOVED lines=8> */
[----:B------:R1:W-:Y:S04]  /*38af0*/  LDGSTS.E [R56+0x13400], [R54.64], P3 ;  /* 0x1340000036387fae */ /* 0x0003e80009921844 */
[----:B------:R1:W-:Y:S04]  /*38b00*/  LDGSTS.E [R56+0x14400], [R14.64], P3 ;  /* 0x144000000e387fae */ /* 0x0003e80009921844 */
[----:B------:R1:W-:Y:S04]  /*38b10*/  LDGSTS.E [R56+0x15400], [R16.64], P3 ;  /* 0x1540000010387fae */ /* 0x0003e80009921844 */
[----:B------:R1:W-:Y:S04]  /*38b20*/  LDGSTS.E [R56+0x16400], [R18.64], P3 ;  /* 0x1640000012387fae */ /* 0x0003e80009921844 */
[----:B------:R1:W-:Y:S04]  /*38b30*/  LDGSTS.E [R56+0x17400], [R20.64], P3 ;  /* 0x1740000014387fae */ /* 0x0003e80009921844 */
[----:B------:R1:W-:Y:S04]  /*38b40*/  LDGSTS.E [R56+0x18400], [R22.64], P3 ;  /* 0x1840000016387fae */ /* 0x0003e80009921844 */
[----:B------:R1:W-:Y:S04]  /*38b50*/  LDGSTS.E [R56+0x19400], [R24.64], P3 ;  /* 0x1940000018387fae */ /* 0x0003e80009921844 */
[----:B-1----:R-:W2:Y:S04]  /*38b60*/  LDL.64 R54, [R1+0x1158] ;  /* 0x0011580001367983 */ /* 0x002ea80000100a00 */
[----:B------:R1:W-:Y:S04]  /*38b70*/  LDGSTS.E [R56+0x1a400], [R26.64], P3 ;  /* 0x1a4000001a387fae */ /* 0x0003e80009921844 */
[----:B------:R1:W-:Y:S04]  /*38b80*/  LDGSTS.E [R56+0x1b400], [R28.64], P3 ;  /* 0x1b4000001c387fae */ /* 0x0003e80009921844 */
[----:B------:R1:W-:Y:S04]  /*38b90*/  LDGSTS.E [R56+0x1c400], [R44.64], P3 ;  /* 0x1c4000002c387fae */ /* 0x0003e80009921844 */
[----:B------:R-:W2:Y:S04]  /*38ba0*/  LDL.64 R14, [R1+0xed8] ;  /* 0x000ed800010e7983 */ /* 0x000ea80000100a00 */
[----:B------:R-:W2:Y:S04]  /*38bb0*/  LDL.64 R16, [R1+0xe98] ;  /* 0x000e980001107983 */ /* 0x000ea80000100a00 */
[----:B-1----:R-:W2:Y:S04]  /*38bc0*/  LDL.64 R44, [R1+0x1118] ;  /* 0x00111800012c7983 */ /* 0x002ea80000100a00 */
[----:B------:R-:W2:Y:S04]  /*38bd0*/  LDL.64 R18, [R1+0xe58] ;  /* 0x000e580001127983 */ /* 0x000ea80000100a00 */
[----:B------:R-:W2:Y:S04]  /*38be0*/  LDL.64 R20, [R1+0xe18] ;  /* 0x000e180001147983 */ /* 0x000ea80000100a00 */
[----:B------:R-:W2:Y:S04]  /*38bf0*/  LDL.64 R22, [R1+0xdd8] ;  /* 0x000dd80001167983 */ /* 0x000ea80000100a00 */
[----:B------:R-:W2:Y:S04]  /*38c00*/  LDL.64 R24, [R1+0xd98] ;  /* 0x000d980001187983 */ /* 0x000ea80000100a00 */
[----:B------:R-:W2:Y:S04]  /*38c10*/  LDL.64 R26, [R1+0xd58] ;  /* 0x000d5800011a7983 */ /* 0x000ea80000100a00 */
[----:B------:R-:W2:Y:S04]  /*38c20*/  LDL.64 R28, [R1+0xd18] ;  /* 0x000d1800011c7983 */ /* 0x000ea80000100a00 */
[----:B------:R1:W-:Y:S04]  /*38c30*/  LDGSTS.E [R56+0x1d400], [R58.64], P3 ;  /* 0x1d4000003a387fae */ /* 0x0003e80009921844 */
[----:B------:R1:W-:Y:S04]  /*38c40*/  LDGSTS.E [R56+0x1e400], [R30.64], P3 ;  /* 0x1e4000001e387fae */ /* 0x0003e80009921844 */
[----:B-1----:R-:W2:Y:S04]  /*38c50*/  LDL.64 R58, [R1+0x10d8] ;  /* 0x0010d800013a7983 */ /* 0x002ea80000100a00 */
[----:B------:R-:W2:Y:S04]  /*38c60*/  LDL.64 R30, [R1+0xc38] ;  /* 0x000c3800011e7983 */ /* 0x000ea80000100a00 */
[----:B----4-:R1:W-:Y:S04]  /*38c70*/  LDGSTS.E [R56+0x1f400], [R52.64], P3 ;  /* 0x1f40000034387fae */ /* 0x0103e80009921844 */
[----:B------:R4:W-:Y:S04]  /*38c80*/  LDGSTS.E [R56+0x20400], [R32.64], P3 ;  /* 0x2040000020387fae */ /* 0x0009e80009921844 */
[----:B-1----:R-:W2:Y:S04]  /*38c90*/  LDL.64 R52, [R1+0x1098] ;  /* 0x0010980001347983 */ /* 0x002ea80000100a00 */
[----:B----4-:R-:W4:Y:S04]  /*38ca0*/  LDL.64 R32, [R1+0xb40] ;  /* 0x000b400001207983 */ /* 0x010f280000100a00 */
[----:B---3--:R1:W-:Y:S04]  /*38cb0*/  LDGSTS.E [R56+0x21400], [R60.64], P3 ;  /* 0x214000003c387fae */ /* 0x0083e80009921844 */
[----:B------:R3:W-:Y:S04]  /*38cc0*/  LDGSTS.E [R56+0x22400], [R34.64], P3 ;  /* 0x2240000022387fae */ /* 0x0007e80009921844 */
[----:B--2---:R2:W-:Y:S04]  /*38cd0*/  LDGSTS.E [R56+0x23400], [R46.64], P3 ;  /* 0x234000002e387fae */ /* 0x0045e80009921844 */
[----:B-1----:R-:W4:Y:S04]  /*38ce0*/  LDL.64 R60, [R1+0x1058] ;  /* 0x00105800013c7983 */ /* 0x002f280000100a00 */
[----:B------:R1:W-:Y:S04]  /*38cf0*/  LDGSTS.E [R56+0x24400], [R36.64], P3 ;  /* 0x2440000024387fae */ /* 0x0003e80009921844 */
[----:B--2---:R-:W2:Y:S04]  /*38d00*/  LDL.64 R46, [R1+0x1018] ;  /* 0x00101800012e7983 */ /* 0x004ea80000100a00 */
[----:B------:R1:W-:Y:S04]  /*38d10*/  LDGSTS.E [R56+0x25400], [R38.64], P3 ;  /* 0x2540000026387fae */ /* 0x0003e80009921844 */
[----:B------:R1:W-:Y:S04]  /*38d20*/  LDGSTS.E [R56+0x26400], [R48.64], P3 ;  /* 0x2640000030387fae */ /* 0x0003e80009921844 */
[----:B---3--:R-:W3:Y:S04]  /*38d30*/  LDL.64 R34, [R1+0x900] ;  /* 0x0009000001227983 */ /* 0x008ee80000100a00 */
        /* <DEDUP_REMOVED lines=15> */
[----:B----4-:R1:W-:Y:S04]  /*38e30*/  LDGSTS.E [R56+0x2d400], [R60.64], P3 ;  /* 0x2d4000003c387fae */ /* 0x0103e80009921844 */
[----:B--2---:R2:W-:Y:S04]  /*38e40*/  LDGSTS.E [R56+0x2e400], [R46.64], P3 ;  /* 0x2e4000002e387fae */ /* 0x0045e80009921844 */
[----:B-1----:R-:W4:Y:S04]  /*38e50*/  LDL.64 R60, [R1+0x1f60] ;  /* 0x001f6000013c7983 */ /* 0x002f280000100a00 */
[----:B------:R1:W-:Y:S04]  /*38e60*/  LDGSTS.E [R56+0x2f400], [R10.64], P3 ;  /* 0x2f4000000a387fae */ /* 0x0003e80009921844 */
[----:B--2---:R-:W2:Y:S04]  /*38e70*/  LDL.64 R46, [R1+0x1e80] ;  /* 0x001e8000012e7983 */ /* 0x004ea80000100a00 */
[----:B------:R3:W-:Y:S01]  /*38e80*/  LDGSTS.E [R56+0x30400], [R12.64], P3 ;  /* 0x304000000c387fae */ /* 0x0007e20009921844 */
[----:B------:R-:W-:-:S03]  /*38e90*/  LOP3.LUT R43, R43, 0x30, RZ, 0x3c, !PT ;  /* 0x000000302b2b7812 */ /* 0x000fc600078e3cff */
[----:B-1----:R-:W2:Y:S04]  /*38ea0*/  LDL.64 R10, [R1+0x1cc0] ;  /* 0x001cc000010a7983 */ /* 0x002ea80000100a00 */
[----:B---3--:R1:W-:Y:S04]  /*38eb0*/  LDGSTS.E [R56+0x31400], [R48.64], P3 ;  /* 0x3140000030387fae */ /* 0x0083e80009921844 */
[----:B------:R-:W3:Y:S04]  /*38ec0*/  LDL.64 R12, [R1+0x1c18] ;  /* 0x001c1800010c7983 */ /* 0x000ee80000100a00 */
[----:B------:R1:W-:Y:S04]  /*38ed0*/  LDGSTS.E [R56+0x32400], [R50.64], P3 ;  /* 0x3240000032387fae */ /* 0x0003e80009921844 */
[----:B------:R1:W-:Y:S04]  /*38ee0*/  LDGSTS.E [R56+0x33400], [R14.64], P3 ;  /* 0x334000000e387fae */ /* 0x0003e80009921844 */
[----:B------:R1:W-:Y:S04]  /*38ef0*/  LDGSTS.E [R56+0x34400], [R16.64], P3 ;  /* 0x3440000010387fae */ /* 0x0003e80009921844 */
[----:B------:R1:W-:Y:S04]  /*38f00*/  LDGSTS.E [R56+0x35400], [R18.64], P3 ;  /* 0x3540000012387fae */ /* 0x0003e80009921844 */
[----:B------:R1:W-:Y:S04]  /*38f10*/  LDGSTS.E [R56+0x36400], [R20.64], P3 ;  /* 0x3640000014387fae */ /* 0x0003e80009921844 */
[----:B------:R1:W-:Y:S04]  /*38f20*/  LDGSTS.E [R56+0x37400], [R22.64], P3 ;  /* 0x3740000016387fae */ /* 0x0003e80009921844 */
[----:B------:R1:W-:Y:S04]  /*38f30*/  LDGSTS.E [R56+0x38400], [R24.64], P3 ;  /* 0x3840000018387fae */ /* 0x0003e80009921844 */
[----:B------:R1:W-:Y:S04]  /*38f40*/  LDGSTS.E [R56+0x39400], [R26.64], P3 ;  /* 0x394000001a387fae */ /* 0x0003e80009921844 */
[----:B-1----:R-:W3:Y:S04]  /*38f50*/  LDL.64 R48, [R1+0x1e48] ;  /* 0x001e480001307983 */ /* 0x002ee80000100a00 */
[----:B------:R1:W-:Y:S04]  /*38f60*/  LDGSTS.E [R56+0x3a400], [R28.64], P3 ;  /* 0x3a4000001c387fae */ /* 0x0003e80009921844 */
[----:B------:R1:W-:Y:S04]  /*38f70*/  LDGSTS.E [R56+0x3b400], [R30.64], P3 ;  /* 0x3b4000001e387fae */ /* 0x0003e80009921844 */
[----:B------:R-:W3:Y:S04]  /*38f80*/  LDL.64 R50, [R1+0x1e10] ;  /* 0x001e100001327983 */ /* 0x000ee80000100a00 */
[----:B------:R-:W3:Y:S04]  /*38f90*/  LDL.64 R14, [R1+0x1be0] ;  /* 0x001be000010e7983 */ /* 0x000ee80000100a00 */
[----:B------:R-:W3:Y:S04]  /*38fa0*/  LDL.64 R16, [R1+0x1ba8] ;  /* 0x001ba80001107983 */ /* 0x000ee80000100a00 */
[----:B------:R-:W3:Y:S04]  /*38fb0*/  LDL.64 R18, [R1+0x1b70] ;  /* 0x001b700001127983 */ /* 0x000ee80000100a00 */
[----:B------:R-:W3:Y:S04]  /*38fc0*/  LDL.64 R20, [R1+0x1b38] ;  /* 0x001b380001147983 */ /* 0x000ee80000100a00 */
[----:B------:R-:W3:Y:S04]  /*38fd0*/  LDL.64 R22, [R1+0x1b00] ;  /* 0x001b000001167983 */ /* 0x000ee80000100a00 */
[----:B------:R-:W3:Y:S04]  /*38fe0*/  LDL.64 R24, [R1+0x1ac8] ;  /* 0x001ac80001187983 */ /* 0x000ee80000100a00 */
[----:B------:R-:W3:Y:S04]  /*38ff0*/  LDL.64 R26, [R1+0x1a90] ;  /* 0x001a9000011a7983 */ /* 0x000ee80000100a00 */
        /* <DEDUP_REMOVED lines=14> */
[----:B----4-:R1:W-:Y:S04]  /*390e0*/  LDGSTS.E [R43+0x2600], [R60.64], P3 ;  /* 0x026000003c2b7fae */ /* 0x0103e80009921844 */
[----:B------:R4:W-:Y:S04]  /*390f0*/  LDGSTS.E [R43+0x3600], [R38.64], P3 ;  /* 0x03600000262b7fae */ /* 0x0009e80009921844 */
[----:B------:R2:W-:Y:S04]  /*39100*/  LDGSTS.E [R43+0x4600], [R40.64], P3 ;  /* 0x04600000282b7fae */ /* 0x0005e80009921844 */
[----:B-1----:R-:W3:Y:S04]  /*39110*/  LDL.64 R60, [R1+0x1d30] ;  /* 0x001d3000013c7983 */ /* 0x002ee80000100a00 */
[----:B------:R1:W-:Y:S04]  /*39120*/  LDGSTS.E [R43+0x5600], [R44.64], P3 ;  /* 0x056000002c2b7fae */ /* 0x0003e80009921844 */
[----:B--2---:R2:W-:Y:S04]  /*39130*/  LDGSTS.E [R43+0x6600], [R46.64], P3 ;  /* 0x066000002e2b7fae */ /* 0x0045e80009921844 */
[----:B----4-:R-:W4:Y:S04]  /*39140*/  LDL.64 R38, [R1+0x1850] ;  /* 0x0018500001267983 */ /* 0x010f280000100a00 */
[----:B-1----:R-:W4:Y:S04]  /*39150*/  LDL.64 R44, [R1+0x1c88] ;  /* 0x001c8800012c7983 */ /* 0x002f280000100a00 */
[----:B--2---:R-:W2:Y:S04]  /*39160*/  LDL.64 R46, [R1+0x1c50] ;  /* 0x001c5000012e7983 */ /* 0x004ea80000100a00 */
[----:B------:R-:W2:Y:S04]  /*39170*/  LDL.64 R40, [R1+0x1810] ;  /* 0x0018100001287983 */ /* 0x000ea80000100a00 */
[----:B---3--:R1:W-:Y:S04]  /*39180*/  LDGSTS.E [R43+0x7600], [R48.64], P3 ;  /* 0x07600000302b7fae */ /* 0x0083e80009921844 */
        /* <DEDUP_REMOVED lines=10> */
[----:B------:R2:W-:Y:S04]  /*39230*/  LDGSTS.E [R43+0xd600], [R8.64], P3 ;  /* 0x0d600000082b7fae */ /* 0x0005e80009921844 */
[----:B------:R2:W-:Y:S04]  /*39240*/  LDGSTS.E [R43+0xe600], [R10.64], P3 ;  /* 0x0e6000000a2b7fae */ /* 0x0005e80009921844 */
[----:B-1----:R-:W3:Y:S04]  /*39250*/  LDL.64 R60, [R1+0x1250] ;  /* 0x00125000013c7983 */ /* 0x002ee80000100a00 */
[----:B----4-:R1:W-:Y:S04]  /*39260*/  LDGSTS.E [R43+0xf600], [R44.64], P3 ;  /* 0x0f6000002c2b7fae */ /* 0x0103e80009921844 */
[----:B--2---:R2:W-:Y:S04]  /*39270*/  LDGSTS.E [R43+0x10600], [R46.64], P3 ;  /* 0x106000002e2b7fae */ /* 0x0045e80009921844 */
        /* <DEDUP_REMOVED lines=9> */
[----:B---3--:R3:W-:Y:S04]  /*39310*/  LDGSTS.E [R43+0x1a600], [R48.64], P3 ;  /* 0x1a600000302b7fae */ /* 0x0087e80009921844 */
[----:B-1----:R-:W3:Y:S04]  /*39320*/  LDL.64 R44, [R1+0x1210] ;  /* 0x00121000012c7983 */ /* 0x002ee80000100a00 */
[----:B------:R1:W-:Y:S04]  /*39330*/  LDGSTS.E [R43+0x1b600], [R30.64], P3 ;  /* 0x1b6000001e2b7fae */ /* 0x0003e80009921844 */
[----:B--2---:R-:W2:Y:S04]  /*39340*/  LDL.64 R46, [R1+0x11d0] ;  /* 0x0011d000012e7983 */ /* 0x004ea80000100a00 */
[----:B------:R1:W-:Y:S04]  /*39350*/  LDGSTS.E [R43+0x1c600], [R32.64], P3 ;  /* 0x1c600000202b7fae */ /* 0x0003e80009921844 */
[----:B---3--:R-:W3:Y:S04]  /*39360*/  LDL.64 R48, [R1+0x1190] ;  /* 0x0011900001307983 */ /* 0x008ee80000100a00 */
[----:B------:R-:W3:Y:S04]  /*39370*/  LDL.64 R8, [R1+0x1090] ;  /* 0x0010900001087983 */ /* 0x000ee80000100a00 */
[----:B------:R-:W3:Y:S04]  /*39380*/  LDL.64 R10, [R1+0x1050] ;  /* 0x00105000010a7983 */ /* 0x000ee80000100a00 */
[----:B----4-:R-:W4:Y:S04]  /*39390*/  LDL.64 R12, [R1+0xf90] ;  /* 0x000f9000010c7983 */ /* 0x010f280000100a00 */
[----:B------:R-:W4:Y:S04]  /*393a0*/  LDL.64 R14, [R1+0xf50] ;  /* 0x000f5000010e7983 */ /* 0x000f280000100a00 */
[----:B------:R-:W4:Y:S04]  /*393b0*/  LDL.64 R16, [R1+0xf10] ;  /* 0x000f100001107983 */ /* 0x000f280000100a00 */
[----:B------:R-:W4:Y:S04]  /*393c0*/  LDL.64 R18, [R1+0xed0] ;  /* 0x000ed00001127983 */ /* 0x000f280000100a00 */
[----:B------:R-:W4:Y:S04]  /*393d0*/  LDL.64 R20, [R1+0xe90] ;  /* 0x000e900001147983 */ /* 0x000f280000100a00 */
[----:B------:R-:W4:Y:S04]  /*393e0*/  LDL.64 R22, [R1+0xe50] ;  /* 0x000e500001167983 */ /* 0x000f280000100a00 */
[----:B------:R-:W4:Y:S04]  /*393f0*/  LDL.64 R24, [R1+0xe10] ;  /* 0x000e100001187983 */ /* 0x000f280000100a00 */
[----:B------:R-:W4:Y:S04]  /*39400*/  LDL.64 R26, [R1+0xdd0] ;  /* 0x000dd000011a7983 */ /* 0x000f280000100a00 */
[----:B------:R-:W4:Y:S04]  /*39410*/  LDL.64 R28, [R1+0xd90] ;  /* 0x000d9000011c7983 */ /* 0x000f280000100a00 */
[----:B-1----:R-:W4:Y:S04]  /*39420*/  LDL.64 R30, [R1+0xd50] ;  /* 0x000d5000011e7983 */ /* 0x002f280000100a00 */
[----:B------:R1:W-:Y:S04]  /*39430*/  LDGSTS.E [R43+0x1d600], [R54.64], P3 ;  /* 0x1d600000362b7fae */ /* 0x0003e80009921844 */
[----:B------:R1:W-:Y:S04]  /*39440*/  LDGSTS.E [R43+0x1e600], [R34.64], P3 ;  /* 0x1e600000222b7fae */ /* 0x0003e80009921844 */
[----:B------:R-:W4:Y:S04]  /*39450*/  LDL.64 R32, [R1+0xd10] ;  /* 0x000d100001207983 */ /* 0x000f280000100a00 */
[----:B-1----:R-:W4:Y:S04]  /*39460*/  LDL.64 R54, [R1+0x1150] ;  /* 0x0011500001367983 */ /* 0x002f280000100a00 */
[----:B------:R-:W4:Y:S04]  /*39470*/  LDL.64 R34, [R1+0xc30] ;  /* 0x000c300001227983 */ /* 0x000f280000100a00 */
[----:B------:R1:W-:Y:S04]  /*39480*/  LDGSTS.E [R43+0x1f600], [R58.64], P3 ;  /* 0x1f6000003a2b7fae */ /* 0x0003e80009921844 */
[----:B------:R1:W-:Y:S04]  /*39490*/  LDGSTS.E [R43+0x20600], [R36.64], P3 ;  /* 0x20600000242b7fae */ /* 0x0003e80009921844 */
[----:B------:R1:W-:Y:S04]  /*394a0*/  LDGSTS.E [R43+0x21600], [R50.64], P3 ;  /* 0x21600000322b7fae */ /* 0x0003e80009921844 */
[----:B-1----:R-:W4:Y:S04]  /*394b0*/  LDL.64 R58, [R1+0x1110] ;  /* 0x00111000013a7983 */ /* 0x002f280000100a00 */
[----:B------:R1:W-:Y:S04]  /*394c0*/  LDGSTS.E [R43+0x22600], [R38.64], P3 ;  /* 0x22600000262b7fae */ /* 0x0003e80009921844 */
[----:B------:R-:W4:Y:S04]  /*394d0*/  LDL.64 R50, [R1+0x10d0] ;  /* 0x0010d00001327983 */ /* 0x000f280000100a00 */
[----:B------:R1:W-:Y:S04]  /*394e0*/  LDGSTS.E [R43+0x23600], [R40.64], P3 ;  /* 0x23600000282b7fae */ /* 0x0003e80009921844 */
[----:B------:R-:W4:Y:S04]  /*394f0*/  LDL.64 R36, [R1+0xba0] ;  /* 0x000ba00001247983 */ /* 0x000f280000100a00 */
[----:B-1----:R-:W4:Y:S04]  /*39500*/  LDL.64 R38, [R1+0xb38] ;  /* 0x000b380001267983 */ /* 0x002f280000100a00 */
[----:B------:R-:W4:Y:S04]  /*39510*/  LDL.64 R40, [R1+0x818] ;  /* 0x0008180001287983 */ /* 0x000f280000100a00 */
[----:B------:R1:W-:Y:S04]  /*39520*/  LDGSTS.E [R43+0x24600], [R52.64], P3 ;  /* 0x24600000342b7fae */ /* 0x0003e80009921844 */
[----:B-1----:R-:W4:Y:S04]  /*39530*/  LDL.64 R52, [R1+0x1010] ;  /* 0x0010100001347983 */ /* 0x002f280000100a00 */
[----:B------:R1:W-:Y:S04]  /*39540*/  LDGSTS.E [R43+0x25600], [R60.64], P3 ;  /* 0x256000003c2b7fae */ /* 0x0003e80009921844 */
[----:B-1----:R-:W4:Y:S04]  /*39550*/  LDL.64 R60, [R1+0xfd0] ;  /* 0x000fd000013c7983 */ /* 0x002f280000100a00 */
[----:B------:R1:W-:Y:S04]  /*39560*/  LDGSTS.E [R43+0x26600], [R44.64], P3 ;  /* 0x266000002c2b7fae */ /* 0x0003e80009921844 */
[----:B--2---:R2:W-:Y:S04]  /*39570*/  LDGSTS.E [R43+0x27600], [R46.64], P3 ;  /* 0x276000002e2b7fae */ /* 0x0045e80009921844 */
[----:B-1----:R-:W4:Y:S04]  /*39580*/  LDL.64 R44, [R1+0x1f90] ;  /* 0x001f9000012c7983 */ /* 0x002f280000100a00 */
[----:B---3--:R1:W-:Y:S04]  /*39590*/  LDGSTS.E [R43+0x28600], [R48.64], P3 ;  /* 0x28600000302b7fae */ /* 0x0083e80009921844 */
[----:B--2---:R-:W2:Y:S04]  /*395a0*/  LDL.64 R46, [R1+0x1f58] ;  /* 0x001f5800012e7983 */ /* 0x004ea80000100a00 */
[----:B-1----:R-:W3:Y:S04]  /*395b0*/  LDL.64 R48, [R1+0x1f20] ;  /* 0x001f200001307983 */ /* 0x002ee80000100a00 */
[----:B----4-:R1:W-:Y:S04]  /*395c0*/  LDGSTS.E [R43+0x29600], [R54.64], P3 ;  /* 0x29600000362b7fae */ /* 0x0103e80009921844 */
[----:B-1----:R-:W4:Y:S04]  /*395d0*/  LDL.64 R54, [R1+0xaa8] ;  /* 0x000aa80001367983 */ /* 0x002f280000100a00 */
[----:B------:R1:W-:Y:S04]  /*395e0*/  LDGSTS.E [R43+0x2a600], [R58.64], P3 ;  /* 0x2a6000003a2b7fae */ /* 0x0003e80009921844 */
[----:B------:R1:W-:Y:S04]  /*395f0*/  LDGSTS.E [R43+0x2b600], [R50.64], P3 ;  /* 0x2b600000322b7fae */ /* 0x0003e80009921844 */
[----:B-1----:R-:W2:Y:S04]  /*39600*/  LDL.64 R58, [R1+0x1fc8] ;  /* 0x001fc800013a7983 */ /* 0x002ea80000100a00 */
[----:B------:R1:W-:Y:S04]  /*39610*/  LDGSTS.E [R43+0x2c600], [R8.64], P3 ;  /* 0x2c600000082b7fae */ /* 0x0003e80009921844 */
[----:B------:R-:W3:Y:S04]  /*39620*/  LDL.64 R50, [R1+0x1ee8] ;  /* 0x001ee80001327983 */ /* 0x000ee80000100a00 */
[----:B------:R1:W-:Y:S01]  /*39630*/  LDGSTS.E [R43+0x2d600], [R10.64], P3 ;  /* 0x2d6000000a2b7fae */ /* 0x0003e20009921844 */
[----:B------:R-:W-:-:S03]  /*39640*/  SHF.L.U32 R56, R0, 0x2, RZ ;  /* 0x0000000200387819 */ /* 0x000fc600000006ff */
[----:B-1----:R-:W3:Y:S04]  /*39650*/  LDL.64 R8, [R1+0x1d98] ;  /* 0x001d980001087983 */ /* 0x002ee80000100a00 */
[----:B------:R-:W3:Y:S04]  /*39660*/  LDL.64 R10, [R1+0x1cf0] ;  /* 0x001cf000010a7983 */ /* 0x000ee80000100a00 */
[----:B------:R1:W-:Y:S04]  /*39670*/  LDGSTS.E [R43+0x2e600], [R52.64], P3 ;  /* 0x2e600000342b7fae */ /* 0x0003e80009921844 */
[----:B-1----:R-:W3:Y:S04]  /*39680*/  LDL.64 R52, [R1+0x1eb0] ;  /* 0x001eb00001347983 */ /* 0x002ee80000100a00 */
[----:B------:R1:W-:Y:S04]  /*39690*/  LDGSTS.E [R43+0x2f600], [R60.64], P3 ;  /* 0x2f6000003c2b7fae */ /* 0x0003e80009921844 */
[----:B------:R1:W-:Y:S04]  /*396a0*/  LDGSTS.E [R43+0x30600], [R12.64], P3 ;  /* 0x306000000c2b7fae */ /* 0x0003e80009921844 */
[----:B------:R1:W-:Y:S04]  /*396b0*/  LDGSTS.E [R43+0x31600], [R14.64], P3 ;  /* 0x316000000e2b7fae */ /* 0x0003e80009921844 */
[----:B-1----:R-:W3:Y:S04]  /*396c0*/  LDL.64 R60, [R1+0x1e78] ;  /* 0x001e7800013c7983 */ /* 0x002ee80000100a00 */
[----:B------:R1:W-:Y:S04]  /*396d0*/  LDGSTS.E [R43+0x32600], [R16.64], P3 ;  /* 0x32600000102b7fae */ /* 0x0003e80009921844 */
[----:B------:R1:W-:Y:S04]  /*396e0*/  LDGSTS.E [R43+0x33600], [R18.64], P3 ;  /* 0x33600000122b7fae */ /* 0x0003e80009921844 */
[----:B------:R1:W-:Y:S04]  /*396f0*/  LDGSTS.E [R43+0x34600], [R20.64], P3 ;  /* 0x34600000142b7fae */ /* 0x0003e80009921844 */
[----:B------:R1:W-:Y:S04]  /*39700*/  LDGSTS.E [R43+0x35600], [R22.64], P3 ;  /* 0x35600000162b7fae */ /* 0x0003e80009921844 */
[----:B------:R1:W-:Y:S04]  /*39710*/  LDGSTS.E [R43+0x36600], [R24.64], P3 ;  /* 0x36600000182b7fae */ /* 0x0003e80009921844 */
[----:B------:R1:W-:Y:S04]  /*39720*/  LDGSTS.E [R43+0x37600], [R26.64], P3 ;  /* 0x376000001a2b7fae */ /* 0x0003e80009921844 */
[----:B------:R1:W-:Y:S04]  /*39730*/  LDGSTS.E [R43+0x38600], [R28.64], P3 ;  /* 0x386000001c2b7fae */ /* 0x0003e80009921844 */
[----:B------:R1:W-:Y:S01]  /*39740*/  LDGSTS.E [R43+0x39600], [R30.64], P3 ;  /* 0x396000001e2b7fae */ /* 0x0003e20009921844 */
[----:B------:R-:W-:-:S03]  /*39750*/  LOP3.LUT R0, R56, 0x40, RZ, 0x3c, !PT ;  /* 0x0000004038007812 */ /* 0x000fc600078e3cff */
[----:B------:R1:W-:Y:S04]  /*39760*/  LDGSTS.E [R43+0x3a600], [R32.64], P3 ;  /* 0x3a600000202b7fae */ /* 0x0003e80009921844 */
[----:B------:R1:W-:Y:S04]  /*39770*/  LDGSTS.E [R43+0x3b600], [R34.64], P3 ;  /* 0x3b600000222b7fae */ /* 0x0003e80009921844 */
[----:B------:R1:W-:Y:S04]  /*39780*/  LDGSTS.E [R43+0x3c600], [R36.64], P3 ;  /* 0x3c600000242b7fae */ /* 0x0003e80009921844 */
[----:B------:R1:W-:Y:S04]  /*39790*/  LDGSTS.E [R43+0x3d600], [R38.64], P3 ;  /* 0x3d600000262b7fae */ /* 0x0003e80009921844 */
[----:B------:R-:W3:Y:S04]  /*397a0*/  LDL.64 R12, [R1+0x1cb8] ;  /* 0x001cb800010c7983 */ /* 0x000ee80000100a00 */
[----:B------:R-:W3:Y:S04]  /*397b0*/  LDL.64 R14, [R1+0x1c80] ;  /* 0x001c8000010e7983 */ /* 0x000ee80000100a00 */
[----:B-1----:R-:W3:Y:S04]  /*397c0*/  LDL.64 R16, [R1+0x1c48] ;  /* 0x001c480001107983 */ /* 0x002ee80000100a00 */
        /* <DEDUP_REMOVED lines=11> */
[----:B----4-:R1:W-:Y:S04]  /*39880*/  LDGSTS.E [R43+0x3e600], [R54.64], P3 ;  /* 0x3e600000362b7fae */ /* 0x0103e80009921844 */
[----:B------:R4:W-:Y:S04]  /*39890*/  LDGSTS.E [R43+0x3f600], [R40.64], P3 ;  /* 0x3f600000282b7fae */ /* 0x0009e80009921844 */
[----:B-1----:R-:W3:Y:S04]  /*398a0*/  LDL.64 R54, [R1+0x1e40] ;  /* 0x001e400001367983 */ /* 0x002ee80000100a00 */
[----:B----4-:R-:W4:Y:S04]  /*398b0*/  LDL.64 R40, [R1+0x19a8] ;  /* 0x0019a80001287983 */ /* 0x010f280000100a00 */
[----:B------:R-:W4:Y:S04]  /*398c0*/  LDL.64 R42, [R1+0x1938] ;  /* 0x00193800012a7983 */ /* 0x000f280000100a00 */
[----:B--2---:R1:W-:Y:S04]  /*398d0*/  LDGSTS.E [R0+0x800], [R58.64], P3 ;  /* 0x008000003a007fae */ /* 0x0043e80009921844 */
[----:B------:R2:W-:Y:S04]  /*398e0*/  LDGSTS.E [R0+0x1800], [R44.64], P3 ;  /* 0x018000002c007fae */ /* 0x0005e80009921844 */
[----:B------:R2:W-:Y:S04]  /*398f0*/  LDGSTS.E [R0+0x2800], [R46.64], P3 ;  /* 0x028000002e007fae */ /* 0x0005e80009921844 */
[----:B-1----:R-:W4:Y:S04]  /*39900*/  LDL.64 R58, [R1+0x1e08] ;  /* 0x001e0800013a7983 */ /* 0x002f280000100a00 */
[----:B---3--:R1:W-:Y:S04]  /*39910*/  LDGSTS.E [R0+0x3800], [R48.64], P3 ;  /* 0x0380000030007fae */ /* 0x0083e80009921844 */
[----:B------:R3:W-:Y:S04]  /*39920*/  LDGSTS.E [R0+0x4800], [R50.64], P3 ;  /* 0x0480000032007fae */ /* 0x0007e80009921844 */
[----:B--2---:R-:W2:Y:S04]  /*39930*/  LDL.64 R44, [R1+0x18c0] ;  /* 0x0018c000012c7983 */ /* 0x004ea80000100a00 */
[----:B-1----:R-:W2:Y:S04]  /*39940*/  LDL.64 R48, [R1+0x1d60] ;  /* 0x001d600001307983 */ /* 0x002ea80000100a00 */
[----:B---3--:R-:W2:Y:S04]  /*39950*/  LDL.64 R50, [R1+0x1d28] ;  /* 0x001d280001327983 */ /* 0x008ea80000100a00 */
[----:B------:R-:W2:Y:S04]  /*39960*/  LDL.64 R46, [R1+0x1888] ;  /* 0x00188800012e7983 */ /* 0x000ea80000100a00 */
[----:B------:R1:W-:Y:S04]  /*39970*/  LDGSTS.E [R0+0x5800], [R52.64], P3 ;  /* 0x0580000034007fae */ /* 0x0003e80009921844 */
[----:B-1----:R-:W2:Y:S04]  /*39980*/  LDL.64 R52, [R1+0x18f8] ;  /* 0x0018f80001347983 */ /* 0x002ea80000100a00 */
[----:B------:R1:W-:Y:S04]  /*39990*/  LDGSTS.E [R0+0x6800], [R60.64], P3 ;  /* 0x068000003c007fae */ /* 0x0003e80009921844 */
[----:B-1----:R-:W2:Y:S04]  /*399a0*/  LDL.64 R60, [R1+0x1970] ;  /* 0x00197000013c7983 */ /* 0x002ea80000100a00 */
[----:B------:R1:W-:Y:S04]  /*399b0*/  LDGSTS.E [R0+0x7800], [R54.64], P3 ;  /* 0x0780000036007fae */ /* 0x0003e80009921844 */
[----:B-1----:R-:W4:Y:S04]  /*399c0*/  LDL.64 R54, [R1+0x1848] ;  /* 0x0018480001367983 */ /* 0x002f280000100a00 */
[----:B----4-:R1:W-:Y:S04]  /*399d0*/  LDGSTS.E [R0+0x8800], [R58.64], P3 ;  /* 0x088000003a007fae */ /* 0x0103e80009921844 */
[----:B------:R4:W-:Y:S04]  /*399e0*/  LDGSTS.E [R0+0x9800], [R6.64], P3 ;  /* 0x0980000006007fae */ /* 0x0009e80009921844 */
[----:B------:R2:W-:Y:S04]  /*399f0*/  LDGSTS.E [R0+0xa800], [R8.64], P3 ;  /* 0x0a80000008007fae */ /* 0x0005e80009921844 */
[----:B-1----:R-:W3:Y:S04]  /*39a00*/  LDL.64 R58, [R1+0x1808] ;  /* 0x00180800013a7983 */ /* 0x002ee80000100a00 */
        /* <DEDUP_REMOVED lines=22> */
[----:B------:R1:W-:Y:S04]  /*39b70*/  LDGSTS.E [R0+0x1f800], [R52.64], P3 ;  /* 0x1f80000034007fae */ /* 0x0003e80009921844 */
[----:B-1----:R-:W2:Y:S04]  /*39b80*/  LDL.64 R60, [R1+0x1208] ;  /* 0x00120800013c7983 */ /* 0x002ea80000100a00 */
[----:B------:R1:W-:Y:S04]  /*39b90*/  LDGSTS.E [R0+0x20800], [R44.64], P3 ;  /* 0x208000002c007fae */ /* 0x0003e80009921844 */
[----:B------:R-:W2:Y:S04]  /*39ba0*/  LDL.64 R52, [R1+0x11c8] ;  /* 0x0011c80001347983 */ /* 0x000ea80000100a00 */
[----:B------:R1:W-:Y:S04]  /*39bb0*/  LDGSTS.E [R0+0x21800], [R46.64], P3 ;  /* 0x218000002e007fae */ /* 0x0003e80009921844 */
        /* <DEDUP_REMOVED lines=20> */
[----:B------:R-:W4:Y:S04]  /*39d00*/  LDL.64 R46, [R1+0x810] ;  /* 0x00081000012e7983 */ /* 0x000f280000100a00 */
[----:B------:R1:W-:Y:S04]  /*39d10*/  LDGSTS.E [R0+0x22800], [R54.64], P3 ;  /* 0x2280000036007fae */ /* 0x0003e80009921844 */
[----:B-1----:R-:W4:Y:S04]  /*39d20*/  LDL.64 R54, [R1+0x1108] ;  /* 0x0011080001367983 */ /* 0x002f280000100a00 */
[----:B---3--:R1:W-:Y:S04]  /*39d30*/  LDGSTS.E [R0+0x23800], [R58.64], P3 ;  /* 0x238000003a007fae */ /* 0x0083e80009921844 */
[----:B-1----:R-:W3:Y:S04]  /*39d40*/  LDL.64 R58, [R1+0x10c8] ;  /* 0x0010c800013a7983 */ /* 0x002ee80000100a00 */
[----:B------:R1:W-:Y:S04]  /*39d50*/  LDGSTS.E [R0+0x24800], [R48.64], P3 ;  /* 0x2480000030007fae */ /* 0x0003e80009921844 */
[----:B--2---:R2:W-:Y:S04]  /*39d60*/  LDGSTS.E [R0+0x25800], [R50.64], P3 ;  /* 0x2580000032007fae */ /* 0x0045e80009921844 */
[----:B-1----:R-:W3:Y:S04]  /*39d70*/  LDL.64 R48, [R1+0x1fc0] ;  /* 0x001fc00001307983 */ /* 0x002ee80000100a00 */
[----:B--2---:R-:W2:Y:S04]  /*39d80*/  LDL.64 R50, [R1+0x1f88] ;  /* 0x001f880001327983 */ /* 0x004ea80000100a00 */
[----:B------:R1:W-:Y:S04]  /*39d90*/  LDGSTS.E [R0+0x26800], [R60.64], P3 ;  /* 0x268000003c007fae */ /* 0x0003e80009921844 */
[----:B------:R4:W-:Y:S04]  /*39da0*/  LDGSTS.E [R0+0x27800], [R52.64], P3 ;  /* 0x2780000034007fae */ /* 0x0009e80009921844 */
[----:B-1----:R-:W2:Y:S04]  /*39db0*/  LDL.64 R60, [R1+0xaa0] ;  /* 0x000aa000013c7983 */ /* 0x002ea80000100a00 */
[----:B----4-:R1:W-:Y:S04]  /*39dc0*/  LDGSTS.E [R0+0x28800], [R6.64], P3 ;  /* 0x2880000006007fae */ /* 0x0103e80009921844 */
[----:B------:R-:W2:Y:S04]  /*39dd0*/  LDL.64 R52, [R1+0x1f50] ;  /* 0x001f500001347983 */ /* 0x000ea80000100a00 */
[----:B------:R1:W-:Y:S01]  /*39de0*/  LDGSTS.E [R0+0x29800], [R8.64], P3 ;  /* 0x2980000008007fae */ /* 0x0003e20009921844 */
[----:B------:R-:W-:-:S03]  /*39df0*/  LOP3.LUT R56, R56, 0x50, RZ, 0x3c, !PT ;  /* 0x0000005038387812 */ /* 0x000fc600078e3cff */
[----:B-1----:R-:W2:Y:S04]  /*39e00*/  LDL.64 R6, [R1+0x1e38] ;  /* 0x001e380001067983 */ /* 0x002ea80000100a00 */
[----:B------:R-:W2:Y:S04]  /*39e10*/  LDL.64 R8, [R1+0x1d90] ;  /* 0x001d900001087983 */ /* 0x000ea80000100a00 */
[----:B------:R1:W-:Y:S04]  /*39e20*/  LDGSTS.E [R0+0x2a800], [R54.64], P3 ;  /* 0x2a80000036007fae */ /* 0x0003e80009921844 */
[----:B-1----:R-:W2:Y:S04]  /*39e30*/  LDL.64 R54, [R1+0x1f18] ;  /* 0x001f180001367983 */ /* 0x002ea80000100a00 */
[----:B---3--:R1:W-:Y:S04]  /*39e40*/  LDGSTS.E [R0+0x2b800], [R58.64], P3 ;  /* 0x2b8000003a007fae */ /* 0x0083e80009921844 */
        /* <DEDUP_REMOVED lines=18> */
[----:B-1----:R-:W4:Y:S04]  /*39f70*/  LDL.64 R58, [R1+0x1ee0] ;  /* 0x001ee000013a7983 */ /* 0x002f280000100a00 */
[----:B---3--:R-:W3:Y:S04]  /*39f80*/  LDL.64 R10, [R1+0x1d58] ;  /* 0x001d5800010a7983 */ /* 0x008ee80000100a00 */
[----:B------:R-:W3:Y:S04]  /*39f90*/  LDL.64 R12, [R1+0x1d20] ;  /* 0x001d2000010c7983 */ /* 0x000ee80000100a00 */
[----:B------:R-:W3:Y:S04]  /*39fa0*/  LDL.64 R14, [R1+0x1ce8] ;  /* 0x001ce800010e7983 */ /* 0x000ee80000100a00 */
[----:B------:R-:W3:Y:S04]  /*39fb0*/  LDL.64 R16, [R1+0x1cb0] ;  /* 0x001cb00001107983 */ /* 0x000ee80000100a00 */
[----:B--2---:R1:W-:Y:S04]  /*39fc0*/  LDGSTS.E [R0+0x3e800], [R60.64], P3 ;  /* 0x3e8000003c007fae */ /* 0x0043e80009921844 */
[----:B------:R2:W-:Y:S04]  /*39fd0*/  LDGSTS.E [R0+0x3f800], [R46.64], P3 ;  /* 0x3f8000002e007fae */ /* 0x0005e80009921844 */
        /* <DEDUP_REMOVED lines=20> */
[----:B--2---:R-:W2:Y:S04]  /*3a120*/  LDL.64 R46, [R1+0x1930] ;  /* 0x00193000012e7983 */ /* 0x004ea80000100a00 */
[----:B------:R-:W2:Y:S04]  /*3a130*/  LDL.64 R48, [R1+0x18f0] ;  /* 0x0018f00001307983 */ /* 0x000ea80000100a00 */
[----:B------:R1:W-:Y:S04]  /*3a140*/  LDGSTS.E [R56+0x3a00], [R54.64], P3 ;  /* 0x03a0000036387fae */ /* 0x0003e80009921844 */
[----:B-1----:R-:W2:Y:S04]  /*3a150*/  LDL.64 R54, [R1+0x1968] ;  /* 0x0019680001367983 */ /* 0x002ea80000100a00 */
[----:B----4-:R1:W-:Y:S04]  /*3a160*/  LDGSTS.E [R56+0x4a00], [R58.64], P3 ;  /* 0x04a000003a387fae */ /* 0x0103e80009921844 */
[----:B-1----:R-:W4:Y:S04]  /*3a170*/  LDL.64 R58, [R1+0x18b8] ;  /* 0x0018b800013a7983 */ /* 0x002f280000100a00 */
[----:B---3--:R1:W-:Y:S04]  /*3a180*/  LDGSTS.E [R56+0x5a00], [R60.64], P3 ;  /* 0x05a000003c387fae */ /* 0x0083e80009921844 */
[----:B------:R3:W-:Y:S04]  /*3a190*/  LDGSTS.E [R56+0x6a00], [R4.64], P3 ;  /* 0x06a0000004387fae */ /* 0x0007e80009921844 */
[----:B------:R2:W-:Y:S04]  /*3a1a0*/  LDGSTS.E [R56+0x7a00], [R6.64], P3 ;  /* 0x07a0000006387fae */ /* 0x0005e80009921844 */
[----:B-1----:R-:W4:Y:S04]  /*3a1b0*/  LDL.64 R60, [R1+0x1880] ;  /* 0x00188000013c7983 */ /* 0x002f280000100a00 */
        /* <DEDUP_REMOVED lines=21> */
[----:B------:R1:W-:Y:S04]  /*3a310*/  LDGSTS.E [R56+0x1ca00], [R44.64], P3 ;  /* 0x1ca000002c387fae */ /* 0x0003e80009921844 */
[----:B------:R-:W4:Y:S04]  /*3a320*/  LDL.64 R52, [R1+0x1680] ;  /* 0x0016800001347983 */ /* 0x000f280000100a00 */
[----:B---3--:R-:W3:Y:S04]  /*3a330*/  LDL.64 R4, [R1+0x1240] ;  /* 0x0012400001047983 */ /* 0x008ee80000100a00 */
[----:B--2---:R2:W-:Y:S04]  /*3a340*/  LDGSTS.E [R56+0x1da00], [R54.64], P3 ;  /* 0x1da0000036387fae */ /* 0x0045e80009921844 */
[----:B------:R1:W-:Y:S04]  /*3a350*/  LDGSTS.E [R56+0x1ea00], [R46.64], P3 ;  /* 0x1ea000002e387fae */ /* 0x0003e80009921844 */
[----:B------:R1:W-:Y:S04]  /*3a360*/  LDGSTS.E [R56+0x1fa00], [R48.64], P3 ;  /* 0x1fa0000030387fae */ /* 0x0003e80009921844 */
[----:B--2---:R-:W2:Y:S04]  /*3a370*/  LDL.64 R54, [R1+0x1280] ;  /* 0x0012800001367983 */ /* 0x004ea80000100a00 */
        /* <DEDUP_REMOVED lines=21> */
[----:B------:R-:W3:Y:S04]  /*3a4d0*/  LDL.64 R48, [R1+0xb28] ;  /* 0x000b280001307983 */ /* 0x000ee80000100a00 */
[----:B----4-:R1:W-:Y:S04]  /*3a4e0*/  LDGSTS.E [R56+0x20a00], [R58.64], P3 ;  /* 0x20a000003a387fae */ /* 0x0103e80009921844 */
[----:B-1----:R-:W4:Y:S04]  /*3a4f0*/  LDL.64 R58, [R1+0x11c0] ;  /* 0x0011c000013a7983 */ /* 0x002f280000100a00 */
[----:B------:R1:W-:Y:S04]  /*3a500*/  LDGSTS.E [R56+0x21a00], [R60.64], P3 ;  /* 0x21a000003c387fae */ /* 0x0003e80009921844 */
[----:B-1----:R-:W4:Y:S04]  /*3a510*/  LDL.64 R60, [R1+0x1180] ;  /* 0x00118000013c7983 */ /* 0x002f280000100a00 */
[----:B------:R1:W-:Y:S04]  /*3a520*/  LDGSTS.E [R56+0x22a00], [R50.64], P3 ;  /* 0x22a0000032387fae */ /* 0x0003e80009921844 */
[----:B------:R1:W-:Y:S04]  /*3a530*/  LDGSTS.E [R56+0x23a00], [R52.64], P3 ;  /* 0x23a0000034387fae */ /* 0x0003e80009921844 */
[----:B-1----:R-:W4:Y:S04]  /*3a540*/  LDL.64 R50, [R1+0xa68] ;  /* 0x000a680001327983 */ /* 0x002f280000100a00 */
[----:B------:R-:W4:Y:S04]  /*3a550*/  LDL.64 R52, [R1+0x748] ;  /* 0x0007480001347983 */ /* 0x000f280000100a00 */
[----:B--2---:R1:W-:Y:S04]  /*3a560*/  LDGSTS.E [R56+0x24a00], [R54.64], P3 ;  /* 0x24a0000036387fae */ /* 0x0043e80009921844 */
[----:B---3--:R2:W-:Y:S04]  /*3a570*/  LDGSTS.E [R56+0x25a00], [R4.64], P3 ;  /* 0x25a0000004387fae */ /* 0x0085e80009921844 */
[----:B------:R3:W-:Y:S04]  /*3a580*/  LDGSTS.E [R56+0x26a00], [R6.64], P3 ;  /* 0x26a0000006387fae */ /* 0x0007e80009921844 */
[----:B-1----:R-:W4:Y:S01]  /*3a590*/  LDL.64 R54, [R1+0x1fb8] ;  /* 0x001fb80001367983 */ /* 0x002f220000100a00 */
[----:B------:R-:W-:-:S03]  /*3a5a0*/  LOP3.LUT R0, R57, 0x60, RZ, 0x3c, !PT ;  /* 0x0000006039007812 */ /* 0x000fc600078e3cff */
[----:B--2---:R-:W2:Y:S04]  /*3a5b0*/  LDL.64 R4, [R1+0x1ed8] ;  /* 0x001ed80001047983 */ /* 0x004ea80000100a00 */
[----:B---3--:R-:W3:Y:S04]  /*3a5c0*/  LDL.64 R6, [R1+0x1e30] ;  /* 0x001e300001067983 */ /* 0x008ee80000100a00 */
[----:B----4-:R1:W-:Y:S04]  /*3a5d0*/  LDGSTS.E [R56+0x27a00], [R58.64], P3 ;  /* 0x27a000003a387fae */ /* 0x0103e80009921844 */
[----:B-1----:R-:W4:Y:S04]  /*3a5e0*/  LDL.64 R58, [R1+0x1f80] ;  /* 0x001f8000013a7983 */ /* 0x002f280000100a00 */
[----:B------:R1:W-:Y:S04]  /*3a5f0*/  LDGSTS.E [R56+0x28a00], [R60.64], P3 ;  /* 0x28a000003c387fae */ /* 0x0003e80009921844 */
[----:B------:R1:W-:Y:S04]  /*3a600*/  LDGSTS.E [R56+0x29a00], [R8.64], P3 ;  /* 0x29a0000008387fae */ /* 0x0003e80009921844 */
[----:B------:R1:W-:Y:S04]  /*3a610*/  LDGSTS.E [R56+0x2aa00], [R10.64], P3 ;  /* 0x2aa000000a387fae */ /* 0x0003e80009921844 */
        /* <DEDUP_REMOVED lines=22> */
[----:B------:R-:W3:Y:S04]  /*3a780*/  LDL.64 R8, [R1+0x1df8] ;  /* 0x001df80001087983 */ /* 0x000ee80000100a00 */
[----:B------:R-:W3:Y:S04]  /*3a790*/  LDL.64 R10, [R1+0x1dc0] ;  /* 0x001dc000010a7983 */ /* 0x000ee80000100a00 */
[----:B-1----:R-:W3:Y:S04]  /*3a7a0*/  LDL.64 R52, [R1+0x1ea0] ;  /* 0x001ea00001347983 */ /* 0x002ee80000100a00 */
        /* <DEDUP_REMOVED lines=23> */
[----:B-1----:R-:W4:Y:S04]  /*3a920*/  LDL.64 R58, [R1+0x1928] ;  /* 0x00192800013a7983 */ /* 0x002f280000100a00 */
[----:B--2---:R1:W-:Y:S04]  /*3a930*/  LDGSTS.E [R0+0x2c00], [R60.64], P3 ;  /* 0x02c000003c007fae */ /* 0x0043e80009921844 */
[----:B------:R2:W-:Y:S04]  /*3a940*/  LDGSTS.E [R0+0x3c00], [R2.64], P3 ;  /* 0x03c0000002007fae */ /* 0x0005e80009921844 */
[----:B------:R2:W-:Y:S04]  /*3a950*/  LDGSTS.E [R0+0x4c00], [R4.64], P3 ;  /* 0x04c0000004007fae */ /* 0x0005e80009921844 */
[----:B-1----:R-:W4:Y:S04]  /*3a960*/  LDL.64 R60, [R1+0x18e8] ;  /* 0x0018e800013c7983 */ /* 0x002f280000100a00 */
[----:B--2---:R-:W2:Y:S04]  /*3a970*/  LDL.64 R2, [R1+0x1838] ;  /* 0x0018380001027983 */ /* 0x004ea80000100a00 */
[----:B------:R-:W2:Y:S04]  /*3a980*/  LDL.64 R4, [R1+0x12b8] ;  /* 0x0012b80001047983 */ /* 0x000ea80000100a00 */
[----:B---3--:R1:W-:Y:S04]  /*3a990*/  LDGSTS.E [R0+0x5c00], [R52.64], P3 ;  /* 0x05c0000034007fae */ /* 0x0083e80009921844 */
        /* <DEDUP_REMOVED lines=26> */
[----:B------:R-:W2:Y:S04]  /*3ab40*/  LDL.64 R6, [R1+0x11f8] ;  /* 0x0011f80001067983 */ /* 0x000ea80000100a00 */
        /* <DEDUP_REMOVED lines=16> */
[----:B----4-:R4:W-:Y:S04]  /*3ac50*/  LDGSTS.E [R0+0x1ec00], [R58.64], P3 ;  /* 0x1ec000003a007fae */ /* 0x0109e80009921844 */
[----:B------:R-:W2:Y:S04]  /*3ac60*/  LDL.64 R40, [R1+0xdb8] ;  /* 0x000db80001287983 */ /* 0x000ea80000100a00 */
[----:B------:R-:W2:Y:S04]  /*3ac70*/  LDL.64 R42, [R1+0xd78] ;  /* 0x000d7800012a7983 */ /* 0x000ea80000100a00 */
[----:B----4-:R-:W4:Y:S04]  /*3ac80*/  LDL.64 R58, [R1+0x1278] ;  /* 0x00127800013a7983 */ /* 0x010f280000100a00 */
        /* <DEDUP_REMOVED lines=8> */
[----:B--2---:R1:W-:Y:S04]  /*3ad10*/  LDGSTS.E [R0+0x21c00], [R54.64], P3 ;  /* 0x21c0000036007fae */ /* 0x0043e80009921844 */
[----:B------:R2:W-:Y:S04]  /*3ad20*/  LDGSTS.E [R0+0x22c00], [R2.64], P3 ;  /* 0x22c0000002007fae */ /* 0x0005e80009921844 */
[----:B------:R2:W-:Y:S04]  /*3ad30*/  LDGSTS.E [R0+0x23c00], [R4.64], P3 ;  /* 0x23c0000004007fae */ /* 0x0005e80009921844 */
[----:B-1----:R-:W3:Y:S04]  /*3ad40*/  LDL.64 R54, [R1+0xa60] ;  /* 0x000a600001367983 */ /* 0x002ee80000100a00 */
[----:B----4-:R1:W-:Y:S04]  /*3ad50*/  LDGSTS.E [R0+0x24c00], [R58.64], P3 ;  /* 0x24c000003a007fae */ /* 0x0103e80009921844 */
[----:B-1----:R-:W4:Y:S04]  /*3ad60*/  LDL.64 R58, [R1+0x1fb0] ;  /* 0x001fb000013a7983 */ /* 0x002f280000100a00 */
[----:B------:R1:W-:Y:S04]  /*3ad70*/  LDGSTS.E [R0+0x25c00], [R60.64], P3 ;  /* 0x25c000003c007fae */ /* 0x0003e80009921844 */
        /* <DEDUP_REMOVED lines=19> */
[----:B--2---:R-:W-:-:S03]  /*3aeb0*/  LOP3.LUT R2, R57, 0x70, RZ, 0x3c, !PT ;  /* 0x0000007039027812 */ /* 0x004fc600078e3cff */
[----:B------:R2:W-:Y:S04]  /*3aec0*/  LDGSTS.E [R0+0x38c00], [R42.64], P3 ;  /* 0x38c000002a007fae */ /* 0x0005e80009921844 */
[----:B------:R1:W-:Y:S04]  /*3aed0*/  LDGSTS.E [R0+0x39c00], [R44.64], P3 ;  /* 0x39c000002c007fae */ /* 0x0003e80009921844 */
[----:B------:R1:W-:Y:S04]  /*3aee0*/  LDGSTS.E [R0+0x3ac00], [R46.64], P3 ;  /* 0x3ac000002e007fae */ /* 0x0003e80009921844 */
[----:B------:R1:W-:Y:S04]  /*3aef0*/  LDGSTS.E [R0+0x3bc00], [R48.64], P3 ;  /* 0x3bc0000030007fae */ /* 0x0003e80009921844 */
[----:B------:R1:W-:Y:S04]  /*3af00*/  LDGSTS.E [R0+0x3cc00], [R50.64], P3 ;  /* 0x3cc0000032007fae */ /* 0x0003e80009921844 */
[----:B---3--:R2:W-:Y:S04]  /*3af10*/  LDGSTS.E [R0+0x3dc00], [R52.64], P3 ;  /* 0x3dc0000034007fae */ /* 0x0085e80009921844 */
[----:B------:R1:W-:Y:S04]  /*3af20*/  STL.64 [R1+0x3a78], R248 ;  /* 0x003a78f801007387 */ /* 0x0003e80000100a00 */
[----:B------:R1:W-:Y:S04]  /*3af30*/  LDGSTS.E [R0+0x3ec00], [R54.64], P3 ;  /* 0x3ec0000036007fae */ /* 0x0003e80009921844 */
[----:B------:R1:W-:Y:S04]  /*3af40*/  LDGSTS.E [R0+0x3fc00], [R248.64], P3 ;  /* 0x3fc00000f8007fae */ /* 0x0003e80009921844 */
[----:B-1----:R-:W3:Y:S04]  /*3af50*/  LDL.LU.64 R248, [R1+0x1870] ;  /* 0x0018700001f87983 */ /* 0x002ee80000300a00 */
        /* <DEDUP_REMOVED lines=19> */
[----:B------:R-:W2:Y:S04]  /*3b090*/  LDL.64 R34, [R1+0x1ae0] ;  /* 0x001ae00001227983 */ /* 0x000ea80000100a00 */
[----:B------:R-:W3:Y:S04]  /*3b0a0*/  LDL.64 R36, [R1+0x1aa8] ;  /* 0x001aa80001247983 */ /* 0x000ee80000100a00 */
[----:B-1----:R-:W3:Y:S04]  /*3b0b0*/  LDL.64 R58, [R1+0x1f08] ;  /* 0x001f0800013a7983 */ /* 0x002ee80000100a00 */
[----:B------:R-:W3:Y:S04]  /*3b0c0*/  LDL.64 R38, [R1+0x1a70] ;  /* 0x001a700001267983 */ /* 0x000ee80000100a00 */
[----:B------:R-:W3:Y:S04]  /*3b0d0*/  LDL.64 R40, [R1+0x1a38] ;  /* 0x001a380001287983 */ /* 0x000ee80000100a00 */
[----:B--2---:R-:W2:Y:S04]  /*3b0e0*/  LDL.64 R42, [R1+0x1a00] ;  /* 0x001a0000012a7983 */ /* 0x004ea80000100a00 */
[----:B------:R-:W2:Y:S04]  /*3b0f0*/  LDL.64 R44, [R1+0x19c8] ;  /* 0x0019c800012c7983 */ /* 0x000ea80000100a00 */
[----:B------:R1:W-:Y:S04]  /*3b100*/  LDGSTS.E [R2+0x1e00], [R60.64], P3 ;  /* 0x01e000003c027fae */ /* 0x0003e80009921844 */
[----:B------:R-:W2:Y:S04]  /*3b110*/  LDL.64 R46, [R1+0x1990] ;  /* 0x00199000012e7983 */ /* 0x000ea80000100a00 */
[----:B------:R-:W2:Y:S04]  /*3b120*/  LDL.64 R48, [R1+0x1958] ;  /* 0x0019580001307983 */ /* 0x000ea80000100a00 */
[----:B-1----:R-:W2:Y:S04]  /*3b130*/  LDL.64 R60, [R1+0x1f40] ;  /* 0x001f4000013c7983 */ /* 0x002ea80000100a00 */
[----:B------:R-:W3:Y:S04]  /*3b140*/  LDL.64 R50, [R1+0x1920] ;  /* 0x0019200001327983 */ /* 0x000ee80000100a00 */
[----:B------:R-:W2:Y:S04]  /*3b150*/  LDL.64 R52, [R1+0x18e0] ;  /* 0x0018e00001347983 */ /* 0x000ea80000100a00 */
[----:B------:R-:W2:Y:S04]  /*3b160*/  LDL.64 R54, [R1+0x18a8] ;  /* 0x0018a80001367983 */ /* 0x000ea80000100a00 */
[----:B--2---:R1:W-:Y:S04]  /*3b170*/  LDGSTS.E [R2+0x2e00], [R60.64], P3 ;  /* 0x02e000003c027fae */ /* 0x0043e80009921844 */
[----:B---3--:R2:W-:Y:S04]  /*3b180*/  LDGSTS.E [R2+0x3e00], [R58.64], P3 ;  /* 0x03e000003a027fae */ /* 0x0085e80009921844 */
[----:B------:R3:W-:Y:S04]  /*3b190*/  LDGSTS.E [R2+0x4e00], [R56.64], P3 ;  /* 0x04e0000038027fae */ /* 0x0007e80009921844 */
[----:B-1----:R-:W4:Y:S04]  /*3b1a0*/  LDL.LU.64 R60, [R1+0x3bf8] ;  /* 0x003bf800013c7983 */ /* 0x002f280000300a00 */
[----:B--2---:R-:W2:Y:S04]  /*3b1b0*/  LDL.LU.64 R58, [R1+0x3bf0] ;  /* 0x003bf000013a7983 */ /* 0x004ea80000300a00 */
[----:B------:R1:W-:Y:S04]  /*3b1c0*/  LDGSTS.E [R2+0x5e00], [R250.64], P3 ;  /* 0x05e00000fa027fae */ /* 0x0003e80009921844 */
[----:B---3--:R-:W3:Y:S04]  /*3b1d0*/  LDL.LU.64 R56, [R1+0x3be8] ;  /* 0x003be80001387983 */ /* 0x008ee80000300a00 */
        /* <DEDUP_REMOVED lines=29> */
[----:B------:R-:W3:Y:S04]  /*3b3b0*/  LDL.64 R52, [R1+0x1270] ;  /* 0x0012700001347983 */ /* 0x000ee80000100a00 */
[----:B------:R-:W3:Y:S04]  /*3b3c0*/  LDL.64 R54, [R1+0x12b0] ;  /* 0x0012b00001367983 */ /* 0x000ee80000100a00 */
        /* <DEDUP_REMOVED lines=24> */
[----:B------:R1:W-:Y:S04]  /*3b550*/  LDGSTS.E [R2+0x21e00], [R248.64], P3 ;  /* 0x21e00000f8027fae */ /* 0x0003e80009921844 */
[----:B------:R1:W-:Y:S04]  /*3b560*/  STL.64 [R1+0x3ae8], R248 ;  /* 0x003ae8f801007387 */ /* 0x0003e80000100a00 */
[----:B-1----:R-:W4:Y:S04]  /*3b570*/  LDL.64 R248, [R1+0xb18] ;  /* 0x000b180001f87983 */ /* 0x002f280000100a00 */
[----:B--2---:R1:W-:Y:S04]  /*3b580*/  LDGSTS.E [R2+0x22e00], [R246.64], P3 ;  /* 0x22e00000f6027fae */ /* 0x0043e80009921844 */
[----:B-1----:R-:W4:Y:S04]  /*3b590*/  LDL.64 R246, [R1+0x740] ;  /* 0x0007400001f67983 */ /* 0x002f280000100a00 */
[----:B------:R-:W1:Y:S02]  /*3b5a0*/  S2R R0, SR_TID.X ;  /* 0x0000000000007919 */ /* 0x000e640000002100 */
[----:B-1----:R-:W-:Y:S01]  /*3b5b0*/  LOP3.LUT R3, R0, 0x7f, RZ, 0xc0, !PT ;  /* 0x0000007f00037812 */ /* 0x002fe200078ec0ff */
[----:B------:R-:W-:Y:S01]  /*3b5c0*/  IMAD.MOV.U32 R0, RZ, RZ, c[0x0][0x188] ;  /* 0x00006200ff007624 */ /* 0x000fe200078e00ff */
[----:B---3--:R1:W-:Y:S04]  /*3b5d0*/  LDGSTS.E [R2+0x23e00], [R54.64], P3 ;  /* 0x23e0000036027fae */ /* 0x0083e80009921844 */
[----:B------:R3:W-:Y:S04]  /*3b5e0*/  LDGSTS.E [R2+0x24e00], [R52.64], P3 ;  /* 0x24e0000034027fae */ /* 0x0007e80009921844 */
[----:B------:R1:W-:Y:S04]  /*3b5f0*/  LDGSTS.E [R2+0x25e00], [R50.64], P3 ;  /* 0x25e0000032027fae */ /* 0x0003e80009921844 */
[----:B----4-:R4:W-:Y:S04]  /*3b600*/  LDGSTS.E [R2+0x26e00], [R48.64], P3 ;  /* 0x26e0000030027fae */ /* 0x0109e80009921844 */
[----:B------:R1:W-:Y:S04]  /*3b610*/  LDGSTS.E [R2+0x27e00], [R46.64], P3 ;  /* 0x27e000002e027fae */ /* 0x0003e80009921844 */
[----:B------:R1:W-:Y:S04]  /*3b620*/  LDGSTS.E [R2+0x28e00], [R44.64], P3 ;  /* 0x28e000002c027fae */ /* 0x0003e80009921844 */
[----:B------:R1:W-:Y:S04]  /*3b630*/  LDGSTS.E [R2+0x29e00], [R42.64], P3 ;  /* 0x29e000002a027fae */ /* 0x0003e80009921844 */
[----:B------:R3:W-:Y:S04]  /*3b640*/  LDGSTS.E [R2+0x2ae00], [R40.64], P3 ;  /* 0x2ae0000028027fae */ /* 0x0007e80009921844 */
[----:B------:R3:W-:Y:S04]  /*3b650*/  LDGSTS.E [R2+0x2be00], [R38.64], P3 ;  /* 0x2be0000026027fae */ /* 0x0007e80009921844 */
[----:B-1----:R-:W2:Y:S04]  /*3b660*/  LDL.LU.64 R54, [R1+0x3be0] ;  /* 0x003be00001367983 */ /* 0x002ea80000300a00 */
[----:B------:R1:W-:Y:S04]  /*3b670*/  LDGSTS.E [R2+0x2ce00], [R36.64], P3 ;  /* 0x2ce0000024027fae */ /* 0x0003e80009921844 */
[----:B---3--:R-:W3:Y:S04]  /*3b680*/  LDL.LU.64 R52, [R1+0x3bd8] ;  /* 0x003bd80001347983 */ /* 0x008ee80000300a00 */
[----:B------:R1:W-:Y:S04]  /*3b690*/  LDGSTS.E [R2+0x2de00], [R34.64], P3 ;  /* 0x2de0000022027fae */ /* 0x0003e80009921844 */
[----:B------:R-:W2:Y:S04]  /*3b6a0*/  LDL.LU.64 R50, [R1+0x3bd0] ;  /* 0x003bd00001327983 */ /* 0x000ea80000300a00 */
[----:B------:R1:W-:Y:S04]  /*3b6b0*/  LDGSTS.E [R2+0x2ee00], [R32.64], P3 ;  /* 0x2ee0000020027fae */ /* 0x0003e80009921844 */
[----:B----4-:R-:W4:Y:S04]  /*3b6c0*/  LDL.LU.64 R48, [R1+0x3bc8] ;  /* 0x003bc80001307983 */ /* 0x010f280000300a00 */
[----:B------:R1:W-:Y:S04]  /*3b6d0*/  LDGSTS.E [R2+0x2fe00], [R30.64], P3 ;  /* 0x2fe000001e027fae */ /* 0x0003e80009921844 */
[----:B------:R-:W2:Y:S04]  /*3b6e0*/  LDL.LU.64 R46, [R1+0x3bc0] ;  /* 0x003bc000012e7983 */ /* 0x000ea80000300a00 */
        /* <DEDUP_REMOVED lines=9> */
[----:B-1----:R-:W2:Y:S04]  /*3b780*/  LDL.LU.64 R36, [R1+0x3b98] ;  /* 0x003b980001247983 */ /* 0x002ea80000300a00 */
        /* <DEDUP_REMOVED lines=20> */
[----:B------:R-:W2:Y:S01]  /*3b8d0*/  LDL.LU.64 R14, [R1+0x3b40] ;  /* 0x003b4000010e7983 */ /* 0x000ea20000300a00 */
[----:B------:R-:W-:-:S03]  /*3b8e0*/  IMAD.SHL.U32 R248, R3, 0x4, RZ ;  /* 0x0000000403f87824 */ /* 0x000fc600078e00ff */
[----:B------:R-:W2:Y:S04]  /*3b8f0*/  LDL.LU.64 R12, [R1+0x3b38] ;  /* 0x003b3800010c7983 */ /* 0x000ea80000300a00 */
[----:B------:R-:W2:Y:S04]  /*3b900*/  LDL.LU.64 R10, [R1+0x3b30] ;  /* 0x003b3000010a7983 */ /* 0x000ea80000300a00 */
[----:B------:R1:W-:Y:S01]  /*3b910*/  LDGSTS.E [R2+0x3fe00], [R246.64], P3 ;  /* 0x3fe00000f6027fae */ /* 0x0003e20009921844 */
[----:B------:R-:W-:Y:S01]  /*3b920*/  ISETP.GE.U32.AND P3, PT, R252, 0x7ffffee8, PT ;  /* 0x7ffffee8fc00780c */ /* 0x000fe20003f66070 */
[----:B------:R-:W-:-:S02]  /*3b930*/  IMAD.SHL.U32 R252, R0, 0x80, RZ ;  /* 0x0000008000fc7824 */ /* 0x000fc400078e00ff */
[----:B------:R-:W2:Y:S04]  /*3b940*/  LDL.LU.64 R8, [R1+0x3b28] ;  /* 0x003b280001087983 */ /* 0x000ea80000300a00 */
[----:B------:R-:W2:Y:S04]  /*3b950*/  LDL.LU.64 R6, [R1+0x3b20] ;  /* 0x003b200001067983 */ /* 0x000ea80000300a00 */
[----:B------:R-:W2:Y:S01]  /*3b960*/  LDL.LU.64 R4, [R1+0x3b18] ;  /* 0x003b180001047983 */ /* 0x000ea20000300a00 */
[----:B-1----:R-:W-:-:S03]  /*3b970*/  IMAD.WIDE R2, R252, 0x4, R242 ;  /* 0x00000004fc027825 */ /* 0x002fc600078e02f2 */
[----:B------:R-:W2:Y:S04]  /*3b980*/  LDL.LU.64 R242, [R1+0x418] ;  /* 0x0004180001f27983 */ /* 0x000ea80000300a00 */
[----:B------:R-:W0:Y:S01]  /*3b990*/  LDGDEPBAR ;  /* 0x00000000000079af */ /* 0x000e220000000000 */
[----:B------:R-:W-:Y:S01]  /*3b9a0*/  IMAD.WIDE R246, R252, 0x4, R244 ;  /* 0x00000004fcf67825 */ /* 0x000fe200078e02f4 */
[----:B------:R-:W-:Y:S02]  /*3b9b0*/  IADD3 R250, R248, 0x100000, RZ ;  /* 0x00100000f8fa7810 */ /* 0x000fe40007ffe0ff */
[----:B------:R-:W-:Y:S01]  /*3b9c0*/  BAR.SYNC.DEFER_BLOCKING 0x0 ;  /* 0x0000000000007b1d */ /* 0x000fe20000010000 */
[----:B------:R-:W-:-:S05]  /*3b9d0*/  IMAD.MOV.U32 R245, RZ, RZ, c[0x0][0x180] ;  /* 0x00006000fff57624 */ /* 0x000fca00078e00ff */
[----:B------:R1:W-:Y:S04]  /*3b9e0*/  STL.64 [R1+0x23f8], R2 ;  /* 0x0023f80201007387 */ /* 0x0003e80000100a00 */
[----:B------:R1:W-:Y:S01]  /*3b9f0*/  STL.64 [R1+0x2400], R246 ;  /* 0x002400f601007387 */ /* 0x0003e20000100a00 */
[----:B------:R-:W-:Y:S01]  /*3ba00*/  IADD3 R251, R248, 0x100000, RZ ;  /* 0x00100000f8fb7810 */ /* 0x000fe20007ffe0ff */
[----:B------:R-:W-:Y:S01]  /*3ba10*/  IMAD.WIDE R240, R252, 0x4, R240 ;  /* 0x00000004fcf07825 */ /* 0x000fe200078e02f0 */
[C---:B------:R-:W-:Y:S02]  /*3ba20*/  IADD3 R0, R248.reuse, 0x100000, RZ ;  /* 0x00100000f8007810 */ /* 0x040fe40007ffe0ff */
[----:B------:R-:W-:Y:S01]  /*3ba30*/  IADD3 R249, R248, 0x100000, RZ ;  /* 0x00100000f8f97810 */ /* 0x000fe20007ffe0ff */
[----:B------:R-:W-:Y:S01]  /*3ba40*/  @!PT LDS RZ, [RZ] ;  /* 0x00000000fffff984 */ /* 0x000fe20000000800 */
[----:B------:R-:W-:Y:S01]  /*3ba50*/  @!PT LDS RZ, [RZ] ;  /* 0x00000000fffff984 */ /* 0x000fe20000000800 */
[----:B------:R-:W-:Y:S01]  /*3ba60*/  @!PT LDS RZ, [RZ] ;  /* 0x00000000fffff984 */ /* 0x000fe20000000800 */
[----:B------:R1:W-:Y:S01]  /*3ba70*/  LDGSTS.E [R250+-0x60000], [R2.64], !P5 ;  /* 0xa000000002fa7fae */ /* 0x0003e2000e921844 */
[----:B------:R-:W-:-:S03]  /*3ba80*/  IADD3 R245, R245, -0x9d, RZ ;  /* 0xffffff63f5f57810 */ /* 0x000fc60007ffe0ff */
[----:B------:R1:W-:Y:S01]  /*3ba90*/  LDGSTS.E [R251+-0x5fe00], [R246.64], !P5 ;  /* 0xa0200000f6fb7fae */ /* 0x0003e2000e921844 */
[----:B------:R-:W-:Y:S01]  /*3baa0*/  ISETP.GE.U32.AND P5, PT, R245, 0x7ffffee4, PT ;  /* 0x7ffffee4f500780c */ /* 0x000fe20003fa6070 */
[----:B------:R-:W-:-:S04]  /*3bab0*/  IMAD.WIDE R238, R252, 0x4, R238 ;  /* 0x00000004fcee7825 */ /* 0x000fc800078e02ee */
[----:B------:R-:W-:Y:S01]  /*3bac0*/  IMAD.WIDE R244, R252, 0x4, R236 ;  /* 0x00000004fcf47825 */ /* 0x000fe200078e02ec */
[----:B------:R-:W-:-:S03]  /*3bad0*/  IADD3 R236, R248, 0x100000, RZ ;  /* 0x00100000f8ec7810 */ /* 0x000fc60007ffe0ff */
[----:B------:R-:W-:-:S04]  /*3bae0*/  IMAD.WIDE R234, R252, 0x4, R234 ;  /* 0x00000004fcea7825 */ /* 0x000fc800078e02ea */
        /* <DEDUP_REMOVED lines=29> */
[----:B--2---:R-:W-:-:S05]  /*3bcc0*/  IMAD.WIDE R242, R252, 0x4, R242 ;  /* 0x00000004fcf27825 */ /* 0x004fca00078e02f2 */
[----:B------:R-:W-:Y:S04]  /*3bcd0*/  STL.64 [R1+0x2298], R242 ;  /* 0x002298f201007387 */ /* 0x000fe80000100a00 */
[----:B-1----:R-:W2:Y:S04]  /*3bce0*/  LDL.LU.64 R2, [R1+0x3b10] ;  /* 0x003b100001027983 */ /* 0x002ea80000300a00 */
[----:B------:R-:W2:Y:S04]  /*3bcf0*/  LDL.LU R250, [R1+0x3b08] ;  /* 0x003b080001fa7983 */ /* 0x000ea80000300800 */
[----:B------:R1:W-:Y:S04]  /*3bd00*/  LDGSTS.E [R0+-0x5f000], [R242.64], !P0 ;  /* 0xa1000000f2007fae */ /* 0x0003e8000c121844 */
[----:B------:R3:W-:Y:S04]  /*3bd10*/  STL.64 [R1+0x2290], R240 ;  /* 0x002290f001007387 */ /* 0x0007e80000100a00 */
[----:B------:R3:W-:Y:S04]  /*3bd20*/  LDGSTS.E [R249+-0x5ee00], [R240.64], !P0 ;  /* 0xa1200000f0f97fae */ /* 0x0007e8000c121844 */
[----:B------:R-:W2:Y:S01]  /*3bd30*/  LDL.LU.64 R246, [R1+0x3b00] ;  /* 0x003b000001f67983 */ /* 0x000ea20000300a00 */
[----:B-1----:R-:W-:-:S03]  /*3bd40*/  IMAD.MOV.U32 R0, RZ, RZ, c[0x0][0x180] ;  /* 0x00006000ff007624 */ /* 0x002fc600078e00ff */
[----:B------:R-:W2:Y:S01]  /*3bd50*/  LDL.LU R251, [R1+0x3af8] ;  /* 0x003af80001fb7983 */ /* 0x000ea20000300800 */
[C---:B---3--:R-:W-:Y:S02]  /*3bd60*/  IADD3 R241, R248.reuse, 0x100000, RZ ;  /* 0x00100000f8f17810 */ /* 0x048fe40007ffe0ff */
[----:B------:R-:W-:Y:S01]  /*3bd70*/  IADD3 R240, R248, 0x100000, RZ ;  /* 0x00100000f8f07810 */ /* 0x000fe20007ffe0ff */
[----:B------:R1:W-:Y:S04]  /*3bd80*/  STL.64 [R1+0x2288], R238 ;  /* 0x002288ee01007387 */ /* 0x0003e80000100a00 */
[----:B------:R1:W-:Y:S04]  /*3bd90*/  LDGSTS.E [R241+-0x5e000], [R238.64], !P6 ;  /* 0xa2000000eef17fae */ /* 0x0003e8000f121844 */
[----:B------:R-:W-:Y:S04]  /*3bda0*/  STL.64 [R1+0x2280], R244 ;  /* 0x002280f401007387 */ /* 0x000fe80000100a00 */
[----:B------:R3:W-:Y:S04]  /*3bdb0*/  LDGSTS.E [R240+-0x5de00], [R244.64], !P6 ;  /* 0xa2200000f4f07fae */ /* 0x0007e8000f121844 */
[----:B------:R4:W-:Y:S01]  /*3bdc0*/  STL.64 [R1+0x2278], R234 ;  /* 0x002278ea01007387 */ /* 0x0009e20000100a00 */
[----:B-1----:R-:W-:-:S03]  /*3bdd0*/  IMAD.WIDE R238, R252, 0x4, R228 ;  /* 0x00000004fcee7825 */ /* 0x002fc600078e02e4 */
[----:B------:R4:W-:Y:S01]  /*3bde0*/  LDGSTS.E [R236+-0x5d000], [R234.64], !P2 ;  /* 0xa3000000eaec7fae */ /* 0x0009e2000d121844 */
[----:B---3--:R-:W-:Y:S01]  /*3bdf0*/  IMAD.WIDE R240, R252, 0x4, R232 ;  /* 0x00000004fcf07825 */ /* 0x008fe200078e02e8 */
[C---:B------:R-:W-:Y:S02]  /*3be00*/  IADD3 R233, R248.reuse, 0x100000, RZ ;  /* 0x00100000f8e97810 */ /* 0x040fe40007ffe0ff */
[C---:B------:R-:W-:Y:S02]  /*3be10*/  IADD3 R232, R248.reuse, 0x100000, RZ ;  /* 0x00100000f8e87810 */ /* 0x040fe40007ffe0ff */
[----:B----4-:R-:W-:Y:S02]  /*3be20*/  IADD3 R234, R248, 0x100000, RZ ;  /* 0x00100000f8ea7810 */ /* 0x010fe40007ffe0ff */
[C---:B------:R-:W-:Y:S01]  /*3be30*/  IADD3 R235, R0.reuse, -0xa9, RZ ;  /* 0xffffff5700eb7810 */ /* 0x040fe20007ffe0ff */
[----:B------:R-:W-:Y:S01]  /*3be40*/  STL.64 [R1+0x2270], R240 ;  /* 0x002270f001007387 */ /* 0x000fe20000100a00 */
[----:B------:R-:W-:-:S02]  /*3be50*/  IADD3 R228, R0, -0xad, RZ ;  /* 0xffffff5300e47810 */ /* 0x000fc40007ffe0ff */
[----:B------:R-:W-:Y:S01]  /*3be60*/  IADD3 R243, R0, -0xa1, RZ ;  /* 0xffffff5f00f37810 */ /* 0x000fe20007ffe0ff */
[----:B------:R1:W-:Y:S01]  /*3be70*/  LDGSTS.E [R234+-0x5ce00], [R240.64], !P2 ;  /* 0xa3200000f0ea7fae */ /* 0x0003e2000d121844 */
[----:B------:R-:W-:-:S03]  /*3be80*/  ISETP.GE.U32.AND P2, PT, R235, 0x7ffffed8, PT ;  /* 0x7ffffed8eb00780c */ /* 0x000fc60003f46070 */
[----:B------:R3:W-:Y:S01]  /*3be90*/  STL.64 [R1+0x2268], R230 ;  /* 0x002268e601007387 */ /* 0x0007e20000100a00 */
[----:B------:R-:W-:-:S03]  /*3bea0*/  IADD3 R229, R248, 0x100000, RZ ;  /* 0x00100000f8e57810 */ /* 0x000fc60007ffe0ff */
[----:B------:R3:W-:Y:S01]  /*3beb0*/  LDGSTS.E [R233+-0x5c000], [R230.64], !P1 ;  /* 0xa4000000e6e97fae */ /* 0x0007e2000c921844 */
[----:B------:R-:W-:-:S03]  /*3bec0*/  ISETP.GE.U32.AND P0, PT, R243, 0x7ffffee0, PT ;  /* 0x7ffffee0f300780c */ /* 0x000fc60003f06070 */
[----:B------:R4:W-:Y:S01]  /*3bed0*/  LDGSTS.E [R232+-0x5be00], [R238.64], !P1 ;  /* 0xa4200000eee87fae */ /* 0x0009e2000c921844 */
[----:B------:R-:W-:Y:S01]  /*3bee0*/  ISETP.GE.U32.AND P1, PT, R228, 0x7ffffed4, PT ;  /* 0x7ffffed4e400780c */ /* 0x000fe20003f26070 */
[----:B-1----:R-:W-:Y:S01]  /*3bef0*/  IMAD.WIDE R234, R252, 0x4, R224 ;  /* 0x00000004fcea7825 */ /* 0x002fe200078e02e0 */
[C---:B------:R-:W-:Y:S01]  /*3bf00*/  IADD3 R228, R248.reuse, 0x100000, RZ ;  /* 0x00100000f8e47810 */ /* 0x040fe20007ffe0ff */
[----:B------:R-:W-:Y:S01]  /*3bf10*/  STL.64 [R1+0x2260], R238 ;  /* 0x002260ee01007387 */ /* 0x000fe20000100a00 */
[C---:B------:R-:W-:Y:S02]  /*3bf20*/  IADD3 R224, R248.reuse, 0x100000, RZ ;  /* 0x00100000f8e07810 */ /* 0x040fe40007ffe0ff */
[----:B---3--:R-:W-:Y:S01]  /*3bf30*/  IADD3 R230, R248, 0x100000, RZ ;  /* 0x00100000f8e67810 */ /* 0x008fe20007ffe0ff */
[----:B------:R1:W-:Y:S01]  /*3bf40*/  STL.64 [R1+0x2258], R226 ;  /* 0x002258e201007387 */ /* 0x0003e20000100a00 */
[----:B------:R-:W-:-:S03]  /*3bf50*/  IADD3 R242, R0, -0xa5, RZ ;  /* 0xffffff5b00f27810 */ /* 0x000fc60007ffe0ff */
[----:B------:R1:W-:Y:S04]  /*3bf60*/  LDGSTS.E [R230+-0x5b000], [R226.64], !P4 ;  /* 0xa5000000e2e67fae */ /* 0x0003e8000e121844 */
[----:B------:R-:W-:Y:S04]  /*3bf70*/  STL.64 [R1+0x2250], R234 ;  /* 0x002250ea01007387 */ /* 0x000fe80000100a00 */
[----:B------:R3:W-:Y:S01]  /*3bf80*/  LDGSTS.E [R229+-0x5ae00], [R234.64], !P4 ;  /* 0xa5200000eae57fae */ /* 0x0007e2000e121844 */
[----:B------:R-:W-:-:S03]  /*3bf90*/  ISETP.GE.U32.AND P6, PT, R242, 0x7ffffedc, PT ;  /* 0x7ffffedcf200780c */ /* 0x000fc60003fc6070 */
[----:B------:R-:W-:Y:S01]  /*3bfa0*/  STL.64 [R1+0x2248], R222 ;  /* 0x002248de01007387 */ /* 0x000fe20000100a00 */
[----:B-1----:R-:W-:-:S03]  /*3bfb0*/  IMAD.WIDE R226, R252, 0x4, R216 ;  /* 0x00000004fce27825 */ /* 0x002fc600078e02d8 */
[----:B------:R1:W-:Y:S01]  /*3bfc0*/  LDGSTS.E [R228+-0x5a000], [R222.64], !P3 ;  /* 0xa6000000dee47fae */ /* 0x0003e2000d921844 */
[----:B------:R-:W-:-:S03]  /*3bfd0*/  IADD3 R216, R248, 0x100000, RZ ;  /* 0x00100000f8d87810 */ /* 0x000fc60007ffe0ff */
[----:B------:R1:W-:Y:S04]  /*3bfe0*/  STL.64 [R1+0x2240], R220 ;  /* 0x002240dc01007387 */ /* 0x0003e80000100a00 */
[----:B------:R1:W-:Y:S04]  /*3bff0*/  LDGSTS.E [R224+-0x59e00], [R220.64], !P3 ;  /* 0xa6200000dce07fae */ /* 0x0003e8000d921844 */
[----:B------:R3:W-:Y:S01]  /*3c000*/  STL.64 [R1+0x2238], R218 ;  /* 0x002238da01007387 */ /* 0x0007e20000100a00 */
[C---:B-1----:R-:W-:Y:S02]  /*3c010*/  IADD3 R221, R248.reuse, 0x100000, RZ ;  /* 0x00100000f8dd7810 */ /* 0x042fe40007ffe0ff */
[----:B------:R-:W-:Y:S01]  /*3c020*/  IADD3 R220, R248, 0x100000, RZ ;  /* 0x00100000f8dc7810 */ /* 0x000fe20007ffe0ff */
[----:B------:R-:W-:Y:S04]  /*3c030*/  STL.64 [R1+0x2230], R226 ;  /* 0x002230e201007387 */ /* 0x000fe80000100a00 */
[----:B------:R3:W-:Y:S04]  /*3c040*/  LDGSTS.E [R221+-0x59000], [R218.64], !P5 ;  /* 0xa7000000dadd7fae */ /* 0x0007e8000e921844 */
[----:B------:R1:W-:Y:S04]  /*3c050*/  LDGSTS.E [R220+-0x58e00], [R226.64], !P5 ;  /* 0xa7200000e2dc7fae */ /* 0x0003e8000e921844 */
[----:B------:R4:W-:Y:S04]  /*3c060*/  STL.64 [R1+0x2228], R214 ;  /* 0x002228d601007387 */ /* 0x0009e80000100a00 */
[----:B------:R4:W-:Y:S01]  /*3c070*/  LDGSTS.E [R216+-0x58000], [R214.64], !P0 ;  /* 0xa8000000d6d87fae */ /* 0x0009e2000c121844 */
[----:B---3--:R-:W-:-:S04]  /*3c080*/  IMAD.WIDE R218, R252, 0x4, R208 ;  /* 0x00000004fcda7825 */ /* 0x008fc800078e02d0 */
[----:B-1----:R-:W-:Y:S01]  /*3c090*/  IMAD.WIDE R220, R252, 0x4, R212 ;  /* 0x00000004fcdc7825 */ /* 0x002fe200078e02d4 */
[C---:B------:R-:W-:Y:S02]  /*3c0a0*/  IADD3 R213, R248.reuse, 0x100000, RZ ;  /* 0x00100000f8d57810 */ /* 0x040fe40007ffe0ff */
[C---:B------:R-:W-:Y:S02]  /*3c0b0*/  IADD3 R212, R248.reuse, 0x100000, RZ ;  /* 0x00100000f8d47810 */ /* 0x040fe40007ffe0ff */
[----:B----4-:R-:W-:Y:S02]  /*3c0c0*/  IADD3 R214, R248, 0x100000, RZ ;  /* 0x00100000f8d67810 */ /* 0x010fe40007ffe0ff */
[C---:B------:R-:W-:Y:S01]  /*3c0d0*/  IADD3 R215, R0.reuse, -0xbd, RZ ;  /* 0xffffff4300d77810 */ /* 0x040fe20007ffe0ff */
[----:B------:R-:W-:Y:S01]  /*3c0e0*/  STL.64 [R1+0x2220], R220 ;  /* 0x002220dc01007387 */ /* 0x000fe20000100a00 */
[C---:B------:R-:W-:Y:S02]  /*3c0f0*/  IADD3 R231, R0.reuse, -0xb1, RZ ;  /* 0xffffff4f00e77810 */ /* 0x040fe40007ffe0ff */
[C---:B------:R-:W-:Y:S01]  /*3c100*/  IADD3 R208, R0.reuse, -0xc1, RZ ;  /* 0xffffff3f00d07810 */ /* 0x040fe20007ffe0ff */
[----:B------:R1:W-:Y:S01]  /*3c110*/  LDGSTS.E [R214+-0x57e00], [R220.64], !P0 ;  /* 0xa8200000dcd67fae */ /* 0x0003e2000c121844 */
[----:B------:R-:W-:-:S02]  /*3c120*/  IADD3 R223, R0, -0xb5, RZ ;  /* 0xffffff4b00df7810 */ /* 0x000fc40007ffe0ff */
[----:B------:R-:W-:Y:S01]  /*3c130*/  ISETP.GE.U32.AND P0, PT, R215, 0x7ffffec4, PT ;  /* 0x7ffffec4d700780c */ /* 0x000fe20003f06070 */
[----:B------:R3:W-:Y:S01]  /*3c140*/  STL.64 [R1+0x2218], R210 ;  /* 0x002218d201007387 */ /* 0x0007e20000100a00 */
[----:B------:R-:W-:-:S03]  /*3c150*/  ISETP.GE.U32.AND P4, PT, R231, 0x7ffffed0, PT ;  /* 0x7ffffed0e700780c */ /* 0x000fc60003f86070 */
[----:B------:R3:W-:Y:S01]  /*3c160*/  LDGSTS.E [R213+-0x57000], [R210.64], !P6 ;  /* 0xa9000000d2d57fae */ /* 0x0007e2000f121844 */
[----:B------:R-:W-:-:S03]  /*3c170*/  IADD3 R209, R248, 0x100000, RZ ;  /* 0x00100000f8d17810 */ /* 0x000fc60007ffe0ff */
[----:B------:R4:W-:Y:S01]  /*3c180*/  LDGSTS.E [R212+-0x56e00], [R218.64], !P6 ;  /* 0xa9200000dad47fae */ /* 0x0009e2000f121844 */
[----:B------:R-:W-:Y:S01]  /*3c190*/  ISETP.GE.U32.AND P6, PT, R208, 0x7ffffec0, PT ;  /* 0x7ffffec0d000780c */ /* 0x000fe20003fc6070 */
[----:B-1----:R-:W-:Y:S01]  /*3c1a0*/  IMAD.WIDE R214, R252, 0x4, R204 ;  /* 0x00000004fcd67825 */ /* 0x002fe200078e02cc */
[C---:B------:R-:W-:Y:S01]  /*3c1b0*/  IADD3 R208, R248.reuse, 0x100000, RZ ;  /* 0x00100000f8d07810 */ /* 0x040fe20007ffe0ff */
[----:B------:R-:W-:Y:S01]  /*3c1c0*/  STL.64 [R1+0x2210], R218 ;  /* 0x002210da01007387 */ /* 0x000fe20000100a00 */
[----:B------:R-:W-:Y:S02]  /*3c1d0*/  ISETP.GE.U32.AND P3, PT, R223, 0x7ffffecc, PT ;  /* 0x7ffffeccdf00780c */ /* 0x000fe40003f66070 */
[C---:B---3--:R-:W-:Y:S02]  /*3c1e0*/  IADD3 R210, R248.reuse, 0x100000, RZ ;  /* 0x00100000f8d27810 */ /* 0x048fe40007ffe0ff */
[----:B------:R-:W-:Y:S01]  /*3c1f0*/  IADD3 R204, R248, 0x100000, RZ ;  /* 0x00100000f8cc7810 */ /* 0x000fe20007ffe0ff */
        /* <DEDUP_REMOVED lines=64> */
[----:B--2---:R-:W-:-:S04]  /*3c600*/  IMAD.WIDE R178, R252, 0x4, R168 ;  /* 0x00000004fcb27825 */ /* 0x004fc800078e02a8 */
[----:B-1----:R-:W-:Y:S01]  /*3c610*/  IMAD.WIDE R180, R252, 0x4, R172 ;  /* 0x00000004fcb47825 */ /* 0x002fe200078e02ac */
[C---:B------:R-:W-:Y:S02]  /*3c620*/  IADD3 R173, R248.reuse, 0x100000, RZ ;  /* 0x00100000f8ad7810 */ /* 0x040fe40007ffe0ff */
[C---:B------:R-:W-:Y:S02]  /*3c630*/  IADD3 R172, R248.reuse, 0x100000, RZ ;  /* 0x00100000f8ac7810 */ /* 0x040fe40007ffe0ff */
[----:B---3--:R-:W-:Y:S02]  /*3c640*/  IADD3 R174, R248, 0x100000, RZ ;  /* 0x00100000f8ae7810 */ /* 0x008fe40007ffe0ff */
        /* <DEDUP_REMOVED lines=17> */
[C---:B--2---:R-:W-:Y:S02]  /*3c760*/  IADD3 R170, R248.reuse, 0x100000, RZ ;  /* 0x00100000f8aa7810 */ /* 0x044fe40007ffe0ff */
        /* <DEDUP_REMOVED lines=55> */
[----:B------:R1:W-:Y:S01]  /*3cae0*/  STL.64 [R1+0x2390], R140 ;  /* 0x0023908c01007387 */ /* 0x0003e20000100a00 */
[----:B------:R-:W-:-:S03]  /*3caf0*/  IMAD.WIDE R134, R252, 0x4, R134 ;  /* 0x00000004fc867825 */ /* 0x000fc600078e0286 */
[----:B------:R1:W-:Y:S04]  /*3cb00*/  LDGSTS.E [R144+-0x45e00], [R140.64], !P4 ;  /* 0xba2000008c907fae */ /* 0x0003e8000e121844 */
[----:B------:R2:W-:Y:S01]  /*3cb10*/  STL.64 [R1+0x23a8], R138 ;  /* 0x0023a88a01007387 */ /* 0x0005e20000100a00 */
[C---:B-1----:R-:W-:Y:S02]  /*3cb20*/  IADD3 R141, R248.reuse, 0x100000, RZ ;  /* 0x00100000f88d7810 */ /* 0x042fe40007ffe0ff */
[----:B------:R-:W-:Y:S01]  /*3cb30*/  IADD3 R140, R248, 0x100000, RZ ;  /* 0x00100000f88c7810 */ /* 0x000fe20007ffe0ff */
[----:B------:R-:W-:Y:S04]  /*3cb40*/  STL.64 [R1+0x23b0], R146 ;  /* 0x0023b09201007387 */ /* 0x000fe80000100a00 */
[----:B------:R2:W-:Y:S01]  /*3cb50*/  LDGSTS.E [R141+-0x45000], [R138.64], !P3 ;  /* 0xbb0000008a8d7fae */ /* 0x0005e2000d921844 */
[----:B------:R-:W-:-:S03]  /*3cb60*/  IMAD.WIDE R130, R252, 0x4, R130 ;  /* 0x00000004fc827825 */ /* 0x000fc600078e0282 */
        /* <DEDUP_REMOVED lines=13> */
[----:B------:R-:W-:Y:S01]  /*3cc40*/  IADD3 R143, R0, -0x86, RZ ;  /* 0xffffff7a008f7810 */ /* 0x000fe20007ffe0ff */
[----:B------:R-:W-:Y:S01]  /*3cc50*/  IMAD.WIDE R126, R252, 0x4, R126 ;  /* 0x00000004fc7e7825 */ /* 0x000fe200078e027e */
[----:B------:R-:W-:Y:S01]  /*3cc60*/  ISETP.GE.U32.AND P5, PT, R135, 0x7ffffef3, PT ;  /* 0x7ffffef38700780c */ /* 0x000fe20003fa6070 */
[----:B------:R2:W-:Y:S01]  /*3cc70*/  STL.64 [R1+0x23c8], R130 ;  /* 0x0023c88201007387 */ /* 0x0005e20000100a00 */
[----:B------:R-:W-:-:S03]  /*3cc80*/  ISETP.GE.U32.AND P1, PT, R151, 0x7ffffeff, PT ;  /* 0x7ffffeff9700780c */ /* 0x000fc60003f26070 */
[----:B------:R2:W-:Y:S01]  /*3cc90*/  LDGSTS.E [R133+-0x43000], [R130.64], !P0 ;  /* 0xbd00000082857fae */ /* 0x0005e2000c121844 */
[----:B------:R-:W-:Y:S01]  /*3cca0*/  IADD3 R129, R248, 0x100000, RZ ;  /* 0x00100000f8817810 */ /* 0x000fe20007ffe0ff */
[----:B------:R-:W-:Y:S02]  /*3ccb0*/  IMAD.WIDE R122, R252, 0x4, R122 ;  /* 0x00000004fc7a7825 */ /* 0x000fe400078e027a */
[----:B------:R3:W-:Y:S01]  /*3ccc0*/  LDGSTS.E [R132+-0x42e00], [R138.64], !P0 ;  /* 0xbd2000008a847fae */ /* 0x0007e2000c121844 */
[----:B------:R-:W-:Y:S01]  /*3ccd0*/  ISETP.GE.U32.AND P0, PT, R128, 0x7ffffeef, PT ;  /* 0x7ffffeef8000780c */ /* 0x000fe20003f06070 */
[----:B-1----:R-:W-:Y:S01]  /*3cce0*/  IMAD.WIDE R134, R252, 0x4, R124 ;  /* 0x00000004fc867825 */ /* 0x002fe200078e027c */
[C---:B------:R-:W-:Y:S01]  /*3ccf0*/  IADD3 R128, R248.reuse, 0x100000, RZ ;  /* 0x00100000f8807810 */ /* 0x040fe20007ffe0ff */
[----:B------:R-:W-:Y:S01]  /*3cd00*/  STL.64 [R1+0x23d0], R138 ;  /* 0x0023d08a01007387 */ /* 0x000fe20000100a00 */
[----:B------:R-:W-:Y:S02]  /*3cd10*/  ISETP.GE.U32.AND P4, PT, R143, 0x7ffffefb, PT ;  /* 0x7ffffefb8f00780c */ /* 0x000fe40003f86070 */
[----:B--2---:R-:W-:Y:S01]  /*3cd20*/  IADD3 R130, R248, 0x100000, RZ ;  /* 0x00100000f8827810 */ /* 0x004fe20007ffe0ff */
[----:B------:R-:W-:Y:S01]  /*3cd30*/  IMAD.WIDE R120, R252, 0x4, R120 ;  /* 0x00000004fc787825 */ /* 0x000fe200078e0278 */
[C---:B------:R-:W-:Y:S01]  /*3cd40*/  IADD3 R124, R248.reuse, 0x100000, RZ ;  /* 0x00100000f87c7810 */ /* 0x040fe20007ffe0ff */
[----:B------:R1:W-:Y:S01]  /*3cd50*/  STL.64 [R1+0x23d8], R126 ;  /* 0x0023d87e01007387 */ /* 0x0003e20000100a00 */
[----:B------:R-:W-:-:S02]  /*3cd60*/  LOP3.LUT R249, R248, 0x20, RZ, 0x3c, !PT ;  /* 0x00000020f8f97812 */ /* 0x000fc400078e3cff */
[----:B------:R-:W-:Y:S01]  /*3cd70*/  IADD3 R142, R0, -0x8a, RZ ;  /* 0xffffff76008e7810 */ /* 0x000fe20007ffe0ff */
[----:B------:R1:W-:Y:S01]  /*3cd80*/  LDGSTS.E [R130+-0x42000], [R126.64], !P6 ;  /* 0xbe0000007e827fae */ /* 0x0003e2000f121844 */
[----:B------:R-:W-:-:S03]  /*3cd90*/  IMAD.WIDE R118, R252, 0x4, R118 ;  /* 0x00000004fc767825 */ /* 0x000fc600078e0276 */
        /* <DEDUP_REMOVED lines=35> */
[C---:B------:R-:W-:Y:S01]  /*3cfd0*/  IADD3 R109, R249.reuse, 0x100000, RZ ;  /* 0x00100000f96d7810 */ /* 0x040fe20007ffe0ff */
[----:B------:R-:W-:Y:S02]  /*3cfe0*/  IMAD.WIDE R102, R252, 0x4, R102 ;  /* 0x00000004fc667825 */ /* 0x000fe400078e0266 */
[----:B------:R3:W-:Y:S01]  /*3cff0*/  LDGSTS.E [R112+-0x5da00], [R118.64], !P3 ;  /* 0xa260000076707fae */ /* 0x0007e2000d921844 */
[----:B------:R-:W-:Y:S01]  /*3d000*/  ISETP.GE.U32.AND P3, PT, R108, 0x7ffffedb, PT ;  /* 0x7ffffedb6c00780c */ /* 0x000fe20003f66070 */
[C---:B-1----:R-:W-:Y:S01]  /*3d010*/  IMAD.WIDE R114, R252.reuse, 0x4, R104 ;  /* 0x00000004fc727825 */ /* 0x042fe200078e0268 */
[----:B------:R-:W-:Y:S01]  /*3d020*/  IADD3 R108, R249, 0x100000, RZ ;  /* 0x00100000f96c7810 */ /* 0x000fe20007ffe0ff */
[----:B------:R-:W-:Y:S01]  /*3d030*/  STL.64 [R1+0x2150], R118 ;  /* 0x0021507601007387 */ /* 0x000fe20000100a00 */
[----:B------:R-:W-:Y:S02]  /*3d040*/  ISETP.GE.U32.AND P2, PT, R123, 0x7ffffee7, PT ;  /* 0x7ffffee77b00780c */ /* 0x000fe40003f46070 */
[C---:B--2---:R-:W-:Y:S01]  /*3d050*/  IADD3 R110, R249.reuse, 0x100000, RZ ;  /* 0x00100000f96e7810 */ /* 0x044fe20007ffe0ff */
[----:B------:R-:W-:Y:S01]  /*3d060*/  IMAD.WIDE R100, R252, 0x4, R100 ;  /* 0x00000004fc647825 */ /* 0x000fe200078e0264 */
[----:B------:R-:W-:Y:S01]  /*3d070*/  IADD3 R104, R249, 0x100000, RZ ;  /* 0x00100000f9687810 */ /* 0x000fe20007ffe0ff */
[----:B------:R1:W-:Y:S01]  /*3d080*/  STL.64 [R1+0x2148], R106 ;  /* 0x0021486a01007387 */ /* 0x0003e20000100a00 */
[----:B------:R-:W-:-:S03]  /*3d090*/  IADD3 R122, R0, -0x9e, RZ ;  /* 0xffffff62007a7810 */ /* 0x000fc60007ffe0ff */
        /* <DEDUP_REMOVED lines=179> */
[----:B------:R-:W-:Y:S01]  /*3dbd0*/  IADD3 R28, R0, -0xf6, RZ ;  /* 0xffffff0a001c7810 */ /* 0x000fe20007ffe0ff */
[----:B------:R1:W-:Y:S01]  /*3dbe0*/  LDGSTS.E [R34+-0x4aa00], [R40.64], !P1 ;  /* 0xb560000028227fae */ /* 0x0003e2000c921844 */
[----:B------:R-:W-:Y:S01]  /*3dbf0*/  ISETP.GE.U32.AND P1, PT, R35, 0x7ffffe8f, PT ;  /* 0x7ffffe8f2300780c */ /* 0x000fe20003f26070 */
[----:B------:R-:W-:-:S02]  /*3dc00*/  IMAD.WIDE R26, R252, 0x4, R26 ;  /* 0x00000004fc1a7825 */ /* 0x000fc400078e021a */
        /* <DEDUP_REMOVED lines=8> */
[C---:B------:R-:W-:Y:S01]  /*3dc90*/  IADD3 R28, R249.reuse, 0x100000, RZ ;  /* 0x00100000f91c7810 */ /* 0x040fe20007ffe0ff */
[----:B------:R-:W-:Y:S01]  /*3dca0*/  STL.64 [R1+0x5f0], R38 ;  /* 0x0005f02601007387 */ /* 0x000fe20000100a00 */
[C---:B------:R-:W-:Y:S02]  /*3dcb0*/  IADD3 R24, R249.reuse, 0x100000, RZ ;  /* 0x00100000f9187810 */ /* 0x040fe40007ffe0ff */
[----:B--2---:R-:W-:Y:S01]  /*3dcc0*/  IADD3 R30, R249, 0x100000, RZ ;  /* 0x00100000f91e7810 */ /* 0x004fe20007ffe0ff */
[C---:B------:R-:W-:Y:S01]  /*3dcd0*/  IMAD.WIDE R20, R252.reuse, 0x4, R20 ;  /* 0x00000004fc147825 */ /* 0x040fe200078e0214 */
[----:B------:R1:W-:Y:S04]  /*3dce0*/  STL.64 [R1+0x5e8], R26 ;  /* 0x0005e81a01007387 */ /* 0x0003e80000100a00 */
[----:B------:R1:W-:Y:S01]  /*3dcf0*/  LDGSTS.E [R30+-0x48c00], [R26.64], !P3 ;  /* 0xb74000001a1e7fae */ /* 0x0003e2000d921844 */
[----:B------:R-:W-:-:S03]  /*3dd00*/  IMAD.WIDE R18, R252, 0x4, R18 ;  /* 0x00000004fc127825 */ /* 0x000fc600078e0212 */
[----:B------:R-:W-:Y:S04]  /*3dd10*/  STL.64 [R1+0x22a0], R34 ;  /* 0x0022a02201007387 */ /* 0x000fe80000100a00 */
[----:B------:R2:W-:Y:S04]  /*3dd20*/  LDGSTS.E [R29+-0x48a00], [R34.64], !P3 ;  /* 0xb7600000221d7fae */ /* 0x0005e8000d921844 */
[----:B------:R-:W-:Y:S01]  /*3dd30*/  STL.64 [R1+0x22b8], R22 ;  /* 0x0022b81601007387 */ /* 0x000fe20000100a00 */
[----:B-1----:R-:W-:-:S03]  /*3dd40*/  IMAD.WIDE R26, R252, 0x4, R16 ;  /* 0x00000004fc1a7825 */ /* 0x002fc600078e0210 */
[----:B------:R1:W-:Y:S04]  /*3dd50*/  LDGSTS.E [R28+-0x47c00], [R22.64], !P5 ;  /* 0xb8400000161c7fae */ /* 0x0003e8000e921844 */
[----:B------:R1:W-:Y:S04]  /*3dd60*/  STL.64 [R1+0x22c0], R20 ;  /* 0x0022c01401007387 */ /* 0x0003e80000100a00 */
[----:B------:R1:W-:Y:S01]  /*3dd70*/  LDGSTS.E [R24+-0x47a00], [R20.64], !P5 ;  /* 0xb860000014187fae */ /* 0x0003e2000e921844 */
[----:B------:R-:W-:Y:S01]  /*3dd80*/  IMAD.WIDE R14, R252, 0x4, R14 ;  /* 0x00000004fc0e7825 */ /* 0x000fe200078e020e */
[----:B------:R-:W-:-:S02]  /*3dd90*/  IADD3 R43, R0, -0xea, RZ ;  /* 0xffffff16002b7810 */ /* 0x000fc40007ffe0ff */
[----:B------:R2:W-:Y:S01]  /*3dda0*/  STL.64 [R1+0x22d8], R18 ;  /* 0x0022d81201007387 */ /* 0x0005e20000100a00 */
[C---:B-1----:R-:W-:Y:S02]  /*3ddb0*/  IADD3 R21, R249.reuse, 0x100000, RZ ;  /* 0x00100000f9157810 */ /* 0x042fe40007ffe0ff */
[----:B------:R-:W-:-:S03]  /*3ddc0*/  IADD3 R20, R249, 0x100000, RZ ;  /* 0x00100000f9147810 */ /* 0x000fc60007ffe0ff */
[----:B------:R2:W-:Y:S01]  /*3ddd0*/  LDGSTS.E [R21+-0x46c00], [R18.64], !P0 ;  /* 0xb940000012157fae */ /* 0x0005e2000c121844 */
[----:B------:R-:W-:-:S03]  /*3dde0*/  IMAD.WIDE R10, R252, 0x4, R10 ;  /* 0x00000004fc0a7825 */ /* 0x000fc600078e020a */
[----:B------:R1:W-:Y:S01]  /*3ddf0*/  LDGSTS.E [R20+-0x46a00], [R26.64], !P0 ;  /* 0xb96000001a147fae */ /* 0x0003e2000c121844 */
[----:B------:R-:W-:-:S03]  /*3de00*/  ISETP.GE.U32.AND P6, PT, R43, 0x7ffffe97, PT ;  /* 0x7ffffe972b00780c */ /* 0x000fc60003fc6070 */
[----:B------:R-:W-:Y:S01]  /*3de10*/  STL.64 [R1+0x22e0], R26 ;  /* 0x0022e01a01007387 */ /* 0x000fe20000100a00 */
[----:B--2---:R-:W-:-:S03]  /*3de20*/  IMAD.WIDE R18, R252, 0x4, R8 ;  /* 0x00000004fc127825 */ /* 0x004fc600078e0208 */
[----:B------:R2:W-:Y:S01]  /*3de30*/  STL.64 [R1+0x22f8], R14 ;  /* 0x0022f80e01007387 */ /* 0x0005e20000100a00 */
[----:B-1----:R-:W-:-:S03]  /*3de40*/  IMAD.WIDE R20, R252, 0x4, R12 ;  /* 0x00000004fc147825 */ /* 0x002fc600078e020c */
[----:B------:R-:W3:Y:S04]  /*3de50*/  LDL.LU.64 R244, [R1] ;  /* 0x0000000001f47983 */ /* 0x000ee80000300a00 */
[----:B------:R-:W-:Y:S04]  /*3de60*/  STL.64 [R1+0x2300], R20 ;  /* 0x0023001401007387 */ /* 0x000fe80000100a00 */
[----:B------:R1:W-:Y:S04]  /*3de70*/  STL.64 [R1+0x2318], R10 ;  /* 0x0023180a01007387 */ /* 0x0003e80000100a00 */
[----:B------:R-:W-:Y:S01]  /*3de80*/  STL.64 [R1+0x2320], R18 ;  /* 0x0023201201007387 */ /* 0x000fe20000100a00 */
[----:B------:R-:W-:-:S03]  /*3de90*/  IADD3 R16, R249, 0x100000, RZ ;  /* 0x00100000f9107810 */ /* 0x000fc60007ffe0ff */
[----:B------:R-:W4:Y:S01]  /*3dea0*/  LDL.LU.64 R240, [R1+0x8] ;  /* 0x0000080001f07983 */ /* 0x000f220000300a00 */
[----:B------:R-:W-:-:S03]  /*3deb0*/  IMAD.WIDE R6, R252, 0x4, R6 ;  /* 0x00000004fc067825 */ /* 0x000fc600078e0206 */
[----:B------:R-:W4:Y:S01]  /*3dec0*/  LDL.LU.64 R234, [R1+0x10] ;  /* 0x0000100001ea7983 */ /* 0x000f220000300a00 */
[----:B------:R-:W-:-:S03]  /*3ded0*/  IMAD.WIDE R2, R252, 0x4, R2 ;  /* 0x00000004fc027825 */ /* 0x000fc600078e0202 */
[----:B------:R1:W-:Y:S04]  /*3dee0*/  LDGSTS.E [R16+-0x45c00], [R14.64], !P6 ;  /* 0xba4000000e107fae */ /* 0x0003e8000f121844 */
[----:B------:R-:W4:Y:S04]  /*3def0*/  LDL.LU.64 R236, [R1+0x18] ;  /* 0x0000180001ec7983 */ /* 0x000f280000300a00 */
[----:B------:R-:W-:Y:S01]  /*3df00*/  STL.64 [R1+0x2338], R6 ;  /* 0x0023380601007387 */ /* 0x000fe20000100a00 */
[----:B-1----:R-:W-:-:S05]  /*3df10*/  IMAD.WIDE R16, R252, 0x4, R4 ;  /* 0x00000004fc107825 */ /* 0x002fca00078e0204 */
[----:B------:R-:W-:Y:S04]  /*3df20*/  STL.64 [R1+0x2340], R16 ;  /* 0x0023401001007387 */ /* 0x000fe80000100a00 */
[----:B------:R1:W-:Y:S04]  /*3df30*/  STL.64 [R1+0x2358], R2 ;  /* 0x0023580201007387 */ /* 0x0003e80000100a00 */
[----:B------:R-:W4:Y:S01]  /*3df40*/  LDL.LU.64 R238, [R1+0x20] ;  /* 0x0000200001ee7983 */ /* 0x000f220000300a00 */
[----:B------:R-:W-:-:S04]  /*3df50*/  IADD3 R42, R0, -0xee, RZ ;  /* 0xffffff12002a7810 */ /* 0x000fc80007ffe0ff */
[----:B------:R-:W-:Y:S02]  /*3df60*/  ISETP.GE.U32.AND P2, PT, R42, 0x7ffffe93, PT ;  /* 0x7ffffe932a00780c */ /* 0x000fe40003f46070 */
[C---:B--2---:R-:W-:Y:S02]  /*3df70*/  IADD3 R14, R249.reuse, 0x100000, RZ ;  /* 0x00100000f90e7810 */ /* 0x044fe40007ffe0ff */
[C---:B------:R-:W-:Y:S02]  /*3df80*/  IADD3 R13, R249.reuse, 0x100000, RZ ;  /* 0x00100000f90d7810 */ /* 0x040fe40007ffe0ff */
[C---:B------:R-:W-:Y:S01]  /*3df90*/  IADD3 R31, R0.reuse, -0xfa, RZ ;  /* 0xffffff06001f7810 */ /* 0x040fe20007ffe0ff */
[----:B------:R2:W-:Y:S01]  /*3dfa0*/  LDGSTS.E [R14+-0x45a00], [R20.64], !P6 ;  /* 0xba600000140e7fae */ /* 0x0005e2000f121844 */
[----:B------:R-:W-:Y:S02]  /*3dfb0*/  IADD3 R12, R249, 0x100000, RZ ;  /* 0x00100000f90c7810 */ /* 0x000fe40007ffe0ff */
[----:B------:R-:W-:-:S02]  /*3dfc0*/  IADD3 R8, R0, -0x8b, RZ ;  /* 0xffffff7500087810 */ /* 0x000fc40007ffe0ff */
[----:B------:R-:W-:Y:S01]  /*3dfd0*/  IADD3 R15, R0, -0x87, RZ ;  /* 0xffffff79000f7810 */ /* 0x000fe20007ffe0ff */
[----:B------:R1:W-:Y:S01]  /*3dfe0*/  LDGSTS.E [R13+-0x44c00], [R10.64], !P2 ;  /* 0xbb4000000a0d7fae */ /* 0x0003e2000d121844 */
[----:B------:R-:W-:Y:S02]  /*3dff0*/  ISETP.GE.U32.AND P3, PT, R31, 0x7ffffe87, PT ;  /* 0x7ffffe871f00780c */ /* 0x000fe40003f66070 */
[----:B------:R-:W-:Y:S01]  /*3e000*/  IADD3 R9, R249, 0x100000, RZ ;  /* 0x00100000f9097810 */ /* 0x000fe20007ffe0ff */
[----:B------:R2:W-:Y:S01]  /*3e010*/  LDGSTS.E [R12+-0x44a00], [R18.64], !P2 ;  /* 0xbb600000120c7fae */ /* 0x0005e2000d121844 */
[----:B------:R-:W-:Y:S02]  /*3e020*/  ISETP.GE.U32.AND P2, PT, R8, 0x7ffffef6, PT ;  /* 0x7ffffef60800780c */ /* 0x000fe40003f46070 */
[----:B------:R-:W-:Y:S02]  /*3e030*/  IADD3 R23, R0, -0xfe, RZ ;  /* 0xffffff0200177810 */ /* 0x000fe40007ffe0ff */
[----:B------:R-:W-:-:S02]  /*3e040*/  ISETP.GE.U32.AND P6, PT, R15, 0x7ffffefa, PT ;  /* 0x7ffffefa0f00780c */ /* 0x000fc40003fc6070 */
[C---:B-1----:R-:W-:Y:S01]  /*3e050*/  IADD3 R10, R249.reuse, 0x100000, RZ ;  /* 0x00100000f90a7810 */ /* 0x042fe20007ffe0ff */
[----:B--2---:R-:W-:Y:S01]  /*3e060*/  IMAD.WIDE R14, R252, 0x4, R246 ;  /* 0x00000004fc0e7825 */ /* 0x004fe200078e02f6 */
[----:B------:R-:W-:Y:S02]  /*3e070*/  IADD3 R11, R0, -0x8f, RZ ;  /* 0xffffff71000b7810 */ /* 0x000fe40007ffe0ff */
[----:B------:R-:W-:Y:S01]  /*3e080*/  IADD3 R8, R249, 0x100000, RZ ;  /* 0x00100000f9087810 */ /* 0x000fe20007ffe0ff */
[----:B------:R1:W-:Y:S01]  /*3e090*/  LDGSTS.E [R10+-0x43c00], [R6.64], !P1 ;  /* 0xbc400000060a7fae */ /* 0x0003e2000c921844 */
[----:B------:R-:W-:Y:S01]  /*3e0a0*/  ISETP.GE.U32.AND P5, PT, R23, 0x7ffffe83, PT ;  /* 0x7ffffe831700780c */ /* 0x000fe20003fa6070 */
[----:B------:R-:W-:Y:S01]  /*3e0b0*/  IMAD.WIDE R12, R252, 0x4, R250 ;  /* 0x00000004fc0c7825 */ /* 0x000fe200078e02fa */
[----:B------:R-:W-:Y:S01]  /*3e0c0*/  IADD3 R4, R249, 0x100000, RZ ;  /* 0x00100000f9047810 */ /* 0x000fe20007ffe0ff */
[----:B------:R4:W-:Y:S01]  /*3e0d0*/  LDGSTS.E [R9+-0x43a00], [R16.64], !P1 ;  /* 0xbc60000010097fae */ /* 0x0009e2000c921844 */
[----:B------:R-:W-:-:S03]  /*3e0e0*/  ISETP.GE.U32.AND P1, PT, R11, 0x7ffffef2, PT ;  /* 0x7ffffef20b00780c */ /* 0x000fc60003f26070 */
[----:B------:R2:W-:Y:S04]  /*3e0f0*/  LDGSTS.E [R8+-0x42c00], [R2.64], !P4 ;  /* 0xbd40000002087fae */ /* 0x0005e8000e121844 */
[----:B------:R-:W-:Y:S04]  /*3e100*/  STL.64 [R1+0x2360], R14 ;  /* 0x0023600e01007387 */ /* 0x000fe80000100a00 */
[----:B------:R-:W4:Y:S01]  /*3e110*/  LDL.LU.64 R242, [R1+0x28] ;  /* 0x0000280001f27983 */ /* 0x000f220000300a00 */
[----:B--2---:R-:W-:-:S03]  /*3e120*/  IADD3 R3, R249, 0x100000, RZ ;  /* 0x00100000f9037810 */ /* 0x004fc60007ffe0ff */
[----:B------:R2:W-:Y:S01]  /*3e130*/  LDGSTS.E [R4+-0x42a00], [R14.64], !P4 ;  /* 0xbd6000000e047fae */ /* 0x0005e2000e121844 */
[----:B------:R-:W-:-:S03]  /*3e140*/  IADD3 R2, R249, 0x100000, RZ ;  /* 0x00100000f9027810 */ /* 0x000fc60007ffe0ff */
[----:B------:R2:W-:Y:S01]  /*3e150*/  LDGSTS.E [R4+-0x41c00], [R12.64], !P3 ;  /* 0xbe4000000c047fae */ /* 0x0005e2000d921844 */
[----:B-1----:R-:W-:-:S04]  /*3e160*/  IADD3 R6, R0, -0x93, RZ ;  /* 0xffffff6d00067810 */ /* 0x002fc80007ffe0ff */
[----:B------:R-:W-:Y:S01]  /*3e170*/  ISETP.GE.U32.AND P4, PT, R6, 0x7ffffeee, PT ;  /* 0x7ffffeee0600780c */ /* 0x000fe20003f86070 */
[C---:B---3--:R-:W-:Y:S02]  /*3e180*/  IMAD.WIDE R10, R252.reuse, 0x4, R244 ;  /* 0x00000004fc0a7825 */ /* 0x048fe400078e02f4 */
[----:B------:R-:W3:Y:S04]  /*3e190*/  LDL.LU.64 R244, [R1+0x30] ;  /* 0x0000300001f47983 */ /* 0x000ee80000300a00 */
[----:B------:R-:W-:Y:S04]  /*3e1a0*/  STL.64 [R1+0x2378], R12 ;  /* 0x0023780c01007387 */ /* 0x000fe80000100a00 */
[----:B------:R1:W-:Y:S04]  /*3e1b0*/  STL.64 [R1+0x2380], R10 ;  /* 0x0023800a01007387 */ /* 0x0003e80000100a00 */
[----:B------:R1:W-:Y:S01]  /*3e1c0*/  LDGSTS.E [R3+-0x41a00], [R10.64], !P3 ;  /* 0xbe6000000a037fae */ /* 0x0003e2000d921844 */
[----:B----4-:R-:W-:-:S03]  /*3e1d0*/  IMAD.WIDE R8, R252, 0x4, R240 ;  /* 0x00000004fc087825 */ /* 0x010fc600078e02f0 */
[----:B------:R-:W4:Y:S04]  /*3e1e0*/  LDL.LU.64 R240, [R1+0x38] ;  /* 0x0000380001f07983 */ /* 0x000f280000300a00 */
[----:B------:R2:W-:Y:S01]  /*3e1f0*/  STL.64 [R1+0x2398], R8 ;  /* 0x0023980801007387 */ /* 0x0005e20000100a00 */
[----:B-1----:R-:W-:-:S03]  /*3e200*/  IMAD.WIDE R10, R252, 0x4, R234 ;  /* 0x00000004fc0a7825 */ /* 0x002fc600078e02ea */
[----:B------:R-:W4:Y:S04]  /*3e210*/  LDL.LU.64 R232, [R1+0x40] ;  /* 0x0000400001e87983 */ /* 0x000f280000300a00 */
[----:B------:R2:W-:Y:S04]  /*3e220*/  LDGSTS.E [R2+-0x40c00], [R8.64], !P5 ;  /* 0xbf40000008027fae */ /* 0x0005e8000e921844 */
[----:B------:R4:W-:Y:S04]  /*3e230*/  STL.64 [R1+0x23a0], R10 ;  /* 0x0023a00a01007387 */ /* 0x0009e80000100a00 */
[----:B------:R-:W4:Y:S01]  /*3e240*/  LDL.LU.64 R234, [R1+0x48] ;  /* 0x0000480001ea7983 */ /* 0x000f220000300a00 */
[----:B--2---:R-:W-:Y:S01]  /*3e250*/  IMAD.WIDE R8, R252, 0x4, R236 ;  /* 0x00000004fc087825 */ /* 0x004fe200078e02ec */
[----:B------:R-:W-:-:S02]  /*3e260*/  IADD3 R22, R0, -0x83, RZ ;  /* 0xffffff7d00167810 */ /* 0x000fc40007ffe0ff */
[----:B------:R-:W2:Y:S01]  /*3e270*/  LDL.LU.64 R236, [R1+0x50] ;  /* 0x0000500001ec7983 */ /* 0x000ea20000300a00 */
[----:B------:R-:W-:-:S03]  /*3e280*/  IMAD.WIDE R6, R252, 0x4, R238 ;  /* 0x00000004fc067825 */ /* 0x000fc600078e02ee */
[----:B------:R1:W-:Y:S04]  /*3e290*/  STL.64 [R1+0x5e0], R8 ;  /* 0x0005e00801007387 */ /* 0x0003e80000100a00 */
[----:B------:R-:W2:Y:S01]  /*3e2a0*/  LDL.LU.64 R238, [R1+0x58] ;  /* 0x0000580001ee7983 */ /* 0x000ea20000300a00 */
[----:B------:R-:W-:Y:S02]  /*3e2b0*/  ISETP.GE.U32.AND P0, PT, R22, 0x7ffffefe, PT ;  /* 0x7ffffefe1600780c */ /* 0x000fe40003f06070 */
[----:B------:R-:W-:Y:S01]  /*3e2c0*/  LOP3.LUT R248, R248, 0x40, RZ, 0x3c, !PT ;  /* 0x00000040f8f87812 */ /* 0x000fe200078e3cff */
[----:B------:R1:W-:Y:S01]  /*3e2d0*/  LDGSTS.E [R4+-0x40a00], [R10.64], !P5 ;  /* 0xbf6000000a047fae */ /* 0x0003e2000e921844 */
[----:B------:R-:W-:Y:S02]  /*3e2e0*/  IADD3 R5, R0, -0x97, RZ ;  /* 0xffffff6900057810 */ /* 0x000fe40007ffe0ff */
[----:B------:R-:W-:-:S02]  /*3e2f0*/  IADD3 R3, R248, 0x100000, RZ ;  /* 0x00100000f8037810 */ /* 0x000fc40007ffe0ff */
[----:B------:R-:W-:Y:S02]  /*3e300*/  ISETP.GE.U32.AND P3, PT, R5, 0x7ffffeea, PT ;  /* 0x7ffffeea0500780c */ /* 0x000fe40003f66070 */
[----:B------:R-:W-:Y:S02]  /*3e310*/  IADD3 R2, R248, 0x100000, RZ ;  /* 0x00100000f8027810 */ /* 0x000fe40007ffe0ff */
[C---:B------:R-:W-:Y:S01]  /*3e320*/  IADD3 R5, R0.reuse, -0x9b, RZ ;  /* 0xffffff6500057810 */ /* 0x040fe20007ffe0ff */
[----:B------:R3:W-:Y:S01]  /*3e330*/  LDGSTS.E [R3+-0x5f800], [R8.64], !P0 ;  /* 0xa080000008037fae */ /* 0x0007e2000c121844 */
[----:B-1----:R-:W-:Y:S02]  /*3e340*/  IADD3 R4, R0, -0x9f, RZ ;  /* 0xffffff6100047810 */ /* 0x002fe40007ffe0ff */
[----:B------:R-:W-:Y:S01]  /*3e350*/  ISETP.GE.U32.AND P5, PT, R5, 0x7ffffee6, PT ;  /* 0x7ffffee60500780c */ /* 0x000fe20003fa6070 */
[----:B------:R1:W-:Y:S01]  /*3e360*/  LDGSTS.E [R2+-0x5f600], [R6.64], !P0 ;  /* 0xa0a0000006027fae */ /* 0x0003e2000c121844 */
[----:B------:R-:W-:-:S02]  /*3e370*/  ISETP.GE.U32.AND P0, PT, R4, 0x7ffffee2, PT ;  /* 0x7ffffee20400780c */ /* 0x000fc40003f06070 */
[C---:B------:R-:W-:Y:S01]  /*3e380*/  IADD3 R5, R248.reuse, 0x100000, RZ ;  /* 0x00100000f8057810 */ /* 0x040fe20007ffe0ff */
[----:B------:R-:W-:Y:S01]  /*3e390*/  STL.64 [R1+0x528], R6 ;  /* 0x0005280601007387 */ /* 0x000fe20000100a00 */
[----:B------:R-:W-:Y:S01]  /*3e3a0*/  IADD3 R4, R248, 0x100000, RZ ;  /* 0x00100000f8047810 */ /* 0x000fe20007ffe0ff */
[----:B------:R-:W-:-:S05]  /*3e3b0*/  IMAD.WIDE R14, R252, 0x4, R242 ;  /* 0x00000004fc0e7825 */ /* 0x000fca00078e02f2 */
[----:B------:R1:W-:Y:S01]  /*3e3c0*/  LDGSTS.E [R5+-0x5e800], [R14.64], !P6 ;  /* 0xa18000000e057fae */ /* 0x0003e2000f121844 */
[----:B---3--:R-:W-:-:S03]  /*3e3d0*/  IMAD.WIDE R12, R252, 0x4, R244 ;  /* 0x00000004fc0c7825 */ /* 0x008fc600078e02f4 */
[----:B------:R-:W3:Y:S04]  /*3e3e0*/  LDL.LU.64 R244, [R1+0x60] ;  /* 0x0000600001f47983 */ /* 0x000ee80000300a00 */
[----:B------:R-:W-:Y:S04]  /*3e3f0*/  STL.64 [R1+0x520], R14 ;  /* 0x0005200e01007387 */ /* 0x000fe80000100a00 */
[----:B------:R-:W-:Y:S04]  /*3e400*/  STL.64 [R1+0x518], R12 ;  /* 0x0005180c01007387 */ /* 0x000fe80000100a00 */
[----:B------:R-:W3:Y:S01]  /*3e410*/  LDL.LU.64 R242, [R1+0x68] ;  /* 0x0000680001f27983 */ /* 0x000ee20000300a00 */
[----:B----4-:R-:W-:-:S03]  /*3e420*/  IMAD.WIDE R10, R252, 0x4, R240 ;  /* 0x00000004fc0a7825 */ /* 0x010fc600078e02f0 */
[----:B------:R-:W4:Y:S04]  /*3e430*/  LDL.LU.64 R240, [R1+0x70] ;  /* 0x0000700001f07983 */ /* 0x000f280000300a00 */
[----:B------:R1:W-:Y:S01]  /*3e440*/  LDGSTS.E [R4+-0x5e600], [R12.64], !P6 ;  /* 0xa1a000000c047fae */ /* 0x0003e2000f121844 */
[----:B------:R-:W-:-:S03]  /*3e450*/  IMAD.WIDE R8, R252, 0x4, R232 ;  /* 0x00000004fc087825 */ /* 0x000fc600078e02e8 */
[----:B------:R1:W-:Y:S04]  /*3e460*/  STL.64 [R1+0x510], R10 ;  /* 0x0005100a01007387 */ /* 0x0003e80000100a00 */
[----:B------:R1:W-:Y:S04]  /*3e470*/  LDGSTS.E [R3+-0x5d800], [R10.64], !P2 ;  /* 0xa28000000a037fae */ /* 0x0003e8000d121844 */
[----:B------:R2:W-:Y:S04]  /*3e480*/  STL.64 [R1+0x40], R8 ;  /* 0x0000400801007387 */ /* 0x0005e80000100a00 */
[----:B------:R2:W-:Y:S01]  /*3e490*/  LDGSTS.E [R2+-0x5d600], [R8.64], !P2 ;  /* 0xa2a0000008027fae */ /* 0x0005e2000d121844 */
[----:B-1----:R-:W-:-:S04]  /*3e4a0*/  IMAD.WIDE R10, R252, 0x4, R234 ;  /* 0x00000004fc0a7825 */ /* 0x002fc800078e02ea */
[C---:B--2---:R-:W-:Y:S01]  /*3e4b0*/  IMAD.WIDE R8, R252.reuse, 0x4, R236 ;  /* 0x00000004fc087825 */ /* 0x044fe200078e02ec */
[----:B------:R1:W-:Y:S03]  /*3e4c0*/  STL.64 [R1+0x8], R10 ;  /* 0x0000080a01007387 */ /* 0x0003e60000100a00 */
[----:B------:R-:W-:Y:S01]  /*3e4d0*/  IMAD.WIDE R246, R252, 0x4, R238 ;  /* 0x00000004fcf67825 */ /* 0x000fe200078e02ee */
[----:B------:R2:W-:Y:S04]  /*3e4e0*/  STL.64 [R1], R8 ;  /* 0x0000000801007387 */ /* 0x0005e80000100a00 */
[----:B------:R-:W2:Y:S04]  /*3e4f0*/  LDL.LU.64 R238, [R1+0x78] ;  /* 0x0000780001ee7983 */ /* 0x000ea80000300a00 */
[----:B------:R-:W2:Y:S04]  /*3e500*/  LDL.LU.64 R236, [R1+0x80] ;  /* 0x0000800001ec7983 */ /* 0x000ea80000300a00 */
[----:B------:R-:W2:Y:S04]  /*3e510*/  LDL.LU.64 R234, [R1+0x88] ;  /* 0x0000880001ea7983 */ /* 0x000ea80000300a00 */
[----:B------:R-:W2:Y:S04]  /*3e520*/  LDL.LU.64 R232, [R1+0x90] ;  /* 0x0000900001e87983 */ /* 0x000ea80000300a00 */
[----:B------:R-:W-:Y:S04]  /*3e530*/  STL.64 [R1+0x3a70], R246 ;  /* 0x003a70f601007387 */ /* 0x000fe80000100a00 */
[----:B------:R-:W2:Y:S04]  /*3e540*/  LDL.LU.64 R230, [R1+0x98] ;  /* 0x0000980001e67983 */ /* 0x000ea80000300a00 */
[----:B------:R-:W2:Y:S04]  /*3e550*/  LDL.LU.64 R228, [R1+0xa0] ;  /* 0x0000a00001e47983 */ /* 0x000ea80000300a00 */
[----:B------:R-:W2:Y:S04]  /*3e560*/  LDL.LU.64 R226, [R1+0xa8] ;  /* 0x0000a80001e27983 */ /* 0x000ea80000300a00 */
[----:B------:R1:W-:Y:S04]  /*3e570*/  LDGSTS.E [R4+-0x5c800], [R10.64], !P1 ;  /* 0xa38000000a047fae */ /* 0x0003e8000c921844 */
[----:B------:R1:W-:Y:S01]  /*3e580*/  LDGSTS.E [R3+-0x5c600], [R8.64], !P1 ;  /* 0xa3a0000008037fae */ /* 0x0003e2000c921844 */
[----:B------:R-:W-:-:S02]  /*3e590*/  IADD3 R6, R0, -0xa3, RZ ;  /* 0xffffff5d00067810 */ /* 0x000fc40007ffe0ff */
[----:B------:R-:W-:Y:S01]  /*3e5a0*/  IADD3 R5, R0, -0xab, RZ ;  /* 0xffffff5500057810 */ /* 0x000fe20007ffe0ff */
[----:B------:R1:W-:Y:S01]  /*3e5b0*/  LDGSTS.E [R2+-0x5b800], [R246.64], !P4 ;  /* 0xa4800000f6027fae */ /* 0x0003e2000e121844 */
[----:B---3--:R-:W-:-:S05]  /*3e5c0*/  IMAD.WIDE R244, R252, 0x4, R244 ;  /* 0x00000004fcf47825 */ /* 0x008fca00078e02f4 */
[----:B------:R-:W-:Y:S01]  /*3e5d0*/  STL.64 [R1+0x3a80], R244 ;  /* 0x003a80f401007387 */ /* 0x000fe20000100a00 */
[----:B------:R-:W-:-:S04]  /*3e5e0*/  IMAD.WIDE R242, R252, 0x4, R242 ;  /* 0x00000004fcf27825 */ /* 0x000fc800078e02f2 */
[C---:B----4-:R-:W-:Y:S01]  /*3e5f0*/  IMAD.WIDE R240, R252.reuse, 0x4, R240 ;  /* 0x00000004fcf07825 */ /* 0x050fe200078e02f0 */
[----:B------:R-:W-:Y:S04]  /*3e600*/  STL.64 [R1+0x3a88], R242 ;  /* 0x003a88f201007387 */ /* 0x000fe80000100a00 */
[----:B------:R-:W-:Y:S04]  /*3e610*/  STL.64 [R1+0x3a90], R240 ;  /* 0x003a90f001007387 */ /* 0x000fe80000100a00 */
[----:B------:R-:W3:Y:S04]  /*3e620*/  LDL.LU.64 R224, [R1+0xb0] ;  /* 0x0000b00001e07983 */ /* 0x000ee80000300a00 */
[----:B------:R-:W4:Y:S04]  /*3e630*/  LDL.LU.64 R222, [R1+0xb8] ;  /* 0x0000b80001de7983 */ /* 0x000f280000300a00 */
[----:B------:R-:W4:Y:S01]  /*3e640*/  LDL.LU.64 R220, [R1+0xc0] ;  /* 0x0000c00001dc7983 */ /* 0x000f220000300a00 */
[----:B--2---:R-:W-:-:S04]  /*3e650*/  IMAD.WIDE R238, R252, 0x4, R238 ;  /* 0x00000004fcee7825 */ /* 0x004fc800078e02ee */
[C---:B------:R-:W-:Y:S01]  /*3e660*/  IMAD.WIDE R236, R252.reuse, 0x4, R236 ;  /* 0x00000004fcec7825 */ /* 0x040fe200078e02ec */
[----:B------:R-:W-:Y:S03]  /*3e670*/  STL.64 [R1+0x3a98], R238 ;  /* 0x003a98ee01007387 */ /* 0x000fe60000100a00 */
[C---:B------:R-:W-:Y:S01]  /*3e680*/  IMAD.WIDE R234, R252.reuse, 0x4, R234 ;  /* 0x00000004fcea7825 */ /* 0x040fe200078e02ea */
[----:B------:R-:W-:Y:S03]  /*3e690*/  STL.64 [R1+0x3aa0], R236 ;  /* 0x003aa0ec01007387 */ /* 0x000fe60000100a00 */
[C---:B------:R-:W-:Y:S01]  /*3e6a0*/  IMAD.WIDE R232, R252.reuse, 0x4, R232 ;  /* 0x00000004fce87825 */ /* 0x040fe200078e02e8 */
[----:B------:R-:W-:Y:S04]  /*3e6b0*/  STL.64 [R1+0x3aa8], R234 ;  /* 0x003aa8ea01007387 */ /* 0x000fe80000100a00 */
[----:B------:R-:W-:Y:S04]  /*3e6c0*/  STL.64 [R1+0x3ab0], R232 ;  /* 0x003ab0e801007387 */ /* 0x000fe80000100a00 */
[----:B------:R-:W2:Y:S01]  /*3e6d0*/  LDL.LU.64 R218, [R1+0xc8] ;  /* 0x0000c80001da7983 */ /* 0x000ea20000300a00 */
[----:B------:R-:W-:-:S03]  /*3e6e0*/  IMAD.WIDE R230, R252, 0x4, R230 ;  /* 0x00000004fce67825 */ /* 0x000fc600078e02e6 */
[----:B------:R-:W2:Y:S01]  /*3e6f0*/  LDL.LU.64 R216, [R1+0xd0] ;  /* 0x0000d00001d87983 */ /* 0x000ea20000300a00 */
[----:B------:R-:W-:-:S03]  /*3e700*/  IMAD.WIDE R228, R252, 0x4, R228 ;  /* 0x00000004fce47825 */ /* 0x000fc600078e02e4 */
[----:B------:R-:W2:Y:S01]  /*3e710*/  LDL.LU.64 R214, [R1+0xd8] ;  /* 0x0000d80001d67983 */ /* 0x000ea20000300a00 */
[----:B------:R-:W-:-:S03]  /*3e720*/  IMAD.WIDE R226, R252, 0x4, R226 ;  /* 0x00000004fce27825 */ /* 0x000fc600078e02e2 */
[----:B------:R-:W2:Y:S04]  /*3e730*/  LDL.LU.64 R212, [R1+0xe0] ;  /* 0x0000e00001d47983 */ /* 0x000ea80000300a00 */
[----:B------:R-:W-:Y:S04]  /*3e740*/  STL.64 [R1+0x3ab8], R230 ;  /* 0x003ab8e601007387 */ /* 0x000fe80000100a00 */
[----:B------:R-:W-:Y:S04]  /*3e750*/  STL.64 [R1+0x3ac0], R228 ;  /* 0x003ac0e401007387 */ /* 0x000fe80000100a00 */
[----:B------:R-:W-:Y:S04]  /*3e760*/  STL.64 [R1+0x3ac8], R226 ;  /* 0x003ac8e201007387 */ /* 0x000fe80000100a00 */
[----:B------:R-:W2:Y:S04]  /*3e770*/  LDL.LU.64 R210, [R1+0xe8] ;  /* 0x0000e80001d27983 */ /* 0x000ea80000300a00 */
[----:B------:R-:W2:Y:S04]  /*3e780*/  LDL.LU.64 R208, [R1+0xf0] ;  /* 0x0000f00001d07983 */ /* 0x000ea80000300a00 */
[----:B------:R-:W2:Y:S01]  /*3e790*/  LDL.LU.64 R206, [R1+0xf8] ;  /* 0x0000f80001ce7983 */ /* 0x000ea20000300a00 */
[----:B------:R-:W-:-:S02]  /*3e7a0*/  ISETP.GE.U32.AND P6, PT, R6, 0x7ffffede, PT ;  /* 0x7ffffede0600780c */ /* 0x000fc40003fc6070 */
[----:B------:R-:W-:Y:S01]  /*3e7b0*/  ISETP.GE.U32.AND P1, PT, R5, 0x7ffffed6, PT ;  /* 0x7ffffed60500780c */ /* 0x000fe20003f26070 */
[----:B------:R1:W-:Y:S01]  /*3e7c0*/  LDGSTS.E [R4+-0x5b600], [R244.64], !P4 ;  /* 0xa4a00000f4047fae */ /* 0x0003e2000e121844 */
[----:B---3--:R-:W-:-:S04]  /*3e7d0*/  IMAD.WIDE R224, R252, 0x4, R224 ;  /* 0x00000004fce07825 */ /* 0x008fc800078e02e0 */
[C---:B----4-:R-:W-:Y:S01]  /*3e7e0*/  IMAD.WIDE R222, R252.reuse, 0x4, R222 ;  /* 0x00000004fcde7825 */ /* 0x050fe200078e02de */
[----:B------:R-:W-:Y:S03]  /*3e7f0*/  STL.64 [R1+0x3ad0], R224 ;  /* 0x003ad0e001007387 */ /* 0x000fe60000100a00 */
[C---:B------:R-:W-:Y:S01]  /*3e800*/  IMAD.WIDE R220, R252.reuse, 0x4, R220 ;  /* 0x00000004fcdc7825 */ /* 0x040fe200078e02dc */
[----:B------:R-:W-:Y:S04]  /*3e810*/  STL.64 [R1+0x3ad8], R222 ;  /* 0x003ad8de01007387 */ /* 0x000fe80000100a00 */
[----:B------:R-:W-:Y:S04]  /*3e820*/  STL.64 [R1+0x3ae0], R220 ;  /* 0x003ae0dc01007387 */ /* 0x000fe80000100a00 */
[----:B------:R-:W3:Y:S04]  /*3e830*/  LDL.LU.64 R204, [R1+0x100] ;  /* 0x0001000001cc7983 */ /* 0x000ee80000300a00 */
[----:B------:R-:W4:Y:S04]  /*3e840*/  LDL.LU.64 R202, [R1+0x108] ;  /* 0x0001080001ca7983 */ /* 0x000f280000300a00 */
[----:B------:R-:W3:Y:S01]  /*3e850*/  LDL.LU.64 R200, [R1+0x110] ;  /* 0x0001100001c87983 */ /* 0x000ee20000300a00 */
[----:B--2---:R-:W-:Y:S01]  /*3e860*/  IMAD.WIDE R218, R252, 0x4, R218 ;  /* 0x00000004fcda7825 */ /* 0x004fe200078e02da */
[----:B------:R-:W-:-:S02]  /*3e870*/  IADD3 R6, R0, -0xa7, RZ ;  /* 0xffffff5900067810 */ /* 0x000fc40007ffe0ff */
[----:B------:R2:W-:Y:S04]  /*3e880*/  LDGSTS.E [R3+-0x5a800], [R242.64], !P3 ;  /* 0xa5800000f2037fae */ /* 0x0005e8000d921844 */
[----:B------:R-:W-:Y:S04]  /*3e890*/  STL.64 [R1+0x3af0], R218 ;  /* 0x003af0da01007387 */ /* 0x000fe80000100a00 */
[----:B------:R-:W2:Y:S04]  /*3e8a0*/  LDL.LU.64 R198, [R1+0x118] ;  /* 0x0001180001c67983 */ /* 0x000ea80000300a00 */
        /* <DEDUP_REMOVED lines=24> */
[----:B------:R-:W3:Y:S04]  /*3ea30*/  LDL.LU.64 R148, [R1+0x1e0] ;  /* 0x0001e00001947983 */ /* 0x000ee80000300a00 */
[----:B------:R-:W4:Y:S04]  /*3ea40*/  LDL.LU.64 R150, [R1+0x1e8] ;  /* 0x0001e80001967983 */ /* 0x000f280000300a00 */
[----:B------:R-:W4:Y:S04]  /*3ea50*/  LDL.LU.64 R142, [R1+0x1f0] ;  /* 0x0001f000018e7983 */ /* 0x000f280000300a00 */
[----:B------:R-:W4:Y:S04]  /*3ea60*/  LDL.LU.64 R144, [R1+0x1f8] ;  /* 0x0001f80001907983 */ /* 0x000f280000300a00 */
[----:B------:R-:W4:Y:S01]  /*3ea70*/  LDL.LU.64 R146, [R1+0x200] ;  /* 0x0002000001927983 */ /* 0x000f220000300a00 */
[----:B------:R-:W-:-:S02]  /*3ea80*/  IADD3 R5, R0, -0xaf, RZ ;  /* 0xffffff5100057810 */ /* 0x000fc40007ffe0ff */
[----:B-1----:R-:W-:Y:S01]  /*3ea90*/  IADD3 R4, R0, -0xb3, RZ ;  /* 0xffffff4d00047810 */ /* 0x002fe20007ffe0ff */
[----:B------:R1:W-:Y:S01]  /*3eaa0*/  LDGSTS.E [R2+-0x5a600], [R240.64], !P3 ;  /* 0xa5a00000f0027fae */ /* 0x0003e2000d921844 */
[----:B------:R-:W-:Y:S02]  /*3eab0*/  ISETP.GE.U32.AND P2, PT, R6, 0x7ffffeda, PT ;  /* 0x7ffffeda0600780c */ /* 0x000fe40003f46070 */
[----:B------:R-:W-:Y:S02]  /*3eac0*/  ISETP.GE.U32.AND P4, PT, R5, 0x7ffffed2, PT ;  /* 0x7ffffed20500780c */ /* 0x000fe40003f86070 */
[----:B------:R-:W-:Y:S02]  /*3ead0*/  ISETP.GE.U32.AND P3, PT, R4, 0x7ffffece, PT ;  /* 0x7ffffece0400780c */ /* 0x000fe40003f66070 */
[C---:B------:R-:W-:Y:S02]  /*3eae0*/  IADD3 R5, R248.reuse, 0x100000, RZ ;  /* 0x00100000f8057810 */ /* 0x040fe40007ffe0ff */
[----:B------:R-:W-:-:S02]  /*3eaf0*/  IADD3 R4, R248, 0x100000, RZ ;  /* 0x00100000f8047810 */ /* 0x000fc40007ffe0ff */
[----:B------:R-:W-:Y:S01]  /*3eb00*/  IADD3 R6, R0, -0xb7, RZ ;  /* 0xffffff4900067810 */ /* 0x000fe20007ffe0ff */
[----:B------:R1:W-:Y:S04]  /*3eb10*/  LDGSTS.E [R5+-0x59800], [R238.64], !P5 ;  /* 0xa6800000ee057fae */ /* 0x0003e8000e921844 */
[----:B------:R2:W-:Y:S01]  /*3eb20*/  LDGSTS.E [R4+-0x59600], [R236.64], !P5 ;  /* 0xa6a00000ec047fae */ /* 0x0005e2000e921844 */
[----:B------:R-:W-:-:S03]  /*3eb30*/  ISETP.GE.U32.AND P5, PT, R6, 0x7ffffeca, PT ;  /* 0x7ffffeca0600780c */ /* 0x000fc60003fa6070 */
[----:B------:R2:W-:Y:S01]  /*3eb40*/  LDGSTS.E [R3+-0x58800], [R234.64], !P0 ;  /* 0xa7800000ea037fae */ /* 0x0005e2000c121844 */
[----:B-1----:R-:W-:-:S03]  /*3eb50*/  IADD3 R5, R0, -0xbf, RZ ;  /* 0xffffff4100057810 */ /* 0x002fc60007ffe0ff */
[----:B------:R1:W-:Y:S01]  /*3eb60*/  LDGSTS.E [R2+-0x58600], [R232.64], !P0 ;  /* 0xa7a00000e8027fae */ /* 0x0003e2000c121844 */
[----:B------:R-:W-:-:S03]  /*3eb70*/  IADD3 R6, R0, -0xbb, RZ ;  /* 0xffffff4500067810 */ /* 0x000fc60007ffe0ff */
[----:B------:R1:W-:Y:S04]  /*3eb80*/  LDGSTS.E [R4+-0x57800], [R230.64], !P6 ;  /* 0xa8800000e6047fae */ /* 0x0003e8000f121844 */
[----:B------:R1:W-:Y:S01]  /*3eb90*/  LDGSTS.E [R3+-0x57600], [R228.64], !P6 ;  /* 0xa8a00000e4037fae */ /* 0x0003e2000f121844 */
[----:B------:R-:W-:Y:S02]  /*3eba0*/  ISETP.GE.U32.AND P6, PT, R5, 0x7ffffec2, PT ;  /* 0x7ffffec20500780c */ /* 0x000fe40003fc6070 */
[----:B------:R-:W-:Y:S01]  /*3ebb0*/  IADD3 R5, R0, -0xc3, RZ ;  /* 0xffffff3d00057810 */ /* 0x000fe20007ffe0ff */
[----:B------:R1:W-:Y:S01]  /*3ebc0*/  LDGSTS.E [R2+-0x56800], [R226.64], !P2 ;  /* 0xa9800000e2027fae */ /* 0x0003e2000d121844 */
[----:B------:R-:W-:-:S03]  /*3ebd0*/  ISETP.GE.U32.AND P0, PT, R6, 0x7ffffec6, PT ;  /* 0x7ffffec60600780c */ /* 0x000fc60003f06070 */
[----:B------:R1:W-:Y:S01]  /*3ebe0*/  LDGSTS.E [R4+-0x56600], [R224.64], !P2 ;  /* 0xa9a00000e0047fae */ /* 0x0003e2000d121844 */
[----:B--2---:R-:W-:-:S04]  /*3ebf0*/  IMAD.WIDE R12, R252, 0x4, R138 ;  /* 0x00000004fc0c7825 */ /* 0x004fc800078e028a */
[C---:B---3--:R-:W-:Y:S01]  /*3ec00*/  IMAD.WIDE R10, R252.reuse, 0x4, R148 ;  /* 0x00000004fc0a7825 */ /* 0x048fe200078e0294 */
[----:B------:R-:W-:Y:S03]  /*3ec10*/  STL.64 [R1+0x48], R12 ;  /* 0x0000480c01007387 */ /* 0x000fe60000100a00 */
[----:B----4-:R-:W-:Y:S01]  /*3ec20*/  IMAD.WIDE R8, R252, 0x4, R150 ;  /* 0x00000004fc087825 */ /* 0x010fe200078e0296 */
[----:B------:R-:W2:Y:S04]  /*3ec30*/  LDL.LU.64 R140, [R1+0x208] ;  /* 0x00020800018c7983 */ /* 0x000ea80000300a00 */
[----:B------:R3:W-:Y:S04]  /*3ec40*/  STL.64 [R1+0x50], R10 ;  /* 0x0000500a01007387 */ /* 0x0007e80000100a00 */
[----:B------:R4:W-:Y:S04]  /*3ec50*/  STL.64 [R1+0x58], R8 ;  /* 0x0000580801007387 */ /* 0x0009e80000100a00 */
[----:B------:R-:W2:Y:S01]  /*3ec60*/  LDL.LU.64 R138, [R1+0x210] ;  /* 0x00021000018a7983 */ /* 0x000ea20000300a00 */
[----:B-1----:R-:W-:-:S02]  /*3ec70*/  IADD3 R4, R0, -0xc7, RZ ;  /* 0xffffff3900047810 */ /* 0x002fc40007ffe0ff */
[----:B------:R-:W-:Y:S01]  /*3ec80*/  ISETP.GE.U32.AND P2, PT, R5, 0x7ffffebe, PT ;  /* 0x7ffffebe0500780c */ /* 0x000fe20003f46070 */
[----:B------:R1:W-:Y:S01]  /*3ec90*/  LDGSTS.E [R3+-0x55800], [R222.64], !P1 ;  /* 0xaa800000de037fae */ /* 0x0003e2000c921844 */
[----:B------:R-:W-:Y:S01]  /*3eca0*/  IADD3 R5, R248, 0x100000, RZ ;  /* 0x00100000f8057810 */ /* 0x000fe20007ffe0ff */
[----:B------:R-:W-:Y:S02]  /*3ecb0*/  IMAD.WIDE R216, R252, 0x4, R216 ;  /* 0x00000004fcd87825 */ /* 0x000fe400078e02d8 */
[----:B------:R1:W-:Y:S01]  /*3ecc0*/  LDGSTS.E [R2+-0x55600], [R220.64], !P1 ;  /* 0xaaa00000dc027fae */ /* 0x0003e2000c921844 */
[----:B------:R-:W-:Y:S01]  /*3ecd0*/  ISETP.GE.U32.AND P1, PT, R4, 0x7ffffeba, PT ;  /* 0x7ffffeba0400780c */ /* 0x000fe20003f26070 */
[----:B------:R-:W-:Y:S01]  /*3ece0*/  IMAD.WIDE R214, R252, 0x4, R214 ;  /* 0x00000004fcd67825 */ /* 0x000fe200078e02d6 */
[----:B------:R-:W-:Y:S01]  /*3ecf0*/  IADD3 R4, R248, 0x100000, RZ ;  /* 0x00100000f8047810 */ /* 0x000fe20007ffe0ff */
[----:B------:R1:W-:Y:S02]  /*3ed00*/  LDGSTS.E [R5+-0x54800], [R218.64], !P4 ;  /* 0xab800000da057fae */ /* 0x0003e4000e121844 */
[----:B------:R-:W-:Y:S01]  /*3ed10*/  IMAD.WIDE R212, R252, 0x4, R212 ;  /* 0x00000004fcd47825 */ /* 0x000fe200078e02d4 */
[----:B------:R-:W-:Y:S01]  /*3ed20*/  IADD3 R6, R0, -0xcb, RZ ;  /* 0xffffff3500067810 */ /* 0x000fe20007ffe0ff */
[----:B------:R3:W-:Y:S02]  /*3ed30*/  LDGSTS.E [R4+-0x54600], [R216.64], !P4 ;  /* 0xaba00000d8047fae */ /* 0x0007e4000e121844 */
[----:B------:R-:W-:-:S02]  /*3ed40*/  IMAD.WIDE R210, R252, 0x4, R210 ;  /* 0x00000004fcd27825 */ /* 0x000fc400078e02d2 */
[----:B------:R2:W-:Y:S02]  /*3ed50*/  LDGSTS.E [R3+-0x53800], [R214.64], !P3 ;  /* 0xac800000d6037fae */ /* 0x0005e4000d921844 */
[----:B------:R-:W-:Y:S01]  /*3ed60*/  IMAD.WIDE R208, R252, 0x4, R208 ;  /* 0x00000004fcd07825 */ /* 0x000fe200078e02d0 */
[----:B-1----:R-:W-:Y:S01]  /*3ed70*/  IADD3 R5, R0, -0xd3, RZ ;  /* 0xffffff2d00057810 */ /* 0x002fe20007ffe0ff */
[----:B------:R1:W-:Y:S02]  /*3ed80*/  LDGSTS.E [R2+-0x53600], [R212.64], !P3 ;  /* 0xaca00000d4027fae */ /* 0x0003e4000d921844 */
[----:B------:R-:W-:Y:S01]  /*3ed90*/  IMAD.WIDE R206, R252, 0x4, R206 ;  /* 0x00000004fcce7825 */ /* 0x000fe200078e02ce */
[----:B------:R-:W-:Y:S01]  /*3eda0*/  ISETP.GE.U32.AND P4, PT, R6, 0x7ffffeb6, PT ;  /* 0x7ffffeb60600780c */ /* 0x000fe20003f86070 */
[----:B------:R3:W-:Y:S02]  /*3edb0*/  LDGSTS.E [R4+-0x52800], [R210.64], !P5 ;  /* 0xad800000d2047fae */ /* 0x0007e4000e921844 */
[----:B------:R-:W-:Y:S01]  /*3edc0*/  IMAD.WIDE R204, R252, 0x4, R204 ;  /* 0x00000004fccc7825 */ /* 0x000fe200078e02cc */
[----:B------:R-:W-:Y:S01]  /*3edd0*/  IADD3 R6, R0, -0xcf, RZ ;  /* 0xffffff3100067810 */ /* 0x000fe20007ffe0ff */
[----:B------:R1:W-:Y:S02]  /*3ede0*/  LDGSTS.E [R3+-0x52600], [R208.64], !P5 ;  /* 0xada00000d0037fae */ /* 0x0003e4000e921844 */
[C---:B------:R-:W-:Y:S01]  /*3edf0*/  IMAD.WIDE R202, R252.reuse, 0x4, R202 ;  /* 0x00000004fcca7825 */ /* 0x040fe200078e02ca */
[----:B------:R-:W-:Y:S01]  /*3ee00*/  ISETP.GE.U32.AND P5, PT, R5, 0x7ffffeae, PT ;  /* 0x7ffffeae0500780c */ /* 0x000fe20003fa6070 */
[----:B------:R1:W-:Y:S02]  /*3ee10*/  LDGSTS.E [R2+-0x51800], [R206.64], !P0 ;  /* 0xae800000ce027fae */ /* 0x0003e4000c121844 */
[----:B------:R-:W-:Y:S01]  /*3ee20*/  IMAD.WIDE R200, R252, 0x4, R200 ;  /* 0x00000004fcc87825 */ /* 0x000fe200078e02c8 */
[----:B------:R-:W-:Y:S01]  /*3ee30*/  IADD3 R5, R0, -0xd7, RZ ;  /* 0xffffff2900057810 */ /* 0x000fe20007ffe0ff */
[----:B------:R3:W-:Y:S01]  /*3ee40*/  LDGSTS.E [R4+-0x51600], [R204.64], !P0 ;  /* 0xaea00000cc047fae */ /* 0x0007e2000c121844 */
[----:B------:R-:W-:Y:S01]  /*3ee50*/  ISETP.GE.U32.AND P3, PT, R6, 0x7ffffeb2, PT ;  /* 0x7ffffeb20600780c */ /* 0x000fe20003f66070 */
[----:B------:R-:W-:Y:S01]  /*3ee60*/  IMAD.WIDE R198, R252, 0x4, R198 ;  /* 0x00000004fcc67825 */ /* 0x000fe200078e02c6 */
[----:B------:R-:W-:Y:S01]  /*3ee70*/  ISETP.GE.U32.AND P0, PT, R5, 0x7ffffeaa, PT ;  /* 0x7ffffeaa0500780c */ /* 0x000fe20003f06070 */
[----:B------:R1:W-:Y:S01]  /*3ee80*/  LDGSTS.E [R3+-0x50800], [R202.64], !P6 ;  /* 0xaf800000ca037fae */ /* 0x0003e2000f121844 */
[----:B------:R-:W-:Y:S01]  /*3ee90*/  IADD3 R5, R248, 0x100000, RZ ;  /* 0x00100000f8057810 */ /* 0x000fe20007ffe0ff */
[----:B------:R-:W-:-:S02]  /*3eea0*/  IMAD.WIDE R196, R252, 0x4, R196 ;  /* 0x00000004fcc47825 */ /* 0x000fc400078e02c4 */
[----:B------:R1:W-:Y:S01]  /*3eeb0*/  LDGSTS.E [R2+-0x50600], [R200.64], !P6 ;  /* 0xafa00000c8027fae */ /* 0x0003e2000f121844 */
[----:B---3--:R-:W-:Y:S01]  /*3eec0*/  IADD3 R4, R0, -0xdb, RZ ;  /* 0xffffff2500047810 */ /* 0x008fe20007ffe0ff */
[----:B------:R-:W-:Y:S02]  /*3eed0*/  IMAD.WIDE R194, R252, 0x4, R194 ;  /* 0x00000004fcc27825 */ /* 0x000fe400078e02c2 */
[----:B------:R3:W-:Y:S01]  /*3eee0*/  LDGSTS.E [R5+-0x4f800], [R198.64], !P2 ;  /* 0xb0800000c6057fae */ /* 0x0007e2000d121844 */
[----:B------:R-:W-:Y:S02]  /*3eef0*/  ISETP.GE.U32.AND P6, PT, R4, 0x7ffffea6, PT ;  /* 0x7ffffea60400780c */ /* 0x000fe40003fc6070 */
[----:B------:R-:W-:Y:S01]  /*3ef00*/  IADD3 R4, R248, 0x100000, RZ ;  /* 0x00100000f8047810 */ /* 0x000fe20007ffe0ff */
[----:B------:R-:W-:Y:S01]  /*3ef10*/  IMAD.WIDE R192, R252, 0x4, R192 ;  /* 0x00000004fcc07825 */ /* 0x000fe200078e02c0 */
[----:B------:R-:W-:Y:S01]  /*3ef20*/  IADD3 R6, R0, -0xdf, RZ ;  /* 0xffffff2100067810 */ /* 0x000fe20007ffe0ff */
[----:B------:R-:W2:Y:S02]  /*3ef30*/  LDL.LU.64 R150, [R1+0x218] ;  /* 0x0002180001967983 */ /* 0x000ea40000300a00 */
[----:B------:R-:W-:-:S02]  /*3ef40*/  IMAD.WIDE R190, R252, 0x4, R190 ;  /* 0x00000004fcbe7825 */ /* 0x000fc400078e02be */
[----:B------:R1:W-:Y:S02]  /*3ef50*/  LDGSTS.E [R4+-0x4f600], [R196.64], !P2 ;  /* 0xb0a00000c4047fae */ /* 0x0003e4000d121844 */
[----:B------:R-:W-:Y:S01]  /*3ef60*/  IMAD.WIDE R188, R252, 0x4, R188 ;  /* 0x00000004fcbc7825 */ /* 0x000fe200078e02bc */
[----:B---3--:R-:W-:Y:S01]  /*3ef70*/  IADD3 R5, R0, -0xe7, RZ ;  /* 0xffffff1900057810 */ /* 0x008fe20007ffe0ff */
[----:B------:R3:W-:Y:S02]  /*3ef80*/  LDGSTS.E [R3+-0x4e800], [R194.64], !P1 ;  /* 0xb1800000c2037fae */ /* 0x0007e4000c921844 */
[C---:B------:R-:W-:Y:S02]  /*3ef90*/  IMAD.WIDE R186, R252.reuse, 0x4, R186 ;  /* 0x00000004fcba7825 */ /* 0x040fe400078e02ba */
[----:B------:R1:W-:Y:S02]  /*3efa0*/  LDGSTS.E [R2+-0x4e600], [R192.64], !P1 ;  /* 0xb1a00000c0027fae */ /* 0x0003e4000c921844 */
[----:B------:R-:W-:Y:S01]  /*3efb0*/  IMAD.WIDE R184, R252, 0x4, R184 ;  /* 0x00000004fcb87825 */ /* 0x000fe200078e02b8 */
[----:B------:R-:W-:Y:S01]  /*3efc0*/  ISETP.GE.U32.AND P2, PT, R6, 0x7ffffea2, PT ;  /* 0x7ffffea20600780c */ /* 0x000fe20003f46070 */
[----:B------:R1:W-:Y:S01]  /*3efd0*/  LDGSTS.E [R4+-0x4d800], [R190.64], !P4 ;  /* 0xb2800000be047fae */ /* 0x0003e2000e121844 */
[----:B------:R-:W-:Y:S01]  /*3efe0*/  IADD3 R6, R0, -0xe3, RZ ;  /* 0xffffff1d00067810 */ /* 0x000fe20007ffe0ff */
[----:B------:R-:W-:-:S02]  /*3eff0*/  IMAD.WIDE R182, R252, 0x4, R182 ;  /* 0x00000004fcb67825 */ /* 0x000fc400078e02b6 */
[----:B------:R3:W-:Y:S01]  /*3f000*/  LDGSTS.E [R3+-0x4d600], [R188.64], !P4 ;  /* 0xb2a00000bc037fae */ /* 0x0007e2000e121844 */
[----:B------:R-:W-:Y:S01]  /*3f010*/  ISETP.GE.U32.AND P4, PT, R5, 0x7ffffe9a, PT ;  /* 0x7ffffe9a0500780c */ /* 0x000fe20003f86070 */
[----:B------:R-:W-:Y:S01]  /*3f020*/  IMAD.WIDE R180, R252, 0x4, R180 ;  /* 0x00000004fcb47825 */ /* 0x000fe200078e02b4 */
[----:B------:R-:W-:Y:S01]  /*3f030*/  IADD3 R5, R0, -0xeb, RZ ;  /* 0xffffff1500057810 */ /* 0x000fe20007ffe0ff */
[----:B------:R1:W-:Y:S01]  /*3f040*/  LDGSTS.E [R2+-0x4c800], [R186.64], !P3 ;  /* 0xb3800000ba027fae */ /* 0x0003e2000d921844 */
[----:B------:R-:W-:-:S03]  /*3f050*/  ISETP.GE.U32.AND P1, PT, R6, 0x7ffffe9e, PT ;  /* 0x7ffffe9e0600780c */ /* 0x000fc60003f26070 */
[----:B------:R1:W-:Y:S01]  /*3f060*/  LDGSTS.E [R4+-0x4c600], [R184.64], !P3 ;  /* 0xb3a00000b8047fae */ /* 0x0003e2000d921844 */
[----:B------:R-:W-:Y:S01]  /*3f070*/  ISETP.GE.U32.AND P3, PT, R5, 0x7ffffe96, PT ;  /* 0x7ffffe960500780c */ /* 0x000fe20003f66070 */
[----:B------:R-:W-:Y:S02]  /*3f080*/  IMAD.WIDE R178, R252, 0x4, R178 ;  /* 0x00000004fcb27825 */ /* 0x000fe400078e02b2 */
[----:B------:R3:W-:Y:S01]  /*3f090*/  LDGSTS.E [R3+-0x4b800], [R182.64], !P5 ;  /* 0xb4800000b6037fae */ /* 0x0007e2000e921844 */
[----:B------:R-:W-:Y:S01]  /*3f0a0*/  IADD3 R5, R248, 0x100000, RZ ;  /* 0x00100000f8057810 */ /* 0x000fe20007ffe0ff */
[----:B------:R-:W-:Y:S02]  /*3f0b0*/  IMAD.WIDE R176, R252, 0x4, R176 ;  /* 0x00000004fcb07825 */ /* 0x000fe400078e02b0 */
[----:B------:R2:W-:Y:S01]  /*3f0c0*/  LDGSTS.E [R2+-0x4b600], [R180.64], !P5 ;  /* 0xb4a00000b4027fae */ /* 0x0005e2000e921844 */
[----:B-1----:R-:W-:Y:S01]  /*3f0d0*/  IADD3 R4, R0, -0xef, RZ ;  /* 0xffffff1100047810 */ /* 0x002fe20007ffe0ff */
[----:B------:R-:W-:-:S02]  /*3f0e0*/  IMAD.WIDE R174, R252, 0x4, R174 ;  /* 0x00000004fcae7825 */ /* 0x000fc400078e02ae */
[----:B------:R1:W-:Y:S01]  /*3f0f0*/  LDGSTS.E [R5+-0x4a800], [R178.64], !P0 ;  /* 0xb5800000b2057fae */ /* 0x0003e2000c121844 */
[----:B------:R-:W-:Y:S02]  /*3f100*/  ISETP.GE.U32.AND P5, PT, R4, 0x7ffffe92, PT ;  /* 0x7ffffe920400780c */ /* 0x000fe40003fa6070 */
[----:B------:R-:W-:Y:S01]  /*3f110*/  IADD3 R4, R248, 0x100000, RZ ;  /* 0x00100000f8047810 */ /* 0x000fe20007ffe0ff */
[----:B------:R-:W-:Y:S01]  /*3f120*/  IMAD.WIDE R172, R252, 0x4, R172 ;  /* 0x00000004fcac7825 */ /* 0x000fe200078e02ac */
[----:B------:R-:W-:Y:S01]  /*3f130*/  IADD3 R6, R0, -0xf3, RZ ;  /* 0xffffff0d00067810 */ /* 0x000fe20007ffe0ff */
[----:B------:R-:W3:Y:S02]  /*3f140*/  LDL.LU.64 R148, [R1+0x220] ;  /* 0x0002200001947983 */ /* 0x000ee40000300a00 */
[C---:B------:R-:W-:Y:S02]  /*3f150*/  IMAD.WIDE R170, R252.reuse, 0x4, R170 ;  /* 0x00000004fcaa7825 */ /* 0x040fe400078e02aa */
[----:B------:R4:W-:Y:S02]  /*3f160*/  LDGSTS.E [R4+-0x4a600], [R176.64], !P0 ;  /* 0xb5a00000b0047fae */ /* 0x0009e4000c121844 */
[----:B------:R-:W-:Y:S01]  /*3f170*/  IMAD.WIDE R168, R252, 0x4, R168 ;  /* 0x00000004fca87825 */ /* 0x000fe200078e02a8 */
[----:B-1----:R-:W-:Y:S01]  /*3f180*/  IADD3 R5, R0, -0xfb, RZ ;  /* 0xffffff0500057810 */ /* 0x002fe20007ffe0ff */
[----:B------:R1:W-:Y:S02]  /*3f190*/  LDGSTS.E [R3+-0x49800], [R174.64], !P6 ;  /* 0xb6800000ae037fae */ /* 0x0003e4000f121844 */
[----:B------:R-:W-:-:S02]  /*3f1a0*/  IMAD.WIDE R166, R252, 0x4, R166 ;  /* 0x00000004fca67825 */ /* 0x000fc400078e02a6 */
[----:B------:R1:W-:Y:S02]  /*3f1b0*/  LDGSTS.E [R2+-0x49600], [R172.64], !P6 ;  /* 0xb6a00000ac027fae */ /* 0x0003e4000f121844 */
[----:B------:R-:W-:Y:S01]  /*3f1c0*/  IMAD.WIDE R164, R252, 0x4, R164 ;  /* 0x00000004fca47825 */ /* 0x000fe200078e02a4 */
[----:B------:R-:W-:Y:S01]  /*3f1d0*/  ISETP.GE.U32.AND P0, PT, R6, 0x7ffffe8e, PT ;  /* 0x7ffffe8e0600780c */ /* 0x000fe20003f06070 */
[----:B------:R4:W-:Y:S01]  /*3f1e0*/  LDGSTS.E [R4+-0x48800], [R170.64], !P2 ;  /* 0xb7800000aa047fae */ /* 0x0009e2000d121844 */
[----:B------:R-:W-:Y:S01]  /*3f1f0*/  IADD3 R6, R0, -0xf7, RZ ;  /* 0xffffff0900067810 */ /* 0x000fe20007ffe0ff */
[C---:B------:R-:W-:Y:S02]  /*3f200*/  IMAD.WIDE R162, R252.reuse, 0x4, R162 ;  /* 0x00000004fca27825 */ /* 0x040fe400078e02a2 */
        /* <DEDUP_REMOVED lines=13> */
[----:B----4-:R-:W-:Y:S01]  /*3f2e0*/  IADD3 R4, R0, -0x84, RZ ;  /* 0xffffff7c00047810 */ /* 0x010fe20007ffe0ff */
[----:B------:R-:W-:Y:S01]  /*3f2f0*/  IMAD.WIDE R154, R252, 0x4, R154 ;  /* 0x00000004fc9a7825 */ /* 0x000fe200078e029a */
[----:B------:R-:W-:Y:S01]  /*3f300*/  IADD3 R6, R0, -0x88, RZ ;  /* 0xffffff7800067810 */ /* 0x000fe20007ffe0ff */
[----:B------:R4:W-:Y:S01]  /*3f310*/  LDGSTS.E [R5+-0x45800], [R158.64], !P3 ;  /* 0xba8000009e057fae */ /* 0x0009e2000d921844 */
[----:B------:R-:W-:-:S02]  /*3f320*/  ISETP.GE.U32.AND P4, PT, R4, 0x7ffffefd, PT ;  /* 0x7ffffefd0400780c */ /* 0x000fc40003f86070 */
[----:B------:R-:W-:Y:S01]  /*3f330*/  IADD3 R4, R248, 0x100000, RZ ;  /* 0x00100000f8047810 */ /* 0x000fe20007ffe0ff */
[----:B------:R-:W-:-:S04]  /*3f340*/  IMAD.WIDE R152, R252, 0x4, R152 ;  /* 0x00000004fc987825 */ /* 0x000fc800078e0298 */
[----:B------:R1:W-:Y:S01]  /*3f350*/  LDGSTS.E [R4+-0x45600], [R156.64], !P3 ;  /* 0xbaa000009c047fae */ /* 0x0003e2000d921844 */
[----:B------:R-:W-:-:S03]  /*3f360*/  ISETP.GE.U32.AND P3, PT, R6, 0x7ffffef9, PT ;  /* 0x7ffffef90600780c */ /* 0x000fc60003f66070 */
[----:B------:R1:W-:Y:S01]  /*3f370*/  LDGSTS.E [R3+-0x44800], [R154.64], !P5 ;  /* 0xbb8000009a037fae */ /* 0x0003e2000e921844 */
[----:B------:R-:W-:-:S03]  /*3f380*/  IADD3 R6, R0, -0x8c, RZ ;  /* 0xffffff7400067810 */ /* 0x000fc60007ffe0ff */
[----:B------:R1:W-:Y:S04]  /*3f390*/  LDGSTS.E [R2+-0x44600], [R152.64], !P5 ;  /* 0xbba0000098027fae */ /* 0x0003e8000e921844 */
[----:B------:R1:W-:Y:S01]  /*3f3a0*/  LDGSTS.E [R4+-0x43800], [R12.64], !P0 ;  /* 0xbc8000000c047fae */ /* 0x0003e2000c121844 */
[----:B------:R-:W-:-:S03]  /*3f3b0*/  ISETP.GE.U32.AND P5, PT, R6, 0x7ffffef5, PT ;  /* 0x7ffffef50600780c */ /* 0x000fc60003fa6070 */
[----:B------:R1:W-:Y:S01]  /*3f3c0*/  LDGSTS.E [R3+-0x43600], [R10.64], !P0 ;  /* 0xbca000000a037fae */ /* 0x0003e2000c121844 */
[----:B------:R-:W-:-:S03]  /*3f3d0*/  IMAD.WIDE R6, R252, 0x4, R146 ;  /* 0x00000004fc067825 */ /* 0x000fc600078e0292 */
[----:B------:R4:W-:Y:S01]  /*3f3e0*/  LDGSTS.E [R2+-0x42800], [R8.64], !P6 ;  /* 0xbd80000008027fae */ /* 0x0009e2000f121844 */
[----:B-1----:R-:W-:-:S04]  /*3f3f0*/  IMAD.WIDE R10, R252, 0x4, R142 ;  /* 0x00000004fc0a7825 */ /* 0x002fc800078e028e */
[----:B----4-:R-:W-:Y:S01]  /*3f400*/  IMAD.WIDE R8, R252, 0x4, R144 ;  /* 0x00000004fc087825 */ /* 0x010fe200078e0290 */
[----:B------:R2:W-:Y:S04]  /*3f410*/  STL.64 [R1+0x70], R10 ;  /* 0x0000700a01007387 */ /* 0x0005e80000100a00 */
[----:B------:R1:W-:Y:S04]  /*3f420*/  STL.64 [R1+0x78], R8 ;  /* 0x0000780801007387 */ /* 0x0003e80000100a00 */
[----:B------:R4:W-:Y:S04]  /*3f430*/  LDGSTS.E [R4+-0x42600], [R10.64], !P6 ;  /* 0xbda000000a047fae */ /* 0x0009e8000f121844 */
[----:B------:R-:W3:Y:S04]  /*3f440*/  LDL.LU.64 R146, [R1+0x228] ;  /* 0x0002280001927983 */ /* 0x000ee80000300a00 */
[----:B------:R1:W-:Y:S04]  /*3f450*/  STL.64 [R1+0x80], R6 ;  /* 0x0000800601007387 */ /* 0x0003e80000100a00 */
[----:B------:R1:W-:Y:S04]  /*3f460*/  LDGSTS.E [R3+-0x41800], [R8.64], !P2 ;  /* 0xbe80000008037fae */ /* 0x0003e8000d121844 */
[----:B------:R-:W3:Y:S04]  /*3f470*/  LDL.LU.64 R144, [R1+0x230] ;  /* 0x0002300001907983 */ /* 0x000ee80000300a00 */
[----:B------:R-:W3:Y:S04]  /*3f480*/  LDL.LU.64 R142, [R1+0x238] ;  /* 0x00023800018e7983 */ /* 0x000ee80000300a00 */
[----:B------:R-:W1:Y:S01]  /*3f490*/  S2R R249, SR_TID.X ;  /* 0x0000000000f97919 */ /* 0x000e620000002100 */
[----:B------:R-:W-:-:S02]  /*3f4a0*/  IADD3 R5, R0, -0x90, RZ ;  /* 0xffffff7000057810 */ /* 0x000fc40007ffe0ff */
[----:B----4-:R-:W-:Y:S01]  /*3f4b0*/  IADD3 R4, R0, -0x98, RZ ;  /* 0xffffff6800047810 */ /* 0x010fe20007ffe0ff */
[----:B------:R4:W-:Y:S01]  /*3f4c0*/  LDGSTS.E [R2+-0x41600], [R6.64], !P2 ;  /* 0xbea0000006027fae */ /* 0x0009e2000d121844 */
[----:B--2---:R-:W-:-:S03]  /*3f4d0*/  IMAD.WIDE R10, R252, 0x4, R140 ;  /* 0x00000004fc0a7825 */ /* 0x004fc600078e028c */
[----:B------:R-:W2:Y:S01]  /*3f4e0*/  LDL.LU.64 R140, [R1+0x240] ;  /* 0x00024000018c7983 */ /* 0x000ea20000300a00 */
[----:B-1----:R-:W-:-:S03]  /*3f4f0*/  IMAD.WIDE R8, R252, 0x4, R138 ;  /* 0x00000004fc087825 */ /* 0x002fc600078e028a */
[----:B------:R-:W2:Y:S04]  /*3f500*/  LDL.LU.64 R138, [R1+0x248] ;  /* 0x00024800018a7983 */ /* 0x000ea80000300a00 */
[----:B------:R1:W-:Y:S04]  /*3f510*/  STL.64 [R1+0x88], R10 ;  /* 0x0000880a01007387 */ /* 0x0003e80000100a00 */
[----:B------:R1:W-:Y:S04]  /*3f520*/  STL.64 [R1+0xa0], R8 ;  /* 0x0000a00801007387 */ /* 0x0003e80000100a00 */
        /* <DEDUP_REMOVED lines=38> */
[----:B------:R-:W2:Y:S01]  /*3f790*/  LDL.LU.64 R60, [R1+0x380] ;  /* 0x00038000013c7983 */ /* 0x000ea20000300a00 */
[----:B------:R-:W-:-:S02]  /*3f7a0*/  LOP3.LUT R249, R249, 0x7f, RZ, 0xc0, !PT ;  /* 0x0000007ff9f97812 */ /* 0x000fc400078ec0ff */
[----:B------:R-:W-:Y:S01]  /*3f7b0*/  ISETP.GE.U32.AND P0, PT, R5, 0x7ffffef1, PT ;  /* 0x7ffffef10500780c */ /* 0x000fe20003f06070 */
[----:B------:R-:W-:Y:S01]  /*3f7c0*/  IMAD.WIDE R150, R252, 0x4, R150 ;  /* 0x00000004fc967825 */ /* 0x000fe200078e0296 */
[----:B------:R-:W-:Y:S01]  /*3f7d0*/  IADD3 R5, R0, -0x94, RZ ;  /* 0xffffff6c00057810 */ /* 0x000fe20007ffe0ff */
[----:B------:R-:W2:Y:S01]  /*3f7e0*/  LDL.LU.64 R58, [R1+0x388] ;  /* 0x00038800013a7983 */ /* 0x000ea20000300a00 */
[----:B------:R-:W-:Y:S02]  /*3f7f0*/  SHF.L.U32 R47, R249, 0x2, RZ ;  /* 0x00000002f92f7819 */ /* 0x000fe400000006ff */
[----:B------:R-:W-:Y:S01]  /*3f800*/  ISETP.GE.U32.AND P6, PT, R5, 0x7ffffeed, PT ;  /* 0x7ffffeed0500780c */ /* 0x000fe20003fc6070 */
[----:B---3--:R-:W-:Y:S01]  /*3f810*/  IMAD.WIDE R148, R252, 0x4, R148 ;  /* 0x00000004fc947825 */ /* 0x008fe200078e0294 */
[----:B------:R-:W-:Y:S01]  /*3f820*/  ISETP.GE.U32.AND P2, PT, R4, 0x7ffffee9, PT ;  /* 0x7ffffee90400780c */ /* 0x000fe20003f46070 */
[----:B------:R-:W3:Y:S01]  /*3f830*/  LDL.LU.64 R56, [R1+0x390] ;  /* 0x0003900001387983 */ /* 0x000ee20000300a00 */
[----:B------:R-:W-:-:S02]  /*3f840*/  IADD3 R5, R248, 0x100000, RZ ;  /* 0x00100000f8057810 */ /* 0x000fc40007ffe0ff */
[----:B------:R-:W-:Y:S01]  /*3f850*/  LOP3.LUT R46, R47, 0x60, RZ, 0x3c, !PT ;  /* 0x000000602f2e7812 */ /* 0x000fe200078e3cff */
[----:B------:R-:W3:Y:S01]  /*3f860*/  LDL.LU.64 R54, [R1+0x398] ;  /* 0x0003980001367983 */ /* 0x000ee20000300a00 */
[----:B------:R-:W-:Y:S02]  /*3f870*/  IADD3 R4, R248, 0x100000, RZ ;  /* 0x00100000f8047810 */ /* 0x000fe40007ffe0ff */
[C---:B------:R-:W-:Y:S01]  /*3f880*/  IADD3 R3, R46.reuse, 0x100000, RZ ;  /* 0x001000002e037810 */ /* 0x040fe20007ffe0ff */
[----:B------:R1:W-:Y:S01]  /*3f890*/  LDGSTS.E [R5+-0x40800], [R10.64], !P1 ;  /* 0xbf8000000a057fae */ /* 0x0003e2000c921844 */
[----:B----4-:R-:W-:-:S03]  /*3f8a0*/  IADD3 R2, R46, 0x100000, RZ ;  /* 0x001000002e027810 */ /* 0x010fc60007ffe0ff */
[----:B------:R4:W-:Y:S01]  /*3f8b0*/  LDGSTS.E [R4+-0x40600], [R8.64], !P1 ;  /* 0xbfa0000008047fae */ /* 0x0009e2000c921844 */
[----:B------:R-:W-:-:S03]  /*3f8c0*/  IADD3 R6, R0, -0x9c, RZ ;  /* 0xffffff6400067810 */ /* 0x000fc60007ffe0ff */
[----:B------:R2:W-:Y:S01]  /*3f8d0*/  LDGSTS.E [R3+-0x5f400], [R150.64], !P4 ;  /* 0xa0c0000096037fae */ /* 0x0005e2000e121844 */
[----:B------:R-:W-:Y:S02]  /*3f8e0*/  ISETP.GE.U32.AND P1, PT, R6, 0x7ffffee5, PT ;  /* 0x7ffffee50600780c */ /* 0x000fe40003f26070 */
[----:B-1----:R-:W-:Y:S01]  /*3f8f0*/  IADD3 R5, R0, -0xa4, RZ ;  /* 0xffffff5c00057810 */ /* 0x002fe20007ffe0ff */
[----:B------:R1:W-:Y:S01]  /*3f900*/  LDGSTS.E [R2+-0x5f200], [R148.64], !P4 ;  /* 0xa0e0000094027fae */ /* 0x0003e2000e121844 */
[----:B----4-:R-:W-:-:S03]  /*3f910*/  IADD3 R4, R46, 0x100000, RZ ;  /* 0x001000002e047810 */ /* 0x010fc60007ffe0ff */
[----:B------:R-:W4:Y:S01]  /*3f920*/  LDL.LU.64 R52, [R1+0x3a0] ;  /* 0x0003a00001347983 */ /* 0x000f220000300a00 */
[----:B------:R-:W-:Y:S01]  /*3f930*/  IMAD.WIDE R146, R252, 0x4, R146 ;  /* 0x00000004fc927825 */ /* 0x000fe200078e0292 */
[----:B------:R-:W-:Y:S02]  /*3f940*/  IADD3 R6, R0, -0xa0, RZ ;  /* 0xffffff6000067810 */ /* 0x000fe40007ffe0ff */
[----:B------:R-:W3:Y:S04]  /*3f950*/  LDL.LU.64 R50, [R1+0x3a8] ;  /* 0x0003a80001327983 */ /* 0x000ee80000300a00 */
[----:B------:R1:W-:Y:S01]  /*3f960*/  LDGSTS.E [R4+-0x5e400], [R146.64], !P3 ;  /* 0xa1c0000092047fae */ /* 0x0003e2000d921844 */
[----:B------:R-:W-:-:S04]  /*3f970*/  IMAD.WIDE R144, R252, 0x4, R144 ;  /* 0x00000004fc907825 */ /* 0x000fc800078e0290 */
[----:B------:R-:W-:Y:S01]  /*3f980*/  IMAD.WIDE R142, R252, 0x4, R142 ;  /* 0x00000004fc8e7825 */ /* 0x000fe200078e028e */
[----:B------:R1:W-:Y:S01]  /*3f990*/  LDGSTS.E [R3+-0x5e200], [R144.64], !P3 ;  /* 0xa1e0000090037fae */ /* 0x0003e2000d921844 */
[----:B------:R-:W-:Y:S02]  /*3f9a0*/  ISETP.GE.U32.AND P3, PT, R5, 0x7ffffedd, PT ;  /* 0x7ffffedd0500780c */ /* 0x000fe40003f66070 */
[----:B------:R-:W-:Y:S01]  /*3f9b0*/  IADD3 R5, R0, -0xa8, RZ ;  /* 0xffffff5800057810 */ /* 0x000fe20007ffe0ff */
[----:B------:R1:W-:Y:S01]  /*3f9c0*/  LDGSTS.E [R2+-0x5d400], [R142.64], !P5 ;  /* 0xa2c000008e027fae */ /* 0x0003e2000e921844 */
[----:B------:R-:W-:Y:S02]  /*3f9d0*/  ISETP.GE.U32.AND P4, PT, R6, 0x7ffffee1, PT ;  /* 0x7ffffee10600780c */ /* 0x000fe40003f86070 */
[----:B------:R-:W-:Y:S01]  /*3f9e0*/  IADD3 R6, R0, -0xb0, RZ ;  /* 0xffffff5000067810 */ /* 0x000fe20007ffe0ff */
[----:B--2---:R-:W-:-:S05]  /*3f9f0*/  IMAD.WIDE R140, R252, 0x4, R140 ;  /* 0x00000004fc8c7825 */ /* 0x004fca00078e028c */
[----:B------:R1:W-:Y:S01]  /*3fa00*/  LDGSTS.E [R4+-0x5d200], [R140.64], !P5 ;  /* 0xa2e000008c047fae */ /* 0x0003e2000e921844 */
[----:B------:R-:W-:Y:S01]  /*3fa10*/  ISETP.GE.U32.AND P5, PT, R5, 0x7ffffed9, PT ;  /* 0x7ffffed90500780c */ /* 0x000fe20003fa6070 */
[----:B------:R-:W-:Y:S01]  /*3fa20*/  IMAD.WIDE R138, R252, 0x4, R138 ;  /* 0x00000004fc8a7825 */ /* 0x000fe200078e028a */
[----:B------:R-:W-:Y:S02]  /*3fa30*/  IADD3 R5, R46, 0x100000, RZ ;  /* 0x001000002e057810 */ /* 0x000fe40007ffe0ff */
[----:B-1----:R-:W-:Y:S02]  /*3fa40*/  IADD3 R4, R0, -0xac, RZ ;  /* 0xffffff5400047810 */ /* 0x002fe40007ffe0ff */
[----:B------:R1:W-:Y:S01]  /*3fa50*/  LDGSTS.E [R3+-0x5c400], [R138.64], !P0 ;  /* 0xa3c000008a037fae */ /* 0x0003e2000c121844 */
[----:B------:R-:W-:-:S04]  /*3fa60*/  IMAD.WIDE R136, R252, 0x4, R136 ;  /* 0x00000004fc887825 */ /* 0x000fc800078e0288 */
[----:B------:R-:W-:Y:S01]  /*3fa70*/  IMAD.WIDE R134, R252, 0x4, R134 ;  /* 0x00000004fc867825 */ /* 0x000fe200078e0286 */
[----:B------:R2:W-:Y:S01]  /*3fa80*/  LDGSTS.E [R2+-0x5c200], [R136.64], !P0 ;  /* 0xa3e0000088027fae */ /* 0x0005e2000c121844 */
[----:B------:R-:W-:Y:S02]  /*3fa90*/  ISETP.GE.U32.AND P0, PT, R4, 0x7ffffed5, PT ;  /* 0x7ffffed50400780c */ /* 0x000fe40003f06070 */
[----:B------:R-:W-:Y:S01]  /*3faa0*/  IADD3 R4, R46, 0x100000, RZ ;  /* 0x001000002e047810 */ /* 0x000fe20007ffe0ff */
[C---:B------:R-:W-:Y:S01]  /*3fab0*/  IMAD.WIDE R132, R252.reuse, 0x4, R132 ;  /* 0x00000004fc847825 */ /* 0x040fe200078e0284 */
[----:B------:R1:W-:Y:S03]  /*3fac0*/  LDGSTS.E [R5+-0x5b400], [R134.64], !P6 ;  /* 0xa4c0000086057fae */ /* 0x0003e6000f121844 */
[C---:B------:R-:W-:Y:S01]  /*3fad0*/  IMAD.WIDE R130, R252.reuse, 0x4, R130 ;  /* 0x00000004fc827825 */ /* 0x040fe200078e0282 */
[----:B------:R1:W-:Y:S03]  /*3fae0*/  LDGSTS.E [R4+-0x5b200], [R132.64], !P6 ;  /* 0xa4e0000084047fae */ /* 0x0003e6000f121844 */
[C---:B------:R-:W-:Y:S01]  /*3faf0*/  IMAD.WIDE R128, R252.reuse, 0x4, R128 ;  /* 0x00000004fc807825 */ /* 0x040fe200078e0280 */
[----:B------:R2:W-:Y:S03]  /*3fb00*/  LDGSTS.E [R3+-0x5a400], [R130.64], !P2 ;  /* 0xa5c0000082037fae */ /* 0x0005e6000d121844 */
[----:B------:R-:W-:Y:S01]  /*3fb10*/  IMAD.WIDE R126, R252, 0x4, R126 ;  /* 0x00000004fc7e7825 */ /* 0x000fe200078e027e */
[----:B-1----:R-:W-:Y:S01]  /*3fb20*/  IADD3 R5, R0, -0xb8, RZ ;  /* 0xffffff4800057810 */ /* 0x002fe20007ffe0ff */
[----:B------:R2:W-:Y:S02]  /*3fb30*/  LDGSTS.E [R2+-0x5a200], [R128.64], !P2 ;  /* 0xa5e0000080027fae */ /* 0x0005e4000d121844 */
[----:B------:R-:W-:-:S04]  /*3fb40*/  IMAD.WIDE R124, R252, 0x4, R124 ;  /* 0x00000004fc7c7825 */ /* 0x000fc800078e027c */
[C---:B------:R-:W-:Y:S01]  /*3fb50*/  IMAD.WIDE R122, R252.reuse, 0x4, R122 ;  /* 0x00000004fc7a7825 */ /* 0x040fe200078e027a */
[----:B------:R1:W-:Y:S03]  /*3fb60*/  LDGSTS.E [R4+-0x59400], [R126.64], !P1 ;  /* 0xa6c000007e047fae */ /* 0x0003e6000c921844 */
[----:B------:R-:W-:Y:S01]  /*3fb70*/  IMAD.WIDE R120, R252, 0x4, R120 ;  /* 0x00000004fc787825 */ /* 0x000fe200078e0278 */
[----:B------:R-:W-:Y:S01]  /*3fb80*/  ISETP.GE.U32.AND P6, PT, R6, 0x7ffffed1, PT ;  /* 0x7ffffed10600780c */ /* 0x000fe20003fc6070 */
[----:B------:R1:W-:Y:S01]  /*3fb90*/  LDGSTS.E [R3+-0x59200], [R124.64], !P1 ;  /* 0xa6e000007c037fae */ /* 0x0003e2000c921844 */
[----:B------:R-:W-:Y:S01]  /*3fba0*/  IADD3 R6, R0, -0xb4, RZ ;  /* 0xffffff4c00067810 */ /* 0x000fe20007ffe0ff */
        /* <DEDUP_REMOVED lines=8> */
[----:B------:R-:W-:Y:S01]  /*3fc30*/  ISETP.GE.U32.AND P4, PT, R5, 0x7ffffec5, PT ;  /* 0x7ffffec50500780c */ /* 0x000fe20003f86070 */
        /* <DEDUP_REMOVED lines=10> */
[----:B------:R-:W-:-:S03]  /*3fce0*/  IADD3 R6, R0, -0xc4, RZ ;  /* 0xffffff3c00067810 */ /* 0x000fc60007ffe0ff */
[C---:B------:R-:W-:Y:S01]  /*3fcf0*/  IMAD.WIDE R106, R252.reuse, 0x4, R106 ;  /* 0x00000004fc6a7825 */ /* 0x040fe200078e026a */
[----:B------:R1:W-:Y:S03]  /*3fd00*/  LDGSTS.E [R4+-0x56200], [R112.64], !P5 ;  /* 0xa9e0000070047fae */ /* 0x0003e6000e921844 */
[----:B------:R-:W-:Y:S01]  /*3fd10*/  IMAD.WIDE R104, R252, 0x4, R104 ;  /* 0x00000004fc687825 */ /* 0x000fe200078e0268 */
[----:B------:R2:W-:Y:S01]  /*3fd20*/  LDGSTS.E [R3+-0x55400], [R110.64], !P0 ;  /* 0xaac000006e037fae */ /* 0x0005e2000c121844 */
[----:B-1----:R-:W-:Y:S02]  /*3fd30*/  IADD3 R5, R0, -0xcc, RZ ;  /* 0xffffff3400057810 */ /* 0x002fe40007ffe0ff */
[C---:B------:R-:W-:Y:S01]  /*3fd40*/  IMAD.WIDE R102, R252.reuse, 0x4, R102 ;  /* 0x00000004fc667825 */ /* 0x040fe200078e0266 */
[----:B------:R2:W-:Y:S03]  /*3fd50*/  LDGSTS.E [R2+-0x55200], [R108.64], !P0 ;  /* 0xaae000006c027fae */ /* 0x0005e6000c121844 */
[----:B------:R-:W-:Y:S01]  /*3fd60*/  IMAD.WIDE R100, R252, 0x4, R100 ;  /* 0x00000004fc647825 */ /* 0x000fe200078e0264 */
[----:B------:R1:W-:Y:S01]  /*3fd70*/  LDGSTS.E [R4+-0x54400], [R106.64], !P6 ;  /* 0xabc000006a047fae */ /* 0x0003e2000f121844 */
[----:B------:R-:W-:-:S02]  /*3fd80*/  ISETP.GE.U32.AND P5, PT, R6, 0x7ffffebd, PT ;  /* 0x7ffffebd0600780c */ /* 0x000fc40003fa6070 */
[----:B------:R-:W-:Y:S01]  /*3fd90*/  IMAD.WIDE R98, R252, 0x4, R98 ;  /* 0x00000004fc627825 */ /* 0x000fe200078e0262 */
[----:B------:R1:W-:Y:S01]  /*3fda0*/  LDGSTS.E [R3+-0x54200], [R104.64], !P6 ;  /* 0xabe0000068037fae */ /* 0x0003e2000f121844 */
[----:B------:R-:W-:Y:S02]  /*3fdb0*/  IADD3 R6, R0, -0xc8, RZ ;  /* 0xffffff3800067810 */ /* 0x000fe40007ffe0ff */
[----:B------:R-:W-:Y:S01]  /*3fdc0*/  ISETP.GE.U32.AND P6, PT, R5, 0x7ffffeb5, PT ;  /* 0x7ffffeb50500780c */ /* 0x000fe20003fc6070 */
[----:B------:R2:W-:Y:S01]  /*3fdd0*/  LDGSTS.E [R2+-0x53400], [R102.64], !P2 ;  /* 0xacc0000066027fae */ /* 0x0005e2000d121844 */
[----:B------:R-:W-:Y:S01]  /*3fde0*/  IMAD.WIDE R96, R252, 0x4, R96 ;  /* 0x00000004fc607825 */ /* 0x000fe200078e0260 */
[----:B------:R-:W-:Y:S02]  /*3fdf0*/  IADD3 R5, R0, -0xd0, RZ ;  /* 0xffffff3000057810 */ /* 0x000fe40007ffe0ff */
        /* <DEDUP_REMOVED lines=8> */
[----:B-1----:R-:W-:Y:S01]  /*3fe80*/  IADD3 R4, R0, -0xd4, RZ ;  /* 0xffffff2c00047810 */ /* 0x002fe20007ffe0ff */
[----:B------:R-:W-:Y:S02]  /*3fe90*/  IMAD.WIDE R90, R252, 0x4, R90 ;  /* 0x00000004fc5a7825 */ /* 0x000fe400078e025a */
        /* <DEDUP_REMOVED lines=35> */
[----:B------:R-:W-:-:S04]  /*400d0*/  IMAD.WIDE R68, R252, 0x4, R68 ;  /* 0x00000004fc447825 */ /* 0x000fc800078e0244 */
[C---:B------:R-:W-:Y:S01]  /*400e0*/  IMAD.WIDE R66, R252.reuse, 0x4, R66 ;  /* 0x00000004fc427825 */ /* 0x040fe200078e0242 */
[----:B------:R1:W-:Y:S03]  /*400f0*/  LDGSTS.E [R4+-0x4c200], [R72.64], !P2 ;  /* 0xb3e0000048047fae */ /* 0x0003e6000d121844 */
[----:B------:R-:W-:Y:S01]  /*40100*/  IMAD.WIDE R64, R252, 0x4, R64 ;  /* 0x00000004fc407825 */ /* 0x000fe200078e0240 */
[----:B------:R1:W-:Y:S01]  /*40110*/  LDGSTS.E [R3+-0x4b400], [R70.64], !P1 ;  /* 0xb4c0000046037fae */ /* 0x0003e2000c921844 */
[----:B------:R-:W-:Y:S02]  /*40120*/  IADD3 R248, R0, -0x80, RZ ;  /* 0xffffff8000f87810 */ /* 0x000fe40007ffe0ff */
[C---:B------:R-:W-:Y:S01]  /*40130*/  IMAD.WIDE R62, R252.reuse, 0x4, R62 ;  /* 0x00000004fc3e7825 */ /* 0x040fe200078e023e */
[----:B------:R2:W-:Y:S03]  /*40140*/  LDGSTS.E [R2+-0x4b200], [R68.64], !P1 ;  /* 0xb4e0000044027fae */ /* 0x0005e6000c921844 */
[----:B------:R-:W-:Y:S01]  /*40150*/  IMAD.WIDE R60, R252, 0x4, R60 ;  /* 0x00000004fc3c7825 */ /* 0x000fe200078e023c */
[----:B------:R1:W-:Y:S04]  /*40160*/  LDGSTS.E [R4+-0x4a400], [R66.64], !P4 ;  /* 0xb5c0000042047fae */ /* 0x0003e8000e121844 */
[----:B------:R1:W-:Y:S04]  /*40170*/  LDGSTS.E [R3+-0x4a200], [R64.64], !P4 ;  /* 0xb5e0000040037fae */ /* 0x0003e8000e121844 */
[----:B------:R2:W-:Y:S04]  /*40180*/  LDGSTS.E [R2+-0x49400], [R62.64], !P3 ;  /* 0xb6c000003e027fae */ /* 0x0005e8000d921844 */
[----:B------:R1:W-:Y:S01]  /*40190*/  LDGSTS.E [R4+-0x49200], [R60.64], !P3 ;  /* 0xb6e000003c047fae */ /* 0x0003e2000d921844 */
[----:B------:R-:W-:-:S03]  /*401a0*/  ISETP.GE.AND P3, PT, R249, R248, PT ;  /* 0x000000f8f900720c */ /* 0x000fc60003f66270 */
[----:B------:R-:W2:Y:S04]  /*401b0*/  LDL.LU.64 R248, [R1+0x3b0] ;  /* 0x0003b00001f87983 */ /* 0x000ea80000300a00 */
[----:B------:R-:W4:Y:S04]  /*401c0*/  LDL.LU.64 R26, [R1+0x3b8] ;  /* 0x0003b800011a7983 */ /* 0x000f280000300a00 */
[----:B------:R-:W4:Y:S04]  /*401d0*/  LDL.LU.64 R24, [R1+0x3c0] ;  /* 0x0003c00001187983 */ /* 0x000f280000300a00 */
[----:B------:R-:W4:Y:S04]  /*401e0*/  LDL.LU.64 R32, [R1+0x3c8] ;  /* 0x0003c80001207983 */ /* 0x000f280000300a00 */
[----:B------:R-:W4:Y:S04]  /*401f0*/  LDL.LU.64 R34, [R1+0x3d0] ;  /* 0x0003d00001227983 */ /* 0x000f280000300a00 */
[----:B------:R-:W4:Y:S04]  /*40200*/  LDL.LU.64 R36, [R1+0x3d8] ;  /* 0x0003d80001247983 */ /* 0x000f280000300a00 */
[----:B------:R-:W4:Y:S01]  /*40210*/  LDL.LU.64 R42, [R1+0x3e0] ;  /* 0x0003e000012a7983 */ /* 0x000f220000300a00 */
[----:B---3--:R-:W-:-:S03]  /*40220*/  IMAD.WIDE R30, R252, 0x4, R50 ;  /* 0x00000004fc1e7825 */ /* 0x008fc600078e0232 */
[----:B------:R-:W3:Y:S04]  /*40230*/  LDL.LU.64 R40, [R1+0x3e8] ;  /* 0x0003e80001287983 */ /* 0x000ee80000300a00 */
[----:B------:R-:W3:Y:S04]  /*40240*/  LDL.LU.64 R38, [R1+0x3f0] ;  /* 0x0003f00001267983 */ /* 0x000ee80000300a00 */
[----:B------:R-:W3:Y:S04]  /*40250*/  LDL.LU.64 R44, [R1+0x3f8] ;  /* 0x0003f800012c7983 */ /* 0x000ee80000300a00 */
[----:B------:R-:W3:Y:S04]  /*40260*/  LDL.LU.64 R48, [R1+0x400] ;  /* 0x0004000001307983 */ /* 0x000ee80000300a00 */
[----:B------:R-:W3:Y:S01]  /*40270*/  LDL.LU.64 R50, [R1+0x408] ;  /* 0x0004080001327983 */ /* 0x000ee20000300a00 */
[----:B--2---:R-:W-:-:S03]  /*40280*/  IMAD.WIDE R28, R252, 0x4, R248 ;  /* 0x00000004fc1c7825 */ /* 0x004fc600078e02f8 */
[----:B------:R-:W2:Y:S04]  /*40290*/  LDL.LU.64 R248, [R1+0x410] ;  /* 0x0004100001f87983 */ /* 0x000ea80000300a00 */
[----:B------:R-:W-:Y:S04]  /*402a0*/  STL [R1+0x16b0], RZ ;  /* 0x0016b0ff01007387 */ /* 0x000fe80000100800 */
        /* <DEDUP_REMOVED lines=814> */
[----:B------:R-:W-:Y:S01]  /*43590*/  STL [R1+0xc6c], RZ ;  /* 0x000c6cff01007387 */ /* 0x000fe20000100800 */
[----:B---3--:R-:W-:-:S03]  /*435a0*/  IMAD.WIDE R10, R252, 0x4, R44 ;  /* 0x00000004fc0a7825 */ /* 0x008fc600078e022c */
[----:B------:R-:W-:Y:S04]  /*435b0*/  STL [R1+0xca0], RZ ;  /* 0x000ca0ff01007387 */ /* 0x000fe80000100800 */
[----:B------:R-:W-:Y:S04]  /*435c0*/  STL [R1+0xca4], RZ ;  /* 0x000ca4ff01007387 */ /* 0x000fe80000100800 */
[----:B------:R-:W-:Y:S04]  /*435d0*/  STL [R1+0xca8], RZ ;  /* 0x000ca8ff01007387 */ /* 0x000fe80000100800 */
[----:B------:R-:W-:Y:S04]  /*435e0*/  STL [R1+0xcac], RZ ;  /* 0x000cacff01007387 */ /* 0x000fe80000100800 */
[----:B------:R-:W3:Y:S01]  /*435f0*/  LDL.LU.64 R44, [R1+0x2110] ;  /* 0x00211000012c7983 */ /* 0x000ee20000300a00 */
[----:B------:R-:W-:Y:S01]  /*43600*/  IADD3 R6, R0, -0xec, RZ ;  /* 0xffffff1400067810 */ /* 0x000fe20007ffe0ff */
[----:B------:R-:W-:-:S02]  /*43610*/  IMAD.WIDE R58, R252, 0x4, R58 ;  /* 0x00000004fc3a7825 */ /* 0x000fc400078e023a */
[----:B------:R-:W-:Y:S02]  /*43620*/  STL [R1+0xc90], RZ ;  /* 0x000c90ff01007387 */ /* 0x000fe40000100800 */
[----:B------:R-:W-:Y:S02]  /*43630*/  IMAD.WIDE R56, R252, 0x4, R56 ;  /* 0x00000004fc387825 */ /* 0x000fe400078e0238 */
[----:B------:R-:W-:Y:S01]  /*43640*/  STL [R1+0xc94], RZ ;  /* 0x000c94ff01007387 */ /* 0x000fe20000100800 */
[----:B------:R-:W-:Y:S01]  /*43650*/  ISETP.GE.U32.AND P2, PT, R6, 0x7ffffe95, PT ;  /* 0x7ffffe950600780c */ /* 0x000fe20003f46070 */
[----:B------:R-:W-:Y:S02]  /*43660*/  IMAD.WIDE R8, R252, 0x4, R48 ;  /* 0x00000004fc087825 */ /* 0x000fe400078e0230 */
[----:B------:R-:W-:Y:S01]  /*43670*/  STL [R1+0xc98], RZ ;  /* 0x000c98ff01007387 */ /* 0x000fe20000100800 */
[----:B------:R-:W-:-:S03]  /*43680*/  IADD3 R6, R0, -0xf0, RZ ;  /* 0xffffff1000067810 */ /* 0x000fc60007ffe0ff */
[----:B------:R-:W-:Y:S01]  /*43690*/  STL [R1+0xc9c], RZ ;  /* 0x000c9cff01007387 */ /* 0x000fe20000100800 */
[----:B------:R-:W-:-:S03]  /*436a0*/  IADD3 R247, R0, 0x7f, RZ ;  /* 0x0000007f00f77810 */ /* 0x000fc60007ffe0ff */
[----:B------:R-:W3:Y:S01]  /*436b0*/  LDL.LU.64 R236, [R1+0x1fe0] ;  /* 0x001fe00001ec7983 */ /* 0x000ee20000300a00 */
[----:B-1----:R-:W-:-:S03]  /*436c0*/  IADD3 R5, R0, -0xf4, RZ ;  /* 0xffffff0c00057810 */ /* 0x002fc60007ffe0ff */
[----:B------:R-:W3:Y:S01]  /*436d0*/  LDL.LU.64 R48, [R1+0x1fd8] ;  /* 0x001fd80001307983 */ /* 0x000ee20000300a00 */
[----:B------:R-:W-:-:S03]  /*436e0*/  IADD3 R4, R0, -0xf8, RZ ;  /* 0xffffff0800047810 */ /* 0x000fc60007ffe0ff */
[----:B------:R1:W-:Y:S01]  /*436f0*/  LDGSTS.E [R3+-0x48400], [R58.64], !P5 ;  /* 0xb7c000003a037fae */ /* 0x0003e2000e921844 */
[----:B------:R-:W-:-:S03]  /*43700*/  ISETP.GE.U32.AND P1, PT, R6, 0x7ffffe91, PT ;  /* 0x7ffffe910600780c */ /* 0x000fc60003f26070 */
[----:B------:R1:W-:Y:S01]  /*43710*/  LDGSTS.E [R2+-0x48200], [R56.64], !P5 ;  /* 0xb7e0000038027fae */ /* 0x0003e2000e921844 */
[----:B------:R-:W-:Y:S01]  /*43720*/  ISETP.GE.U32.AND P4, PT, R5, 0x7ffffe8d, PT ;  /* 0x7ffffe8d0500780c */ /* 0x000fe20003f86070 */
[----:B------:R-:W-:Y:S01]  /*43730*/  IMAD.WIDE R54, R252, 0x4, R54 ;  /* 0x00000004fc367825 */ /* 0x000fe200078e0236 */
[----:B------:R-:W-:Y:S01]  /*43740*/  IADD3 R6, R0, -0xfc, RZ ;  /* 0xffffff0400067810 */ /* 0x000fe20007ffe0ff */
[----:B------:R-:W3:Y:S01]  /*43750*/  LDL.LU.64 R238, [R1+0x1fd0] ;  /* 0x001fd00001ee7983 */ /* 0x000ee20000300a00 */
[----:B------:R-:W-:Y:S01]  /*43760*/  ISETP.GE.U32.AND P5, PT, R4, 0x7ffffe89, PT ;  /* 0x7ffffe890400780c */ /* 0x000fe20003fa6070 */
[----:B----4-:R-:W-:Y:S01]  /*43770*/  IMAD.WIDE R52, R252, 0x4, R52 ;  /* 0x00000004fc347825 */ /* 0x010fe200078e0234 */
[----:B------:R-:W-:Y:S01]  /*43780*/  IADD3 R5, R46, 0x100000, RZ ;  /* 0x001000002e057810 */ /* 0x000fe20007ffe0ff */
[----:B------:R-:W4:Y:S01]  /*43790*/  LDL.LU.64 R240, [R1+0x1fc8] ;  /* 0x001fc80001f07983 */ /* 0x000f220000300a00 */
[----:B-1----:R-:W-:Y:S01]  /*437a0*/  SEL R2, RZ, 0x4, P3 ;  /* 0x00000004ff027807 */ /* 0x002fe20001800000 */
[----:B------:R-:W-:Y:S01]  /*437b0*/  IMAD.WIDE R12, R252, 0x4, R38 ;  /* 0x00000004fc0c7825 */ /* 0x000fe200078e0226 */
[----:B------:R-:W-:Y:S01]  /*437c0*/  ISETP.GT.AND P3, PT, R247, 0xff, PT ;  /* 0x000000fff700780c */ /* 0x000fe20003f64270 */
[----:B------:R2:W-:Y:S01]  /*437d0*/  LDGSTS.E [R5+-0x47400], [R54.64], !P0 ;  /* 0xb8c0000036057fae */ /* 0x0005e2000c121844 */
[----:B------:R-:W-:-:S02]  /*437e0*/  IADD3 R4, R46, 0x100000, RZ ;  /* 0x001000002e047810 */ /* 0x000fc40007ffe0ff */
[----:B------:R-:W-:Y:S01]  /*437f0*/  SEL R2, R2, RZ, P3 ;  /* 0x000000ff02027207 */ /* 0x000fe20001800000 */
[----:B------:R-:W-:Y:S01]  /*43800*/  IMAD.WIDE R26, R252, 0x4, R26 ;  /* 0x00000004fc1a7825 */ /* 0x000fe200078e021a */
[----:B------:R-:W-:Y:S01]  /*43810*/  ISETP.GE.U32.AND P3, PT, R6, 0x7ffffe85, PT ;  /* 0x7ffffe850600780c */ /* 0x000fe20003f66070 */
[----:B------:R-:W4:Y:S01]  /*43820*/  LDL.LU.64 R38, [R1+0x1fc0] ;  /* 0x001fc00001267983 */ /* 0x000f220000300a00 */
[----:B------:R-:W-:Y:S01]  /*43830*/  IADD3 R6, R46, 0x100000, RZ ;  /* 0x001000002e067810 */ /* 0x000fe20007ffe0ff */
[----:B------:R-:W-:Y:S02]  /*43840*/  IMAD.WIDE R24, R252, 0x4, R24 ;  /* 0x00000004fc187825 */ /* 0x000fe400078e0218 */
[----:B------:R2:W-:Y:S01]  /*43850*/  LDGSTS.E [R4+-0x47200], [R52.64], !P0 ;  /* 0xb8e0000034047fae */ /* 0x0005e2000c121844 */
[----:B------:R-:W-:Y:S01]  /*43860*/  ISETP.NE.U32.AND P0, PT, R2, RZ, PT ;  /* 0x000000ff0200720c */ /* 0x000fe20003f05070 */
[----:B------:R-:W-:Y:S01]  /*43870*/  IMAD.WIDE R22, R252, 0x4, R32 ;  /* 0x00000004fc167825 */ /* 0x000fe200078e0220 */
[----:B------:R-:W-:Y:S01]  /*43880*/  IADD3 R2, R46, 0x100000, RZ ;  /* 0x001000002e027810 */ /* 0x000fe20007ffe0ff */
[----:B------:R1:W-:Y:S02]  /*43890*/  LDGSTS.E [R3+-0x46400], [R30.64], !P6 ;  /* 0xb9c000001e037fae */ /* 0x0003e4000f121844 */
[----:B------:R-:W-:-:S02]  /*438a0*/  IMAD.WIDE R20, R252, 0x4, R34 ;  /* 0x00000004fc147825 */ /* 0x000fc400078e0222 */
[----:B------:R1:W-:Y:S02]  /*438b0*/  LDGSTS.E [R6+-0x46200], [R28.64], !P6 ;  /* 0xb9e000001c067fae */ /* 0x0003e4000f121844 */
[C---:B------:R-:W-:Y:S02]  /*438c0*/  IMAD.WIDE R18, R252.reuse, 0x4, R36 ;  /* 0x00000004fc127825 */ /* 0x040fe400078e0224 */
[----:B------:R2:W-:Y:S04]  /*438d0*/  LDGSTS.E [R5+-0x45400], [R26.64], !P2 ;  /* 0xbac000001a057fae */ /* 0x0005e8000d121844 */
[----:B------:R-:W4:Y:S04]  /*438e0*/  LDL.LU.64 R242, [R1+0x1fb8] ;  /* 0x001fb80001f27983 */ /* 0x000f280000300a00 */
[----:B------:R2:W-:Y:S04]  /*438f0*/  LDGSTS.E [R4+-0x45200], [R24.64], !P2 ;  /* 0xbae0000018047fae */ /* 0x0005e8000d121844 */
[----:B------:R-:W4:Y:S04]  /*43900*/  LDL.LU.64 R244, [R1+0x1fb0] ;  /* 0x001fb00001f47983 */ /* 0x000f280000300a00 */
[----:B------:R1:W-:Y:S04]  /*43910*/  LDGSTS.E [R3+-0x44400], [R22.64], !P1 ;  /* 0xbbc0000016037fae */ /* 0x0003e8000c921844 */
[----:B------:R1:W-:Y:S04]  /*43920*/  LDGSTS.E [R2+-0x44200], [R20.64], !P1 ;  /* 0xbbe0000014027fae */ /* 0x0003e8000c921844 */
[----:B------:R2:W-:Y:S04]  /*43930*/  LDGSTS.E [R4+-0x43400], [R18.64], !P4 ;  /* 0xbcc0000012047fae */ /* 0x0005e8000e121844 */
[----:B------:R-:W4:Y:S01]  /*43940*/  LDL.LU.64 R250, [R1+0x690] ;  /* 0x0006900001fa7983 */ /* 0x000f220000300a00 */
[----:B------:R-:W-:-:S04]  /*43950*/  IMAD.WIDE R16, R252, 0x4, R42 ;  /* 0x00000004fc107825 */ /* 0x000fc800078e022a */
[----:B------:R-:W-:Y:S01]  /*43960*/  IMAD.WIDE R14, R252, 0x4, R40 ;  /* 0x00000004fc0e7825 */ /* 0x000fe200078e0228 */
[----:B------:R-:W-:Y:S01]  /*43970*/  IADD3 R7, R0, -0x100, RZ ;  /* 0xffffff0000077810 */ /* 0x000fe20007ffe0ff */
[----:B------:R1:W-:Y:S02]  /*43980*/  LDGSTS.E [R3+-0x43200], [R16.64], !P4 ;  /* 0xbce0000010037fae */ /* 0x0003e4000e121844 */
[C---:B--2---:R-:W-:Y:S02]  /*43990*/  IMAD.WIDE R4, R252.reuse, 0x4, R248 ;  /* 0x00000004fc047825 */ /* 0x044fe400078e02f8 */
[----:B------:R-:W2:Y:S04]  /*439a0*/  LDL.LU.64 R248, [R1+0x1fa8] ;  /* 0x001fa80001f87983 */ /* 0x000ea80000300a00 */
[----:B------:R-:W-:Y:S04]  /*439b0*/  STL [R1+0x1310], RZ ;  /* 0x001310ff01007387 */ /* 0x000fe80000100800 */
[----:B------:R-:W-:Y:S04]  /*439c0*/  STL [R1+0x1314], RZ ;  /* 0x001314ff01007387 */ /* 0x000fe80000100800 */
[----:B------:R-:W-:Y:S04]  /*439d0*/  STL [R1+0x1318], RZ ;  /* 0x001318ff01007387 */ /* 0x000fe80000100800 */
[----:B------:R-:W-:Y:S04]  /*439e0*/  STL [R1+0x131c], RZ ;  /* 0x00131cff01007387 */ /* 0x000fe80000100800 */
[----:B------:R-:W2:Y:S04]  /*439f0*/  LDL.LU.64 R42, [R1+0x1fa0] ;  /* 0x001fa000012a7983 */ /* 0x000ea80000300a00 */
[----:B------:R-:W2:Y:S04]  /*43a00*/  LDL.LU.64 R34, [R1+0x1f98] ;  /* 0x001f980001227983 */ /* 0x000ea80000300a00 */
[----:B------:R-:W2:Y:S04]  /*43a10*/  LDL.LU.64 R36, [R1+0x1f90] ;  /* 0x001f900001247983 */ /* 0x000ea80000300a00 */
[----:B------:R-:W2:Y:S01]  /*43a20*/  LDL.LU.64 R40, [R1+0x1f88] ;  /* 0x001f880001287983 */ /* 0x000ea20000300a00 */
[----:B------:R-:W-:Y:S01]  /*43a30*/  ISETP.GE.U32.AND P1, PT, R7, 0x7ffffe81, PT ;  /* 0x7ffffe810700780c */ /* 0x000fe20003f26070 */
[----:B-1----:R-:W-:-:S02]  /*43a40*/  IMAD.WIDE R6, R252, 0x4, R50 ;  /* 0x00000004fc067825 */ /* 0x002fc400078e0232 */
[----:B------:R-:W2:Y:S01]  /*43a50*/  LDL.LU.64 R50, [R1+0x1f80] ;  /* 0x001f800001327983 */ /* 0x000ea20000300a00 */
[C---:B------:R-:W-:Y:S02]  /*43a60*/  IADD3 R0, R46.reuse, 0x100000, RZ ;  /* 0x001000002e007810 */ /* 0x040fe40007ffe0ff */
[----:B------:R-:W-:Y:S01]  /*43a70*/  IADD3 R32, R46, 0x100000, RZ ;  /* 0x001000002e207810 */ /* 0x000fe20007ffe0ff */
[----:B------:R1:W-:Y:S01]  /*43a80*/  LDGSTS.E [R2+-0x42400], [R14.64], !P5 ;  /* 0xbdc000000e027fae */ /* 0x0003e2000e921844 */
[----:B------:R-:W-:-:S03]  /*43a90*/  IMAD.MOV.U32 R33, RZ, RZ, c[0x0][0x18c] ;  /* 0x00006300ff217624 */ /* 0x000fc600078e00ff */
[----:B------:R-:W-:Y:S04]  /*43aa0*/  STL [R1+0xd00], RZ ;  /* 0x000d00ff01007387 */ /* 0x000fe80000100800 */
[----:B------:R1:W-:Y:S04]  /*43ab0*/  LDGSTS.E [R0+-0x42200], [R12.64], !P5 ;  /* 0xbde000000c007fae */ /* 0x0003e8000e921844 */
[----:B------:R-:W-:Y:S04]  /*43ac0*/  STL [R1+0xd04], RZ ;  /* 0x000d04ff01007387 */ /* 0x000fe80000100800 */
[----:B------:R1:W-:Y:S04]  /*43ad0*/  LDGSTS.E [R32+-0x41400], [R10.64], !P3 ;  /* 0xbec000000a207fae */ /* 0x0003e8000d921844 */
[----:B------:R-:W-:Y:S04]  /*43ae0*/  STL [R1+0xd08], RZ ;  /* 0x000d08ff01007387 */ /* 0x000fe80000100800 */
[----:B------:R1:W-:Y:S04]  /*43af0*/  LDGSTS.E [R3+-0x41200], [R8.64], !P3 ;  /* 0xbee0000008037fae */ /* 0x0003e8000d921844 */
[----:B------:R-:W-:Y:S04]  /*43b00*/  STL [R1+0xd0c], RZ ;  /* 0x000d0cff01007387 */ /* 0x000fe80000100800 */
[----:B------:R-:W-:Y:S01]  /*43b10*/  STL [R1+0xb90], RZ ;  /* 0x000b90ff01007387 */ /* 0x000fe20000100800 */
[----:B-1----:R-:W-:-:S03]  /*43b20*/  IMAD.SHL.U32 R3, R33, 0x80, RZ ;  /* 0x0000008021037824 */ /* 0x002fc600078e00ff */
[----:B------:R1:W-:Y:S04]  /*43b30*/  LDGSTS.E [R2+-0x40400], [R6.64], !P1 ;  /* 0xbfc0000006027fae */ /* 0x0003e8000c921844 */
[----:B------:R-:W-:Y:S04]  /*43b40*/  STL [R1+0xb94], RZ ;  /* 0x000b94ff01007387 */ /* 0x000fe80000100800 */
[----:B------:R1:W-:Y:S01]  /*43b50*/  LDGSTS.E [R0+-0x40200], [R4.64], !P1 ;  /* 0xbfe0000004007fae */ /* 0x0003e2000c921844 */
[----:B------:R-:W-:-:S03]  /*43b60*/  ISETP.GE.AND P1, PT, R247, 0x80, PT ;  /* 0x00000080f700780c */ /* 0x000fc60003f26270 */
[----:B------:R-:W-:Y:S04]  /*43b70*/  STL [R1+0xb98], RZ ;  /* 0x000b98ff01007387 */ /* 0x000fe80000100800 */
[----:B------:R-:W-:Y:S04]  /*43b80*/  STL [R1+0xb9c], RZ ;  /* 0x000b9cff01007387 */ /* 0x000fe80000100800 */
[----:B------:R-:W-:Y:S04]  /*43b90*/  STL [R1+0xb60], RZ ;  /* 0x000b60ff01007387 */ /* 0x000fe80000100800 */
[----:B------:R-:W0:Y:S01]  /*43ba0*/  LDGDEPBAR ;  /* 0x00000000000079af */ /* 0x000e220000000000 */
[----:B---3--:R-:W-:-:S03]  /*43bb0*/  IMAD.WIDE R246, R3, 0x4, R44 ;  /* 0x0000000403f67825 */ /* 0x008fc600078e022c */
[----:B------:R-:W3:Y:S04]  /*43bc0*/  LDL.LU.64 R44, [R1+0x1f78] ;  /* 0x001f7800012c7983 */ /* 0x000ee80000300a00 */
[----:B------:R1:W-:Y:S01]  /*43bd0*/  LDGSTS.E [R47+0x40000], [R246.64], P0 ;  /* 0x40000000f62f7fae */ /* 0x0003e20008121844 */
[----:B------:R-:W-:-:S04]  /*43be0*/  IMAD.WIDE R32, R3, 0x4, R236 ;  /* 0x0000000403207825 */ /* 0x000fc800078e02ec */
[C---:B------:R-:W-:Y:S02]  /*43bf0*/  IMAD.WIDE R218, R3.reuse, 0x4, R48 ;  /* 0x0000000403da7825 */ /* 0x040fe400078e0230 */
[----:B------:R-:W3:Y:S04]  /*43c00*/  LDL.LU.64 R48, [R1+0x698] ;  /* 0x0006980001307983 */ /* 0x000ee80000300a00 */
[----:B------:R1:W-:Y:S04]  /*43c10*/  STL.64 [R1+0xb0], R32 ;  /* 0x0000b02001007387 */ /* 0x0003e80000100a00 */
[----:B------:R4:W-:Y:S04]  /*43c20*/  STL.64 [R1+0xb8], R218 ;  /* 0x0000b8da01007387 */ /* 0x0009e80000100a00 */
[----:B------:R-:W-:Y:S01]  /*43c30*/  STL.64 [R1+0xa8], R246 ;  /* 0x0000a8f601007387 */ /* 0x000fe20000100a00 */
[----:B-1----:R-:W-:-:S04]  /*43c40*/  IMAD.WIDE R32, R3, 0x4, R238 ;  /* 0x0000000403207825 */ /* 0x002fc800078e02ee */
[C---:B----4-:R-:W-:Y:S01]  /*43c50*/  IMAD.WIDE R218, R3.reuse, 0x4, R240 ;  /* 0x0000000403da7825 */ /* 0x050fe200078e02f0 */
[----:B------:R1:W-:Y:S03]  /*43c60*/  STL.64 [R1+0xc0], R32 ;  /* 0x0000c02001007387 */ /* 0x0003e60000100a00 */
[C---:B-1----:R-:W-:Y:S02]  /*43c70*/  IMAD.WIDE R32, R3.reuse, 0x4, R38 ;  /* 0x0000000403207825 */ /* 0x042fe400078e0226 */
[----:B------:R-:W4:Y:S04]  /*43c80*/  LDL.LU.64 R38, [R1+0x1f70] ;  /* 0x001f700001267983 */ /* 0x000f280000300a00 */
[----:B------:R1:W-:Y:S04]  /*43c90*/  STL.64 [R1+0xc8], R218 ;  /* 0x0000c8da01007387 */ /* 0x0003e80000100a00 */
[----:B------:R1:W-:Y:S02]  /*43ca0*/  STL.64 [R1+0xd0], R32 ;  /* 0x0000d02001007387 */ /* 0x0003e40000100a00 */
[----:B-1----:R-:W-:-:S04]  /*43cb0*/  IMAD.WIDE R218, R3, 0x4, R242 ;  /* 0x0000000403da7825 */ /* 0x002fc800078e02f2 */
[C---:B------:R-:W-:Y:S01]  /*43cc0*/  IMAD.WIDE R220, R3.reuse, 0x4, R244 ;  /* 0x0000000403dc7825 */ /* 0x040fe200078e02f4 */
[----:B------:R2:W-:Y:S04]  /*43cd0*/  STL.64 [R1+0xd8], R218 ;  /* 0x0000d8da01007387 */ /* 0x0005e80000100a00 */
[----:B------:R-:W-:Y:S01]  /*43ce0*/  STL.64 [R1+0xe0], R220 ;  /* 0x0000e0dc01007387 */ /* 0x000fe20000100a00 */
[----:B------:R-:W-:-:S04]  /*43cf0*/  IMAD.WIDE R32, R3, 0x4, R250 ;  /* 0x0000000403207825 */ /* 0x000fc800078e02fa */
[C---:B--2---:R-:W-:Y:S02]  /*43d00*/  IMAD.WIDE R218, R3.reuse, 0x4, R248 ;  /* 0x0000000403da7825 */ /* 0x044fe400078e02f8 */
[----:B------:R-:W2:Y:S04]  /*43d10*/  LDL.LU.64 R248, [R1+0x1f68] ;  /* 0x001f680001f87983 */ /* 0x000ea80000300a00 */
[----:B------:R1:W-:Y:S04]  /*43d20*/  STL.64 [R1+0xe8], R32 ;  /* 0x0000e82001007387 */ /* 0x0003e80000100a00 */
[----:B------:R1:W-:Y:S02]  /*43d30*/  STL.64 [R1+0x100], R218 ;  /* 0x000100da01007387 */ /* 0x0003e40000100a00 */
[----:B-1----:R-:W-:-:S02]  /*43d40*/  IMAD.WIDE R32, R3, 0x4, R42 ;  /* 0x0000000403207825 */ /* 0x002fc400078e022a */
[----:B------:R-:W2:Y:S02]  /*43d50*/  LDL.LU.64 R42, [R1+0x1f60] ;  /* 0x001f6000012a7983 */ /* 0x000ea40000300a00 */
[C---:B------:R-:W-:Y:S02]  /*43d60*/  IMAD.WIDE R218, R3.reuse, 0x4, R34 ;  /* 0x0000000403da7825 */ /* 0x040fe400078e0222 */
[----:B------:R1:W-:Y:S04]  /*43d70*/  STL.64 [R1+0x108], R32 ;  /* 0x0001082001007387 */ /* 0x0003e80000100a00 */
[----:B------:R-:W-:Y:S01]  /*43d80*/  STL.64 [R1+0x110], R218 ;  /* 0x000110da01007387 */ /* 0x000fe20000100a00 */
[----:B------:R-:W-:-:S04]  /*43d90*/  IMAD.WIDE R34, R3, 0x4, R36 ;  /* 0x0000000403227825 */ /* 0x000fc800078e0224 */
[C---:B-1----:R-:W-:Y:S02]  /*43da0*/  IMAD.WIDE R32, R3.reuse, 0x4, R40 ;  /* 0x0000000403207825 */ /* 0x042fe400078e0228 */
[----:B------:R-:W2:Y:S04]  /*43db0*/  LDL.LU.64 R40, [R1+0x1f58] ;  /* 0x001f580001287983 */ /* 0x000ea80000300a00 */
[----:B------:R1:W-:Y:S04]  /*43dc0*/  STL.64 [R1+0x118], R34 ;  /* 0x0001182201007387 */ /* 0x0003e80000100a00 */
[----:B------:R1:W-:Y:S02]  /*43dd0*/  STL.64 [R1+0x120], R32 ;  /* 0x0001202001007387 */ /* 0x0003e40000100a00 */
[----:B-1----:R-:W-:-:S02]  /*43de0*/  IMAD.WIDE R34, R3, 0x4, R50 ;  /* 0x0000000403227825 */ /* 0x002fc400078e0232 */
[----:B------:R-:W2:Y:S04]  /*43df0*/  LDL.LU.64 R32, [R1+0x1f50] ;  /* 0x001f500001207983 */ /* 0x000ea80000300a00 */
[----:B------:R-:W2:Y:S04]  /*43e00*/  LDL.LU.64 R218, [R1+0x1f48] ;  /* 0x001f480001da7983 */ /* 0x000ea80000300a00 */
        /* <DEDUP_REMOVED lines=10> */
[----:B---3--:R-:W-:-:S03]  /*43eb0*/  IMAD.WIDE R34, R3, 0x4, R44 ;  /* 0x0000000403227825 */ /* 0x008fc600078e022c */
[----:B------:R-:W3:Y:S04]  /*43ec0*/  LDL.LU.64 R44, [R1+0x6b8] ;  /* 0x0006b800012c7983 */ /* 0x000ee80000300a00 */
[----:B------:R1:W-:Y:S04]  /*43ed0*/  STL.64 [R1+0x130], R34 ;  /* 0x0001302201007387 */ /* 0x0003e80000100a00 */
[----:B------:R-:W3:Y:S04]  /*43ee0*/  LDL.LU.64 R236, [R1+0x1f00] ;  /* 0x001f000001ec7983 */ /* 0x000ee80000300a00 */
[----:B------:R-:W3:Y:S01]  /*43ef0*/  LDL.LU.64 R238, [R1+0x1ef8] ;  /* 0x001ef80001ee7983 */ /* 0x000ee20000300a00 */
[----:B-1----:R-:W-:-:S05]  /*43f00*/  IMAD.WIDE R34, R3, 0x4, R48 ;  /* 0x0000000403227825 */ /* 0x002fca00078e0230 */
[----:B------:R4:W-:Y:S04]  /*43f10*/  STL.64 [R1+0x138], R34 ;  /* 0x0001382201007387 */ /* 0x0009e80000100a00 */
[----:B------:R-:W3:Y:S04]  /*43f20*/  LDL.LU.64 R240, [R1+0x1ef0] ;  /* 0x001ef00001f07983 */ /* 0x000ee80000300a00 */
[----:B------:R-:W3:Y:S04]  /*43f30*/  LDL.LU.64 R48, [R1+0x1ee8] ;  /* 0x001ee80001307983 */ /* 0x000ee80000300a00 */
[----:B------:R-:W3:Y:S04]  /*43f40*/  LDL.LU.64 R242, [R1+0x1ee0] ;  /* 0x001ee00001f27983 */ /* 0x000ee80000300a00 */
[----:B------:R-:W3:Y:S01]  /*43f50*/  LDL.LU.64 R244, [R1+0x1ed8] ;  /* 0x001ed80001f47983 */ /* 0x000ee20000300a00 */
[----:B----4-:R-:W-:-:S05]  /*43f60*/  IMAD.WIDE R34, R3, 0x4, R38 ;  /* 0x0000000403227825 */ /* 0x010fca00078e0226 */
[----:B------:R2:W-:Y:S04]  /*43f70*/  STL.64 [R1+0x140], R34 ;  /* 0x0001402201007387 */ /* 0x0005e80000100a00 */
[----:B------:R-:W4:Y:S04]  /*43f80*/  LDL.LU.64 R250, [R1+0x1ed0] ;  /* 0x001ed00001fa7983 */ /* 0x000f280000300a00 */
[----:B------:R-:W4:Y:S01]  /*43f90*/  LDL.LU.64 R38, [R1+0x6e0] ;  /* 0x0006e00001267983 */ /* 0x000f220000300a00 */
[----:B--2---:R-:W-:-:S03]  /*43fa0*/  IMAD.WIDE R34, R3, 0x4, R248 ;  /* 0x0000000403227825 */ /* 0x004fc600078e02f8 */
[----:B------:R-:W2:Y:S04]  /*43fb0*/  LDL.LU.64 R248, [R1+0x1ec8] ;  /* 0x001ec80001f87983 */ /* 0x000ea80000300a00 */
[----:B------:R1:W-:Y:S04]  /*43fc0*/  STL.64 [R1+0x148], R34 ;  /* 0x0001482201007387 */ /* 0x0003e80000100a00 */
[----:B-1----:R-:W2:Y:S01]  /*43fd0*/  LDL.LU.64 R34, [R1+0x1ec0] ;  /* 0x001ec00001227983 */ /* 0x002ea20000300a00 */
[----:B------:R-:W-:-:S03]  /*43fe0*/  IMAD.WIDE R42, R3, 0x4, R42 ;  /* 0x00000004032a7825 */ /* 0x000fc600078e022a */
[----:B------:R-:W2:Y:S04]  /*43ff0*/  LDL.LU.64 R36, [R1+0x1eb8] ;  /* 0x001eb80001247983 */ /* 0x000ea80000300a00 */
[----:B------:R1:W-:Y:S04]  /*44000*/  STL.64 [R1+0x150], R42 ;  /* 0x0001502a01007387 */ /* 0x0003e80000100a00 */
[----:B-1----:R-:W2:Y:S01]  /*44010*/  LDL.LU.64 R42, [R1+0x1eb0] ;  /* 0x001eb000012a7983 */ /* 0x002ea20000300a00 */
[----:B------:R-:W-:-:S05]  /*44020*/  IMAD.WIDE R40, R3, 0x4, R40 ;  /* 0x0000000403287825 */ /* 0x000fca00078e0228 */
[----:B------:R1:W-:Y:S04]  /*44030*/  STL.64 [R1+0x158], R40 ;  /* 0x0001582801007387 */ /* 0x0003e80000100a00 */
[----:B-1----:R-:W2:Y:S01]  /*44040*/  LDL.LU.64 R40, [R1+0x1ea8] ;  /* 0x001ea80001287983 */ /* 0x002ea20000300a00 */
[----:B------:R-:W-:-:S04]  /*44050*/  IMAD.WIDE R32, R3, 0x4, R32 ;  /* 0x0000000403207825 */ /* 0x000fc800078e0220 */
[C---:B------:R-:W-:Y:S01]  /*44060*/  IMAD.WIDE R218, R3.reuse, 0x4, R218 ;  /* 0x0000000403da7825 */ /* 0x040fe200078e02da */
[----:B------:R1:W-:Y:S04]  /*44070*/  STL.64 [R1+0x160], R32 ;  /* 0x0001602001007387 */ /* 0x0003e80000100a00 */
[----:B------:R1:W-:Y:S02]  /*44080*/  STL.64 [R1+0x168], R218 ;  /* 0x000168da01007387 */ /* 0x0003e40000100a00 */
[----:B-1----:R-:W-:-:S04]  /*44090*/  IMAD.WIDE R32, R3, 0x4, R220 ;  /* 0x0000000403207825 */ /* 0x002fc800078e02dc */
[C---:B------:R-:W-:Y:S01]  /*440a0*/  IMAD.WIDE R218, R3.reuse, 0x4, R222 ;  /* 0x0000000403da7825 */ /* 0x040fe200078e02de */
[----:B------:R1:W-:Y:S03]  /*440b0*/  STL.64 [R1+0x1a0], R32 ;  /* 0x0001a02001007387 */ /* 0x0003e60000100a00 */
        /* <DEDUP_REMOVED lines=8> */
[----:B------:R-:W-:Y:S01]  /*44140*/  STL.64 [R1+0x1d8], R220 ;  /* 0x0001d8dc01007387 */ /* 0x000fe20000100a00 */
[----:B-1----:R-:W-:-:S04]  /*44150*/  IMAD.WIDE R32, R3, 0x4, R232 ;  /* 0x0000000403207825 */ /* 0x002fc800078e02e8 */
[C---:B------:R-:W-:Y:S02]  /*44160*/  IMAD.WIDE R218, R3.reuse, 0x4, R50 ;  /* 0x0000000403da7825 */ /* 0x040fe400078e0232 */
[----:B------:R-:W2:Y:S04]  /*44170*/  LDL.LU.64 R50, [R1+0x1ea0] ;  /* 0x001ea00001327983 */ /* 0x000ea80000300a00 */
[----:B------:R-:W-:Y:S04]  /*44180*/  STL.64 [R1+0x1e0], R32 ;  /* 0x0001e02001007387 */ /* 0x000fe80000100a00 */
[----:B------:R3:W-:Y:S02]  /*44190*/  STL.64 [R1+0x1e8], R218 ;  /* 0x0001e8da01007387 */ /* 0x0007e40000100a00 */
[----:B---3--:R-:W-:-:S02]  /*441a0*/  IMAD.WIDE R218, R3, 0x4, R44 ;  /* 0x0000000403da7825 */ /* 0x008fc400078e022c */
[----:B------:R-:W3:Y:S02]  /*441b0*/  LDL.LU.64 R44, [R1+0x1e98] ;  /* 0x001e9800012c7983 */ /* 0x000ee40000300a00 */
[----:B------:R-:W-:-:S05]  /*441c0*/  IMAD.WIDE R32, R3, 0x4, R234 ;  /* 0x0000000403207825 */ /* 0x000fca00078e02ea */
[----:B------:R1:W-:Y:S01]  /*441d0*/  STL.64 [R1+0x1f0], R32 ;  /* 0x0001f02001007387 */ /* 0x0003e20000100a00 */
[----:B------:R-:W-:-:S03]  /*441e0*/  IMAD.WIDE R220, R3, 0x4, R238 ;  /* 0x0000000403dc7825 */ /* 0x000fc600078e02ee */
[----:B------:R1:W-:Y:S02]  /*441f0*/  STL.64 [R1+0x1f8], R218 ;  /* 0x0001f8da01007387 */ /* 0x0003e40000100a00 */
[----:B-1----:R-:W-:-:S05]  /*44200*/  IMAD.WIDE R32, R3, 0x4, R236 ;  /* 0x0000000403207825 */ /* 0x002fca00078e02ec */
[----:B------:R1:W-:Y:S04]  /*44210*/  STL.64 [R1+0x200], R32 ;  /* 0x0002002001007387 */ /* 0x0003e80000100a00 */
[----:B------:R1:W-:Y:S01]  /*44220*/  STL.64 [R1+0x208], R220 ;  /* 0x000208dc01007387 */ /* 0x0003e20000100a00 */
[----:B------:R-:W-:-:S04]  /*44230*/  IMAD.WIDE R218, R3, 0x4, R240 ;  /* 0x0000000403da7825 */ /* 0x000fc800078e02f0 */
[C---:B-1----:R-:W-:Y:S02]  /*44240*/  IMAD.WIDE R32, R3.reuse, 0x4, R48 ;  /* 0x0000000403207825 */ /* 0x042fe400078e0230 */
[----:B------:R-:W3:Y:S04]  /*44250*/  LDL.LU.64 R48, [R1+0x6e8] ;  /* 0x0006e80001307983 */ /* 0x000ee80000300a00 */
[----:B------:R1:W-:Y:S01]  /*44260*/  STL.64 [R1+0x290], R218 ;  /* 0x000290da01007387 */ /* 0x0003e20000100a00 */
[----:B------:R-:W-:-:S03]  /*44270*/  IMAD.WIDE R220, R3, 0x4, R244 ;  /* 0x0000000403dc7825 */ /* 0x000fc600078e02f4 */
[----:B------:R4:W-:Y:S01]  /*44280*/  STL.64 [R1+0x298], R32 ;  /* 0x0002982001007387 */ /* 0x0009e20000100a00 */
[----:B-1----:R-:W-:-:S05]  /*44290*/  IMAD.WIDE R218, R3, 0x4, R242 ;  /* 0x0000000403da7825 */ /* 0x002fca00078e02f2 */
[----:B------:R1:W-:Y:S04]  /*442a0*/  STL.64 [R1+0x2a0], R218 ;  /* 0x0002a0da01007387 */ /* 0x0003e80000100a00 */
[----:B------:R-:W-:Y:S01]  /*442b0*/  STL.64 [R1+0x2a8], R220 ;  /* 0x0002a8dc01007387 */ /* 0x000fe20000100a00 */
[----:B----4-:R-:W-:-:S04]  /*442c0*/  IMAD.WIDE R32, R3, 0x4, R250 ;  /* 0x0000000403207825 */ /* 0x010fc800078e02fa */
[C---:B-1----:R-:W-:Y:S02]  /*442d0*/  IMAD.WIDE R218, R3.reuse, 0x4, R38 ;  /* 0x0000000403da7825 */ /* 0x042fe400078e0226 */
[----:B------:R-:W4:Y:S04]  /*442e0*/  LDL.LU.64 R38, [R1+0x1e90] ;  /* 0x001e900001267983 */ /* 0x000f280000300a00 */
[----:B------:R2:W-:Y:S04]  /*442f0*/  STL.64 [R1+0x2b0], R32 ;  /* 0x0002b02001007387 */ /* 0x0005e80000100a00 */
[----:B------:R1:W-:Y:S01]  /*44300*/  STL.64 [R1+0x2b8], R218 ;  /* 0x0002b8da01007387 */ /* 0x0003e20000100a00 */
[----:B--2---:R-:W-:-:S03]  /*44310*/  IMAD.WIDE R32, R3, 0x4, R248 ;  /* 0x0000000403207825 */ /* 0x004fc600078e02f8 */
[----:B------:R-:W2:Y:S04]  /*44320*/  LDL.LU.64 R248, [R1+0x1e88] ;  /* 0x001e880001f87983 */ /* 0x000ea80000300a00 */
[----:B------:R1:W-:Y:S02]  /*44330*/  STL.64 [R1+0x2c0], R32 ;  /* 0x0002c02001007387 */ /* 0x0003e40000100a00 */
[----:B-1----:R-:W-:-:S05]  /*44340*/  IMAD.WIDE R218, R3, 0x4, R34 ;  /* 0x0000000403da7825 */ /* 0x002fca00078e0222 */
[----:B------:R-:W-:Y:S01]  /*44350*/  STL.64 [R1+0x2c8], R218 ;  /* 0x0002c8da01007387 */ /* 0x000fe20000100a00 */
[----:B------:R-:W-:-:S04]  /*44360*/  IMAD.WIDE R34, R3, 0x4, R36 ;  /* 0x0000000403227825 */ /* 0x000fc800078e0224 */
[C---:B------:R-:W-:Y:S02]  /*44370*/  IMAD.WIDE R32, R3.reuse, 0x4, R42 ;  /* 0x0000000403207825 */ /* 0x040fe400078e022a */
        /* <DEDUP_REMOVED lines=16> */
[----:B-1----:R-:W-:-:S03]  /*44480*/  IMAD.WIDE R34, R3, 0x4, R50 ;  /* 0x0000000403227825 */ /* 0x002fc600078e0232 */
[----:B------:R-:W2:Y:S04]  /*44490*/  LDL.LU.64 R50, [R1+0x1e28] ;  /* 0x001e280001327983 */ /* 0x000ea80000300a00 */
[----:B------:R3:W-:Y:S04]  /*444a0*/  STL.64 [R1+0x2f8], R34 ;  /* 0x0002f82201007387 */ /* 0x0007e80000100a00 */
[----:B------:R-:W2:Y:S04]  /*444b0*/  LDL.LU.64 R236, [R1+0x728] ;  /* 0x0007280001ec7983 */ /* 0x000ea80000300a00 */
[----:B------:R-:W2:Y:S01]  /*444c0*/  LDL.LU.64 R238, [R1+0x1e20] ;  /* 0x001e200001ee7983 */ /* 0x000ea20000300a00 */
[----:B---3--:R-:W-:-:S05]  /*444d0*/  IMAD.WIDE R34, R3, 0x4, R44 ;  /* 0x0000000403227825 */ /* 0x008fca00078e022c */
[----:B------:R1:W-:Y:S04]  /*444e0*/  STL.64 [R1+0x310], R34 ;  /* 0x0003102201007387 */ /* 0x0003e80000100a00 */
[----:B------:R-:W3:Y:S04]  /*444f0*/  LDL.LU.64 R240, [R1+0x1e18] ;  /* 0x001e180001f07983 */ /* 0x000ee80000300a00 */
[----:B------:R-:W3:Y:S04]  /*44500*/  LDL.LU.64 R44, [R1+0x1e10] ;  /* 0x001e1000012c7983 */ /* 0x000ee80000300a00 */
[----:B------:R-:W3:Y:S04]  /*44510*/  LDL.LU.64 R242, [R1+0x1e08] ;  /* 0x001e080001f27983 */ /* 0x000ee80000300a00 */
[----:B------:R-:W3:Y:S01]  /*44520*/  LDL.LU.64 R244, [R1+0x1e00] ;  /* 0x001e000001f47983 */ /* 0x000ee20000300a00 */
[----:B-1----:R-:W-:-:S05]  /*44530*/  IMAD.WIDE R34, R3, 0x4, R48 ;  /* 0x0000000403227825 */ /* 0x002fca00078e0230 */
[----:B------:R4:W-:Y:S04]  /*44540*/  STL.64 [R1+0x318], R34 ;  /* 0x0003182201007387 */ /* 0x0009e80000100a00 */
[----:B------:R-:W3:Y:S04]  /*44550*/  LDL.LU.64 R250, [R1+0x1df8] ;  /* 0x001df80001fa7983 */ /* 0x000ee80000300a00 */
[----:B------:R-:W3:Y:S01]  /*44560*/  LDL.LU.64 R48, [R1+0x1df0] ;  /* 0x001df00001307983 */ /* 0x000ee20000300a00 */
[----:B----4-:R-:W-:-:S03]  /*44570*/  IMAD.WIDE R34, R3, 0x4, R38 ;  /* 0x0000000403227825 */ /* 0x010fc600078e0226 */
[----:B------:R-:W4:Y:S04]  /*44580*/  LDL.LU.64 R38, [R1+0x1fe8] ;  /* 0x001fe80001267983 */ /* 0x000f280000300a00 */
[----:B------:R1:W-:Y:S04]  /*44590*/  STL.64 [R1+0x320], R34 ;  /* 0x0003202201007387 */ /* 0x0003e80000100a00 */
[----:B-1----:R-:W4:Y:S04]  /*445a0*/  LDL.LU.64 R34, [R1+0x1de8] ;  /* 0x001de80001227983 */ /* 0x002f280000300a00 */
[----:B------:R-:W4:Y:S01]  /*445b0*/  LDL.LU.64 R36, [R1+0x1de0] ;  /* 0x001de00001247983 */ /* 0x000f220000300a00 */
[----:B--2---:R-:W-:-:S05]  /*445c0*/  IMAD.WIDE R248, R3, 0x4, R248 ;  /* 0x0000000403f87825 */ /* 0x004fca00078e02f8 */
        /* <DEDUP_REMOVED lines=26> */
[----:B-1----:R-:W-:-:S02]  /*44770*/  IMAD.WIDE R218, R3, 0x4, R50 ;  /* 0x0000000403da7825 */ /* 0x002fc400078e0232 */
[----:B------:R-:W2:Y:S02]  /*44780*/  LDL.LU.64 R50, [R1+0x1dc0] ;  /* 0x001dc00001327983 */ /* 0x000ea40000300a00 */
[----:B------:R-:W-:-:S05]  /*44790*/  IMAD.WIDE R32, R3, 0x4, R234 ;  /* 0x0000000403207825 */ /* 0x000fca00078e02ea */
[----:B------:R1:W-:Y:S01]  /*447a0*/  STL.64 [R1+0x1e30], R32 ;  /* 0x001e302001007387 */ /* 0x0003e20000100a00 */
[----:B------:R-:W-:-:S03]  /*447b0*/  IMAD.WIDE R220, R3, 0x4, R238 ;  /* 0x0000000403dc7825 */ /* 0x000fc600078e02ee */
[----:B------:R-:W-:Y:S01]  /*447c0*/  STL.64 [R1+0x1e28], R218 ;  /* 0x001e28da01007387 */ /* 0x000fe20000100a00 */
[----:B-1----:R-:W-:-:S05]  /*447d0*/  IMAD.WIDE R32, R3, 0x4, R236 ;  /* 0x0000000403207825 */ /* 0x002fca00078e02ec */
[----:B------:R3:W-:Y:S04]  /*447e0*/  STL.64 [R1+0x1e70], R32 ;  /* 0x001e702001007387 */ /* 0x0007e80000100a00 */
[----:B------:R1:W-:Y:S01]  /*447f0*/  STL.64 [R1+0x1e20], R220 ;  /* 0x001e20dc01007387 */ /* 0x0003e20000100a00 */
[----:B---3--:R-:W-:-:S03]  /*44800*/  IMAD.WIDE R32, R3, 0x4, R44 ;  /* 0x0000000403207825 */ /* 0x008fc600078e022c */
[----:B------:R-:W3:Y:S01]  /*44810*/  LDL.LU.64 R44, [R1+0x1db8] ;  /* 0x001db800012c7983 */ /* 0x000ee20000300a00 */
[----:B------:R-:W-:-:S05]  /*44820*/  IMAD.WIDE R218, R3, 0x4, R240 ;  /* 0x0000000403da7825 */ /* 0x000fca00078e02f0 */
[----:B------:R1:W-:Y:S02]  /*44830*/  STL.64 [R1+0x1e18], R218 ;  /* 0x001e18da01007387 */ /* 0x0003e40000100a00 */
[C---:B-1----:R-:W-:Y:S02]  /*44840*/  IMAD.WIDE R220, R3.reuse, 0x4, R244 ;  /* 0x0000000403dc7825 */ /* 0x042fe400078e02f4 */
[----:B------:R1:W-:Y:S02]  /*44850*/  STL.64 [R1+0x1e10], R32 ;  /* 0x001e102001007387 */ /* 0x0003e40000100a00 */
[----:B------:R-:W-:-:S05]  /*44860*/  IMAD.WIDE R218, R3, 0x4, R242 ;  /* 0x0000000403da7825 */ /* 0x000fca00078e02f2 */
[----:B------:R1:W-:Y:S04]  /*44870*/  STL.64 [R1+0x1e08], R218 ;  /* 0x001e08da01007387 */ /* 0x0003e80000100a00 */
[----:B------:R-:W-:Y:S01]  /*44880*/  STL.64 [R1+0x1e00], R220 ;  /* 0x001e00dc01007387 */ /* 0x000fe20000100a00 */
[----:B-1----:R-:W-:-:S04]  /*44890*/  IMAD.WIDE R32, R3, 0x4, R250 ;  /* 0x0000000403207825 */ /* 0x002fc800078e02fa */
[C---:B------:R-:W-:Y:S02]  /*448a0*/  IMAD.WIDE R218, R3.reuse, 0x4, R48 ;  /* 0x0000000403da7825 */ /* 0x040fe400078e0230 */
[----:B------:R-:W3:Y:S04]  /*448b0*/  LDL.LU.64 R48, [R1+0x1ff0] ;  /* 0x001ff00001307983 */ /* 0x000ee80000300a00 */
[----:B------:R4:W-:Y:S04]  /*448c0*/  STL.64 [R1+0x1df8], R32 ;  /* 0x001df82001007387 */ /* 0x0009e80000100a00 */
[----:B------:R1:W-:Y:S01]  /*448d0*/  STL.64 [R1+0x1df0], R218 ;  /* 0x001df0da01007387 */ /* 0x0003e20000100a00 */
[----:B----4-:R-:W-:-:S03]  /*448e0*/  IMAD.WIDE R32, R3, 0x4, R38 ;  /* 0x0000000403207825 */ /* 0x010fc600078e0226 */
[----:B------:R-:W4:Y:S04]  /*448f0*/  LDL.LU.64 R38, [R1+0x1db0] ;  /* 0x001db00001267983 */ /* 0x000f280000300a00 */
[----:B------:R2:W-:Y:S01]  /*44900*/  STL.64 [R1+0x1e78], R32 ;  /* 0x001e782001007387 */ /* 0x0005e20000100a00 */
[----:B-1----:R-:W-:-:S05]  /*44910*/  IMAD.WIDE R218, R3, 0x4, R34 ;  /* 0x0000000403da7825 */ /* 0x002fca00078e0222 */
[----:B------:R-:W-:Y:S01]  /*44920*/  STL.64 [R1+0x1de8], R218 ;  /* 0x001de8da01007387 */ /* 0x000fe20000100a00 */
[----:B------:R-:W-:-:S04]  /*44930*/  IMAD.WIDE R34, R3, 0x4, R36 ;  /* 0x0000000403227825 */ /* 0x000fc800078e0224 */
[C---:B--2---:R-:W-:Y:S02]  /*44940*/  IMAD.WIDE R32, R3.reuse, 0x4, R248 ;  /* 0x0000000403207825 */ /* 0x044fe400078e02f8 */
[----:B------:R-:W2:Y:S04]  /*44950*/  LDL.LU.64 R248, [R1+0x1da8] ;  /* 0x001da80001f87983 */ /* 0x000ea80000300a00 */
[----:B------:R-:W-:Y:S04]  /*44960*/  STL.64 [R1+0x1de0], R34 ;  /* 0x001de02201007387 */ /* 0x000fe80000100a00 */
[----:B------:R1:W-:Y:S04]  /*44970*/  STL.64 [R1+0x1dd8], R32 ;  /* 0x001dd82001007387 */ /* 0x0003e80000100a00 */
[----:B-1----:R-:W2:Y:S04]  /*44980*/  LDL.LU.64 R32, [R1+0x1da0] ;  /* 0x001da00001207983 */ /* 0x002ea80000300a00 */
[----:B------:R-:W2:Y:S01]  /*44990*/  LDL.LU.64 R218, [R1+0x1d98] ;  /* 0x001d980001da7983 */ /* 0x000ea20000300a00 */
[----:B------:R-:W-:-:S05]  /*449a0*/  IMAD.WIDE R34, R3, 0x4, R42 ;  /* 0x0000000403227825 */ /* 0x000fca00078e022a */
        /* <DEDUP_REMOVED lines=15> */
[----:B-1----:R-:W-:-:S05]  /*44aa0*/  IMAD.WIDE R34, R3, 0x4, R50 ;  /* 0x0000000403227825 */ /* 0x002fca00078e0232 */
[----:B------:R3:W-:Y:S04]  /*44ab0*/  STL.64 [R1+0x1dc0], R34 ;  /* 0x001dc02201007387 */ /* 0x0007e80000100a00 */
[----:B------:R-:W2:Y:S04]  /*44ac0*/  LDL.LU.64 R240, [R1+0x1d40] ;  /* 0x001d400001f07983 */ /* 0x000ea80000300a00 */
[----:B------:R-:W2:Y:S04]  /*44ad0*/  LDL.LU.64 R50, [R1+0x1d38] ;  /* 0x001d380001327983 */ /* 0x000ea80000300a00 */
[----:B------:R-:W2:Y:S04]  /*44ae0*/  LDL.LU.64 R242, [R1+0x1d30] ;  /* 0x001d300001f27983 */ /* 0x000ea80000300a00 */
[----:B------:R-:W2:Y:S01]  /*44af0*/  LDL.LU.64 R244, [R1+0x1d28] ;  /* 0x001d280001f47983 */ /* 0x000ea20000300a00 */
[----:B---3--:R-:W-:-:S05]  /*44b00*/  IMAD.WIDE R34, R3, 0x4, R44 ;  /* 0x0000000403227825 */ /* 0x008fca00078e022c */
[----:B------:R1:W-:Y:S04]  /*44b10*/  STL.64 [R1+0x1db8], R34 ;  /* 0x001db82201007387 */ /* 0x0003e80000100a00 */
[----:B------:R-:W3:Y:S04]  /*44b20*/  LDL.LU.64 R250, [R1+0x1d20] ;  /* 0x001d200001fa7983 */ /* 0x000ee80000300a00 */
[----:B------:R-:W3:Y:S01]  /*44b30*/  LDL.LU.64 R44, [R1+0x1d18] ;  /* 0x001d1800012c7983 */ /* 0x000ee20000300a00 */
[----:B-1----:R-:W-:-:S03]  /*44b40*/  IMAD.WIDE R34, R3, 0x4, R48 ;  /* 0x0000000403227825 */ /* 0x002fc600078e0230 */
[----:B------:R-:W3:Y:S04]  /*44b50*/  LDL.LU.64 R48, [R1+0x1d10] ;  /* 0x001d100001307983 */ /* 0x000ee80000300a00 */
[----:B------:R1:W-:Y:S04]  /*44b60*/  STL.64 [R1+0x1e80], R34 ;  /* 0x001e802201007387 */ /* 0x0003e80000100a00 */
[----:B-1----:R-:W3:Y:S04]  /*44b70*/  LDL.LU.64 R34, [R1+0x2018] ;  /* 0x0020180001227983 */ /* 0x002ee80000300a00 */
[----:B------:R-:W3:Y:S01]  /*44b80*/  LDL.LU.64 R36, [R1+0x1d08] ;  /* 0x001d080001247983 */ /* 0x000ee20000300a00 */
[----:B----4-:R-:W-:-:S05]  /*44b90*/  IMAD.WIDE R38, R3, 0x4, R38 ;  /* 0x0000000403267825 */ /* 0x010fca00078e0226 */
[----:B------:R1:W-:Y:S04]  /*44ba0*/  STL.64 [R1+0x1db0], R38 ;  /* 0x001db02601007387 */ /* 0x0003e80000100a00 */
[----:B-1----:R-:W4:Y:S01]  /*44bb0*/  LDL.LU.64 R38, [R1+0x1d00] ;  /* 0x001d000001267983 */ /* 0x002f220000300a00 */
[----:B--2---:R-:W-:-:S05]  /*44bc0*/  IMAD.WIDE R248, R3, 0x4, R248 ;  /* 0x0000000403f87825 */ /* 0x004fca00078e02f8 */
        /* <DEDUP_REMOVED lines=21> */
[----:B------:R1:W-:Y:S04]  /*44d20*/  STL.64 [R1+0x1d68], R32 ;  /* 0x001d682001007387 */ /* 0x0003e80000100a00 */
[----:B------:R1:W-:Y:S02]  /*44d30*/  STL.64 [R1+0x1d60], R218 ;  /* 0x001d60da01007387 */ /* 0x0003e40000100a00 */
[----:B-1----:R-:W-:-:S04]  /*44d40*/  IMAD.WIDE R32, R3, 0x4, R234 ;  /* 0x0000000403207825 */ /* 0x002fc800078e02ea */
[C---:B------:R-:W-:Y:S02]  /*44d50*/  IMAD.WIDE R218, R3.reuse, 0x4, R40 ;  /* 0x0000000403da7825 */ /* 0x040fe400078e0228 */
[----:B------:R-:W2:Y:S04]  /*44d60*/  LDL.LU.64 R40, [R1+0x1ce8] ;  /* 0x001ce80001287983 */ /* 0x000ea80000300a00 */
        /* <DEDUP_REMOVED lines=8> */
[----:B------:R-:W2:Y:S02]  /*44df0*/  LDL.LU.64 R50, [R1+0x1ce0] ;  /* 0x001ce00001327983 */ /* 0x000ea40000300a00 */
[C---:B------:R-:W-:Y:S02]  /*44e00*/  IMAD.WIDE R220, R3.reuse, 0x4, R244 ;  /* 0x0000000403dc7825 */ /* 0x040fe400078e02f4 */
[----:B------:R1:W-:Y:S04]  /*44e10*/  STL.64 [R1+0x1d40], R218 ;  /* 0x001d40da01007387 */ /* 0x0003e80000100a00 */
[----:B------:R-:W-:Y:S01]  /*44e20*/  STL.64 [R1+0x1d38], R32 ;  /* 0x001d382001007387 */ /* 0x000fe20000100a00 */
[----:B-1----:R-:W-:-:S05]  /*44e30*/  IMAD.WIDE R218, R3, 0x4, R242 ;  /* 0x0000000403da7825 */ /* 0x002fca00078e02f2 */
[----:B------:R3:W-:Y:S04]  /*44e40*/  STL.64 [R1+0x1d30], R218 ;  /* 0x001d30da01007387 */ /* 0x0007e80000100a00 */
[----:B------:R-:W-:Y:S01]  /*44e50*/  STL.64 [R1+0x1d28], R220 ;  /* 0x001d28dc01007387 */ /* 0x000fe20000100a00 */
[----:B---3--:R-:W-:-:S03]  /*44e60*/  IMAD.WIDE R218, R3, 0x4, R44 ;  /* 0x0000000403da7825 */ /* 0x008fc600078e022c */
[----:B------:R-:W3:Y:S01]  /*44e70*/  LDL.LU.64 R44, [R1+0x1cd8] ;  /* 0x001cd800012c7983 */ /* 0x000ee20000300a00 */
[----:B------:R-:W-:-:S05]  /*44e80*/  IMAD.WIDE R32, R3, 0x4, R250 ;  /* 0x0000000403207825 */ /* 0x000fca00078e02fa */
[----:B------:R1:W-:Y:S04]  /*44e90*/  STL.64 [R1+0x1d20], R32 ;  /* 0x001d202001007387 */ /* 0x0003e80000100a00 */
[----:B------:R1:W-:Y:S02]  /*44ea0*/  STL.64 [R1+0x1d18], R218 ;  /* 0x001d18da01007387 */ /* 0x0003e40000100a00 */
[C---:B-1----:R-:W-:Y:S02]  /*44eb0*/  IMAD.WIDE R32, R3.reuse, 0x4, R48 ;  /* 0x0000000403207825 */ /* 0x042fe400078e0230 */
[----:B------:R-:W3:Y:S04]  /*44ec0*/  LDL.LU.64 R48, [R1+0x2020] ;  /* 0x0020200001307983 */ /* 0x000ee80000300a00 */
[----:B------:R4:W-:Y:S01]  /*44ed0*/  STL.64 [R1+0x1d10], R32 ;  /* 0x001d102001007387 */ /* 0x0009e20000100a00 */
[----:B------:R-:W-:-:S05]  /*44ee0*/  IMAD.WIDE R218, R3, 0x4, R34 ;  /* 0x0000000403da7825 */ /* 0x000fca00078e0222 */
[----:B------:R-:W-:Y:S01]  /*44ef0*/  STL.64 [R1+0x1e98], R218 ;  /* 0x001e98da01007387 */ /* 0x000fe20000100a00 */
[----:B------:R-:W-:-:S04]  /*44f00*/  IMAD.WIDE R34, R3, 0x4, R36 ;  /* 0x0000000403227825 */ /* 0x000fc800078e0224 */
[C---:B----4-:R-:W-:Y:S02]  /*44f10*/  IMAD.WIDE R32, R3.reuse, 0x4, R38 ;  /* 0x0000000403207825 */ /* 0x050fe400078e0226 */
[----:B------:R-:W4:Y:S04]  /*44f20*/  LDL.LU.64 R38, [R1+0x1cd0] ;  /* 0x001cd00001267983 */ /* 0x000f280000300a00 */
[----:B------:R-:W-:Y:S04]  /*44f30*/  STL.64 [R1+0x1d08], R34 ;  /* 0x001d082201007387 */ /* 0x000fe80000100a00 */
[----:B------:R1:W-:Y:S04]  /*44f40*/  STL.64 [R1+0x1d00], R32 ;  /* 0x001d002001007387 */ /* 0x0003e80000100a00 */
[----:B-1----:R-:W4:Y:S04]  /*44f50*/  LDL.LU.64 R32, [R1+0x1cc8] ;  /* 0x001cc80001207983 */ /* 0x002f280000300a00 */
[----:B------:R-:W4:Y:S01]  /*44f60*/  LDL.LU.64 R218, [R1+0x1cc0] ;  /* 0x001cc00001da7983 */ /* 0x000f220000300a00 */
[----:B--2---:R-:W-:-:S05]  /*44f70*/  IMAD.WIDE R34, R3, 0x4, R248 ;  /* 0x0000000403227825 */ /* 0x004fca00078e02f8 */
        /* <DEDUP_REMOVED lines=21> */
[----:B-1----:R-:W-:-:S05]  /*450d0*/  IMAD.WIDE R34, R3, 0x4, R50 ;  /* 0x0000000403227825 */ /* 0x002fca00078e0232 */
[----:B------:R3:W-:Y:S04]  /*450e0*/  STL.64 [R1+0x1ce0], R34 ;  /* 0x001ce02201007387 */ /* 0x0007e80000100a00 */
[----:B------:R-:W2:Y:S04]  /*450f0*/  LDL.LU.64 R250, [R1+0x1c48] ;  /* 0x001c480001fa7983 */ /* 0x000ea80000300a00 */
[----:B------:R-:W2:Y:S01]  /*45100*/  LDL.LU.64 R50, [R1+0x1c40] ;  /* 0x001c400001327983 */ /* 0x000ea20000300a00 */
[----:B---3--:R-:W-:-:S03]  /*45110*/  IMAD.WIDE R34, R3, 0x4, R44 ;  /* 0x0000000403227825 */ /* 0x008fc600078e022c */
[----:B------:R-:W3:Y:S04]  /*45120*/  LDL.LU.64 R44, [R1+0x1c38] ;  /* 0x001c3800012c7983 */ /* 0x000ee80000300a00 */
[----:B------:R1:W-:Y:S04]  /*45130*/  STL.64 [R1+0x1cd8], R34 ;  /* 0x001cd82201007387 */ /* 0x0003e80000100a00 */
[----:B-1----:R-:W3:Y:S04]  /*45140*/  LDL.LU.64 R34, [R1+0x1c30] ;  /* 0x001c300001227983 */ /* 0x002ee80000300a00 */
[----:B------:R-:W3:Y:S01]  /*45150*/  LDL.LU.64 R36, [R1+0x2048] ;  /* 0x0020480001247983 */ /* 0x000ee20000300a00 */
[----:B------:R-:W-:-:S05]  /*45160*/  IMAD.WIDE R48, R3, 0x4, R48 ;  /* 0x0000000403307825 */ /* 0x000fca00078e0230 */
[----:B------:R1:W-:Y:S04]  /*45170*/  STL.64 [R1+0x1ea0], R48 ;  /* 0x001ea03001007387 */ /* 0x0003e80000100a00 */
[----:B-1----:R-:W3:Y:S01]  /*45180*/  LDL.LU.64 R48, [R1+0x1c28] ;  /* 0x001c280001307983 */ /* 0x002ee20000300a00 */
[----:B----4-:R-:W-:-:S05]  /*45190*/  IMAD.WIDE R38, R3, 0x4, R38 ;  /* 0x0000000403267825 */ /* 0x010fca00078e0226 */
[----:B------:R1:W-:Y:S04]  /*451a0*/  STL.64 [R1+0x1cd0], R38 ;  /* 0x001cd02601007387 */ /* 0x0003e80000100a00 */
[----:B-1----:R-:W4:Y:S01]  /*451b0*/  LDL.LU.64 R38, [R1+0x1c20] ;  /* 0x001c200001267983 */ /* 0x002f220000300a00 */
[----:B------:R-:W-:-:S04]  /*451c0*/  IMAD.WIDE R32, R3, 0x4, R32 ;  /* 0x0000000403207825 */ /* 0x000fc800078e0220 */
[C---:B------:R-:W-:Y:S01]  /*451d0*/  IMAD.WIDE R218, R3.reuse, 0x4, R218 ;  /* 0x0000000403da7825 */ /* 0x040fe200078e02da */
[----:B------:R2:W-:Y:S04]  /*451e0*/  STL.64 [R1+0x1cc8], R32 ;  /* 0x001cc82001007387 */ /* 0x0005e80000100a00 */
[----:B------:R1:W-:Y:S01]  /*451f0*/  STL.64 [R1+0x1cc0], R218 ;  /* 0x001cc0da01007387 */ /* 0x0003e20000100a00 */
[----:B--2---:R-:W-:-:S04]  /*45200*/  IMAD.WIDE R32, R3, 0x4, R220 ;  /* 0x0000000403207825 */ /* 0x004fc800078e02dc */
[C---:B-1----:R-:W-:Y:S01]  /*45210*/  IMAD.WIDE R218, R3.reuse, 0x4, R222 ;  /* 0x0000000403da7825 */ /* 0x042fe200078e02de */
[----:B------:R1:W-:Y:S03]  /*45220*/  STL.64 [R1+0x1cb8], R32 ;  /* 0x001cb82001007387 */ /* 0x0003e60000100a00 */
[C---:B------:R-:W-:Y:S01]  /*45230*/  IMAD.WIDE R220, R3.reuse, 0x4, R224 ;  /* 0x0000000403dc7825 */ /* 0x040fe200078e02e0 */
[----:B------:R2:W-:Y:S04]  /*45240*/  STL.64 [R1+0x1cb0], R218 ;  /* 0x001cb0da01007387 */ /* 0x0005e80000100a00 */
[----:B------:R2:W-:Y:S01]  /*45250*/  STL.64 [R1+0x1ca8], R220 ;  /* 0x001ca8dc01007387 */ /* 0x0005e20000100a00 */
[----:B-1----:R-:W-:-:S04]  /*45260*/  IMAD.WIDE R32, R3, 0x4, R226 ;  /* 0x0000000403207825 */ /* 0x002fc800078e02e2 */
[C---:B--2---:R-:W-:Y:S01]  /*45270*/  IMAD.WIDE R218, R3.reuse, 0x4, R228 ;  /* 0x0000000403da7825 */ /* 0x044fe200078e02e4 */
[----:B------:R1:W-:Y:S03]  /*45280*/  STL.64 [R1+0x1ca0], R32 ;  /* 0x001ca02001007387 */ /* 0x0003e60000100a00 */
[C---:B------:R-:W-:Y:S01]  /*45290*/  IMAD.WIDE R220, R3.reuse, 0x4, R230 ;  /* 0x0000000403dc7825 */ /* 0x040fe200078e02e6 */
[----:B------:R2:W-:Y:S04]  /*452a0*/  STL.64 [R1+0x1ea8], R218 ;  /* 0x001ea8da01007387 */ /* 0x0005e80000100a00 */
[----:B------:R-:W-:Y:S01]  /*452b0*/  STL.64 [R1+0x1c98], R220 ;  /* 0x001c98dc01007387 */ /* 0x000fe20000100a00 */
[----:B-1----:R-:W-:-:S04]  /*452c0*/  IMAD.WIDE R32, R3, 0x4, R232 ;  /* 0x0000000403207825 */ /* 0x002fc800078e02e8 */
[C---:B--2---:R-:W-:Y:S02]  /*452d0*/  IMAD.WIDE R218, R3.reuse, 0x4, R248 ;  /* 0x0000000403da7825 */ /* 0x044fe400078e02f8 */
        /* <DEDUP_REMOVED lines=14> */
[----:B------:R-:W2:Y:S04]  /*453c0*/  LDL.LU.64 R40, [R1+0x1c08] ;  /* 0x001c080001287983 */ /* 0x000ea80000300a00 */
[----:B------:R1:W-:Y:S01]  /*453d0*/  STL.64 [R1+0x1eb0], R218 ;  /* 0x001eb0da01007387 */ /* 0x0003e20000100a00 */
[----:B------:R-:W-:-:S03]  /*453e0*/  IMAD.WIDE R220, R3, 0x4, R244 ;  /* 0x0000000403dc7825 */ /* 0x000fc600078e02f4 */
[----:B------:R1:W-:Y:S02]  /*453f0*/  STL.64 [R1+0x1c60], R32 ;  /* 0x001c602001007387 */ /* 0x0003e40000100a00 */
[----:B-1----:R-:W-:-:S05]  /*45400*/  IMAD.WIDE R218, R3, 0x4, R242 ;  /* 0x0000000403da7825 */ /* 0x002fca00078e02f2 */
[----:B------:R1:W-:Y:S04]  /*45410*/  STL.64 [R1+0x1c58], R218 ;  /* 0x001c58da01007387 */ /* 0x0003e80000100a00 */
[----:B------:R-:W-:Y:S01]  /*45420*/  STL.64 [R1+0x1c50], R220 ;  /* 0x001c50dc01007387 */ /* 0x000fe20000100a00 */
[----:B------:R-:W-:-:S04]  /*45430*/  IMAD.WIDE R32, R3, 0x4, R250 ;  /* 0x0000000403207825 */ /* 0x000fc800078e02fa */
[C---:B-1----:R-:W-:Y:S02]  /*45440*/  IMAD.WIDE R218, R3.reuse, 0x4, R50 ;  /* 0x0000000403da7825 */ /* 0x042fe400078e0232 */
[----:B------:R-:W2:Y:S04]  /*45450*/  LDL.LU.64 R50, [R1+0x1c00] ;  /* 0x001c000001327983 */ /* 0x000ea80000300a00 */
[----:B------:R3:W-:Y:S04]  /*45460*/  STL.64 [R1+0x1c48], R32 ;  /* 0x001c482001007387 */ /* 0x0007e80000100a00 */
[----:B------:R1:W-:Y:S01]  /*45470*/  STL.64 [R1+0x1c40], R218 ;  /* 0x001c40da01007387 */ /* 0x0003e20000100a00 */
[----:B---3--:R-:W-:-:S03]  /*45480*/  IMAD.WIDE R32, R3, 0x4, R44 ;  /* 0x0000000403207825 */ /* 0x008fc600078e022c */
[----:B------:R-:W3:Y:S04]  /*45490*/  LDL.LU.64 R44, [R1+0x1bf8] ;  /* 0x001bf800012c7983 */ /* 0x000ee80000300a00 */
[----:B------:R1:W-:Y:S02]  /*454a0*/  STL.64 [R1+0x1c38], R32 ;  /* 0x001c382001007387 */ /* 0x0003e40000100a00 */
[----:B-1----:R-:W-:-:S05]  /*454b0*/  IMAD.WIDE R218, R3, 0x4, R34 ;  /* 0x0000000403da7825 */ /* 0x002fca00078e0222 */
[----:B------:R-:W-:Y:S01]  /*454c0*/  STL.64 [R1+0x1c30], R218 ;  /* 0x001c30da01007387 */ /* 0x000fe20000100a00 */
[----:B------:R-:W-:-:S04]  /*454d0*/  IMAD.WIDE R34, R3, 0x4, R36 ;  /* 0x0000000403227825 */ /* 0x000fc800078e0224 */
[C---:B------:R-:W-:Y:S02]  /*454e0*/  IMAD.WIDE R32, R3.reuse, 0x4, R48 ;  /* 0x0000000403207825 */ /* 0x040fe400078e0230 */
[----:B------:R-:W3:Y:S04]  /*454f0*/  LDL.LU.64 R48, [R1+0x2050] ;  /* 0x0020500001307983 */ /* 0x000ee80000300a00 */
[----:B------:R-:W-:Y:S04]  /*45500*/  STL.64 [R1+0x1eb8], R34 ;  /* 0x001eb82201007387 */ /* 0x000fe80000100a00 */
[----:B------:R1:W-:Y:S04]  /*45510*/  STL.64 [R1+0x1c28], R32 ;  /* 0x001c282001007387 */ /* 0x0003e80000100a00 */
[----:B-1----:R-:W3:Y:S04]  /*45520*/  LDL.LU.64 R32, [R1+0x1bf0] ;  /* 0x001bf00001207983 */ /* 0x002ee80000300a00 */
[----:B------:R-:W3:Y:S01]  /*45530*/  LDL.LU.64 R218, [R1+0x1be8] ;  /* 0x001be80001da7983 */ /* 0x000ee20000300a00 */
[----:B----4-:R-:W-:-:S05]  /*45540*/  IMAD.WIDE R34, R3, 0x4, R38 ;  /* 0x0000000403227825 */ /* 0x010fca00078e0226 */
[----:B------:R2:W-:Y:S04]  /*45550*/  STL.64 [R1+0x1c20], R34 ;  /* 0x001c202201007387 */ /* 0x0005e80000100a00 */
[----:B------:R-:W4:Y:S04]  /*45560*/  LDL.LU.64 R220, [R1+0x1be0] ;  /* 0x001be00001dc7983 */ /* 0x000f280000300a00 */
[----:B------:R-:W4:Y:S04]  /*45570*/  LDL.LU.64 R222, [R1+0x1bd8] ;  /* 0x001bd80001de7983 */ /* 0x000f280000300a00 */
[----:B------:R-:W4:Y:S04]  /*45580*/  LDL.LU.64 R224, [R1+0x1bd0] ;  /* 0x001bd00001e07983 */ /* 0x000f280000300a00 */
[----:B------:R-:W4:Y:S04]  /*45590*/  LDL.LU.64 R226, [R1+0x1bc8] ;  /* 0x001bc80001e27983 */ /* 0x000f280000300a00 */
[----:B------:R-:W4:Y:S04]  /*455a0*/  LDL.LU.64 R228, [R1+0x1bc0] ;  /* 0x001bc00001e47983 */ /* 0x000f280000300a00 */
[----:B------:R-:W4:Y:S04]  /*455b0*/  LDL.LU.64 R230, [R1+0x2060] ;  /* 0x0020600001e67983 */ /* 0x000f280000300a00 */
[----:B------:R-:W4:Y:S04]  /*455c0*/  LDL.LU.64 R232, [R1+0x1bb8] ;  /* 0x001bb80001e87983 */ /* 0x000f280000300a00 */
[----:B------:R-:W4:Y:S04]  /*455d0*/  LDL.LU.64 R38, [R1+0x1bb0] ;  /* 0x001bb00001267983 */ /* 0x000f280000300a00 */
[----:B------:R-:W4:Y:S01]  /*455e0*/  LDL.LU.64 R234, [R1+0x1ba8] ;  /* 0x001ba80001ea7983 */ /* 0x000f220000300a00 */
[----:B--2---:R-:W-:-:S03]  /*455f0*/  IMAD.WIDE R34, R3, 0x4, R248 ;  /* 0x0000000403227825 */ /* 0x004fc600078e02f8 */
        /* <DEDUP_REMOVED lines=14> */
[----:B-1----:R-:W-:-:S03]  /*456e0*/  IMAD.WIDE R34, R3, 0x4, R50 ;  /* 0x0000000403227825 */ /* 0x002fc600078e0232 */
[----:B------:R-:W2:Y:S04]  /*456f0*/  LDL.LU.64 R50, [R1+0x1b60] ;  /* 0x001b600001327983 */ /* 0x000ea80000300a00 */
[----:B------:R1:W-:Y:S04]  /*45700*/  STL.64 [R1+0x1c00], R34 ;  /* 0x001c002201007387 */ /* 0x0003e80000100a00 */
[----:B-1----:R-:W2:Y:S04]  /*45710*/  LDL.LU.64 R34, [R1+0x1b58] ;  /* 0x001b580001227983 */ /* 0x002ea80000300a00 */
[----:B------:R-:W2:Y:S01]  /*45720*/  LDL.LU.64 R36, [R1+0x1b50] ;  /* 0x001b500001247983 */ /* 0x000ea20000300a00 */
[----:B---3--:R-:W-:-:S05]  /*45730*/  IMAD.WIDE R44, R3, 0x4, R44 ;  /* 0x00000004032c7825 */ /* 0x008fca00078e022c */
[----:B------:R1:W-:Y:S04]  /*45740*/  STL.64 [R1+0x1bf8], R44 ;  /* 0x001bf82c01007387 */ /* 0x0003e80000100a00 */
[----:B-1----:R-:W3:Y:S01]  /*45750*/  LDL.LU.64 R44, [R1+0x2078] ;  /* 0x00207800012c7983 */ /* 0x002ee20000300a00 */
[----:B------:R-:W-:-:S05]  /*45760*/  IMAD.WIDE R48, R3, 0x4, R48 ;  /* 0x0000000403307825 */ /* 0x000fca00078e0230 */
[----:B------:R1:W-:Y:S04]  /*45770*/  STL.64 [R1+0x1ec0], R48 ;  /* 0x001ec03001007387 */ /* 0x0003e80000100a00 */
[----:B-1----:R-:W3:Y:S01]  /*45780*/  LDL.LU.64 R48, [R1+0x1b48] ;  /* 0x001b480001307983 */ /* 0x002ee20000300a00 */
[----:B------:R-:W-:-:S04]  /*45790*/  IMAD.WIDE R32, R3, 0x4, R32 ;  /* 0x0000000403207825 */ /* 0x000fc800078e0220 */
[C---:B------:R-:W-:Y:S01]  /*457a0*/  IMAD.WIDE R218, R3.reuse, 0x4, R218 ;  /* 0x0000000403da7825 */ /* 0x040fe200078e02da */
[----:B------:R4:W-:Y:S04]  /*457b0*/  STL.64 [R1+0x1bf0], R32 ;  /* 0x001bf02001007387 */ /* 0x0009e80000100a00 */
[----:B------:R1:W-:Y:S01]  /*457c0*/  STL.64 [R1+0x1be8], R218 ;  /* 0x001be8da01007387 */ /* 0x0003e20000100a00 */
[----:B----4-:R-:W-:-:S04]  /*457d0*/  IMAD.WIDE R32, R3, 0x4, R220 ;  /* 0x0000000403207825 */ /* 0x010fc800078e02dc */
[C---:B-1----:R-:W-:Y:S01]  /*457e0*/  IMAD.WIDE R218, R3.reuse, 0x4, R222 ;  /* 0x0000000403da7825 */ /* 0x042fe200078e02de */
[----:B------:R1:W-:Y:S03]  /*457f0*/  STL.64 [R1+0x1be0], R32 ;  /* 0x001be02001007387 */ /* 0x0003e60000100a00 */
[C---:B------:R-:W-:Y:S01]  /*45800*/  IMAD.WIDE R220, R3.reuse, 0x4, R224 ;  /* 0x0000000403dc7825 */ /* 0x040fe200078e02e0 */
[----:B------:R4:W-:Y:S04]  /*45810*/  STL.64 [R1+0x1bd8], R218 ;  /* 0x001bd8da01007387 */ /* 0x0009e80000100a00 */
[----:B------:R4:W-:Y:S01]  /*45820*/  STL.64 [R1+0x1bd0], R220 ;  /* 0x001bd0dc01007387 */ /* 0x0009e20000100a00 */
[----:B-1----:R-:W-:-:S04]  /*45830*/  IMAD.WIDE R32, R3, 0x4, R226 ;  /* 0x0000000403207825 */ /* 0x002fc800078e02e2 */
[C---:B----4-:R-:W-:Y:S01]  /*45840*/  IMAD.WIDE R218, R3.reuse, 0x4, R228 ;  /* 0x0000000403da7825 */ /* 0x050fe200078e02e4 */
[----:B------:R1:W-:Y:S03]  /*45850*/  STL.64 [R1+0x1bc8], R32 ;  /* 0x001bc82001007387 */ /* 0x0003e60000100a00 */
[C---:B------:R-:W-:Y:S01]  /*45860*/  IMAD.WIDE R220, R3.reuse, 0x4, R230 ;  /* 0x0000000403dc7825 */ /* 0x040fe200078e02e6 */
[----:B------:R4:W-:Y:S04]  /*45870*/  STL.64 [R1+0x1bc0], R218 ;  /* 0x001bc0da01007387 */ /* 0x0009e80000100a00 */
[----:B------:R-:W-:Y:S01]  /*45880*/  STL.64 [R1+0x1ec8], R220 ;  /* 0x001ec8dc01007387 */ /* 0x000fe20000100a00 */
[----:B-1----:R-:W-:-:S04]  /*45890*/  IMAD.WIDE R32, R3, 0x4, R232 ;  /* 0x0000000403207825 */ /* 0x002fc800078e02e8 */
[C---:B----4-:R-:W-:Y:S02]  /*458a0*/  IMAD.WIDE R218, R3.reuse, 0x4, R38 ;  /* 0x0000000403da7825 */ /* 0x050fe400078e0226 */
[----:B------:R-:W4:Y:S04]  /*458b0*/  LDL.LU.64 R38, [R1+0x1b40] ;  /* 0x001b400001267983 */ /* 0x000f280000300a00 */
[----:B------:R1:W-:Y:S04]  /*458c0*/  STL.64 [R1+0x1bb8], R32 ;  /* 0x001bb82001007387 */ /* 0x0003e80000100a00 */
[----:B------:R2:W-:Y:S01]  /*458d0*/  STL.64 [R1+0x1bb0], R218 ;  /* 0x001bb0da01007387 */ /* 0x0005e20000100a00 */
[----:B-1----:R-:W-:-:S04]  /*458e0*/  IMAD.WIDE R32, R3, 0x4, R234 ;  /* 0x0000000403207825 */ /* 0x002fc800078e02ea */
[C---:B--2---:R-:W-:Y:S02]  /*458f0*/  IMAD.WIDE R218, R3.reuse, 0x4, R248 ;  /* 0x0000000403da7825 */ /* 0x044fe400078e02f8 */
        /* <DEDUP_REMOVED lines=23> */
[----:B------:R3:W-:Y:S01]  /*45a70*/  STL.64 [R1+0x1b60], R32 ;  /* 0x001b602001007387 */ /* 0x0007e20000100a00 */
[----:B------:R-:W-:-:S05]  /*45a80*/  IMAD.WIDE R218, R3, 0x4, R34 ;  /* 0x0000000403da7825 */ /* 0x000fca00078e0222 */
[----:B------:R-:W-:Y:S01]  /*45a90*/  STL.64 [R1+0x1b58], R218 ;  /* 0x001b58da01007387 */ /* 0x000fe20000100a00 */
[----:B---3--:R-:W-:-:S03]  /*45aa0*/  IMAD.WIDE R32, R3, 0x4, R44 ;  /* 0x0000000403207825 */ /* 0x008fc600078e022c */
[----:B------:R-:W3:Y:S01]  /*45ab0*/  LDL.LU.64 R44, [R1+0x1b18] ;  /* 0x001b1800012c7983 */ /* 0x000ee20000300a00 */
[----:B------:R-:W-:-:S05]  /*45ac0*/  IMAD.WIDE R34, R3, 0x4, R36 ;  /* 0x0000000403227825 */ /* 0x000fca00078e0224 */
[----:B------:R-:W-:Y:S04]  /*45ad0*/  STL.64 [R1+0x1b50], R34 ;  /* 0x001b502201007387 */ /* 0x000fe80000100a00 */
[----:B------:R1:W-:Y:S04]  /*45ae0*/  STL.64 [R1+0x1ed8], R32 ;  /* 0x001ed82001007387 */ /* 0x0003e80000100a00 */
[----:B-1----:R-:W3:Y:S04]  /*45af0*/  LDL.LU.64 R32, [R1+0x2080] ;  /* 0x0020800001207983 */ /* 0x002ee80000300a00 */
[----:B------:R-:W3:Y:S01]  /*45b00*/  LDL.LU.64 R218, [R1+0x1b10] ;  /* 0x001b100001da7983 */ /* 0x000ee20000300a00 */
[----:B------:R-:W-:-:S05]  /*45b10*/  IMAD.WIDE R34, R3, 0x4, R48 ;  /* 0x0000000403227825 */ /* 0x000fca00078e0230 */
[----:B------:R4:W-:Y:S04]  /*45b20*/  STL.64 [R1+0x1b48], R34 ;  /* 0x001b482201007387 */ /* 0x0009e80000100a00 */
[----:B------:R-:W3:Y:S04]  /*45b30*/  LDL.LU.64 R220, [R1+0x1b08] ;  /* 0x001b080001dc7983 */ /* 0x000ee80000300a00 */
[----:B------:R-:W3:Y:S04]  /*45b40*/  LDL.LU.64 R222, [R1+0x1b00] ;  /* 0x001b000001de7983 */ /* 0x000ee80000300a00 */
[----:B------:R-:W3:Y:S04]  /*45b50*/  LDL.LU.64 R224, [R1+0x1af8] ;  /* 0x001af80001e07983 */ /* 0x000ee80000300a00 */
[----:B------:R-:W3:Y:S04]  /*45b60*/  LDL.LU.64 R226, [R1+0x1af0] ;  /* 0x001af00001e27983 */ /* 0x000ee80000300a00 */
[----:B------:R-:W3:Y:S04]  /*45b70*/  LDL.LU.64 R228, [R1+0x1ae8] ;  /* 0x001ae80001e47983 */ /* 0x000ee80000300a00 */
[----:B------:R-:W3:Y:S04]  /*45b80*/  LDL.LU.64 R230, [R1+0x1ae0] ;  /* 0x001ae00001e67983 */ /* 0x000ee80000300a00 */
[----:B------:R-:W3:Y:S04]  /*45b90*/  LDL.LU.64 R232, [R1+0x2090] ;  /* 0x0020900001e87983 */ /* 0x000ee80000300a00 */
[----:B------:R-:W3:Y:S04]  /*45ba0*/  LDL.LU.64 R48, [R1+0x1ad8] ;  /* 0x001ad80001307983 */ /* 0x000ee80000300a00 */
[----:B------:R-:W3:Y:S01]  /*45bb0*/  LDL.LU.64 R234, [R1+0x1ad0] ;  /* 0x001ad00001ea7983 */ /* 0x000ee20000300a00 */
[----:B----4-:R-:W-:-:S03]  /*45bc0*/  IMAD.WIDE R34, R3, 0x4, R38 ;  /* 0x0000000403227825 */ /* 0x010fc600078e0226 */
[----:B------:R-:W4:Y:S04]  /*45bd0*/  LDL.LU.64 R38, [R1+0x1ac8] ;  /* 0x001ac80001267983 */ /* 0x000f280000300a00 */
[----:B------:R2:W-:Y:S04]  /*45be0*/  STL.64 [R1+0x1b40], R34 ;  /* 0x001b402201007387 */ /* 0x0005e80000100a00 */
[----:B------:R-:W4:Y:S04]  /*45bf0*/  LDL.LU.64 R236, [R1+0x1ac0] ;  /* 0x001ac00001ec7983 */ /* 0x000f280000300a00 */
[----:B------:R-:W4:Y:S01]  /*45c00*/  LDL.LU.64 R238, [R1+0x1ab8] ;  /* 0x001ab80001ee7983 */ /* 0x000f220000300a00 */
[----:B--2---:R-:W-:-:S05]  /*45c10*/  IMAD.WIDE R34, R3, 0x4, R248 ;  /* 0x0000000403227825 */ /* 0x004fca00078e02f8 */
        /* <DEDUP_REMOVED lines=12> */
[----:B-1----:R-:W2:Y:S01]  /*45ce0*/  LDL.LU.64 R34, [R1+0x1a80] ;  /* 0x001a800001227983 */ /* 0x002ea20000300a00 */
[----:B------:R-:W-:-:S03]  /*45cf0*/  IMAD.WIDE R50, R3, 0x4, R50 ;  /* 0x0000000403327825 */ /* 0x000fc600078e0232 */
[----:B------:R-:W2:Y:S04]  /*45d00*/  LDL.LU.64 R36, [R1+0x1a78] ;  /* 0x001a780001247983 */ /* 0x000ea80000300a00 */
[----:B------:R1:W-:Y:S04]  /*45d10*/  STL.64 [R1+0x1b20], R50 ;  /* 0x001b203201007387 */ /* 0x0003e80000100a00 */
[----:B-1----:R-:W2:Y:S01]  /*45d20*/  LDL.LU.64 R50, [R1+0x1a70] ;  /* 0x001a700001327983 */ /* 0x002ea20000300a00 */
[----:B---3--:R-:W-:-:S05]  /*45d30*/  IMAD.WIDE R44, R3, 0x4, R44 ;  /* 0x00000004032c7825 */ /* 0x008fca00078e022c */
[----:B------:R1:W-:Y:S04]  /*45d40*/  STL.64 [R1+0x1b18], R44 ;  /* 0x001b182c01007387 */ /* 0x0003e80000100a00 */
[----:B-1----:R-:W3:Y:S01]  /*45d50*/  LDL.LU.64 R44, [R1+0x20a8] ;  /* 0x0020a800012c7983 */ /* 0x002ee20000300a00 */
        /* <DEDUP_REMOVED lines=18> */
[----:B------:R-:W3:Y:S04]  /*45e80*/  LDL.LU.64 R48, [R1+0x1a68] ;  /* 0x001a680001307983 */ /* 0x000ee80000300a00 */
[----:B------:R1:W-:Y:S04]  /*45e90*/  STL.64 [R1+0x1ee8], R32 ;  /* 0x001ee82001007387 */ /* 0x0003e80000100a00 */
[----:B------:R4:W-:Y:S01]  /*45ea0*/  STL.64 [R1+0x1ad8], R218 ;  /* 0x001ad8da01007387 */ /* 0x0009e20000100a00 */
[----:B-1----:R-:W-:-:S04]  /*45eb0*/  IMAD.WIDE R32, R3, 0x4, R234 ;  /* 0x0000000403207825 */ /* 0x002fc800078e02ea */
[C---:B----4-:R-:W-:Y:S02]  /*45ec0*/  IMAD.WIDE R218, R3.reuse, 0x4, R38 ;  /* 0x0000000403da7825 */ /* 0x050fe400078e0226 */
[----:B------:R-:W4:Y:S04]  /*45ed0*/  LDL.LU.64 R38, [R1+0x1a60] ;  /* 0x001a600001267983 */ /* 0x000f280000300a00 */
[----:B------:R1:W-:Y:S01]  /*45ee0*/  STL.64 [R1+0x1ad0], R32 ;  /* 0x001ad02001007387 */ /* 0x0003e20000100a00 */
[----:B------:R-:W-:-:S03]  /*45ef0*/  IMAD.WIDE R220, R3, 0x4, R238 ;  /* 0x0000000403dc7825 */ /* 0x000fc600078e02ee */
[----:B------:R2:W-:Y:S01]  /*45f00*/  STL.64 [R1+0x1ac8], R218 ;  /* 0x001ac8da01007387 */ /* 0x0005e20000100a00 */
[----:B-1----:R-:W-:-:S05]  /*45f10*/  IMAD.WIDE R32, R3, 0x4, R236 ;  /* 0x0000000403207825 */ /* 0x002fca00078e02ec */
[----:B------:R1:W-:Y:S04]  /*45f20*/  STL.64 [R1+0x1ac0], R32 ;  /* 0x001ac02001007387 */ /* 0x0003e80000100a00 */
[----:B------:R1:W-:Y:S01]  /*45f30*/  STL.64 [R1+0x1ab8], R220 ;  /* 0x001ab8dc01007387 */ /* 0x0003e20000100a00 */
[----:B--2---:R-:W-:-:S04]  /*45f40*/  IMAD.WIDE R218, R3, 0x4, R240 ;  /* 0x0000000403da7825 */ /* 0x004fc800078e02f0 */
        /* <DEDUP_REMOVED lines=18> */
[----:B------:R-:W-:-:S04]  /*46070*/  IMAD.WIDE R34, R3, 0x4, R36 ;  /* 0x0000000403227825 */ /* 0x000fc800078e0224 */
[C---:B-1----:R-:W-:Y:S02]  /*46080*/  IMAD.WIDE R32, R3.reuse, 0x4, R50 ;  /* 0x0000000403207825 */ /* 0x042fe400078e0232 */
[----:B------:R-:W2:Y:S04]  /*46090*/  LDL.LU.64 R50, [R1+0x1a40] ;  /* 0x001a400001327983 */ /* 0x000ea80000300a00 */
[----:B------:R-:W-:Y:S04]  /*460a0*/  STL.64 [R1+0x1a78], R34 ;  /* 0x001a782201007387 */ /* 0x000fe80000100a00 */
[----:B------:R1:W-:Y:S04]  /*460b0*/  STL.64 [R1+0x1a70], R32 ;  /* 0x001a702001007387 */ /* 0x0003e80000100a00 */
[----:B-1----:R-:W2:Y:S04]  /*460c0*/  LDL.LU.64 R32, [R1+0x1a38] ;  /* 0x001a380001207983 */ /* 0x002ea80000300a00 */
[----:B------:R-:W2:Y:S01]  /*460d0*/  LDL.LU.64 R218, [R1+0x20b0] ;  /* 0x0020b00001da7983 */ /* 0x000ea20000300a00 */
[----:B---3--:R-:W-:-:S05]  /*460e0*/  IMAD.WIDE R34, R3, 0x4, R44 ;  /* 0x0000000403227825 */ /* 0x008fca00078e022c */
        /* <DEDUP_REMOVED lines=10> */
[----:B-1----:R-:W-:-:S03]  /*46190*/  IMAD.WIDE R34, R3, 0x4, R48 ;  /* 0x0000000403227825 */ /* 0x002fc600078e0230 */
[----:B------:R-:W3:Y:S04]  /*461a0*/  LDL.LU.64 R48, [R1+0x1828] ;  /* 0x0018280001307983 */ /* 0x000ee80000300a00 */
[----:B------:R4:W-:Y:S04]  /*461b0*/  STL.64 [R1+0x1a68], R34 ;  /* 0x001a682201007387 */ /* 0x0009e80000100a00 */
[----:B------:R-:W3:Y:S04]  /*461c0*/  LDL.LU.64 R236, [R1+0x12a8] ;  /* 0x0012a80001ec7983 */ /* 0x000ee80000300a00 */
[----:B------:R-:W3:Y:S01]  /*461d0*/  LDL.LU.64 R238, [R1+0x1268] ;  /* 0x0012680001ee7983 */ /* 0x000ee20000300a00 */
[----:B----4-:R-:W-:-:S05]  /*461e0*/  IMAD.WIDE R34, R3, 0x4, R38 ;  /* 0x0000000403227825 */ /* 0x010fca00078e0226 */
[----:B------:R2:W-:Y:S04]  /*461f0*/  STL.64 [R1+0x1a60], R34 ;  /* 0x001a602201007387 */ /* 0x0005e80000100a00 */
[----:B------:R-:W4:Y:S04]  /*46200*/  LDL.LU.64 R240, [R1+0x1228] ;  /* 0x0012280001f07983 */ /* 0x000f280000300a00 */
[----:B------:R-:W4:Y:S04]  /*46210*/  LDL.LU.64 R38, [R1+0x11e8] ;  /* 0x0011e80001267983 */ /* 0x000f280000300a00 */
[----:B------:R-:W4:Y:S04]  /*46220*/  LDL.LU.64 R242, [R1+0x11a8] ;  /* 0x0011a80001f27983 */ /* 0x000f280000300a00 */
[----:B------:R-:W4:Y:S01]  /*46230*/  LDL.LU.64 R244, [R1+0x1168] ;  /* 0x0011680001f47983 */ /* 0x000f220000300a00 */
[----:B--2---:R-:W-:-:S05]  /*46240*/  IMAD.WIDE R34, R3, 0x4, R248 ;  /* 0x0000000403227825 */ /* 0x004fca00078e02f8 */
        /* <DEDUP_REMOVED lines=8> */
[----:B------:R-:W-:-:S05]  /*462d0*/  IMAD.WIDE R40, R3, 0x4, R40 ;  /* 0x0000000403287825 */ /* 0x000fca00078e0228 */
        /* <DEDUP_REMOVED lines=8> */
[----:B------:R1:W-:Y:S01]  /*46360*/  STL.64 [R1+0x1f00], R218 ;  /* 0x001f00da01007387 */ /* 0x0003e20000100a00 */
[----:B---3--:R-:W-:-:S04]  /*46370*/  IMAD.WIDE R32, R3, 0x4, R220 ;  /* 0x0000000403207825 */ /* 0x008fc800078e02dc */
[C---:B-1----:R-:W-:Y:S01]  /*46380*/  IMAD.WIDE R218, R3.reuse, 0x4, R222 ;  /* 0x0000000403da7825 */ /* 0x042fe200078e02de */
[----:B------:R1:W-:Y:S03]  /*46390*/  STL.64 [R1+0x1a30], R32 ;  /* 0x001a302001007387 */ /* 0x0003e60000100a00 */
[C---:B------:R-:W-:Y:S01]  /*463a0*/  IMAD.WIDE R220, R3.reuse, 0x4, R224 ;  /* 0x0000000403dc7825 */ /* 0x040fe200078e02e0 */
[----:B------:R3:W-:Y:S04]  /*463b0*/  STL.64 [R1+0x1f08], R218 ;  /* 0x001f08da01007387 */ /* 0x0007e80000100a00 */
[----:B------:R3:W-:Y:S01]  /*463c0*/  STL.64 [R1+0x1f10], R220 ;  /* 0x001f10dc01007387 */ /* 0x0007e20000100a00 */
[----:B-1----:R-:W-:-:S04]  /*463d0*/  IMAD.WIDE R32, R3, 0x4, R226 ;  /* 0x0000000403207825 */ /* 0x002fc800078e02e2 */
[C---:B---3--:R-:W-:Y:S01]  /*463e0*/  IMAD.WIDE R218, R3.reuse, 0x4, R228 ;  /* 0x0000000403da7825 */ /* 0x048fe200078e02e4 */
[----:B------:R-:W-:Y:S03]  /*463f0*/  STL.64 [R1+0x1f18], R32 ;  /* 0x001f182001007387 */ /* 0x000fe60000100a00 */
[C---:B------:R-:W-:Y:S01]  /*46400*/  IMAD.WIDE R220, R3.reuse, 0x4, R230 ;  /* 0x0000000403dc7825 */ /* 0x040fe200078e02e6 */
[----:B------:R1:W-:Y:S04]  /*46410*/  STL.64 [R1+0x1f20], R218 ;  /* 0x001f20da01007387 */ /* 0x0003e80000100a00 */
[----:B------:R-:W-:Y:S01]  /*46420*/  STL.64 [R1+0x1f28], R220 ;  /* 0x001f28dc01007387 */ /* 0x000fe20000100a00 */
[----:B-1----:R-:W-:-:S03]  /*46430*/  IMAD.WIDE R218, R3, 0x4, R44 ;  /* 0x0000000403da7825 */ /* 0x002fc600078e022c */
[----:B------:R-:W3:Y:S01]  /*46440*/  LDL.LU.64 R44, [R1+0xf68] ;  /* 0x000f6800012c7983 */ /* 0x000ee20000300a00 */
[----:B------:R-:W-:-:S05]  /*46450*/  IMAD.WIDE R32, R3, 0x4, R232 ;  /* 0x0000000403207825 */ /* 0x000fca00078e02e8 */
[----:B------:R1:W-:Y:S04]  /*46460*/  STL.64 [R1+0x3258], R32 ;  /* 0x0032582001007387 */ /* 0x0003e80000100a00 */
[----:B------:R1:W-:Y:S02]  /*46470*/  STL.64 [R1+0x3250], R218 ;  /* 0x003250da01007387 */ /* 0x0003e40000100a00 */
[----:B-1----:R-:W-:-:S04]  /*46480*/  IMAD.WIDE R32, R3, 0x4, R234 ;  /* 0x0000000403207825 */ /* 0x002fc800078e02ea */
[C---:B------:R-:W-:Y:S02]  /*46490*/  IMAD.WIDE R218, R3.reuse, 0x4, R48 ;  /* 0x0000000403da7825 */ /* 0x040fe400078e0230 */
[----:B------:R-:W3:Y:S04]  /*464a0*/  LDL.LU.64 R48, [R1+0xf28] ;  /* 0x000f280001307983 */ /* 0x000ee80000300a00 */
[----:B------:R1:W-:Y:S04]  /*464b0*/  STL.64 [R1+0x3248], R32 ;  /* 0x0032482001007387 */ /* 0x0003e80000100a00 */
[----:B------:R4:W-:Y:S01]  /*464c0*/  STL.64 [R1+0x3240], R218 ;  /* 0x003240da01007387 */ /* 0x0009e20000100a00 */
[----:B------:R-:W-:-:S04]  /*464d0*/  IMAD.WIDE R220, R3, 0x4, R238 ;  /* 0x0000000403dc7825 */ /* 0x000fc800078e02ee */
[----:B-1----:R-:W-:-:S05]  /*464e0*/  IMAD.WIDE R32, R3, 0x4, R236 ;  /* 0x0000000403207825 */ /* 0x002fca00078e02ec */
[----:B------:R1:W-:Y:S04]  /*464f0*/  STL.64 [R1+0x3238], R32 ;  /* 0x0032382001007387 */ /* 0x0003e80000100a00 */
[----:B------:R4:W-:Y:S02]  /*46500*/  STL.64 [R1+0x3230], R220 ;  /* 0x003230dc01007387 */ /* 0x0009e40000100a00 */
[----:B----4-:R-:W-:-:S04]  /*46510*/  IMAD.WIDE R218, R3, 0x4, R240 ;  /* 0x0000000403da7825 */ /* 0x010fc800078e02f0 */
[C---:B-1----:R-:W-:Y:S02]  /*46520*/  IMAD.WIDE R32, R3.reuse, 0x4, R38 ;  /* 0x0000000403207825 */ /* 0x042fe400078e0226 */
[----:B------:R-:W4:Y:S04]  /*46530*/  LDL.LU.64 R38, [R1+0xee8] ;  /* 0x000ee80001267983 */ /* 0x000f280000300a00 */
[----:B------:R1:W-:Y:S01]  /*46540*/  STL.64 [R1+0x3228], R218 ;  /* 0x003228da01007387 */ /* 0x0003e20000100a00 */
[----:B------:R-:W-:-:S03]  /*46550*/  IMAD.WIDE R220, R3, 0x4, R244 ;  /* 0x0000000403dc7825 */ /* 0x000fc600078e02f4 */
[----:B------:R2:W-:Y:S01]  /*46560*/  STL.64 [R1+0x3220], R32 ;  /* 0x0032202001007387 */ /* 0x0005e20000100a00 */
[----:B-1----:R-:W-:-:S05]  /*46570*/  IMAD.WIDE R218, R3, 0x4, R242 ;  /* 0x0000000403da7825 */ /* 0x002fca00078e02f2 */
[----:B------:R1:W-:Y:S04]  /*46580*/  STL.64 [R1+0x3218], R218 ;  /* 0x003218da01007387 */ /* 0x0003e80000100a00 */
[----:B------:R-:W-:Y:S01]  /*46590*/  STL.64 [R1+0x3210], R220 ;  /* 0x003210dc01007387 */ /* 0x000fe20000100a00 */
[----:B--2---:R-:W-:-:S04]  /*465a0*/  IMAD.WIDE R32, R3, 0x4, R250 ;  /* 0x0000000403207825 */ /* 0x004fc800078e02fa */
        /* <DEDUP_REMOVED lines=193> */
[----:B-1----:R-:W-:-:S04]  /*471c0*/  IMAD.WIDE R218, R3, 0x4, R34 ;  /* 0x0000000403da7825 */ /* 0x002fc800078e0222 */
[C---:B------:R-:W-:Y:S01]  /*471d0*/  IMAD.WIDE R34, R3.reuse, 0x4, R36 ;  /* 0x0000000403227825 */ /* 0x040fe200078e0224 */
[----:B------:R-:W-:Y:S03]  /*471e0*/  STL.64 [R1+0x3120], R218 ;  /* 0x003120da01007387 */ /* 0x000fe60000100a00 */
        /* <DEDUP_REMOVED lines=90> */
[----:B------:R-:W-:-:S04]  /*47790*/  IMAD.WIDE R218, R3, 0x4, R34 ;  /* 0x0000000403da7825 */ /* 0x000fc800078e0222 */
[C---:B-1----:R-:W-:Y:S01]  /*477a0*/  IMAD.WIDE R32, R3.reuse, 0x4, R36 ;  /* 0x0000000403207825 */ /* 0x042fe200078e0224 */
[----:B------:R1:W-:Y:S03]  /*477b0*/  STL.64 [R1+0x18f0], R218 ;  /* 0x0018f0da01007387 */ /* 0x0003e60000100a00 */
[C---:B----4-:R-:W-:Y:S02]  /*477c0*/  IMAD.WIDE R34, R3.reuse, 0x4, R38 ;  /* 0x0000000403227825 */ /* 0x050fe400078e0226 */
[----:B------:R-:W4:Y:S04]  /*477d0*/  LDL.LU.64 R38, [R1+0x1218] ;  /* 0x0012180001267983 */ /* 0x000f280000300a00 */
[----:B------:R2:W-:Y:S04]  /*477e0*/  STL.64 [R1+0x30d8], R32 ;  /* 0x0030d82001007387 */ /* 0x0005e80000100a00 */
[----:B------:R-:W-:Y:S04]  /*477f0*/  STL.64 [R1+0x30d0], R34 ;  /* 0x0030d02201007387 */ /* 0x000fe80000100a00 */
[----:B-1----:R-:W4:Y:S01]  /*47800*/  LDL.LU.64 R218, [R1+0x11d8] ;  /* 0x0011d80001da7983 */ /* 0x002f220000300a00 */
[----:B--2---:R-:W-:-:S03]  /*47810*/  IMAD.WIDE R32, R3, 0x4, R248 ;  /* 0x0000000403207825 */ /* 0x004fc600078e02f8 */
[----:B------:R-:W2:Y:S04]  /*47820*/  LDL.LU.64 R248, [R1+0x1198] ;  /* 0x0011980001f87983 */ /* 0x000ea80000300a00 */
[----:B------:R1:W-:Y:S04]  /*47830*/  STL.64 [R1+0x30c8], R32 ;  /* 0x0030c82001007387 */ /* 0x0003e80000100a00 */
[----:B-1----:R-:W2:Y:S04]  /*47840*/  LDL.LU.64 R32, [R1+0x1158] ;  /* 0x0011580001207983 */ /* 0x002ea80000300a00 */
        /* <DEDUP_REMOVED lines=8> */
[----:B------:R-:W-:-:S03]  /*478d0*/  IMAD.WIDE R34, R3, 0x4, R42 ;  /* 0x0000000403227825 */ /* 0x000fc600078e022a */
        /* <DEDUP_REMOVED lines=17> */
[----:B------:R-:W3:Y:S04]  /*479f0*/  LDL.LU.64 R250, [R1+0xba8] ;  /* 0x000ba80001fa7983 */ /* 0x000ee80000300a00 */
[----:B-1----:R-:W3:Y:S01]  /*47a00*/  LDL.LU.64 R34, [R1+0xb40] ;  /* 0x000b400001227983 */ /* 0x002ee20000300a00 */
[----:B------:R-:W-:-:S05]  /*47a10*/  IMAD.WIDE R48, R3, 0x4, R48 ;  /* 0x0000000403307825 */ /* 0x000fca00078e0230 */
[----:B------:R1:W-:Y:S04]  /*47a20*/  STL.64 [R1+0x1990], R48 ;  /* 0x0019903001007387 */ /* 0x0003e80000100a00 */
[----:B-1----:R-:W3:Y:S01]  /*47a30*/  LDL.LU.64 R48, [R1+0xb00] ;  /* 0x000b000001307983 */ /* 0x002ee20000300a00 */
[----:B----4-:R-:W-:-:S05]  /*47a40*/  IMAD.WIDE R38, R3, 0x4, R38 ;  /* 0x0000000403267825 */ /* 0x010fca00078e0226 */
[----:B------:R1:W-:Y:S01]  /*47a50*/  STL.64 [R1+0x19d0], R38 ;  /* 0x0019d02601007387 */ /* 0x0003e20000100a00 */
[----:B------:R-:W-:-:S03]  /*47a60*/  IMAD.WIDE R218, R3, 0x4, R218 ;  /* 0x0000000403da7825 */ /* 0x000fc600078e02da */
[----:B-1----:R-:W4:Y:S04]  /*47a70*/  LDL.LU.64 R38, [R1+0x900] ;  /* 0x0009000001267983 */ /* 0x002f280000300a00 */
[----:B------:R1:W-:Y:S04]  /*47a80*/  STL.64 [R1+0x1a10], R218 ;  /* 0x001a10da01007387 */ /* 0x0003e80000100a00 */
[----:B-1----:R1:W5:Y:S01]  /*47a90*/  LDL.LU.64 R218, [R1+0x3af0] ;  /* 0x003af00001da7983 */ /* 0x0023620000300a00 */
[----:B--2---:R-:W-:-:S05]  /*47aa0*/  IMAD.WIDE R248, R3, 0x4, R248 ;  /* 0x0000000403f87825 */ /* 0x004fca00078e02f8 */
[----:B------:R2:W-:Y:S01]  /*47ab0*/  STL.64 [R1+0x30c0], R248 ;  /* 0x0030c0f801007387 */ /* 0x0005e20000100a00 */
[----:B------:R-:W-:-:S03]  /*47ac0*/  IMAD.WIDE R32, R3, 0x4, R32 ;  /* 0x0000000403207825 */ /* 0x000fc600078e0220 */
[----:B--2---:R-:W2:Y:S01]  /*47ad0*/  LDL.LU.64 R248, [R1+0x3ae8] ;  /* 0x003ae80001f87983 */ /* 0x004ea20000300a00 */
[----:B------:R-:W-:-:S03]  /*47ae0*/  IMAD.WIDE R220, R3, 0x4, R220 ;  /* 0x0000000403dc7825 */ /* 0x000fc600078e02dc */
[----:B------:R1:W-:Y:S01]  /*47af0*/  STL.64 [R1+0x30b8], R32 ;  /* 0x0030b82001007387 */ /* 0x0003e20000100a00 */
[----:B------:R-:W-:-:S03]  /*47b00*/  IMAD.WIDE R222, R3, 0x4, R222 ;  /* 0x0000000403de7825 */ /* 0x000fc600078e02de */
        /* <DEDUP_REMOVED lines=19> */
[----:B-1----:R-:W-:-:S04]  /*47c40*/  IMAD.WIDE R32, R3, 0x4, R234 ;  /* 0x0000000403207825 */ /* 0x002fc800078e02ea */
[C---:B------:R-:W-:Y:S01]  /*47c50*/  IMAD.WIDE R220, R3.reuse, 0x4, R238 ;  /* 0x0000000403dc7825 */ /* 0x040fe200078e02ee */
[----:B------:R1:W-:Y:S04]  /*47c60*/  STL.64 [R1+0x3068], R32 ;  /* 0x0030682001007387 */ /* 0x0003e80000100a00 */
[----:B------:R1:W-:Y:S02]  /*47c70*/  STL.64 [R1+0x3060], R222 ;  /* 0x003060de01007387 */ /* 0x0003e40000100a00 */
[C---:B-1----:R-:W-:Y:S02]  /*47c80*/  IMAD.WIDE R32, R3.reuse, 0x4, R40 ;  /* 0x0000000403207825 */ /* 0x042fe400078e0228 */
[----:B------:R-:W2:Y:S02]  /*47c90*/  LDL.LU.64 R40, [R1+0x1888] ;  /* 0x0018880001287983 */ /* 0x000ea40000300a00 */
[----:B------:R-:W-:-:S02]  /*47ca0*/  IMAD.WIDE R222, R3, 0x4, R242 ;  /* 0x0000000403de7825 */ /* 0x000fc400078e02f2 */
[----:B------:R1:W-:Y:S04]  /*47cb0*/  STL.64 [R1+0x3058], R220 ;  /* 0x003058dc01007387 */ /* 0x0003e80000100a00 */
        /* <DEDUP_REMOVED lines=45> */
[----:B-1----:R-:W2:Y:S04]  /*47f90*/  LDL.LU.64 R34, [R1+0x1190] ;  /* 0x0011900001227983 */ /* 0x002ea80000300a00 */
[----:B------:R-:W2:Y:S01]  /*47fa0*/  LDL.LU.64 R40, [R1+0x1150] ;  /* 0x0011500001287983 */ /* 0x000ea20000300a00 */
[----:B------:R-:W-:-:S05]  /*47fb0*/  IMAD.WIDE R50, R3, 0x4, R50 ;  /* 0x0000000403327825 */ /* 0x000fca00078e0232 */
[----:B------:R1:W-:Y:S04]  /*47fc0*/  STL.64 [R1+0x1880], R50 ;  /* 0x0018803201007387 */ /* 0x0003e80000100a00 */
[----:B-1----:R-:W2:Y:S01]  /*47fd0*/  LDL.LU.64 R50, [R1+0x1110] ;  /* 0x0011100001327983 */ /* 0x002ea20000300a00 */
[----:B------:R-:W-:-:S04]  /*47fe0*/  IMAD.WIDE R248, R3, 0x4, R248 ;  /* 0x0000000403f87825 */ /* 0x000fc800078e02f8 */
[----:B---3--:R-:W-:-:S05]  /*47ff0*/  IMAD.WIDE R44, R3, 0x4, R44 ;  /* 0x00000004032c7825 */ /* 0x008fca00078e022c */
[----:B------:R1:W-:Y:S04]  /*48000*/  STL.64 [R1+0x3040], R44 ;  /* 0x0030402c01007387 */ /* 0x0003e80000100a00 */
[----:B-1----:R-:W3:Y:S04]  /*48010*/  LDL.LU.64 R44, [R1+0x10d0] ;  /* 0x0010d000012c7983 */ /* 0x002ee80000300a00 */
        /* <DEDUP_REMOVED lines=29> */
[----:B------:R1:W-:Y:S04]  /*481f0*/  STL.64 [R1+0x18d0], R32 ;  /* 0x0018d02001007387 */ /* 0x0003e80000100a00 */
[----:B------:R1:W-:Y:S01]  /*48200*/  STL.64 [R1+0x1898], R220 ;  /* 0x001898dc01007387 */ /* 0x0003e20000100a00 */
[----:B------:R-:W-:-:S04]  /*48210*/  IMAD.WIDE R222, R3, 0x4, R240 ;  /* 0x0000000403de7825 */ /* 0x000fc800078e02f0 */
[----:B-1----:R-:W-:-:S05]  /*48220*/  IMAD.WIDE R32, R3, 0x4, R238 ;  /* 0x0000000403207825 */ /* 0x002fca00078e02ee */
[----:B------:R1:W-:Y:S01]  /*48230*/  STL.64 [R1+0x1860], R32 ;  /* 0x0018602001007387 */ /* 0x0003e20000100a00 */
[----:B------:R-:W-:-:S03]  /*48240*/  IMAD.WIDE R220, R3, 0x4, R242 ;  /* 0x0000000403dc7825 */ /* 0x000fc600078e02f2 */
[----:B------:R1:W-:Y:S02]  /*48250*/  STL.64 [R1+0x3028], R222 ;  /* 0x003028de01007387 */ /* 0x0003e40000100a00 */
[C---:B-1----:R-:W-:Y:S02]  /*48260*/  IMAD.WIDE R32, R3.reuse, 0x4, R42 ;  /* 0x0000000403207825 */ /* 0x042fe400078e022a */
[----:B------:R-:W2:Y:S04]  /*48270*/  LDL.LU.64 R42, [R1+0xf90] ;  /* 0x000f9000012a7983 */ /* 0x000ea80000300a00 */
[----:B------:R1:W-:Y:S01]  /*48280*/  STL.64 [R1+0x3020], R220 ;  /* 0x003020dc01007387 */ /* 0x0003e20000100a00 */
[----:B------:R-:W-:-:S03]  /*48290*/  IMAD.WIDE R222, R3, 0x4, R244 ;  /* 0x0000000403de7825 */ /* 0x000fc600078e02f4 */
[----:B------:R1:W-:Y:S04]  /*482a0*/  STL.64 [R1+0x18d8], R32 ;  /* 0x0018d82001007387 */ /* 0x0003e80000100a00 */
[----:B------:R-:W-:Y:S01]  /*482b0*/  STL.64 [R1+0x1920], R222 ;  /* 0x001920de01007387 */ /* 0x000fe20000100a00 */
[----:B-1----:R-:W-:-:S05]  /*482c0*/  IMAD.WIDE R220, R3, 0x4, R250 ;  /* 0x0000000403dc7825 */ /* 0x002fca00078e02fa */
[----:B------:R-:W-:Y:S01]  /*482d0*/  STL.64 [R1+0x1928], R220 ;  /* 0x001928dc01007387 */ /* 0x000fe20000100a00 */
[----:B------:R-:W-:-:S04]  /*482e0*/  IMAD.WIDE R32, R3, 0x4, R34 ;  /* 0x0000000403207825 */ /* 0x000fc800078e0222 */
[C---:B------:R-:W-:Y:S02]  /*482f0*/  IMAD.WIDE R34, R3.reuse, 0x4, R40 ;  /* 0x0000000403227825 */ /* 0x040fe400078e0228 */
[----:B------:R-:W2:Y:S04]  /*48300*/  LDL.LU.64 R40, [R1+0xf50] ;  /* 0x000f500001287983 */ /* 0x000ea80000300a00 */
[----:B------:R1:W-:Y:S04]  /*48310*/  STL.64 [R1+0x1fb0], R32 ;  /* 0x001fb02001007387 */ /* 0x0003e80000100a00 */
[----:B------:R3:W-:Y:S01]  /*48320*/  STL.64 [R1+0x1fa8], R34 ;  /* 0x001fa82201007387 */ /* 0x0007e20000100a00 */
[----:B-1----:R-:W-:-:S03]  /*48330*/  IMAD.WIDE R32, R3, 0x4, R50 ;  /* 0x0000000403207825 */ /* 0x002fc600078e0232 */
[----:B------:R-:W2:Y:S04]  /*48340*/  LDL.LU.64 R50, [R1+0xf10] ;  /* 0x000f100001327983 */ /* 0x000ea80000300a00 */
[----:B------:R1:W-:Y:S01]  /*48350*/  STL.64 [R1+0x1fa0], R32 ;  /* 0x001fa02001007387 */ /* 0x0003e20000100a00 */
[----:B---3--:R-:W-:-:S03]  /*48360*/  IMAD.WIDE R34, R3, 0x4, R44 ;  /* 0x0000000403227825 */ /* 0x008fc600078e022c */
[----:B------:R-:W3:Y:S04]  /*48370*/  LDL.LU.64 R44, [R1+0xed0] ;  /* 0x000ed000012c7983 */ /* 0x000ee80000300a00 */
[----:B------:R-:W-:Y:S01]  /*48380*/  STL.64 [R1+0x1f98], R34 ;  /* 0x001f982201007387 */ /* 0x000fe20000100a00 */
[----:B-1----:R-:W-:-:S03]  /*48390*/  IMAD.WIDE R32, R3, 0x4, R248 ;  /* 0x0000000403207825 */ /* 0x002fc600078e02f8 */
[----:B------:R-:W3:Y:S04]  /*483a0*/  LDL.LU.64 R248, [R1+0xe90] ;  /* 0x000e900001f87983 */ /* 0x000ee80000300a00 */
        /* <DEDUP_REMOVED lines=73> */
[----:B------:R-:W2:Y:S02]  /*48840*/  LDL.LU.64 R36, [R1+0x1148] ;  /* 0x0011480001247983 */ /* 0x000ea40000300a00 */
[C---:B------:R-:W-:Y:S02]  /*48850*/  IMAD.WIDE R222, R3.reuse, 0x4, R244 ;  /* 0x0000000403de7825 */ /* 0x040fe400078e02f4 */
[----:B------:R1:W-:Y:S04]  /*48860*/  STL.64 [R1+0x1230], R220 ;  /* 0x001230dc01007387 */ /* 0x0003e80000100a00 */
        /* <DEDUP_REMOVED lines=11> */
[----:B------:R3:W-:Y:S01]  /*48920*/  STL.64 [R1+0x11f8], R32 ;  /* 0x0011f82001007387 */ /* 0x0007e20000100a00 */
[----:B------:R-:W-:-:S03]  /*48930*/  IMAD.WIDE R34, R3, 0x4, R50 ;  /* 0x0000000403227825 */ /* 0x000fc600078e0232 */
[----:B------:R-:W2:Y:S04]  /*48940*/  LDL.LU.64 R50, [R1+0x1130] ;  /* 0x0011300001327983 */ /* 0x000ea80000300a00 */
[----:B------:R1:W-:Y:S01]  /*48950*/  STL.64 [R1+0x11f0], R34 ;  /* 0x0011f02201007387 */ /* 0x0003e20000100a00 */
[----:B---3--:R-:W-:-:S03]  /*48960*/  IMAD.WIDE R32, R3, 0x4, R44 ;  /* 0x0000000403207825 */ /* 0x008fc600078e022c */
[----:B------:R-:W3:Y:S04]  /*48970*/  LDL.LU.64 R44, [R1+0x1108] ;  /* 0x00110800012c7983 */ /* 0x000ee80000300a00 */
[----:B------:R1:W-:Y:S02]  /*48980*/  STL.64 [R1+0x11e0], R32 ;  /* 0x0011e02001007387 */ /* 0x0003e40000100a00 */
[C---:B-1----:R-:W-:Y:S02]  /*48990*/  IMAD.WIDE R34, R3.reuse, 0x4, R248 ;  /* 0x0000000403227825 */ /* 0x042fe400078e02f8 */
[----:B------:R-:W3:Y:S04]  /*489a0*/  LDL.LU.64 R32, [R1+0x1100] ;  /* 0x0011000001207983 */ /* 0x000ee80000300a00 */
[----:B------:R-:W3:Y:S04]  /*489b0*/  LDL.LU.64 R220, [R1+0x10f8] ;  /* 0x0010f80001dc7983 */ /* 0x000ee80000300a00 */
        /* <DEDUP_REMOVED lines=61> */
[----:B------:R1:W-:Y:S01]  /*48d90*/  STL.64 [R1+0x1138], R32 ;  /* 0x0011382001007387 */ /* 0x0003e20000100a00 */
[----:B------:R-:W-:-:S03]  /*48da0*/  IMAD.WIDE R222, R3, 0x4, R240 ;  /* 0x0000000403de7825 */ /* 0x000fc600078e02f0 */
[----:B------:R4:W-:Y:S01]  /*48db0*/  STL.64 [R1+0x1130], R220 ;  /* 0x001130dc01007387 */ /* 0x0009e20000100a00 */
[----:B-1----:R-:W-:-:S04]  /*48dc0*/  IMAD.WIDE R32, R3, 0x4, R238 ;  /* 0x0000000403207825 */ /* 0x002fc800078e02ee */
[C---:B----4-:R-:W-:Y:S01]  /*48dd0*/  IMAD.WIDE R220, R3.reuse, 0x4, R242 ;  /* 0x0000000403dc7825 */ /* 0x050fe200078e02f2 */
[----:B------:R1:W-:Y:S04]  /*48de0*/  STL.64 [R1+0x1120], R32 ;  /* 0x0011202001007387 */ /* 0x0003e80000100a00 */
[----:B------:R4:W-:Y:S01]  /*48df0*/  STL.64 [R1+0x1118], R222 ;  /* 0x001118de01007387 */ /* 0x0009e20000100a00 */
[----:B-1----:R-:W-:-:S03]  /*48e00*/  IMAD.WIDE R32, R3, 0x4, R38 ;  /* 0x0000000403207825 */ /* 0x002fc600078e0226 */
[----:B------:R-:W3:Y:S01]  /*48e10*/  LDL.LU.64 R38, [R1+0x10b0] ;  /* 0x0010b00001267983 */ /* 0x000ee20000300a00 */
[----:B----4-:R-:W-:-:S03]  /*48e20*/  IMAD.WIDE R222, R3, 0x4, R244 ;  /* 0x0000000403de7825 */ /* 0x010fc600078e02f4 */
[----:B------:R1:W-:Y:S04]  /*48e30*/  STL.64 [R1+0x1110], R220 ;  /* 0x001110dc01007387 */ /* 0x0003e80000100a00 */
[----:B------:R2:W-:Y:S04]  /*48e40*/  STL.64 [R1+0x1108], R32 ;  /* 0x0011082001007387 */ /* 0x0005e80000100a00 */
[----:B------:R-:W-:Y:S01]  /*48e50*/  STL.64 [R1+0x1100], R222 ;  /* 0x001100de01007387 */ /* 0x000fe20000100a00 */
[----:B-1----:R-:W-:-:S05]  /*48e60*/  IMAD.WIDE R220, R3, 0x4, R250 ;  /* 0x0000000403dc7825 */ /* 0x002fca00078e02fa */
[----:B------:R-:W-:Y:S01]  /*48e70*/  STL.64 [R1+0x10f8], R220 ;  /* 0x0010f8dc01007387 */ /* 0x000fe20000100a00 */
[----:B--2---:R-:W-:-:S04]  /*48e80*/  IMAD.WIDE R32, R3, 0x4, R34 ;  /* 0x0000000403207825 */ /* 0x004fc800078e0222 */
[C---:B------:R-:W-:Y:S02]  /*48e90*/  IMAD.WIDE R34, R3.reuse, 0x4, R36 ;  /* 0x0000000403227825 */ /* 0x040fe400078e0224 */
[----:B------:R-:W2:Y:S04]  /*48ea0*/  LDL.LU.64 R36, [R1+0x1080] ;  /* 0x0010800001247983 */ /* 0x000ea80000300a00 */
[----:B------:R1:W-:Y:S04]  /*48eb0*/  STL.64 [R1+0x10f0], R32 ;  /* 0x0010f02001007387 */ /* 0x0003e80000100a00 */
[----:B------:R4:W-:Y:S01]  /*48ec0*/  STL.64 [R1+0x10e0], R34 ;  /* 0x0010e02201007387 */ /* 0x0009e20000100a00 */
[----:B-1----:R-:W-:-:S03]  /*48ed0*/  IMAD.WIDE R32, R3, 0x4, R42 ;  /* 0x0000000403207825 */ /* 0x002fc600078e022a */
[----:B------:R-:W2:Y:S04]  /*48ee0*/  LDL.LU.64 R42, [R1+0x1078] ;  /* 0x00107800012a7983 */ /* 0x000ea80000300a00 */
[----:B------:R1:W-:Y:S01]  /*48ef0*/  STL.64 [R1+0x10d8], R32 ;  /* 0x0010d82001007387 */ /* 0x0003e20000100a00 */
[----:B----4-:R-:W-:-:S03]  /*48f00*/  IMAD.WIDE R34, R3, 0x4, R40 ;  /* 0x0000000403227825 */ /* 0x010fc600078e0228 */
[----:B------:R-:W4:Y:S04]  /*48f10*/  LDL.LU.64 R40, [R1+0x1070] ;  /* 0x0010700001287983 */ /* 0x000f280000300a00 */
[----:B------:R-:W-:Y:S01]  /*48f20*/  STL.64 [R1+0x10d0], R34 ;  /* 0x0010d02201007387 */ /* 0x000fe20000100a00 */
[----:B-1----:R-:W-:-:S03]  /*48f30*/  IMAD.WIDE R32, R3, 0x4, R50 ;  /* 0x0000000403207825 */ /* 0x002fc600078e0232 */
[----:B------:R-:W4:Y:S04]  /*48f40*/  LDL.LU.64 R50, [R1+0x1040] ;  /* 0x0010400001327983 */ /* 0x000f280000300a00 */
[----:B------:R1:W-:Y:S04]  /*48f50*/  STL.64 [R1+0x10c8], R32 ;  /* 0x0010c82001007387 */ /* 0x0003e80000100a00 */
[----:B-1----:R-:W4:Y:S04]  /*48f60*/  LDL.LU.64 R32, [R1+0x1038] ;  /* 0x0010380001207983 */ /* 0x002f280000300a00 */
[----:B------:R-:W4:Y:S01]  /*48f70*/  LDL.LU.64 R220, [R1+0x1030] ;  /* 0x0010300001dc7983 */ /* 0x000f220000300a00 */
        /* <DEDUP_REMOVED lines=22> */
[----:B-1----:R-:W-:-:S05]  /*490e0*/  IMAD.WIDE R34, R3, 0x4, R38 ;  /* 0x0000000403227825 */ /* 0x002fca00078e0226 */
[----:B------:R1:W-:Y:S04]  /*490f0*/  STL.64 [R1+0x1088], R34 ;  /* 0x0010882201007387 */ /* 0x0003e80000100a00 */
[----:B-1----:R-:W3:Y:S04]  /*49100*/  LDL.LU.64 R34, [R1+0xd80] ;  /* 0x000d800001227983 */ /* 0x002ee80000300a00 */
[----:B------:R-:W3:Y:S01]  /*49110*/  LDL.LU.64 R38, [R1+0xd40] ;  /* 0x000d400001267983 */ /* 0x000ee20000300a00 */
[----:B--2---:R-:W-:-:S05]  /*49120*/  IMAD.WIDE R36, R3, 0x4, R36 ;  /* 0x0000000403247825 */ /* 0x004fca00078e0224 */
[----:B------:R1:W-:Y:S04]  /*49130*/  STL.64 [R1+0x1058], R36 ;  /* 0x0010582401007387 */ /* 0x0003e80000100a00 */
[----:B-1----:R-:W2:Y:S01]  /*49140*/  LDL.LU.64 R36, [R1+0xcf0] ;  /* 0x000cf00001247983 */ /* 0x002ea20000300a00 */
[----:B------:R-:W-:-:S05]  /*49150*/  IMAD.WIDE R42, R3, 0x4, R42 ;  /* 0x00000004032a7825 */ /* 0x000fca00078e022a */
[----:B------:R1:W-:Y:S04]  /*49160*/  STL.64 [R1+0x1050], R42 ;  /* 0x0010502a01007387 */ /* 0x0003e80000100a00 */
[----:B-1----:R-:W2:Y:S01]  /*49170*/  LDL.LU.64 R42, [R1+0xc20] ;  /* 0x000c2000012a7983 */ /* 0x002ea20000300a00 */
[----:B----4-:R-:W-:-:S05]  /*49180*/  IMAD.WIDE R40, R3, 0x4, R40 ;  /* 0x0000000403287825 */ /* 0x010fca00078e0228 */
[----:B------:R1:W-:Y:S04]  /*49190*/  STL.64 [R1+0x1048], R40 ;  /* 0x0010482801007387 */ /* 0x0003e80000100a00 */
[----:B-1----:R-:W4:Y:S01]  /*491a0*/  LDL.LU.64 R40, [R1+0xb80] ;  /* 0x000b800001287983 */ /* 0x002f220000300a00 */
[----:B------:R-:W-:-:S05]  /*491b0*/  IMAD.WIDE R50, R3, 0x4, R50 ;  /* 0x0000000403327825 */ /* 0x000fca00078e0232 */
[----:B------:R1:W-:Y:S01]  /*491c0*/  STL.64 [R1+0x1018], R50 ;  /* 0x0010183201007387 */ /* 0x0003e20000100a00 */
[----:B------:R-:W-:-:S03]  /*491d0*/  IMAD.WIDE R32, R3, 0x4, R32 ;  /* 0x0000000403207825 */ /* 0x000fc600078e0220 */
[----:B-1----:R-:W4:Y:S04]  /*491e0*/  LDL.LU.64 R50, [R1+0xb28] ;  /* 0x000b280001327983 */ /* 0x002f280000300a00 */
[----:B------:R1:W-:Y:S02]  /*491f0*/  STL.64 [R1+0x1010], R32 ;  /* 0x0010102001007387 */ /* 0x0003e40000100a00 */
[----:B-1----:R-:W-:-:S05]  /*49200*/  IMAD.WIDE R32, R3, 0x4, R220 ;  /* 0x0000000403207825 */ /* 0x002fca00078e02dc */
        /* <DEDUP_REMOVED lines=9> */
[----:B------:R1:W-:Y:S03]  /*492a0*/  STL.64 [R1+0xf98], R220 ;  /* 0x000f98dc01007387 */ /* 0x0003e60000100a00 */
[C---:B------:R-:W-:Y:S01]  /*492b0*/  IMAD.WIDE R222, R3.reuse, 0x4, R232 ;  /* 0x0000000403de7825 */ /* 0x040fe200078e02e8 */
[----:B------:R3:W-:Y:S04]  /*492c0*/  STL.64 [R1+0xf90], R32 ;  /* 0x000f902001007387 */ /* 0x0007e80000100a00 */
[----:B------:R-:W-:Y:S01]  /*492d0*/  STL.64 [R1+0xf88], R222 ;  /* 0x000f88de01007387 */ /* 0x000fe20000100a00 */
[----:B-1----:R-:W-:-:S04]  /*492e0*/  IMAD.WIDE R220, R3, 0x4, R234 ;  /* 0x0000000403dc7825 */ /* 0x002fc800078e02ea */
[C---:B---3--:R-:W-:Y:S02]  /*492f0*/  IMAD.WIDE R32, R3.reuse, 0x4, R44 ;  /* 0x0000000403207825 */ /* 0x048fe400078e022c */
[----:B------:R-:W3:Y:S04]  /*49300*/  LDL.LU.64 R44, [R1+0xa68] ;  /* 0x000a6800012c7983 */ /* 0x000ee80000300a00 */
[----:B------:R-:W-:Y:S04]  /*49310*/  STL.64 [R1+0xf80], R220 ;  /* 0x000f80dc01007387 */ /* 0x000fe80000100a00 */
[----:B------:R1:W-:Y:S02]  /*49320*/  STL.64 [R1+0xf78], R32 ;  /* 0x000f782001007387 */ /* 0x0003e40000100a00 */
[----:B-1----:R-:W-:-:S02]  /*49330*/  IMAD.WIDE R32, R3, 0x4, R248 ;  /* 0x0000000403207825 */ /* 0x002fc400078e02f8 */
[----:B------:R-:W3:Y:S02]  /*49340*/  LDL.LU.64 R248, [R1+0x748] ;  /* 0x0007480001f87983 */ /* 0x000ee40000300a00 */
[----:B------:R-:W-:-:S05]  /*49350*/  IMAD.WIDE R220, R3, 0x4, R236 ;  /* 0x0000000403dc7825 */ /* 0x000fca00078e02ec */
[----:B------:R1:W-:Y:S01]  /*49360*/  STL.64 [R1+0xf58], R220 ;  /* 0x000f58dc01007387 */ /* 0x0003e20000100a00 */
[----:B------:R-:W-:-:S03]  /*49370*/  IMAD.WIDE R222, R3, 0x4, R240 ;  /* 0x0000000403de7825 */ /* 0x000fc600078e02f0 */
[----:B------:R1:W-:Y:S02]  /*49380*/  STL.64 [R1+0xf50], R32 ;  /* 0x000f502001007387 */ /* 0x0003e40000100a00 */
[----:B-1----:R-:W-:-:S04]  /*49390*/  IMAD.WIDE R220, R3, 0x4, R238 ;  /* 0x0000000403dc7825 */ /* 0x002fc800078e02ee */
[C---:B------:R-:W-:Y:S01]  /*493a0*/  IMAD.WIDE R32, R3.reuse, 0x4, R242 ;  /* 0x0000000403207825 */ /* 0x040fe200078e02f2 */
[----:B------:R1:W-:Y:S04]  /*493b0*/  STL.64 [R1+0xf48], R220 ;  /* 0x000f48dc01007387 */ /* 0x0003e80000100a00 */
[----:B------:R-:W-:Y:S01]  /*493c0*/  STL.64 [R1+0xf40], R222 ;  /* 0x000f40de01007387 */ /* 0x000fe20000100a00 */
[----:B-1----:R-:W-:-:S03]  /*493d0*/  IMAD.WIDE R220, R3, 0x4, R48 ;  /* 0x0000000403dc7825 */ /* 0x002fc600078e0230 */
[----:B------:R-:W3:Y:S04]  /*493e0*/  LDL.LU.64 R48, [R1+0xf38] ;  /* 0x000f380001307983 */ /* 0x000ee80000300a00 */
[----:B------:R1:W-:Y:S04]  /*493f0*/  STL.64 [R1+0xf18], R32 ;  /* 0x000f182001007387 */ /* 0x0003e80000100a00 */
[----:B------:R1:W-:Y:S02]  /*49400*/  STL.64 [R1+0xf10], R220 ;  /* 0x000f10dc01007387 */ /* 0x0003e40000100a00 */
[----:B-1----:R-:W-:-:S04]  /*49410*/  IMAD.WIDE R32, R3, 0x4, R244 ;  /* 0x0000000403207825 */ /* 0x002fc800078e02f4 */
[C---:B------:R-:W-:Y:S01]  /*49420*/  IMAD.WIDE R220, R3.reuse, 0x4, R250 ;  /* 0x0000000403dc7825 */ /* 0x040fe200078e02fa */
[----:B------:R1:W-:Y:S03]  /*49430*/  STL.64 [R1+0xf08], R32 ;  /* 0x000f082001007387 */ /* 0x0003e60000100a00 */
[C---:B------:R-:W-:Y:S01]  /*49440*/  IMAD.WIDE R34, R3.reuse, 0x4, R34 ;  /* 0x0000000403227825 */ /* 0x040fe200078e0222 */
[----:B------:R-:W-:Y:S03]  /*49450*/  STL.64 [R1+0xf00], R220 ;  /* 0x000f00dc01007387 */ /* 0x000fe60000100a00 */
[C---:B-1----:R-:W-:Y:S02]  /*49460*/  IMAD.WIDE R32, R3.reuse, 0x4, R38 ;  /* 0x0000000403207825 */ /* 0x042fe400078e0226 */
[----:B------:R-:W3:Y:S04]  /*49470*/  LDL.LU.64 R38, [R1+0xf30] ;  /* 0x000f300001267983 */ /* 0x000ee80000300a00 */
[----:B------:R2:W-:Y:S04]  /*49480*/  STL.64 [R1+0xed8], R34 ;  /* 0x000ed82201007387 */ /* 0x0005e80000100a00 */
[----:B------:R-:W-:Y:S01]  /*49490*/  STL.64 [R1+0xed0], R32 ;  /* 0x000ed02001007387 */ /* 0x000fe20000100a00 */
[----:B--2---:R-:W-:-:S03]  /*494a0*/  IMAD.WIDE R34, R3, 0x4, R36 ;  /* 0x0000000403227825 */ /* 0x004fc600078e0224 */
[----:B------:R-:W2:Y:S04]  /*494b0*/  LDL.LU.64 R36, [R1+0xef8] ;  /* 0x000ef80001247983 */ /* 0x000ea80000300a00 */
[----:B------:R1:W-:Y:S04]  /*494c0*/  STL.64 [R1+0xec8], R34 ;  /* 0x000ec82201007387 */ /* 0x0003e80000100a00 */
[----:B-1----:R-:W2:Y:S01]  /*494d0*/  LDL.LU.64 R34, [R1+0xef0] ;  /* 0x000ef00001227983 */ /* 0x002ea20000300a00 */
[----:B------:R-:W-:-:S05]  /*494e0*/  IMAD.WIDE R32, R3, 0x4, R42 ;  /* 0x0000000403207825 */ /* 0x000fca00078e022a */
[----:B------:R1:W-:Y:S04]  /*494f0*/  STL.64 [R1+0xec0], R32 ;  /* 0x000ec02001007387 */ /* 0x0003e80000100a00 */
[----:B-1----:R-:W2:Y:S01]  /*49500*/  LDL.LU.64 R32, [R1+0xeb8] ;  /* 0x000eb80001207983 */ /* 0x002ea20000300a00 */
[----:B----4-:R-:W-:-:S05]  /*49510*/  IMAD.WIDE R42, R3, 0x4, R40 ;  /* 0x00000004032a7825 */ /* 0x010fca00078e0228 */
[----:B------:R-:W-:Y:S04]  /*49520*/  STL.64 [R1+0xe98], R42 ;  /* 0x000e982a01007387 */ /* 0x000fe80000100a00 */
[----:B------:R-:W4:Y:S04]  /*49530*/  LDL.LU.64 R220, [R1+0xeb0] ;  /* 0x000eb00001dc7983 */ /* 0x000f280000300a00 */
[----:B------:R-:W4:Y:S01]  /*49540*/  LDL.LU.64 R222, [R1+0xe78] ;  /* 0x000e780001de7983 */ /* 0x000f220000300a00 */
[----:B------:R-:W-:-:S05]  /*49550*/  IMAD.WIDE R40, R3, 0x4, R50 ;  /* 0x0000000403287825 */ /* 0x000fca00078e0232 */
        /* <DEDUP_REMOVED lines=11> */
[----:B---3--:R-:W-:-:S05]  /*49610*/  IMAD.WIDE R40, R3, 0x4, R44 ;  /* 0x0000000403287825 */ /* 0x008fca00078e022c */
[----:B------:R1:W-:Y:S04]  /*49620*/  STL.64 [R1+0xe88], R40 ;  /* 0x000e882801007387 */ /* 0x0003e80000100a00 */
[----:B------:R-:W3:Y:S04]  /*49630*/  LDL.LU.64 R240, [R1+0xc08] ;  /* 0x000c080001f07983 */ /* 0x000ee80000300a00 */
[----:B------:R-:W3:Y:S01]  /*49640*/  LDL.LU.64 R242, [R1+0xb68] ;  /* 0x000b680001f27983 */ /* 0x000ee20000300a00 */
[----:B-1----:R-:W-:-:S05]  /*49650*/  IMAD.WIDE R40, R3, 0x4, R248 ;  /* 0x0000000403287825 */ /* 0x002fca00078e02f8 */
[----:B------:R1:W-:Y:S04]  /*49660*/  STL.64 [R1+0xe80], R40 ;  /* 0x000e802801007387 */ /* 0x0003e80000100a00 */
[----:B------:R-:W3:Y:S04]  /*49670*/  LDL.LU.64 R244, [R1+0xb20] ;  /* 0x000b200001f47983 */ /* 0x000ee80000300a00 */
[----:B------:R-:W3:Y:S01]  /*49680*/  LDL.LU.64 R248, [R1+0xa60] ;  /* 0x000a600001f87983 */ /* 0x000ee20000300a00 */
[----:B-1----:R-:W-:-:S03]  /*49690*/  IMAD.WIDE R40, R3, 0x4, R48 ;  /* 0x0000000403287825 */ /* 0x002fc600078e0230 */
[----:B------:R-:W3:Y:S04]  /*496a0*/  LDL.LU.64 R48, [R1+0xd70] ;  /* 0x000d700001307983 */ /* 0x000ee80000300a00 */
[----:B------:R-:W3:Y:S04]  /*496b0*/  LDL.LU.64 R44, [R1+0xd30] ;  /* 0x000d3000012c7983 */ /* 0x000ee80000300a00 */
[----:B------:R1:W-:Y:S04]  /*496c0*/  STL.64 [R1+0xe58], R40 ;  /* 0x000e582801007387 */ /* 0x0003e80000100a00 */
[----:B------:R-:W3:Y:S04]  /*496d0*/  LDL.LU.64 R42, [R1+0xc70] ;  /* 0x000c7000012a7983 */ /* 0x000ee80000300a00 */
[----:B-1----:R-:W3:Y:S01]  /*496e0*/  LDL.LU.64 R40, [R1+0xc00] ;  /* 0x000c000001287983 */ /* 0x002ee20000300a00 */
[----:B------:R-:W-:-:S05]  /*496f0*/  IMAD.WIDE R38, R3, 0x4, R38 ;  /* 0x0000000403267825 */ /* 0x000fca00078e0226 */
[----:B------:R1:W-:Y:S04]  /*49700*/  STL.64 [R1+0xe50], R38 ;  /* 0x000e502601007387 */ /* 0x0003e80000100a00 */
[----:B-1----:R-:W3:Y:S01]  /*49710*/  LDL.LU.64 R38, [R1+0xb58] ;  /* 0x000b580001267983 */ /* 0x002ee20000300a00 */
[----:B--2---:R-:W-:-:S05]  /*49720*/  IMAD.WIDE R36, R3, 0x4, R36 ;  /* 0x0000000403247825 */ /* 0x004fca00078e0224 */
[----:B------:R1:W-:Y:S01]  /*49730*/  STL.64 [R1+0xe48], R36 ;  /* 0x000e482401007387 */ /* 0x0003e20000100a00 */
[----:B------:R-:W-:-:S03]  /*49740*/  IMAD.WIDE R34, R3, 0x4, R34 ;  /* 0x0000000403227825 */ /* 0x000fc600078e0222 */
[----:B-1----:R-:W2:Y:S04]  /*49750*/  LDL.LU.64 R36, [R1+0xb18] ;  /* 0x000b180001247983 */ /* 0x002ea80000300a00 */
[----:B------:R1:W-:Y:S04]  /*49760*/  STL.64 [R1+0xe40], R34 ;  /* 0x000e402201007387 */ /* 0x0003e80000100a00 */
[----:B-1----:R-:W2:Y:S01]  /*49770*/  LDL.LU.64 R34, [R1+0x9b8] ;  /* 0x0009b80001227983 */ /* 0x002ea20000300a00 */
[----:B------:R-:W-:-:S05]  /*49780*/  IMAD.WIDE R32, R3, 0x4, R32 ;  /* 0x0000000403207825 */ /* 0x000fca00078e0220 */
[----:B------:R1:W-:Y:S04]  /*49790*/  STL.64 [R1+0xe18], R32 ;  /* 0x000e182001007387 */ /* 0x0003e80000100a00 */
[----:B-1----:R-:W2:Y:S01]  /*497a0*/  LDL.LU.64 R32, [R1+0x740] ;  /* 0x0007400001207983 */ /* 0x002ea20000300a00 */
[----:B----4-:R-:W-:-:S04]  /*497b0*/  IMAD.WIDE R220, R3, 0x4, R220 ;  /* 0x0000000403dc7825 */ /* 0x010fc800078e02dc */
[C---:B------:R-:W-:Y:S01]  /*497c0*/  IMAD.WIDE R222, R3.reuse, 0x4, R222 ;  /* 0x0000000403de7825 */ /* 0x040fe200078e02de */
[----:B------:R1:W-:Y:S04]  /*497d0*/  STL.64 [R1+0xe10], R220 ;  /* 0x000e10dc01007387 */ /* 0x0003e80000100a00 */
[----:B-1----:R1:W5:Y:S04]  /*497e0*/  LDL.LU.64 R220, [R1+0x3ae0] ;  /* 0x003ae00001dc7983 */ /* 0x0023680000300a00 */
[----:B------:R4:W-:Y:S01]  /*497f0*/  STL.64 [R1+0xe08], R222 ;  /* 0x000e08de01007387 */ /* 0x0009e20000100a00 */
[----:B------:R-:W-:-:S03]  /*49800*/  IMAD.WIDE R224, R3, 0x4, R224 ;  /* 0x0000000403e07825 */ /* 0x000fc600078e02e0 */
[----:B----4-:R1:W5:Y:S01]  /*49810*/  LDL.LU.64 R222, [R1+0x3ad8] ;  /* 0x003ad80001de7983 */ /* 0x0103620000300a00 */
[----:B------:R-:W-:-:S03]  /*49820*/  IMAD.WIDE R226, R3, 0x4, R226 ;  /* 0x0000000403e27825 */ /* 0x000fc600078e02e2 */
[----:B------:R4:W-:Y:S01]  /*49830*/  STL.64 [R1+0xe00], R224 ;  /* 0x000e00e001007387 */ /* 0x0009e20000100a00 */
[----:B------:R-:W-:-:S04]  /*49840*/  IMAD.WIDE R228, R3, 0x4, R228 ;  /* 0x0000000403e47825 */ /* 0x000fc800078e02e4 */
[C---:B------:R-:W-:Y:S01]  /*49850*/  IMAD.WIDE R230, R3.reuse, 0x4, R230 ;  /* 0x0000000403e67825 */ /* 0x040fe200078e02e6 */
[----:B----4-:R1:W5:Y:S03]  /*49860*/  LDL.LU.64 R224, [R1+0x3ad0] ;  /* 0x003ad00001e07983 */ /* 0x0103660000300a00 */
[C---:B------:R-:W-:Y:S01]  /*49870*/  IMAD.WIDE R232, R3.reuse, 0x4, R232 ;  /* 0x0000000403e87825 */ /* 0x040fe200078e02e8 */
[----:B------:R4:W-:Y:S03]  /*49880*/  STL.64 [R1+0xdd8], R226 ;  /* 0x000dd8e201007387 */ /* 0x0009e60000100a00 */
[----:B------:R-:W-:-:S04]  /*49890*/  IMAD.WIDE R250, R3, 0x4, R250 ;  /* 0x0000000403fa7825 */ /* 0x000fc800078e02fa */
[C---:B------:R-:W-:Y:S01]  /*498a0*/  IMAD.WIDE R234, R3.reuse, 0x4, R234 ;  /* 0x0000000403ea7825 */ /* 0x040fe200078e02ea */
[----:B----4-:R1:W5:Y:S04]  /*498b0*/  LDL.LU.64 R226, [R1+0x3ac8] ;  /* 0x003ac80001e27983 */ /* 0x0103680000300a00 */
[----:B------:R4:W-:Y:S01]  /*498c0*/  STL.64 [R1+0xdd0], R228 ;  /* 0x000dd0e401007387 */ /* 0x0009e20000100a00 */
[----:B------:R-:W-:-:S04]  /*498d0*/  IMAD.WIDE R236, R3, 0x4, R236 ;  /* 0x0000000403ec7825 */ /* 0x000fc800078e02ec */
[C---:B------:R-:W-:Y:S01]  /*498e0*/  IMAD.WIDE R238, R3.reuse, 0x4, R238 ;  /* 0x0000000403ee7825 */ /* 0x040fe200078e02ee */
[----:B----4-:R1:W5:Y:S04]  /*498f0*/  LDL.LU.64 R228, [R1+0x3ac0] ;  /* 0x003ac00001e47983 */ /* 0x0103680000300a00 */
[----:B------:R4:W-:Y:S01]  /*49900*/  STL.64 [R1+0xdc8], R230 ;  /* 0x000dc8e601007387 */ /* 0x0009e20000100a00 */
[----:B------:R-:W-:-:S03]  /*49910*/  IMAD.WIDE R50, R3, 0x4, R50 ;  /* 0x0000000403327825 */ /* 0x000fc600078e0232 */
[----:B----4-:R1:W5:Y:S04]  /*49920*/  LDL.LU.64 R230, [R1+0x3ab8] ;  /* 0x003ab80001e67983 */ /* 0x0103680000300a00 */
[----:B------:R4:W-:Y:S01]  /*49930*/  STL.64 [R1+0xd98], R232 ;  /* 0x000d98e801007387 */ /* 0x0009e20000100a00 */
[----:B---3--:R-:W-:-:S04]  /*49940*/  IMAD.WIDE R240, R3, 0x4, R240 ;  /* 0x0000000403f07825 */ /* 0x008fc800078e02f0 */
[C---:B------:R-:W-:Y:S01]  /*49950*/  IMAD.WIDE R242, R3.reuse, 0x4, R242 ;  /* 0x0000000403f27825 */ /* 0x040fe200078e02f2 */
[----:B----4-:R1:W5:Y:S04]  /*49960*/  LDL.LU.64 R232, [R1+0x3ab0] ;  /* 0x003ab00001e87983 */ /* 0x0103680000300a00 */
[----:B------:R3:W-:Y:S01]  /*49970*/  STL.64 [R1+0xd88], R234 ;  /* 0x000d88ea01007387 */ /* 0x0007e20000100a00 */
[----:B------:R-:W-:-:S03]  /*49980*/  IMAD.WIDE R244, R3, 0x4, R244 ;  /* 0x0000000403f47825 */ /* 0x000fc600078e02f4 */
[----:B---3--:R1:W5:Y:S04]  /*49990*/  LDL.LU.64 R234, [R1+0x3aa8] ;  /* 0x003aa80001ea7983 */ /* 0x0083680000300a00 */
[----:B------:R-:W-:Y:S04]  /*499a0*/  STL.64 [R1+0xdc0], R250 ;  /* 0x000dc0fa01007387 */ /* 0x000fe80000100a00 */
[----:B------:R3:W-:Y:S01]  /*499b0*/  STL.64 [R1+0xd80], R236 ;  /* 0x000d80ec01007387 */ /* 0x0007e20000100a00 */
[----:B------:R-:W-:-:S03]  /*499c0*/  IMAD.WIDE R248, R3, 0x4, R248 ;  /* 0x0000000403f87825 */ /* 0x000fc600078e02f8 */
[----:B---3--:R1:W5:Y:S04]  /*499d0*/  LDL.LU.64 R236, [R1+0x3aa0] ;  /* 0x003aa00001ec7983 */ /* 0x0083680000300a00 */
[----:B------:R3:W-:Y:S04]  /*499e0*/  STL.64 [R1+0xd78], R238 ;  /* 0x000d78ee01007387 */ /* 0x0007e80000100a00 */
[----:B---3--:R1:W5:Y:S04]  /*499f0*/  LDL.LU.64 R238, [R1+0x3a98] ;  /* 0x003a980001ee7983 */ /* 0x0083680000300a00 */
[----:B------:R-:W-:Y:S04]  /*49a00*/  STL.64 [R1+0xd90], R50 ;  /* 0x000d903201007387 */ /* 0x000fe80000100a00 */
[----:B------:R3:W-:Y:S04]  /*49a10*/  STL.64 [R1+0xd58], R240 ;  /* 0x000d58f001007387 */ /* 0x0007e80000100a00 */
[----:B---3--:R1:W5:Y:S04]  /*49a20*/  LDL.LU.64 R240, [R1+0x3a90] ;  /* 0x003a900001f07983 */ /* 0x0083680000300a00 */
[----:B------:R3:W-:Y:S04]  /*49a30*/  STL.64 [R1+0xd50], R242 ;  /* 0x000d50f201007387 */ /* 0x0007e80000100a00 */
[----:B---3--:R1:W5:Y:S04]  /*49a40*/  LDL.LU.64 R242, [R1+0x3a88] ;  /* 0x003a880001f27983 */ /* 0x0083680000300a00 */
[----:B------:R3:W-:Y:S04]  /*49a50*/  STL.64 [R1+0xd18], R244 ;  /* 0x000d18f401007387 */ /* 0x0007e80000100a00 */
[----:B---3--:R1:W5:Y:S04]  /*49a60*/  LDL.LU.64 R244, [R1+0x3a80] ;  /* 0x003a800001f47983 */ /* 0x0083680000300a00 */
[----:B------:R3:W-:Y:S04]  /*49a70*/  STL.64 [R1+0xd10], R248 ;  /* 0x000d10f801007387 */ /* 0x0007e80000100a00 */
[----:B---3--:R-:W3:Y:S01]  /*49a80*/  LDL.LU.64 R248, [R1+0x3a78] ;  /* 0x003a780001f87983 */ /* 0x008ee20000300a00 */
[----:B------:R-:W-:-:S04]  /*49a90*/  IMAD.WIDE R48, R3, 0x4, R48 ;  /* 0x0000000403307825 */ /* 0x000fc800078e0230 */
[----:B------:R-:W-:-:S04]  /*49aa0*/  IMAD.WIDE R44, R3, 0x4, R44 ;  /* 0x00000004032c7825 */ /* 0x000fc800078e022c */
[----:B------:R-:W-:-:S04]  /*49ab0*/  IMAD.WIDE R42, R3, 0x4, R42 ;  /* 0x00000004032a7825 */ /* 0x000fc800078e022a */
[----:B------:R-:W-:-:S04]  /*49ac0*/  IMAD.WIDE R40, R3, 0x4, R40 ;  /* 0x0000000403287825 */ /* 0x000fc800078e0228 */
[----:B------:R-:W-:-:S04]  /*49ad0*/  IMAD.WIDE R38, R3, 0x4, R38 ;  /* 0x0000000403267825 */ /* 0x000fc800078e0226 */
[----:B--2---:R-:W-:-:S04]  /*49ae0*/  IMAD.WIDE R36, R3, 0x4, R36 ;  /* 0x0000000403247825 */ /* 0x004fc800078e0224 */
[----:B------:R-:W-:-:S04]  /*49af0*/  IMAD.WIDE R34, R3, 0x4, R34 ;  /* 0x0000000403227825 */ /* 0x000fc800078e0222 */
[----:B------:R-:W-:-:S04]  /*49b00*/  IMAD.WIDE R32, R3, 0x4, R32 ;  /* 0x0000000403207825 */ /* 0x000fc800078e0220 */
[----:B---3--:R-:W-:-:S05]  /*49b10*/  IMAD.WIDE R248, R3, 0x4, R248 ;  /* 0x0000000403f87825 */ /* 0x008fca00078e02f8 */
[----:B------:R1:W-:Y:S04]  /*49b20*/  STL.64 [R1+0xc28], R248 ;  /* 0x000c28f801007387 */ /* 0x0003e80000100a00 */
[----:B------:R1:W-:Y:S04]  /*49b30*/  STL.64 [R1+0xc20], R48 ;  /* 0x000c203001007387 */ /* 0x0003e80000100a00 */
[----:B------:R1:W-:Y:S04]  /*49b40*/  STL.64 [R1+0xb38], R44 ;  /* 0x000b382c01007387 */ /* 0x0003e80000100a00 */
[----:B------:R1:W-:Y:S04]  /*49b50*/  STL.64 [R1+0xb30], R42 ;  /* 0x000b302a01007387 */ /* 0x0003e80000100a00 */
[----:B------:R1:W-:Y:S04]  /*49b60*/  STL.64 [R1+0xb28], R40 ;  /* 0x000b282801007387 */ /* 0x0003e80000100a00 */
[----:B------:R1:W-:Y:S04]  /*49b70*/  STL.64 [R1+0xb20], R38 ;  /* 0x000b202601007387 */ /* 0x0003e80000100a00 */
[----:B------:R1:W-:Y:S04]  /*49b80*/  STL.64 [R1+0xb00], R36 ;  /* 0x000b002401007387 */ /* 0x0003e80000100a00 */
[----:B------:R1:W5:Y:S04]  /*49b90*/  LDL.LU.64 R246, [R1+0x3a70] ;  /* 0x003a700001f67983 */ /* 0x0003680000300a00 */
[----:B------:R1:W-:Y:S04]  /*49ba0*/  STL.64 [R1+0x9b8], R34 ;  /* 0x0009b82201007387 */ /* 0x0003e80000100a00 */
[----:B------:R1:W-:Y:S02]  /*49bb0*/  STL.64 [R1+0x900], R32 ;  /* 0x0009002001007387 */ /* 0x0003e40000100a00 */
[----:B-1----:R-:W2:Y:S04]  /*49bc0*/  LDL.64 R248, [R1+0x1e70] ;  /* 0x001e700001f87983 */ /* 0x002ea80000100a00 */
[----:B------:R1:W-:Y:S04]  /*49bd0*/  STL.64 [R1+0x3b60], R84 ;  /* 0x003b605401007387 */ /* 0x0003e80000100a00 */
[----:B-1----:R-:W3:Y:S04]  /*49be0*/  LDL.64 R84, [R1+0x1e68] ;  /* 0x001e680001547983 */ /* 0x002ee80000100a00 */
[----:B------:R1:W-:Y:S04]  /*49bf0*/  STL.64 [R1+0x3b58], R82 ;  /* 0x003b585201007387 */ /* 0x0003e80000100a00 */
[----:B-1----:R-:W4:Y:S04]  /*49c00*/  LDL.64 R82, [R1+0x138] ;  /* 0x0001380001527983 */ /* 0x002f280000100a00 */
[----:B------:R1:W-:Y:S04]  /*49c10*/  STL.64 [R1+0x3b50], R80 ;  /* 0x003b505001007387 */ /* 0x0003e80000100a00 */
[----:B-1----:R-:W2:Y:S04]  /*49c20*/  LDL.64 R80, [R1+0x1e78] ;  /* 0x001e780001507983 */ /* 0x002ea80000100a00 */
        /* <DEDUP_REMOVED lines=12> */
[----:B------:R-:W-:Y:S04]  /*49cf0*/  STL.64 [R1+0x3b18], R66 ;  /* 0x003b184201007387 */ /* 0x000fe80000100a00 */
        /* <DEDUP_REMOVED lines=13> */
[----:B------:R1:W-:Y:S04]  /*49dd0*/  STL.64 [R1+0x3aa8], R18 ;  /* 0x003aa81201007387 */ /* 0x0003e80000100a00 */
[----:B------:R-:W-:Y:S04]  /*49de0*/  STL.64 [R1+0x3aa0], R16 ;  /* 0x003aa01001007387 */ /* 0x000fe80000100a00 */
[----:B------:R1:W-:Y:S04]  /*49df0*/  STL.64 [R1+0x3a98], R14 ;  /* 0x003a980e01007387 */ /* 0x0003e80000100a00 */
[----:B------:R1:W-:Y:S04]  /*49e00*/  STL.64 [R1+0x3a90], R12 ;  /* 0x003a900c01007387 */ /* 0x0003e80000100a00 */
[----:B------:R1:W-:Y:S04]  /*49e10*/  STL.64 [R1+0x3a88], R10 ;  /* 0x003a880a01007387 */ /* 0x0003e80000100a00 */
[----:B------:R-:W-:Y:S04]  /*49e20*/  STL.64 [R1+0x3a80], R8 ;  /* 0x003a800801007387 */ /* 0x000fe80000100a00 */
[----:B------:R1:W-:Y:S04]  /*49e30*/  STL.64 [R1+0x3a78], R6 ;  /* 0x003a780601007387 */ /* 0x0003e80000100a00 */
[----:B------:R2:W-:Y:S04]  /*49e40*/  STL.64 [R1+0x3a70], R4 ;  /* 0x003a700401007387 */ /* 0x0005e80000100a00 */
[----:B------:R2:W-:Y:S04]  /*49e50*/  STL [R1+0x3a6c], R3 ;  /* 0x003a6c0301007387 */ /* 0x0005e80000100800 */
        /* <DEDUP_REMOVED lines=15> */
[----:B------:R-:W1:Y:S04]  /*49f50*/  S2R R2, SR_TID.X ;  /* 0x0000000000027919 */ /* 0x000e680000002100 */
[----:B------:R-:W3:Y:S04]  /*49f60*/  LDL.64 R14, [R1+0x1db0] ;  /* 0x001db000010e7983 */ /* 0x000ee80000100a00 */
[----:B------:R-:W3:Y:S04]  /*49f70*/  LDL.64 R16, [R1+0x1d78] ;  /* 0x001d780001107983 */ /* 0x000ee80000100a00 */
[----:B------:R-:W3:Y:S04]  /*49f80*/  LDL.64 R12, [R1+0x328] ;  /* 0x00032800010c7983 */ /* 0x000ee80000100a00 */
[----:B------:R-:W3:Y:S04]  /*49f90*/  LDL.64 R10, [R1+0x1d0] ;  /* 0x0001d000010a7983 */ /* 0x000ee80000100a00 */
[----:B------:R-:W3:Y:S04]  /*49fa0*/  LDL.64 R6, [R1+0xc8] ;  /* 0x0000c80001067983 */ /* 0x000ee80000100a00 */
[----:B--2---:R2:W-:Y:S04]  /*49fb0*/  LDGSTS.E [R47+0x41000], [R68.64], P0 ;  /* 0x41000000442f7fae */ /* 0x0045e80008121844 */
[----:B----4-:R4:W-:Y:S04]  /*49fc0*/  LDGSTS.E [R47+0x42000], [R82.64], P0 ;  /* 0x42000000522f7fae */ /* 0x0109e80008121844 */
[----:B------:R1:W-:Y:S04]  /*49fd0*/  LDGSTS.E [R47+0x43000], [R70.64], P0 ;  /* 0x43000000462f7fae */ /* 0x0003e80008121844 */
[----:B------:R1:W-:Y:S04]  /*49fe0*/  LDGSTS.E [R47+0x44000], [R76.64], P0 ;  /* 0x440000004c2f7fae */ /* 0x0003e80008121844 */
[----:B----4-:R-:W4:Y:S04]  /*49ff0*/  LDL.64 R82, [R1+0x1e88] ;  /* 0x001e880001527983 */ /* 0x010f280000100a00 */
[----:B------:R2:W-:Y:S04]  /*4a000*/  LDGSTS.E [R47+0x45000], [R72.64], P0 ;  /* 0x45000000482f7fae */ /* 0x0005e80008121844 */
[----:B-1----:R-:W4:Y:S04]  /*4a010*/  LDL.64 R76, [R1+0x1e90] ;  /* 0x001e9000014c7983 */ /* 0x002f280000100a00 */
[----:B------:R1:W-:Y:S04]  /*4a020*/  LDGSTS.E [R47+0x46000], [R78.64], P0 ;  /* 0x460000004e2f7fae */ /* 0x0003e80008121844 */
[----:B---3--:R3:W-:Y:S04]  /*4a030*/  LDGSTS.E [R47+0x47000], [R84.64], P0 ;  /* 0x47000000542f7fae */ /* 0x0087e80008121844 */
[----:B------:R2:W-:Y:S04]  /*4a040*/  LDGSTS.E [R47+0x48000], [R248.64], P0 ;  /* 0x48000000f82f7fae */ /* 0x0005e80008121844 */
[----:B-1----:R-:W4:Y:S04]  /*4a050*/  LDL.64 R78, [R1+0x1ee0] ;  /* 0x001ee000014e7983 */ /* 0x002f280000100a00 */
[----:B---3--:R-:W3:Y:S04]  /*4a060*/  LDL.64 R84, [R1+0x1ee8] ;  /* 0x001ee80001547983 */ /* 0x008ee80000100a00 */
[----:B--2---:R-:W3:Y:S04]  /*4a070*/  LDL.64 R248, [R1+0x1f18] ;  /* 0x001f180001f87983 */ /* 0x004ee80000100a00 */
        /* <DEDUP_REMOVED lines=8> */
[----:B----4-:R1:W-:Y:S04]  /*4a100*/  LDGSTS.E [R47+0x4b000], [R82.64], P0 ;  /* 0x4b000000522f7fae */ /* 0x0103e80008121844 */
        /* <DEDUP_REMOVED lines=11> */
[----:B----4-:R-:W4:Y:S04]  /*4a1c0*/  LDL.64 R76, [R1+0x3230] ;  /* 0x00323000014c7983 */ /* 0x010f280000100a00 */
[----:B------:R1:W-:Y:S04]  /*4a1d0*/  LDGSTS.E [R47+0x56000], [R78.64], P0 ;  /* 0x560000004e2f7fae */ /* 0x0003e80008121844 */
[----:B---3--:R3:W-:Y:S04]  /*4a1e0*/  LDGSTS.E [R47+0x57000], [R84.64], P0 ;  /* 0x57000000542f7fae */ /* 0x0087e80008121844 */
[----:B------:R3:W-:Y:S04]  /*4a1f0*/  LDGSTS.E [R47+0x58000], [R56.64], P0 ;  /* 0x58000000382f7fae */ /* 0x0007e80008121844 */
[----:B-1----:R-:W4:Y:S04]  /*4a200*/  LDL.64 R78, [R1+0x3228] ;  /* 0x00322800014e7983 */ /* 0x002f280000100a00 */
[----:B---3--:R-:W4:Y:S04]  /*4a210*/  LDL.64 R84, [R1+0x3220] ;  /* 0x0032200001547983 */ /* 0x008f280000100a00 */
        /* <DEDUP_REMOVED lines=10> */
[----:B------:R1:W-:Y:S04]  /*4a2c0*/  LDGSTS.E [R47+0x61000], [R74.64], P0 ;  /* 0x610000004a2f7fae */ /* 0x0003e80008121844 */
[----:B------:R1:W-:Y:S04]  /*4a2d0*/  LDGSTS.E [R47+0x62000], [R70.64], P0 ;  /* 0x62000000462f7fae */ /* 0x0003e80008121844 */
[----:B------:R-:W4:Y:S04]  /*4a2e0*/  LDL.64 R18, [R1+0x31f8] ;  /* 0x0031f80001127983 */ /* 0x000f280000100a00 */
[----:B-1----:R-:W4:Y:S04]  /*4a2f0*/  LDL.64 R74, [R1+0x3208] ;  /* 0x00320800014a7983 */ /* 0x002f280000100a00 */
        /* <DEDUP_REMOVED lines=16> */
[----:B--2---:R1:W-:Y:S04]  /*4a400*/  LDGSTS.E [R47+0x63000], [R82.64], P0 ;  /* 0x63000000522f7fae */ /* 0x0043e80008121844 */
[----:B------:R2:W-:Y:S04]  /*4a410*/  LDGSTS.E [R47+0x64000], [R72.64], P0 ;  /* 0x64000000482f7fae */ /* 0x0005e80008121844 */
[----:B-1----:R-:W3:Y:S04]  /*4a420*/  LDL.64 R82, [R1+0x3200] ;  /* 0x0032000001527983 */ /* 0x002ee80000100a00 */
[----:B--2---:R-:W2:Y:S04]  /*4a430*/  LDL.64 R72, [R1+0x1b0] ;  /* 0x0001b00001487983 */ /* 0x004ea80000100a00 */
[----:B----4-:R1:W-:Y:S04]  /*4a440*/  LDGSTS.E [R47+0x65000], [R76.64], P0 ;  /* 0x650000004c2f7fae */ /* 0x0103e80008121844 */
[----:B-1----:R-:W2:Y:S04]  /*4a450*/  LDL.64 R76, [R1+0x3180] ;  /* 0x00318000014c7983 */ /* 0x002ea80000100a00 */
[----:B------:R1:W-:Y:S04]  /*4a460*/  LDGSTS.E [R47+0x66000], [R78.64], P0 ;  /* 0x660000004e2f7fae */ /* 0x0003e80008121844 */
[----:B------:R1:W-:Y:S04]  /*4a470*/  LDGSTS.E [R47+0x67000], [R84.64], P0 ;  /* 0x67000000542f7fae */ /* 0x0003e80008121844 */
[----:B-1----:R-:W2:Y:S04]  /*4a480*/  LDL.64 R78, [R1+0x31a8] ;  /* 0x0031a800014e7983 */ /* 0x002ea80000100a00 */
[----:B------:R-:W2:Y:S04]  /*4a490*/  LDL.64 R84, [R1+0x3178] ;  /* 0x0031780001547983 */ /* 0x000ea80000100a00 */
[----:B------:R1:W-:Y:S04]  /*4a4a0*/  LDGSTS.E [R47+0x68000], [R248.64], P0 ;  /* 0x68000000f82f7fae */ /* 0x0003e80008121844 */
[----:B------:R1:W-:Y:S04]  /*4a4b0*/  LDGSTS.E [R47+0x69000], [R80.64], P0 ;  /* 0x69000000502f7fae */ /* 0x0003e80008121844 */
[----:B-1----:R-:W2:Y:S04]  /*4a4c0*/  LDL.64 R248, [R1+0x3168] ;  /* 0x0031680001f87983 */ /* 0x002ea80000100a00 */
[----:B------:R-:W2:Y:S04]  /*4a4d0*/  LDL.64 R80, [R1+0xb0] ;  /* 0x0000b00001507983 */ /* 0x000ea80000100a00 */
[----:B------:R1:W-:Y:S04]  /*4a4e0*/  LDGSTS.E [R47+0x6a000], [R74.64], P0 ;  /* 0x6a0000004a2f7fae */ /* 0x0003e80008121844 */
[----:B-1----:R-:W2:Y:S04]  /*4a4f0*/  LDL.64 R74, [R1+0x140] ;  /* 0x00014000014a7983 */ /* 0x002ea80000100a00 */
        /* <DEDUP_REMOVED lines=13> */
[----:B---3--:R-:W3:Y:S04]  /*4a5d0*/  LDL.64 R18, [R1+0x1d40] ;  /* 0x001d400001127983 */ /* 0x008ee80000100a00 */
[----:B------:R-:W3:Y:S04]  /*4a5e0*/  LDL.64 R20, [R1+0x1d08] ;  /* 0x001d080001147983 */ /* 0x000ee80000100a00 */
[----:B--2---:R2:W-:Y:S04]  /*4a5f0*/  LDGSTS.E [R47+0x76000], [R78.64], P0 ;  /* 0x760000004e2f7fae */ /* 0x0045e80008121844 */
[----:B------:R1:W-:Y:S04]  /*4a600*/  LDGSTS.E [R47+0x77000], [R58.64], P0 ;  /* 0x770000003a2f7fae */ /* 0x0003e80008121844 */
[----:B------:R1:W-:Y:S04]  /*4a610*/  LDGSTS.E [R47+0x78000], [R60.64], P0 ;  /* 0x780000003c2f7fae */ /* 0x0003e80008121844 */
[----:B------:R1:W-:Y:S04]  /*4a620*/  LDGSTS.E [R47+0x79000], [R62.64], P0 ;  /* 0x790000003e2f7fae */ /* 0x0003e80008121844 */
[----:B--2---:R-:W2:Y:S04]  /*4a630*/  LDL.64 R78, [R1+0x2c0] ;  /* 0x0002c000014e7983 */ /* 0x004ea80000100a00 */
[----:B------:R1:W-:Y:S04]  /*4a640*/  LDGSTS.E [R47+0x7a000], [R64.64], P0 ;  /* 0x7a000000402f7fae */ /* 0x0003e80008121844 */
[----:B------:R1:W-:Y:S04]  /*4a650*/  LDGSTS.E [R47+0x7b000], [R76.64], P0 ;  /* 0x7b0000004c2f7fae */ /* 0x0003e80008121844 */
[----:B------:R1:W-:Y:S01]  /*4a660*/  LDGSTS.E [R47+0x7c000], [R84.64], P0 ;  /* 0x7c000000542f7fae */ /* 0x0003e20008121844 */
[----:B------:R-:W-:-:S03]  /*4a670*/  IMAD.SHL.U32 R2, R2, 0x4, RZ ;  /* 0x0000000402027824 */ /* 0x000fc600078e00ff */
[----:B------:R1:W-:Y:S04]  /*4a680*/  LDGSTS.E [R47+0x7d000], [R66.64], P0 ;  /* 0x7d000000422f7fae */ /* 0x0003e80008121844 */
[----:B------:R1:W-:Y:S04]  /*4a690*/  LDGSTS.E [R47+0x7e000], [R248.64], P0 ;  /* 0x7e000000f82f7fae */ /* 0x0003e80008121844 */
[----:B-1----:R-:W3:Y:S01]  /*4a6a0*/  LDL.64 R84, [R1+0x320] ;  /* 0x0003200001547983 */ /* 0x002ee20000100a00 */
[----:B------:R-:W-:-:S03]  /*4a6b0*/  LOP3.LUT R77, R2, 0x10, RZ, 0x3c, !PT ;  /* 0x00000010024d7812 */ /* 0x000fc600078e3cff */
[----:B------:R1:W-:Y:S04]  /*4a6c0*/  LDGSTS.E [R47+0x7f000], [R68.64], P0 ;  /* 0x7f000000442f7fae */ /* 0x0003e80008121844 */
[----:B------:R-:W3:Y:S04]  /*4a6d0*/  LDL.64 R248, [R1+0x1e58] ;  /* 0x001e580001f87983 */ /* 0x000ee80000100a00 */
[----:B------:R1:W-:Y:S04]  /*4a6e0*/  LDGSTS.E [R77+0x40200], [R80.64], P0 ;  /* 0x40200000504d7fae */ /* 0x0003e80008121844 */
[----:B------:R1:W-:Y:S04]  /*4a6f0*/  LDGSTS.E [R77+0x41200], [R70.64], P0 ;  /* 0x41200000464d7fae */ /* 0x0003e80008121844 */
[----:B------:R1:W-:Y:S04]  /*4a700*/  LDGSTS.E [R77+0x42200], [R74.64], P0 ;  /* 0x422000004a4d7fae */ /* 0x0003e80008121844 */
[----:B-1----:R-:W3:Y:S04]  /*4a710*/  LDL.64 R80, [R1+0x1e20] ;  /* 0x001e200001507983 */ /* 0x002ee80000100a00 */
[----:B------:R-:W3:Y:S04]  /*4a720*/  LDL.64 R22, [R1+0x1cd0] ;  /* 0x001cd00001167983 */ /* 0x000ee80000100a00 */
[----:B------:R-:W3:Y:S04]  /*4a730*/  LDL.64 R74, [R1+0x1de8] ;  /* 0x001de800014a7983 */ /* 0x000ee80000100a00 */
[----:B------:R-:W3:Y:S04]  /*4a740*/  LDL.64 R24, [R1+0x1c98] ;  /* 0x001c980001187983 */ /* 0x000ee80000100a00 */
[----:B------:R-:W3:Y:S04]  /*4a750*/  LDL.64 R26, [R1+0x1c60] ;  /* 0x001c6000011a7983 */ /* 0x000ee80000100a00 */
[----:B------:R-:W3:Y:S04]  /*4a760*/  LDL.64 R28, [R1+0x1c28] ;  /* 0x001c2800011c7983 */ /* 0x000ee80000100a00 */
        /* <DEDUP_REMOVED lines=13> */
[----:B----4-:R1:W-:Y:S04]  /*4a840*/  LDGSTS.E [R77+0x44200], [R82.64], P0 ;  /* 0x44200000524d7fae */ /* 0x0103e80008121844 */
[----:B-1----:R-:W4:Y:S04]  /*4a850*/  LDL.64 R82, [R1+0x1b80] ;  /* 0x001b800001527983 */ /* 0x002f280000100a00 */
[----:B--2---:R1:W-:Y:S04]  /*4a860*/  LDGSTS.E [R77+0x45200], [R78.64], P0 ;  /* 0x452000004e4d7fae */ /* 0x0043e80008121844 */
[----:B-1----:R-:W2:Y:S04]  /*4a870*/  LDL.64 R78, [R1+0x1a30] ;  /* 0x001a3000014e7983 */ /* 0x002ea80000100a00 */
[----:B---3--:R1:W-:Y:S04]  /*4a880*/  LDGSTS.E [R77+0x46200], [R84.64], P0 ;  /* 0x46200000544d7fae */ /* 0x0083e80008121844 */
[----:B------:R3:W-:Y:S04]  /*4a890*/  LDGSTS.E [R77+0x47200], [R248.64], P0 ;  /* 0x47200000f84d7fae */ /* 0x0007e80008121844 */
[----:B-1----:R-:W2:Y:S04]  /*4a8a0*/  LDL.64 R84, [R1+0x1918] ;  /* 0x0019180001547983 */ /* 0x002ea80000100a00 */
[----:B---3--:R-:W2:Y:S04]  /*4a8b0*/  LDL.64 R248, [R1+0x1910] ;  /* 0x0019100001f87983 */ /* 0x008ea80000100a00 */
        /* <DEDUP_REMOVED lines=25> */
[----:B------:R4:W-:Y:S04]  /*4aa50*/  LDGSTS.E [R77+0x55200], [R54.64], P0 ;  /* 0x55200000364d7fae */ /* 0x0009e80008121844 */
[----:B------:R4:W-:Y:S04]  /*4aa60*/  LDGSTS.E [R77+0x56200], [R56.64], P0 ;  /* 0x56200000384d7fae */ /* 0x0009e80008121844 */
[----:B-1----:R-:W3:Y:S04]  /*4aa70*/  LDL.64 R82, [R1+0x3140] ;  /* 0x0031400001527983 */ /* 0x002ee80000100a00 */
[----:B------:R1:W-:Y:S04]  /*4aa80*/  LDGSTS.E [R77+0x57200], [R58.64], P0 ;  /* 0x572000003a4d7fae */ /* 0x0003e80008121844 */
[----:B------:R1:W-:Y:S04]  /*4aa90*/  LDGSTS.E [R77+0x58200], [R60.64], P0 ;  /* 0x582000003c4d7fae */ /* 0x0003e80008121844 */
[----:B------:R1:W-:Y:S04]  /*4aaa0*/  LDGSTS.E [R77+0x59200], [R62.64], P0 ;  /* 0x592000003e4d7fae */ /* 0x0003e80008121844 */
[----:B----4-:R-:W4:Y:S04]  /*4aab0*/  LDL.64 R54, [R1+0x19f0] ;  /* 0x0019f00001367983 */ /* 0x010f280000100a00 */
[----:B------:R-:W4:Y:S04]  /*4aac0*/  LDL.64 R56, [R1+0x3130] ;  /* 0x0031300001387983 */ /* 0x000f280000100a00 */
[----:B-1----:R-:W4:Y:S04]  /*4aad0*/  LDL.64 R58, [R1+0x3128] ;  /* 0x00312800013a7983 */ /* 0x002f280000100a00 */
[----:B------:R-:W4:Y:S04]  /*4aae0*/  LDL.64 R60, [R1+0x3120] ;  /* 0x00312000013c7983 */ /* 0x000f280000100a00 */
[----:B------:R-:W4:Y:S04]  /*4aaf0*/  LDL.64 R62, [R1+0x1a20] ;  /* 0x001a2000013e7983 */ /* 0x000f280000100a00 */
[----:B--2---:R1:W-:Y:S04]  /*4ab00*/  LDGSTS.E [R77+0x5a200], [R78.64], P0 ;  /* 0x5a2000004e4d7fae */ /* 0x0043e80008121844 */
[----:B------:R2:W-:Y:S04]  /*4ab10*/  LDGSTS.E [R77+0x5b200], [R64.64], P0 ;  /* 0x5b200000404d7fae */ /* 0x0005e80008121844 */
[----:B------:R2:W-:Y:S04]  /*4ab20*/  LDGSTS.E [R77+0x5c200], [R66.64], P0 ;  /* 0x5c200000424d7fae */ /* 0x0005e80008121844 */
[----:B-1----:R-:W4:Y:S04]  /*4ab30*/  LDL.64 R78, [R1+0x3138] ;  /* 0x00313800014e7983 */ /* 0x002f280000100a00 */
[----:B--2---:R-:W2:Y:S04]  /*4ab40*/  LDL.64 R64, [R1+0x3118] ;  /* 0x0031180001407983 */ /* 0x004ea80000100a00 */
[----:B------:R-:W2:Y:S04]  /*4ab50*/  LDL.64 R66, [R1+0x3108] ;  /* 0x0031080001427983 */ /* 0x000ea80000100a00 */
[----:B------:R1:W-:Y:S04]  /*4ab60*/  LDGSTS.E [R77+0x5d200], [R84.64], P0 ;  /* 0x5d200000544d7fae */ /* 0x0003e80008121844 */
[----:B------:R1:W-:Y:S04]  /*4ab70*/  LDGSTS.E [R77+0x5e200], [R68.64], P0 ;  /* 0x5e200000444d7fae */ /* 0x0003e80008121844 */
[----:B------:R1:W-:Y:S04]  /*4ab80*/  LDGSTS.E [R77+0x5f200], [R248.64], P0 ;  /* 0x5f200000f84d7fae */ /* 0x0003e80008121844 */
[----:B-1----:R-:W2:Y:S04]  /*4ab90*/  LDL.64 R84, [R1+0x19a8] ;  /* 0x0019a80001547983 */ /* 0x002ea80000100a00 */
[----:B------:R1:W-:Y:S04]  /*4aba0*/  LDGSTS.E [R77+0x60200], [R70.64], P0 ;  /* 0x60200000464d7fae */ /* 0x0003e80008121844 */
[----:B------:R-:W2:Y:S04]  /*4abb0*/  LDL.64 R248, [R1+0x19a0] ;  /* 0x0019a00001f87983 */ /* 0x000ea80000100a00 */
[----:B------:R1:W-:Y:S04]  /*4abc0*/  LDGSTS.E [R77+0x61200], [R80.64], P0 ;  /* 0x61200000504d7fae */ /* 0x0003e80008121844 */
[----:B------:R1:W-:Y:S04]  /*4abd0*/  LDGSTS.E [R77+0x62200], [R72.64], P0 ;  /* 0x62200000484d7fae */ /* 0x0003e80008121844 */
[----:B------:R-:W2:Y:S04]  /*4abe0*/  LDL.64 R68, [R1+0x3100] ;  /* 0x0031000001447983 */ /* 0x000ea80000100a00 */
[----:B-1----:R-:W2:Y:S04]  /*4abf0*/  LDL.64 R80, [R1+0x1998] ;  /* 0x0019980001507983 */ /* 0x002ea80000100a00 */
[----:B------:R-:W2:Y:S04]  /*4ac00*/  LDL.64 R70, [R1+0x30f8] ;  /* 0x0030f80001467983 */ /* 0x000ea80000100a00 */
[----:B------:R-:W2:Y:S04]  /*4ac10*/  LDL.64 R72, [R1+0x30f0] ;  /* 0x0030f00001487983 */ /* 0x000ea80000100a00 */
[----:B------:R1:W-:Y:S04]  /*4ac20*/  LDGSTS.E [R77+0x63200], [R74.64], P0 ;  /* 0x632000004a4d7fae */ /* 0x0003e80008121844 */
[----:B-1----:R-:W2:Y:S04]  /*4ac30*/  LDL.64 R74, [R1+0x30e0] ;  /* 0x0030e000014a7983 */ /* 0x002ea80000100a00 */
[----:B---3--:R1:W-:Y:S04]  /*4ac40*/  LDGSTS.E [R77+0x64200], [R82.64], P0 ;  /* 0x64200000524d7fae */ /* 0x0083e80008121844 */
[----:B-1----:R-:W3:Y:S04]  /*4ac50*/  LDL.64 R82, [R1+0x3110] ;  /* 0x0031100001527983 */ /* 0x002ee80000100a00 */
[----:B----4-:R1:W-:Y:S04]  /*4ac60*/  LDGSTS.E [R77+0x65200], [R78.64], P0 ;  /* 0x652000004e4d7fae */ /* 0x0103e80008121844 */
[----:B-1----:R-:W4:Y:S04]  /*4ac70*/  LDL.64 R78, [R1+0x108] ;  /* 0x00010800014e7983 */ /* 0x002f280000100a00 */
[----:B--2---:R1:W-:Y:S04]  /*4ac80*/  LDGSTS.E [R77+0x66200], [R84.64], P0 ;  /* 0x66200000544d7fae */ /* 0x0043e80008121844 */
[----:B------:R2:W-:Y:S04]  /*4ac90*/  LDGSTS.E [R77+0x67200], [R248.64], P0 ;  /* 0x67200000f84d7fae */ /* 0x0005e80008121844 */
[----:B-1----:R-:W4:Y:S04]  /*4aca0*/  LDL.64 R84, [R1+0x30e8] ;  /* 0x0030e80001547983 */ /* 0x002f280000100a00 */
[----:B--2---:R-:W2:Y:S04]  /*4acb0*/  LDL.64 R248, [R1+0xb8] ;  /* 0x0000b80001f87983 */ /* 0x004ea80000100a00 */
        /* <DEDUP_REMOVED lines=18> */
[----:B------:R-:W1:Y:S04]  /*4ade0*/  S2R R2, SR_TID.X ;  /* 0x0000000000027919 */ /* 0x000e680000002100 */
        /* <DEDUP_REMOVED lines=11> */
[----:B-1----:R-:W2:Y:S04]  /*4aea0*/  LDL.64 R56, [R1+0x1be8] ;  /* 0x001be80001387983 */ /* 0x002ea80000100a00 */
[----:B------:R-:W2:Y:S04]  /*4aeb0*/  LDL.64 R58, [R1+0x1bb0] ;  /* 0x001bb000013a7983 */ /* 0x000ea80000100a00 */
[----:B------:R-:W2:Y:S04]  /*4aec0*/  LDL.64 R60, [R1+0x1b78] ;  /* 0x001b7800013c7983 */ /* 0x000ea80000100a00 */
[----:B------:R-:W2:Y:S04]  /*4aed0*/  LDL.64 R62, [R1+0x1b40] ;  /* 0x001b4000013e7983 */ /* 0x000ea80000100a00 */
[----:B------:R-:W2:Y:S04]  /*4aee0*/  LDL.64 R64, [R1+0x1b08] ;  /* 0x001b080001407983 */ /* 0x000ea80000100a00 */
[----:B---3--:R1:W-:Y:S04]  /*4aef0*/  LDGSTS.E [R77+0x79200], [R82.64], P0 ;  /* 0x79200000524d7fae */ /* 0x0083e80008121844 */
[----:B------:R3:W-:Y:S04]  /*4af00*/  LDGSTS.E [R77+0x7a200], [R66.64], P0 ;  /* 0x7a200000424d7fae */ /* 0x0007e80008121844 */
[----:B------:R3:W-:Y:S04]  /*4af10*/  LDGSTS.E [R77+0x7b200], [R68.64], P0 ;  /* 0x7b200000444d7fae */ /* 0x0007e80008121844 */
[----:B-1----:R-:W2:Y:S04]  /*4af20*/  LDL.64 R82, [R1+0x1b8] ;  /* 0x0001b80001527983 */ /* 0x002ea80000100a00 */
[----:B------:R1:W-:Y:S04]  /*4af30*/  LDGSTS.E [R77+0x7c200], [R70.64], P0 ;  /* 0x7c200000464d7fae */ /* 0x0003e80008121844 */
[----:B------:R1:W-:Y:S01]  /*4af40*/  LDGSTS.E [R77+0x7d200], [R72.64], P0 ;  /* 0x7d200000484d7fae */ /* 0x0003e20008121844 */
[----:B------:R-:W-:-:S03]  /*4af50*/  LOP3.LUT R2, R2, 0x7f, RZ, 0xc0, !PT ;  /* 0x0000007f02027812 */ /* 0x000fc600078ec0ff */
[----:B---3--:R-:W3:Y:S04]  /*4af60*/  LDL.64 R66, [R1+0x1a98] ;  /* 0x001a980001427983 */ /* 0x008ee80000100a00 */
[----:B------:R-:W3:Y:S04]  /*4af70*/  LDL.64 R68, [R1+0x1a60] ;  /* 0x001a600001447983 */ /* 0x000ee80000100a00 */
[----:B-1----:R-:W3:Y:S04]  /*4af80*/  LDL.64 R70, [R1+0x1060] ;  /* 0x0010600001467983 */ /* 0x002ee80000100a00 */
[----:B------:R-:W3:Y:S04]  /*4af90*/  LDL.64 R72, [R1+0xfe8] ;  /* 0x000fe80001487983 */ /* 0x000ee80000100a00 */
[----:B----4-:R1:W-:Y:S01]  /*4afa0*/  LDGSTS.E [R77+0x7e200], [R84.64], P0 ;  /* 0x7e200000544d7fae */ /* 0x0103e20008121844 */
[----:B------:R-:W-:-:S03]  /*4afb0*/  IMAD.SHL.U32 R0, R2, 0x4, RZ ;  /* 0x0000000402007824 */ /* 0x000fc600078e00ff */
[----:B------:R4:W-:Y:S04]  /*4afc0*/  LDGSTS.E [R77+0x7f200], [R74.64], P0 ;  /* 0x7f2000004a4d7fae */ /* 0x0009e80008121844 */
[----:B-1----:R-:W3:Y:S01]  /*4afd0*/  LDL.64 R84, [R1+0x208] ;  /* 0x0002080001547983 */ /* 0x002ee20000100a00 */
[----:B------:R-:W-:-:S03]  /*4afe0*/  LOP3.LUT R2, R0, 0x20, RZ, 0x3c, !PT ;  /* 0x0000002000027812 */ /* 0x000fc600078e3cff */
[----:B----4-:R-:W4:Y:S04]  /*4aff0*/  LDL.64 R74, [R1+0x11a8] ;  /* 0x0011a800014a7983 */ /* 0x010f280000100a00 */
[----:B--2---:R1:W-:Y:S04]  /*4b000*/  LDGSTS.E [R2+0x40400], [R248.64], P0 ;  /* 0x40400000f8027fae */ /* 0x0043e80008121844 */
[----:B------:R2:W-:Y:S04]  /*4b010*/  LDGSTS.E [R2+0x41400], [R78.64], P0 ;  /* 0x414000004e027fae */ /* 0x0005e80008121844 */
[----:B------:R-:W4:Y:S04]  /*4b020*/  LDL.64 R76, [R1+0xde0] ;  /* 0x000de000014c7983 */ /* 0x000f280000100a00 */
[----:B-1----:R-:W4:Y:S04]  /*4b030*/  LDL.64 R248, [R1+0x2c8] ;  /* 0x0002c80001f87983 */ /* 0x002f280000100a00 */
[----:B--2---:R-:W4:Y:S04]  /*4b040*/  LDL.64 R78, [R1+0x1930] ;  /* 0x00193000014e7983 */ /* 0x004f280000100a00 */
[----:B------:R1:W-:Y:S04]  /*4b050*/  LDGSTS.E [R2+0x42400], [R80.64], P0 ;  /* 0x4240000050027fae */ /* 0x0003e80008121844 */
[----:B-1----:R-:W4:Y:S04]  /*4b060*/  LDL.64 R80, [R1+0x1ad0] ;  /* 0x001ad00001507983 */ /* 0x002f280000100a00 */
[----:B------:R1:W-:Y:S04]  /*4b070*/  LDGSTS.E [R2+0x43400], [R82.64], P0 ;  /* 0x4340000052027fae */ /* 0x0003e80008121844 */
[----:B-1----:R-:W2:Y:S04]  /*4b080*/  LDL.64 R82, [R1+0x9b0] ;  /* 0x0009b00001527983 */ /* 0x002ea80000100a00 */
[----:B---3--:R1:W-:Y:S04]  /*4b090*/  LDGSTS.E [R2+0x44400], [R84.64], P0 ;  /* 0x4440000054027fae */ /* 0x0083e80008121844 */
        /* <DEDUP_REMOVED lines=51> */
[----:B-1----:R-:W4:Y:S04]  /*4b3d0*/  LDL.64 R82, [R1+0x1948] ;  /* 0x0019480001527983 */ /* 0x002f280000100a00 */
[----:B--2---:R-:W2:Y:S04]  /*4b3e0*/  LDL.64 R76, [R1+0x1fd0] ;  /* 0x001fd000014c7983 */ /* 0x004ea80000100a00 */
[----:B---3--:R1:W-:Y:S04]  /*4b3f0*/  LDGSTS.E [R2+0x5f400], [R84.64], P0 ;  /* 0x5f40000054027fae */ /* 0x0083e80008121844 */
[----:B------:R3:W-:Y:S04]  /*4b400*/  LDGSTS.E [R2+0x60400], [R78.64], P0 ;  /* 0x604000004e027fae */ /* 0x0007e80008121844 */
[----:B-1----:R-:W2:Y:S04]  /*4b410*/  LDL.64 R84, [R1+0x1968] ;  /* 0x0019680001547983 */ /* 0x002ea80000100a00 */
[----:B---3--:R-:W3:Y:S04]  /*4b420*/  LDL.64 R78, [R1+0x1fc8] ;  /* 0x001fc800014e7983 */ /* 0x008ee80000100a00 */
[----:B------:R1:W-:Y:S04]  /*4b430*/  LDGSTS.E [R2+0x61400], [R248.64], P0 ;  /* 0x61400000f8027fae */ /* 0x0003e80008121844 */
[----:B-1----:R-:W3:Y:S04]  /*4b440*/  LDL.64 R248, [R1+0x2000] ;  /* 0x0020000001f87983 */ /* 0x002ee80000100a00 */
[----:B------:R1:W-:Y:S04]  /*4b450*/  LDGSTS.E [R2+0x62400], [R80.64], P0 ;  /* 0x6240000050027fae */ /* 0x0003e80008121844 */
[----:B-1----:R-:W3:Y:S04]  /*4b460*/  LDL.64 R80, [R1+0x1fb8] ;  /* 0x001fb80001507983 */ /* 0x002ee80000100a00 */
[----:B----4-:R1:W-:Y:S04]  /*4b470*/  LDGSTS.E [R2+0x63400], [R82.64], P0 ;  /* 0x6340000052027fae */ /* 0x0103e80008121844 */
[----:B-1----:R-:W4:Y:S04]  /*4b480*/  LDL.64 R82, [R1+0x1fc0] ;  /* 0x001fc00001527983 */ /* 0x002f280000100a00 */
[----:B--2---:R1:W-:Y:S04]  /*4b490*/  LDGSTS.E [R2+0x64400], [R84.64], P0 ;  /* 0x6440000054027fae */ /* 0x0043e80008121844 */
        /* <DEDUP_REMOVED lines=19> */
[----:B------:R1:W-:Y:S04]  /*4b5d0*/  LDGSTS.E [R2+0x77400], [R66.64], P0 ;  /* 0x7740000042027fae */ /* 0x0003e80008121844 */
[----:B------:R1:W-:Y:S04]  /*4b5e0*/  LDGSTS.E [R2+0x78400], [R68.64], P0 ;  /* 0x7840000044027fae */ /* 0x0003e80008121844 */
[----:B---3--:R-:W3:Y:S04]  /*4b5f0*/  LDL.64 R248, [R1+0x110] ;  /* 0x0001100001f87983 */ /* 0x008ee80000100a00 */
[----:B------:R1:W-:Y:S04]  /*4b600*/  LDGSTS.E [R2+0x79400], [R70.64], P0 ;  /* 0x7940000046027fae */ /* 0x0003e80008121844 */
[----:B------:R1:W-:Y:S04]  /*4b610*/  LDGSTS.E [R2+0x7a400], [R72.64], P0 ;  /* 0x7a40000048027fae */ /* 0x0003e80008121844 */
[----:B------:R1:W-:Y:S04]  /*4b620*/  LDGSTS.E [R2+0x7b400], [R74.64], P0 ;  /* 0x7b4000004a027fae */ /* 0x0003e80008121844 */
[----:B------:R1:W-:Y:S04]  /*4b630*/  LDGSTS.E [R2+0x7c400], [R76.64], P0 ;  /* 0x7c4000004c027fae */ /* 0x0003e80008121844 */
[----:B------:R1:W-:Y:S04]  /*4b640*/  LDGSTS.E [R2+0x7d400], [R78.64], P0 ;  /* 0x7d4000004e027fae */ /* 0x0003e80008121844 */
[----:B--2---:R-:W2:Y:S04]  /*4b650*/  LDL.64 R12, [R1+0x290] ;  /* 0x00029000010c7983 */ /* 0x004ea80000100a00 */
[----:B------:R-:W2:Y:S04]  /*4b660*/  LDL.64 R14, [R1+0x2e0] ;  /* 0x0002e000010e7983 */ /* 0x000ea80000100a00 */
[----:B-1----:R-:W2:Y:S04]  /*4b670*/  LDL.64 R16, [R1+0x330] ;  /* 0x0003300001107983 */ /* 0x002ea80000100a00 */
[----:B------:R-:W2:Y:S04]  /*4b680*/  LDL.64 R18, [R1+0x1e48] ;  /* 0x001e480001127983 */ /* 0x000ea80000100a00 */
[----:B------:R-:W2:Y:S04]  /*4b690*/  LDL.64 R20, [R1+0x1e10] ;  /* 0x001e100001147983 */ /* 0x000ea80000100a00 */
[----:B------:R-:W2:Y:S04]  /*4b6a0*/  LDL.64 R22, [R1+0x1dd8] ;  /* 0x001dd80001167983 */ /* 0x000ea80000100a00 */
[----:B------:R-:W2:Y:S01]  /*4b6b0*/  LDL.64 R24, [R1+0x1da0] ;  /* 0x001da00001187983 */ /* 0x000ea20000100a00 */
[----:B------:R-:W-:-:S03]  /*4b6c0*/  LOP3.LUT R5, R0, 0x30, RZ, 0x3c, !PT ;  /* 0x0000003000057812 */ /* 0x000fc600078e3cff */
        /* <DEDUP_REMOVED lines=19> */
[----:B-1----:R-:W2:Y:S04]  /*4b800*/  LDL.64 R82, [R1+0x150] ;  /* 0x0001500001527983 */ /* 0x002ea80000100a00 */
[----:B----4-:R-:W4:Y:S04]  /*4b810*/  LDL.64 R80, [R1+0xde8] ;  /* 0x000de80001507983 */ /* 0x010f280000100a00 */
[----:B------:R1:W-:Y:S04]  /*4b820*/  LDGSTS.E [R5+0x40600], [R84.64], P0 ;  /* 0x4060000054057fae */ /* 0x0003e80008121844 */
[----:B-1----:R-:W4:Y:S04]  /*4b830*/  LDL.64 R84, [R1+0x1b70] ;  /* 0x001b700001547983 */ /* 0x002f280000100a00 */
[----:B---3--:R1:W-:Y:S04]  /*4b840*/  LDGSTS.E [R5+0x41600], [R248.64], P0 ;  /* 0x41600000f8057fae */ /* 0x0083e80008121844 */
[----:B-1----:R-:W4:Y:S04]  /*4b850*/  LDL.64 R248, [R1+0xb08] ;  /* 0x000b080001f87983 */ /* 0x002f280000100a00 */
        /* <DEDUP_REMOVED lines=19> */
[----:B--2---:R-:W2:Y:S04]  /*4b990*/  LDL.64 R10, [R1+0x1900] ;  /* 0x00190000010a7983 */ /* 0x004ea80000100a00 */
[----:B------:R-:W2:Y:S04]  /*4b9a0*/  LDL.64 R12, [R1+0x1908] ;  /* 0x00190800010c7983 */ /* 0x000ea80000100a00 */
[----:B----4-:R1:W-:Y:S04]  /*4b9b0*/  LDGSTS.E [R5+0x54600], [R84.64], P0 ;  /* 0x5460000054057fae */ /* 0x0103e80008121844 */
        /* <DEDUP_REMOVED lines=26> */
[----:B----4-:R-:W4:Y:S04]  /*4bb60*/  LDL.64 R64, [R1+0x1f58] ;  /* 0x001f580001407983 */ /* 0x010f280000100a00 */
[----:B------:R-:W4:Y:S04]  /*4bb70*/  LDL.64 R66, [R1+0x1f50] ;  /* 0x001f500001427983 */ /* 0x000f280000100a00 */
[----:B------:R-:W4:Y:S04]  /*4bb80*/  LDL.64 R68, [R1+0x1f48] ;  /* 0x001f480001447983 */ /* 0x000f280000100a00 */
[----:B------:R-:W4:Y:S04]  /*4bb90*/  LDL.64 R70, [R1+0x1f40] ;  /* 0x001f400001467983 */ /* 0x000f280000100a00 */
[----:B------:R-:W4:Y:S04]  /*4bba0*/  LDL.64 R72, [R1+0x1f38] ;  /* 0x001f380001487983 */ /* 0x000f280000100a00 */
[----:B------:R-:W4:Y:S04]  /*4bbb0*/  LDL.64 R74, [R1+0x1f30] ;  /* 0x001f3000014a7983 */ /* 0x000f280000100a00 */
[----:B------:R-:W4:Y:S04]  /*4bbc0*/  LDL.64 R76, [R1+0x3018] ;  /* 0x00301800014c7983 */ /* 0x000f280000100a00 */
[----:B------:R1:W-:Y:S04]  /*4bbd0*/  LDGSTS.E [R5+0x5e600], [R80.64], P0 ;  /* 0x5e60000050057fae */ /* 0x0003e80008121844 */
[----:B------:R-:W4:Y:S04]  /*4bbe0*/  LDL.64 R78, [R1+0x18e8] ;  /* 0x0018e800014e7983 */ /* 0x000f280000100a00 */
[----:B-1----:R-:W4:Y:S04]  /*4bbf0*/  LDL.64 R80, [R1+0x18e0] ;  /* 0x0018e00001507983 */ /* 0x002f280000100a00 */
[----:B---3--:R1:W-:Y:S04]  /*4bc00*/  LDGSTS.E [R5+0x5f600], [R82.64], P0 ;  /* 0x5f60000052057fae */ /* 0x0083e80008121844 */
[----:B-1----:R-:W3:Y:S04]  /*4bc10*/  LDL.64 R82, [R1+0x18a8] ;  /* 0x0018a80001527983 */ /* 0x002ee80000100a00 */
[----:B--2---:R1:W-:Y:S04]  /*4bc20*/  LDGSTS.E [R5+0x60600], [R84.64], P0 ;  /* 0x6060000054057fae */ /* 0x0043e80008121844 */
[----:B-1----:R-:W2:Y:S04]  /*4bc30*/  LDL.64 R84, [R1+0x18a0] ;  /* 0x0018a00001547983 */ /* 0x002ea80000100a00 */
        /* <DEDUP_REMOVED lines=53> */
[----:B---3--:R1:W-:Y:S04]  /*4bf90*/  LDGSTS.E [R5+0x7c600], [R82.64], P0 ;  /* 0x7c60000052057fae */ /* 0x0083e80008121844 */
[----:B------:R-:W3:Y:S04]  /*4bfa0*/  LDL.64 R80, [R1+0x1068] ;  /* 0x0010680001507983 */ /* 0x000ee80000100a00 */
[----:B-1----:R-:W3:Y:S04]  /*4bfb0*/  LDL.64 R82, [R1+0x1228] ;  /* 0x0012280001527983 */ /* 0x002ee80000100a00 */
[----:B--2---:R1:W-:Y:S04]  /*4bfc0*/  LDGSTS.E [R5+0x7d600], [R84.64], P0 ;  /* 0x7d60000054057fae */ /* 0x0043e80008121844 */
[----:B-1----:R-:W2:Y:S04]  /*4bfd0*/  LDL.64 R84, [R1+0x1838] ;  /* 0x0018380001547983 */ /* 0x002ea80000100a00 */
[----:B------:R-:W1:Y:S02]  /*4bfe0*/  S2R R2, SR_TID.X ;  /* 0x0000000000027919 */ /* 0x000e640000002100 */
[----:B-1----:R-:W-:-:S02]  /*4bff0*/  LOP3.LUT R2, R2, 0x7f, RZ, 0xc0, !PT ;  /* 0x0000007f02027812 */ /* 0x002fc400078ec0ff */
[----:B------:R1:W-:Y:S04]  /*4c000*/  LDGSTS.E [R5+0x7e600], [R248.64], P0 ;  /* 0x7e600000f8057fae */ /* 0x0003e80008121844 */
[----:B-1----:R-:W3:Y:S01]  /*4c010*/  LDL.64 R248, [R1+0xd60] ;  /* 0x000d600001f87983 */ /* 0x002ee20000100a00 */
[----:B------:R-:W-:-:S05]  /*4c020*/  IMAD.SHL.U32 R2, R2, 0x4, RZ ;  /* 0x0000000402027824 */ /* 0x000fca00078e00ff */
[C---:B------:R-:W-:Y:S01]  /*4c030*/  LOP3.LUT R0, R2.reuse, 0x40, RZ, 0x3c, !PT ;  /* 0x0000004002007812 */ /* 0x040fe200078e3cff */
        /* <DEDUP_REMOVED lines=29> */
[----:B-1----:R1:W5:Y:S04]  /*4c210*/  LDL.LU.64 R84, [R1+0x3b60] ;  /* 0x003b600001547983 */ /* 0x0023680000300a00 */
[----:B------:R1:W-:Y:S04]  /*4c220*/  LDGSTS.E [R0+0x5c800], [R82.64], P0 ;  /* 0x5c80000052007fae */ /* 0x0003e80008121844 */
[----:B------:R-:W3:Y:S04]  /*4c230*/  LDL.64 R4, [R1+0xf60] ;  /* 0x000f600001047983 */ /* 0x000ee80000100a00 */
[----:B--2---:R-:W2:Y:S04]  /*4c240*/  LDL.64 R6, [R1+0x30d8] ;  /* 0x0030d80001067983 */ /* 0x004ea80000100a00 */
[----:B-1----:R-:W2:Y:S04]  /*4c250*/  LDL.64 R82, [R1+0xe20] ;  /* 0x000e200001527983 */ /* 0x002ea80000100a00 */
        /* <DEDUP_REMOVED lines=28> */
[----:B-1----:R-:W4:Y:S04]  /*4c420*/  LDL.64 R248, [R1+0x10d8] ;  /* 0x0010d80001f87983 */ /* 0x002f280000100a00 */
[----:B--2---:R1:W-:Y:S04]  /*4c430*/  LDGSTS.E [R0+0x5e800], [R82.64], P0 ;  /* 0x5e80000052007fae */ /* 0x0043e80008121844 */
        /* <DEDUP_REMOVED lines=25> */
[----:B-1----:R1:W5:Y:S04]  /*4c5d0*/  LDL.LU.64 R82, [R1+0x3b58] ;  /* 0x003b580001527983 */ /* 0x0023680000300a00 */
[----:B------:R1:W-:Y:S04]  /*4c5e0*/  LDGSTS.E [R0+0x78800], [R74.64], P0 ;  /* 0x788000004a007fae */ /* 0x0003e80008121844 */
[----:B------:R1:W-:Y:S04]  /*4c5f0*/  LDGSTS.E [R0+0x79800], [R76.64], P0 ;  /* 0x798000004c007fae */ /* 0x0003e80008121844 */
[----:B--2---:R-:W2:Y:S04]  /*4c600*/  LDL.64 R4, [R1+0x10d0] ;  /* 0x0010d00001047983 */ /* 0x004ea80000100a00 */
[----:B------:R1:W-:Y:S04]  /*4c610*/  LDGSTS.E [R0+0x7a800], [R78.64], P0 ;  /* 0x7a8000004e007fae */ /* 0x0003e80008121844 */
[----:B---3--:R-:W3:Y:S04]  /*4c620*/  LDL.64 R6, [R1+0x10c8] ;  /* 0x0010c80001067983 */ /* 0x008ee80000100a00 */
        /* <DEDUP_REMOVED lines=29> */
[----:B-1----:R-:W4:Y:S01]  /*4c800*/  LDL.64 R248, [R1+0xee8] ;  /* 0x000ee80001f87983 */ /* 0x002f220000100a00 */
[----:B------:R-:W-:-:S03]  /*4c810*/  LOP3.LUT R2, R2, 0x50, RZ, 0x3c, !PT ;  /* 0x0000005002027812 */ /* 0x000fc600078e3cff */
[----:B--2---:R1:W-:Y:S04]  /*4c820*/  LDGSTS.E [R0+0x7d800], [R4.64], P0 ;  /* 0x7d80000004007fae */ /* 0x0043e80008121844 */
[----:B---3--:R2:W-:Y:S04]  /*4c830*/  LDGSTS.E [R0+0x7e800], [R6.64], P0 ;  /* 0x7e80000006007fae */ /* 0x0085e80008121844 */
        /* <DEDUP_REMOVED lines=50> */
[----:B----4-:R-:W3:Y:S04]  /*4cb60*/  LDL.64 R64, [R1+0xf50] ;  /* 0x000f500001407983 */ /* 0x010ee80000100a00 */
[----:B------:R-:W3:Y:S04]  /*4cb70*/  LDL.64 R66, [R1+0xf48] ;  /* 0x000f480001427983 */ /* 0x000ee80000100a00 */
[----:B------:R-:W3:Y:S04]  /*4cb80*/  LDL.64 R68, [R1+0xf40] ;  /* 0x000f400001447983 */ /* 0x000ee80000100a00 */
[----:B------:R-:W3:Y:S04]  /*4cb90*/  LDL.64 R70, [R1+0xf18] ;  /* 0x000f180001467983 */ /* 0x000ee80000100a00 */
[----:B------:R-:W3:Y:S04]  /*4cba0*/  LDL.64 R72, [R1+0xf10] ;  /* 0x000f100001487983 */ /* 0x000ee80000100a00 */
[----:B------:R-:W3:Y:S04]  /*4cbb0*/  LDL.64 R74, [R1+0xf08] ;  /* 0x000f0800014a7983 */ /* 0x000ee80000100a00 */
[----:B------:R-:W3:Y:S04]  /*4cbc0*/  LDL.64 R76, [R1+0xf00] ;  /* 0x000f0000014c7983 */ /* 0x000ee80000100a00 */
[----:B------:R-:W3:Y:S04]  /*4cbd0*/  LDL.64 R78, [R1+0xed8] ;  /* 0x000ed800014e7983 */ /* 0x000ee80000100a00 */
[----:B--2---:R1:W-:Y:S04]  /*4cbe0*/  LDGSTS.E [R2+0x5ba00], [R80.64], P0 ;  /* 0x5ba0000050027fae */ /* 0x0043e80008121844 */
[----:B---3--:R2:W-:Y:S04]  /*4cbf0*/  LDGSTS.E [R2+0x5ca00], [R4.64], P0 ;  /* 0x5ca0000004027fae */ /* 0x0085e80008121844 */
[----:B------:R3:W-:Y:S04]  /*4cc00*/  LDGSTS.E [R2+0x5da00], [R6.64], P0 ;  /* 0x5da0000006027fae */ /* 0x0007e80008121844 */
[----:B-1----:R-:W4:Y:S04]  /*4cc10*/  LDL.64 R80, [R1+0xed0] ;  /* 0x000ed00001507983 */ /* 0x002f280000100a00 */
[----:B--2---:R-:W2:Y:S04]  /*4cc20*/  LDL.64 R4, [R1+0xec0] ;  /* 0x000ec00001047983 */ /* 0x004ea80000100a00 */
[----:B---3--:R-:W3:Y:S04]  /*4cc30*/  LDL.64 R6, [R1+0xe98] ;  /* 0x000e980001067983 */ /* 0x008ee80000100a00 */
        /* <DEDUP_REMOVED lines=53> */
[----:B------:R-:W3:Y:S04]  /*4cf90*/  LDL.64 R76, [R1+0x1ae8] ;  /* 0x001ae800014c7983 */ /* 0x000ee80000100a00 */
[----:B------:R-:W3:Y:S04]  /*4cfa0*/  LDL.64 R78, [R1+0x1ab0] ;  /* 0x001ab000014e7983 */ /* 0x000ee80000100a00 */
[----:B-1----:R-:W3:Y:S04]  /*4cfb0*/  LDL.64 R80, [R1+0xe88] ;  /* 0x000e880001507983 */ /* 0x002ee80000100a00 */
[----:B--2---:R1:W-:Y:S04]  /*4cfc0*/  LDGSTS.E [R2+0x7aa00], [R248.64], P0 ;  /* 0x7aa00000f8027fae */ /* 0x0043e80008121844 */
[----:B------:R2:W-:Y:S04]  /*4cfd0*/  LDGSTS.E [R2+0x7ba00], [R4.64], P0 ;  /* 0x7ba0000004027fae */ /* 0x0005e80008121844 */
[----:B---3--:R3:W-:Y:S04]  /*4cfe0*/  LDGSTS.E [R2+0x7ca00], [R6.64], P0 ;  /* 0x7ca0000006027fae */ /* 0x0087e80008121844 */
[----:B-1----:R-:W4:Y:S04]  /*4cff0*/  LDL.64 R248, [R1+0x1a78] ;  /* 0x001a780001f87983 */ /* 0x002f280000100a00 */
[----:B--2---:R-:W2:Y:S04]  /*4d000*/  LDL.64 R4, [R1+0xf28] ;  /* 0x000f280001047983 */ /* 0x004ea80000100a00 */
[----:B---3--:R-:W3:Y:S04]  /*4d010*/  LDL.64 R6, [R1+0x10e8] ;  /* 0x0010e80001067983 */ /* 0x008ee80000100a00 */
[----:B------:R1:W-:Y:S04]  /*4d020*/  LDGSTS.E [R2+0x7da00], [R8.64], P0 ;  /* 0x7da0000008027fae */ /* 0x0003e80008121844 */
        /* <DEDUP_REMOVED lines=29> */
[----:B------:R-:W2:Y:S04]  /*4d200*/  LDL.64 R10, [R1+0xe60] ;  /* 0x000e6000010a7983 */ /* 0x000ea80000100a00 */
[----:B---3--:R-:W4:Y:S04]  /*4d210*/  LDL.64 R12, [R1+0xfe0] ;  /* 0x000fe000010c7983 */ /* 0x008f280000100a00 */
[----:B----4-:R-:W4:Y:S04]  /*4d220*/  LDL.64 R248, [R1+0xda0] ;  /* 0x000da00001f87983 */ /* 0x010f280000100a00 */
        /* <DEDUP_REMOVED lines=22> */
[----:B------:R-:W4:Y:S01]  /*4d390*/  LDL.64 R78, [R1+0xdc8] ;  /* 0x000dc800014e7983 */ /* 0x000f220000100a00 */
[----:B------:R-:W-:-:S03]  /*4d3a0*/  LOP3.LUT R47, R47, 0x70, RZ, 0x3c, !PT ;  /* 0x000000702f2f7812 */ /* 0x000fc600078e3cff */
[----:B------:R-:W4:Y:S04]  /*4d3b0*/  LDL.64 R2, [R1+0xe00] ;  /* 0x000e000001027983 */ /* 0x000f280000100a00 */
[----:B--2---:R1:W-:Y:S04]  /*4d3c0*/  LDGSTS.E [R46+0x59c00], [R80.64], P0 ;  /* 0x59c00000502e7fae */ /* 0x0043e80008121844 */
[----:B------:R2:W-:Y:S04]  /*4d3d0*/  LDGSTS.E [R46+0x5ac00], [R4.64], P0 ;  /* 0x5ac00000042e7fae */ /* 0x0005e80008121844 */
[----:B------:R2:W-:Y:S04]  /*4d3e0*/  LDGSTS.E [R46+0x5bc00], [R6.64], P0 ;  /* 0x5bc00000062e7fae */ /* 0x0005e80008121844 */
[----:B-1----:R-:W3:Y:S04]  /*4d3f0*/  LDL.64 R80, [R1+0xd98] ;  /* 0x000d980001507983 */ /* 0x002ee80000100a00 */
[----:B------:R1:W-:Y:S04]  /*4d400*/  LDGSTS.E [R46+0x5cc00], [R8.64], P0 ;  /* 0x5cc00000082e7fae */ /* 0x0003e80008121844 */
[----:B--2---:R-:W2:Y:S04]  /*4d410*/  LDL.64 R4, [R1+0xd80] ;  /* 0x000d800001047983 */ /* 0x004ea80000100a00 */
[----:B------:R-:W2:Y:S04]  /*4d420*/  LDL.64 R6, [R1+0xd78] ;  /* 0x000d780001067983 */ /* 0x000ea80000100a00 */
[----:B-1----:R-:W2:Y:S04]  /*4d430*/  LDL.64 R8, [R1+0xd58] ;  /* 0x000d580001087983 */ /* 0x002ea80000100a00 */
[----:B----4-:R1:W-:Y:S04]  /*4d440*/  LDGSTS.E [R46+0x5dc00], [R248.64], P0 ;  /* 0x5dc00000f82e7fae */ /* 0x0103e80008121844 */
[----:B------:R4:W-:Y:S04]  /*4d450*/  LDGSTS.E [R46+0x5ec00], [R10.64], P0 ;  /* 0x5ec000000a2e7fae */ /* 0x0009e80008121844 */
[----:B------:R4:W-:Y:S04]  /*4d460*/  LDGSTS.E [R46+0x5fc00], [R12.64], P0 ;  /* 0x5fc000000c2e7fae */ /* 0x0009e80008121844 */
[----:B-1----:R-:W2:Y:S04]  /*4d470*/  LDL.64 R248, [R1+0xd88] ;  /* 0x000d880001f87983 */ /* 0x002ea80000100a00 */
[----:B----4-:R-:W4:Y:S04]  /*4d480*/  LDL.64 R10, [R1+0xd50] ;  /* 0x000d5000010a7983 */ /* 0x010f280000100a00 */
[----:B------:R1:W-:Y:S04]  /*4d490*/  LDGSTS.E [R46+0x60c00], [R14.64], P0 ;  /* 0x60c000000e2e7fae */ /* 0x0003e80008121844 */
[----:B------:R-:W4:Y:S04]  /*4d4a0*/  LDL.64 R12, [R1+0xd18] ;  /* 0x000d1800010c7983 */ /* 0x000f280000100a00 */
[----:B------:R1:W-:Y:S04]  /*4d4b0*/  LDGSTS.E [R46+0x61c00], [R16.64], P0 ;  /* 0x61c00000102e7fae */ /* 0x0003e80008121844 */
[----:B-1----:R-:W4:Y:S04]  /*4d4c0*/  LDL.64 R14, [R1+0xd10] ;  /* 0x000d1000010e7983 */ /* 0x002f280000100a00 */
        /* <DEDUP_REMOVED lines=41> */
[----:B---3--:R-:W3:Y:S04]  /*4d760*/  LDL.64 R76, [R1+0x1b88] ;  /* 0x001b8800014c7983 */ /* 0x008ee80000100a00 */
[----:B------:R1:W-:Y:S04]  /*4d770*/  LDGSTS.E [R46+0x77c00], [R80.64], P0 ;  /* 0x77c00000502e7fae */ /* 0x0003e80008121844 */
[----:B-1----:R-:W3:Y:S04]  /*4d780*/  LDL.64 R78, [R1+0x1b50] ;  /* 0x001b5000014e7983 */ /* 0x002ee80000100a00 */
[----:B------:R-:W3:Y:S04]  /*4d790*/  LDL.64 R80, [R1+0x1b18] ;  /* 0x001b180001507983 */ /* 0x000ee80000100a00 */
[----:B--2---:R1:W-:Y:S04]  /*4d7a0*/  LDGSTS.E [R46+0x78c00], [R248.64], P0 ;  /* 0x78c00000f82e7fae */ /* 0x0043e80008121844 */
[----:B------:R2:W-:Y:S04]  /*4d7b0*/  LDGSTS.E [R46+0x79c00], [R4.64], P0 ;  /* 0x79c00000042e7fae */ /* 0x0005e80008121844 */
[----:B------:R2:W-:Y:S04]  /*4d7c0*/  LDGSTS.E [R46+0x7ac00], [R6.64], P0 ;  /* 0x7ac00000062e7fae */ /* 0x0005e80008121844 */
[----:B-1----:R-:W2:Y:S04]  /*4d7d0*/  LDL.64 R248, [R1+0x1ae0] ;  /* 0x001ae00001f87983 */ /* 0x002ea80000100a00 */
[----:B------:R1:W-:Y:S04]  /*4d7e0*/  LDGSTS.E [R46+0x7bc00], [R8.64], P0 ;  /* 0x7bc00000082e7fae */ /* 0x0003e80008121844 */
[----:B----4-:R4:W-:Y:S04]  /*4d7f0*/  LDGSTS.E [R46+0x7cc00], [R10.64], P0 ;  /* 0x7cc000000a2e7fae */ /* 0x0109e80008121844 */
[----:B------:R1:W-:Y:S04]  /*4d800*/  LDGSTS.E [R46+0x7dc00], [R12.64], P0 ;  /* 0x7dc000000c2e7fae */ /* 0x0003e80008121844 */
[----:B------:R1:W-:Y:S04]  /*4d810*/  LDGSTS.E [R46+0x7ec00], [R14.64], P0 ;  /* 0x7ec000000e2e7fae */ /* 0x0003e80008121844 */
[----:B------:R3:W-:Y:S04]  /*4d820*/  LDGSTS.E [R46+0x7fc00], [R16.64], P0 ;  /* 0x7fc00000102e7fae */ /* 0x0007e80008121844 */
[----:B------:R1:W-:Y:S04]  /*4d830*/  LDGSTS.E [R47+0x40e00], [R18.64], P0 ;  /* 0x40e00000122f7fae */ /* 0x0003e80008121844 */
[----:B-1----:R-:W2:Y:S04]  /*4d840*/  LDL.64 R14, [R1+0xfc8] ;  /* 0x000fc800010e7983 */ /* 0x002ea80000100a00 */
[----:B------:R1:W-:Y:S04]  /*4d850*/  LDGSTS.E [R47+0x41e00], [R20.64], P0 ;  /* 0x41e00000142f7fae */ /* 0x0003e80008121844 */
[----:B------:R-:W2:Y:S04]  /*4d860*/  LDL.64 R18, [R1+0x1048] ;  /* 0x0010480001127983 */ /* 0x000ea80000100a00 */
        /* <DEDUP_REMOVED lines=31> */
[----:B----4-:R-:W4:Y:S04]  /*4da60*/  LDL.64 R70, [R1+0x908] ;  /* 0x0009080001467983 */ /* 0x010f280000100a00 */
[----:B------:R3:W-:Y:S04]  /*4da70*/  LDGSTS.E [R47+0x52e00], [R74.64], P0 ;  /* 0x52e000004a2f7fae */ /* 0x0007e80008121844 */
[----:B-1----:R-:W4:Y:S04]  /*4da80*/  LDL.64 R72, [R1+0x1128] ;  /* 0x0011280001487983 */ /* 0x002f280000100a00 */
[----:B---3--:R1:W-:Y:S04]  /*4da90*/  LDGSTS.E [R47+0x53e00], [R76.64], P0 ;  /* 0x53e000004c2f7fae */ /* 0x0083e80008121844 */
[----:B------:R-:W3:Y:S04]  /*4daa0*/  LDL.64 R74, [R1+0xf68] ;  /* 0x000f6800014a7983 */ /* 0x000ee80000100a00 */
[----:B------:R1:W-:Y:S04]  /*4dab0*/  LDGSTS.E [R47+0x54e00], [R78.64], P0 ;  /* 0x54e000004e2f7fae */ /* 0x0003e80008121844 */
[----:B-1----:R-:W3:Y:S04]  /*4dac0*/  LDL.64 R76, [R1+0x1a38] ;  /* 0x001a3800014c7983 */ /* 0x002ee80000100a00 */
[----:B------:R1:W-:Y:S04]  /*4dad0*/  LDGSTS.E [R47+0x55e00], [R80.64], P0 ;  /* 0x55e00000502f7fae */ /* 0x0003e80008121844 */
[----:B------:R-:W3:Y:S04]  /*4dae0*/  LDL.64 R78, [R1+0x1a70] ;  /* 0x001a7000014e7983 */ /* 0x000ee80000100a00 */
[----:B------:R-:W3:Y:S04]  /*4daf0*/  LDL.64 R16, [R1+0x1008] ;  /* 0x0010080001107983 */ /* 0x000ee80000100a00 */
[----:B-1----:R-:W3:Y:S04]  /*4db00*/  LDL.64 R80, [R1+0x1aa8] ;  /* 0x001aa80001507983 */ /* 0x002ee80000100a00 */
[----:B------:R-:W4:Y:S04]  /*4db10*/  LDL.64 R12, [R1+0xf88] ;  /* 0x000f8800010c7983 */ /* 0x000f280000100a00 */
[----:B------:R-:W4:Y:S04]  /*4db20*/  LDL.64 R10, [R1+0xf58] ;  /* 0x000f5800010a7983 */ /* 0x000f280000100a00 */
[----:B------:R-:W4:Y:S04]  /*4db30*/  LDL.64 R8, [R1+0xe50] ;  /* 0x000e500001087983 */ /* 0x000f280000100a00 */
[----:B--2---:R-:W2:Y:S04]  /*4db40*/  LDL.64 R6, [R1+0xe40] ;  /* 0x000e400001067983 */ /* 0x004ea80000100a00 */
[----:B------:R-:W2:Y:S04]  /*4db50*/  LDL.64 R4, [R1+0xe10] ;  /* 0x000e100001047983 */ /* 0x000ea80000100a00 */
[----:B------:R1:W-:Y:S04]  /*4db60*/  LDGSTS.E [R47+0x56e00], [R248.64], P0 ;  /* 0x56e00000f82f7fae */ /* 0x0003e80008121844 */
[----:B-1----:R-:W2:Y:S04]  /*4db70*/  LDL.64 R248, [R1+0xdd0] ;  /* 0x000dd00001f87983 */ /* 0x002ea80000100a00 */
[----:B---3--:R1:W-:Y:S04]  /*4db80*/  LDGSTS.E [R47+0x57e00], [R80.64], P0 ;  /* 0x57e00000502f7fae */ /* 0x0083e80008121844 */
[----:B------:R3:W-:Y:S04]  /*4db90*/  LDGSTS.E [R47+0x58e00], [R78.64], P0 ;  /* 0x58e000004e2f7fae */ /* 0x0007e80008121844 */
[----:B------:R4:W-:Y:S04]  /*4dba0*/  LDGSTS.E [R47+0x59e00], [R76.64], P0 ;  /* 0x59e000004c2f7fae */ /* 0x0009e80008121844 */
[----:B-1----:R1:W5:Y:S04]  /*4dbb0*/  LDL.LU.64 R80, [R1+0x3b50] ;  /* 0x003b500001507983 */ /* 0x0023680000300a00 */
[----:B---3--:R1:W5:Y:S04]  /*4dbc0*/  LDL.LU.64 R78, [R1+0x3b48] ;  /* 0x003b4800014e7983 */ /* 0x0083680000300a00 */
[----:B----4-:R1:W5:Y:S04]  /*4dbd0*/  LDL.LU.64 R76, [R1+0x3b40] ;  /* 0x003b4000014c7983 */ /* 0x0103680000300a00 */
[----:B------:R3:W-:Y:S04]  /*4dbe0*/  LDGSTS.E [R47+0x5ae00], [R74.64], P0 ;  /* 0x5ae000004a2f7fae */ /* 0x0007e80008121844 */
[----:B------:R4:W-:Y:S04]  /*4dbf0*/  LDGSTS.E [R47+0x5be00], [R72.64], P0 ;  /* 0x5be00000482f7fae */ /* 0x0009e80008121844 */
[----:B------:R1:W-:Y:S04]  /*4dc00*/  LDGSTS.E [R47+0x5ce00], [R70.64], P0 ;  /* 0x5ce00000462f7fae */ /* 0x0003e80008121844 */
[----:B---3--:R3:W5:Y:S04]  /*4dc10*/  LDL.LU.64 R74, [R1+0x3b38] ;  /* 0x003b3800014a7983 */ /* 0x0087680000300a00 */
[----:B----4-:R3:W5:Y:S04]  /*4dc20*/  LDL.LU.64 R72, [R1+0x3b30] ;  /* 0x003b300001487983 */ /* 0x0107680000300a00 */
[----:B-1----:R3:W5:Y:S04]  /*4dc30*/  LDL.LU.64 R70, [R1+0x3b28] ;  /* 0x003b280001467983 */ /* 0x0027680000300a00 */
[----:B------:R1:W-:Y:S04]  /*4dc40*/  LDGSTS.E [R47+0x5de00], [R68.64], P0 ;  /* 0x5de00000442f7fae */ /* 0x0003e80008121844 */
[----:B------:R4:W-:Y:S04]  /*4dc50*/  LDGSTS.E [R47+0x5ee00], [R66.64], P0 ;  /* 0x5ee00000422f7fae */ /* 0x0009e80008121844 */
[----:B------:R3:W-:Y:S04]  /*4dc60*/  LDGSTS.E [R47+0x5fe00], [R64.64], P0 ;  /* 0x5fe00000402f7fae */ /* 0x0007e80008121844 */
[----:B-1----:R1:W5:Y:S04]  /*4dc70*/  LDL.LU.64 R68, [R1+0x3b20] ;  /* 0x003b200001447983 */ /* 0x0023680000300a00 */
[----:B----4-:R1:W5:Y:S04]  /*4dc80*/  LDL.LU.64 R66, [R1+0x3b18] ;  /* 0x003b180001427983 */ /* 0x0103680000300a00 */
[----:B---3--:R1:W5:Y:S04]  /*4dc90*/  LDL.LU.64 R64, [R1+0x3b10] ;  /* 0x003b100001407983 */ /* 0x0083680000300a00 */
        /* <DEDUP_REMOVED lines=11> */
[----:B--2---:R3:W5:Y:S04]  /*4dd50*/  LDL.LU.64 R52, [R1+0x3ae0] ;  /* 0x003ae00001347983 */ /* 0x0047680000300a00 */
[----:B------:R1:W-:Y:S04]  /*4dd60*/  LDGSTS.E [R47+0x66e00], [R30.64], P0 ;  /* 0x66e000001e2f7fae */ /* 0x0003e80008121844 */
[----:B------:R2:W-:Y:S04]  /*4dd70*/  LDGSTS.E [R47+0x67e00], [R28.64], P0 ;  /* 0x67e000001c2f7fae */ /* 0x0005e80008121844 */
[----:B------:R4:W-:Y:S04]  /*4dd80*/  LDGSTS.E [R47+0x68e00], [R26.64], P0 ;  /* 0x68e000001a2f7fae */ /* 0x0009e80008121844 */
[----:B-1----:R3:W5:Y:S04]  /*4dd90*/  LDL.LU.64 R30, [R1+0x3ad8] ;  /* 0x003ad800011e7983 */ /* 0x0027680000300a00 */
[----:B--2---:R3:W5:Y:S04]  /*4dda0*/  LDL.LU.64 R28, [R1+0x3ad0] ;  /* 0x003ad000011c7983 */ /* 0x0047680000300a00 */
[----:B----4-:R3:W5:Y:S04]  /*4ddb0*/  LDL.LU.64 R26, [R1+0x3ac8] ;  /* 0x003ac800011a7983 */ /* 0x0107680000300a00 */
        /* <DEDUP_REMOVED lines=23> */
[----:B----4-:R3:W5:Y:S04]  /*4df30*/  LDL.LU R3, [R1+0x3a6c] ;  /* 0x003a6c0001037983 */ /* 0x0107680000300800 */
[----:B------:R3:W-:Y:S04]  /*4df40*/  STL [R1+0xb64], RZ ;  /* 0x000b64ff01007387 */ /* 0x0007e80000100800 */
        /* <DEDUP_REMOVED lines=173> */
[----:B-1----:R-:W-:-:S03]  /*4ea20*/  CS2R R38, SRZ ;  /* 0x0000000000267805 */ /* 0x002fc6000001ff00 */
[----:B------:R-:W0:Y:S01]  /*4ea30*/  LDGDEPBAR ;  /* 0x00000000000079af */ /* 0x000e220000000000 */
[----:B--2---:R-:W-:Y:S01]  /*4ea40*/  CS2R R36, SRZ ;  /* 0x0000000000247805 */ /* 0x004fe2000001ff00 */
[----:B------:R-:W-:Y:S01]  /*4ea50*/  CS2R R40, SRZ ;  /* 0x0000000000287805 */ /* 0x000fe2000001ff00 */
[----:B------:R-:W-:Y:S01]  /*4ea60*/  CS2R R42, SRZ ;  /* 0x00000000002a7805 */ /* 0x000fe2000001ff00 */
[----:B---3--:R-:W-:Y:S01]  /*4ea70*/  CS2R R34, SRZ ;  /* 0x0000000000227805 */ /* 0x008fe2000001ff00 */
[----:B------:R-:W-:Y:S01]  /*4ea80*/  CS2R R44, SRZ ;  /* 0x00000000002c7805 */ /* 0x000fe2000001ff00 */
[----:B----4-:R-:W-:Y:S01]  /*4ea90*/  CS2R R48, SRZ ;  /* 0x0000000000307805 */ /* 0x010fe2000001ff00 */
[----:B------:R-:W-:Y:S01]  /*4eaa0*/  CS2R R50, SRZ ;  /* 0x0000000000327805 */ /* 0x000fe2000001ff00 */
[----:B------:R-:W-:Y:S01]  /*4eab0*/  CS2R R32, SRZ ;  /* 0x0000000000207805 */ /* 0x000fe2000001ff00 */
[----:B------:R-:W-:Y:S01]  /*4eac0*/  CS2R R46, SRZ ;  /* 0x00000000002e7805 */ /* 0x000fe2000001ff00 */
[----:B------:R-:W-:Y:S01]  /*4ead0*/  CS2R R248, SRZ ;  /* 0x0000000000f87805 */ /* 0x000fe2000001ff00 */
[----:B------:R-:W-:Y:S01]  /*4eae0*/  CS2R R250, SRZ ;  /* 0x0000000000fa7805 */ /* 0x000fe2000001ff00 */
[----:B------:R-:W-:Y:S05]  /*4eaf0*/  @!P1 BRA `(.L_x_0) ;  /* 0x0008ef6000009947 */ /* 0x000fea0003800000 */
[----:B------:R-:W2:Y:S04]  /*4eb00*/  LDL.LU.64 R50, [R1+0x23f8] ;  /* 0x0023f80001327983 */ /* 0x000ea80000300a00 */
[----:B------:R-:W3:Y:S04]  /*4eb10*/  LDL.LU.64 R34, [R1+0x2400] ;  /* 0x0024000001227983 */ /* 0x000ee80000300a00 */
[----:B------:R-:W4:Y:S04]  /*4eb20*/  LDL.LU.64 R40, [R1+0x2178] ;  /* 0x0021780001287983 */ /* 0x000f280000300a00 */
[----:B------:R-:W3:Y:S04]  /*4eb30*/  LDL.LU.64 R42, [R1+0x2170] ;  /* 0x00217000012a7983 */ /* 0x000ee80000300a00 */
[----:B------:R-:W3:Y:S04]  /*4eb40*/  LDL.LU.64 R48, [R1+0x5e0] ;  /* 0x0005e00001307983 */ /* 0x000ee80000300a00 */
[----:B------:R-:W3:Y:S04]  /*4eb50*/  LDL.LU.64 R248, [R1+0x528] ;  /* 0x0005280001f87983 */ /* 0x000ee80000300a00 */
[----:B------:R-:W4:Y:S04]  /*4eb60*/  LDL.LU.64 R36, [R1+0x2298] ;  /* 0x0022980001247983 */ /* 0x000f280000300a00 */
[----:B------:R-:W4:Y:S04]  /*4eb70*/  LDL.LU.64 R250, [R1+0x2290] ;  /* 0x0022900001fa7983 */ /* 0x000f280000300a00 */
[----:B------:R-:W4:Y:S04]  /*4eb80*/  LDL.LU.64 R38, [R1+0x2168] ;  /* 0x0021680001267983 */ /* 0x000f280000300a00 */
[----:B------:R-:W4:Y:S04]  /*4eb90*/  LDL.LU.64 R44, [R1+0x2160] ;  /* 0x00216000012c7983 */ /* 0x000f280000300a00 */
[----:B--2---:R1:W-:Y:S04]  /*4eba0*/  STL [R1+0x2ff8], R50 ;  /* 0x002ff83201007387 */ /* 0x0043e80000100800 */
[----:B------:R-:W2:Y:S01]  /*4ebb0*/  LDL.LU.64 R46, [R1+0x520] ;  /* 0x00052000012e7983 */ /* 0x000ea20000300a00 */
[----:B------:R-:W-:-:S03]  /*4ebc0*/  MOV R0, R51 ;  /* 0x0000003300007202 */ /* 0x000fc60000000f00 */
[----:B-1----:R-:W2:Y:S04]  /*4ebd0*/  LDL.LU.64 R50, [R1+0x518] ;  /* 0x0005180001327983 */ /* 0x002ea80000300a00 */
[----:B------:R1:W-:Y:S04]  /*4ebe0*/  STL [R1+0x2ff4], R0 ;  /* 0x002ff40001007387 */ /* 0x0003e80000100800 */
[----:B---3--:R-:W-:Y:S04]  /*4ebf0*/  STL [R1+0x3000], R34 ;  /* 0x0030002201007387 */ /* 0x008fe80000100800 */
[----:B----4-:R-:W-:Y:S01]  /*4ec00*/  STL [R1+0x3004], R40 ;  /* 0x0030042801007387 */ /* 0x010fe20000100800 */
[----:B-1----:R-:W-:-:S05]  /*4ec10*/  IMAD.MOV.U32 R0, RZ, RZ, R35 ;  /* 0x000000ffff007224 */ /* 0x002fca00078e0023 */
[----:B------:R1:W-:Y:S04]  /*4ec20*/  STL [R1+0x2ffc], R0 ;  /* 0x002ffc0001007387 */ /* 0x0003e80000100800 */
[----:B------:R-:W-:Y:S01]  /*4ec30*/  STL [R1+0x2ff0], R42 ;  /* 0x002ff02a01007387 */ /* 0x000fe20000100800 */
[----:B-1----:R-:W-:-:S05]  /*4ec40*/  IMAD.MOV.U32 R0, RZ, RZ, R41 ;  /* 0x000000ffff007224 */ /* 0x002fca00078e0029 */
[----:B------:R1:W-:Y:S04]  /*4ec50*/  STL [R1+0x2fec], R0 ;  /* 0x002fec0001007387 */ /* 0x0003e80000100800 */
[----:B------:R-:W-:Y:S01]  /*4ec60*/  STL [R1+0x2fe8], R48 ;  /* 0x002fe83001007387 */ /* 0x000fe20000100800 */
[----:B-1----:R-:W-:-:S05]  /*4ec70*/  IMAD.MOV.U32 R0, RZ, RZ, R43 ;  /* 0x000000ffff007224 */ /* 0x002fca00078e002b */
[----:B------:R1:W-:Y:S04]  /*4ec80*/  STL [R1+0x2fe4], R0 ;  /* 0x002fe40001007387 */ /* 0x0003e80000100800 */
[----:B------:R-:W-:Y:S01]  /*4ec90*/  STL [R1+0x2fe0], R248 ;  /* 0x002fe0f801007387 */ /* 0x000fe20000100800 */
[----:B-1----:R-:W-:-:S05]  /*4eca0*/  IMAD.MOV.U32 R0, RZ, RZ, R49 ;  /* 0x000000ffff007224 */ /* 0x002fca00078e0031 */
[----:B------:R1:W-:Y:S02]  /*4ecb0*/  STL [R1+0x2fdc], R0 ;  /* 0x002fdc0001007387 */ /* 0x0003e40000100800 */
[----:B-1----:R-:W-:Y:S02]  /*4ecc0*/  IMAD.MOV.U32 R0, RZ, RZ, R249 ;  /* 0x000000ffff007224 */ /* 0x002fe400078e00f9 */
[----:B------:R-:W3:Y:S04]  /*4ecd0*/  LDL.LU.64 R248, [R1+0x2288] ;  /* 0x0022880001f87983 */ /* 0x000ee80000300a00 */
[----:B------:R1:W-:Y:S04]  /*4ece0*/  STL [R1+0x2fd4], R0 ;  /* 0x002fd40001007387 */ /* 0x0003e80000100800 */
[----:B------:R-:W-:Y:S04]  /*4ecf0*/  STL [R1+0x2fd8], R150 ;  /* 0x002fd89601007387 */ /* 0x000fe80000100800 */
[----:B------:R-:W-:Y:S04]  /*4ed00*/  STL [R1+0x2fcc], R151 ;  /* 0x002fcc9701007387 */ /* 0x000fe80000100800 */
[----:B------:R-:W4:Y:S04]  /*4ed10*/  LDL.LU.64 R34, [R1+0x2280] ;  /* 0x0022800001227983 */ /* 0x000f280000300a00 */
[----:B------:R-:W-:Y:S04]  /*4ed20*/  STL [R1+0x2fd0], R148 ;  /* 0x002fd09401007387 */ /* 0x000fe80000100800 */
[----:B------:R-:W4:Y:S04]  /*4ed30*/  LDL.LU.64 R40, [R1+0x2158] ;  /* 0x0021580001287983 */ /* 0x000f280000300a00 */
[----:B------:R-:W-:Y:S04]  /*4ed40*/  STL [R1+0x2fc4], R149 ;  /* 0x002fc49501007387 */ /* 0x000fe80000100800 */
[----:B------:R-:W4:Y:S04]  /*4ed50*/  LDL.LU.64 R42, [R1+0x2150] ;  /* 0x00215000012a7983 */ /* 0x000f280000300a00 */
[----:B------:R-:W-:Y:S04]  /*4ed60*/  STL [R1+0x2fc8], R36 ;  /* 0x002fc82401007387 */ /* 0x000fe80000100800 */
[----:B------:R-:W4:Y:S01]  /*4ed70*/  LDL.LU.64 R48, [R1+0x510] ;  /* 0x0005100001307983 */ /* 0x000f220000300a00 */
[----:B-1----:R-:W-:-:S03]  /*4ed80*/  MOV R0, R37 ;  /* 0x0000002500007202 */ /* 0x002fc60000000f00 */
[----:B------:R-:W-:Y:S04]  /*4ed90*/  STL [R1+0x2fc0], R250 ;  /* 0x002fc0fa01007387 */ /* 0x000fe80000100800 */
[----:B------:R1:W-:Y:S02]  /*4eda0*/  STL [R1+0x2fbc], R0 ;  /* 0x002fbc0001007387 */ /* 0x0003e40000100800 */
[----:B-1----:R-:W-:Y:S02]  /*4edb0*/  IMAD.MOV.U32 R0, RZ, RZ, R251 ;  /* 0x000000ffff007224 */ /* 0x002fe400078e00fb */
[----:B------:R-:W4:Y:S04]  /*4edc0*/  LDL.LU.64 R250, [R1+0x40] ;  /* 0x0000400001fa7983 */ /* 0x000f280000300a00 */
[----:B------:R1:W-:Y:S04]  /*4edd0*/  STL [R1+0x2fb4], R0 ;  /* 0x002fb40001007387 */ /* 0x0003e80000100800 */
[----:B------:R-:W-:Y:S04]  /*4ede0*/  STL [R1+0x2fb8], R38 ;  /* 0x002fb82601007387 */ /* 0x000fe80000100800 */
[----:B------:R-:W-:Y:S01]  /*4edf0*/  STL [R1+0x2fb0], R44 ;  /* 0x002fb02c01007387 */ /* 0x000fe20000100800 */
[----:B-1----:R-:W-:-:S05]  /*4ee00*/  IMAD.MOV.U32 R0, RZ, RZ, R39 ;  /* 0x000000ffff007224 */ /* 0x002fca00078e0027 */
[----:B------:R1:W-:Y:S02]  /*4ee10*/  STL [R1+0x2fac], R0 ;  /* 0x002fac0001007387 */ /* 0x0003e40000100800 */
[----:B-1----:R-:W-:Y:S02]  /*4ee20*/  IMAD.MOV.U32 R0, RZ, RZ, R45 ;  /* 0x000000ffff007224 */ /* 0x002fe400078e002d */
[----:B--2---:R-:W-:Y:S04]  /*4ee30*/  STL [R1+0x2fa8], R46 ;  /* 0x002fa82e01007387 */ /* 0x004fe80000100800 */
[----:B------:R1:W-:Y:S04]  /*4ee40*/  STL [R1+0x2fa4], R0 ;  /* 0x002fa40001007387 */ /* 0x0003e80000100800 */
[----:B------:R-:W-:Y:S01]  /*4ee50*/  STL [R1+0x2fa0], R50 ;  /* 0x002fa03201007387 */ /* 0x000fe20000100800 */
[----:B-1----:R-:W-:-:S05]  /*4ee60*/  IMAD.MOV.U32 R0, RZ, RZ, R47 ;  /* 0x000000ffff007224 */ /* 0x002fca00078e002f */
[----:B------:R1:W-:Y:S04]  /*4ee70*/  STL [R1+0x2f9c], R0 ;  /* 0x002f9c0001007387 */ /* 0x0003e80000100800 */
[----:B------:R-:W2:Y:S04]  /*4ee80*/  LDL.LU.64 R36, [R1+0x2278] ;  /* 0x0022780001247983 */ /* 0x000ea80000300a00 */
[----:B------:R-:W2:Y:S01]  /*4ee90*/  LDL.LU.64 R38, [R1+0x2270] ;  /* 0x0022700001267983 */ /* 0x000ea20000300a00 */
[----:B-1----:R-:W-:-:S05]  /*4eea0*/  IMAD.MOV.U32 R0, RZ, RZ, R51 ;  /* 0x000000ffff007224 */ /* 0x002fca00078e0033 */
[----:B------:R1:W-:Y:S04]  /*4eeb0*/  STL [R1+0x2f94], R0 ;  /* 0x002f940001007387 */ /* 0x0003e80000100800 */
[----:B------:R-:W-:Y:S04]  /*4eec0*/  STL [R1+0x2f98], R146 ;  /* 0x002f989201007387 */ /* 0x000fe80000100800 */
[----:B------:R-:W2:Y:S04]  /*4eed0*/  LDL.LU.64 R44, [R1+0x2148] ;  /* 0x00214800012c7983 */ /* 0x000ea80000300a00 */
[----:B------:R-:W-:Y:S04]  /*4eee0*/  STL [R1+0x2f8c], R147 ;  /* 0x002f8c9301007387 */ /* 0x000fe80000100800 */
[----:B------:R-:W2:Y:S04]  /*4eef0*/  LDL.LU.64 R46, [R1+0x2140] ;  /* 0x00214000012e7983 */ /* 0x000ea80000300a00 */
[----:B------:R-:W-:Y:S04]  /*4ef00*/  STL [R1+0x2f90], R144 ;  /* 0x002f909001007387 */ /* 0x000fe80000100800 */
[----:B------:R-:W2:Y:S04]  /*4ef10*/  LDL.LU.64 R50, [R1+0x8] ;  /* 0x0000080001327983 */ /* 0x000ea80000300a00 */
[----:B------:R-:W-:Y:S04]  /*4ef20*/  STL [R1+0x2f84], R145 ;  /* 0x002f849101007387 */ /* 0x000fe80000100800 */
[----:B---3--:R3:W-:Y:S01]  /*4ef30*/  STL [R1+0x2f88], R248 ;  /* 0x002f88f801007387 */ /* 0x0087e20000100800 */
[----:B-1----:R-:W-:-:S03]  /*4ef40*/  MOV R0, R249 ;  /* 0x000000f900007202 */ /* 0x002fc60000000f00 */
[----:B---3--:R-:W3:Y:S04]  /*4ef50*/  LDL.LU.64 R248, [R1] ;  /* 0x0000000001f87983 */ /* 0x008ee80000300a00 */
[----:B------:R1:W-:Y:S04]  /*4ef60*/  STL [R1+0x2f7c], R0 ;  /* 0x002f7c0001007387 */ /* 0x0003e80000100800 */
[----:B----4-:R-:W-:Y:S01]  /*4ef70*/  STL [R1+0x2f80], R34 ;  /* 0x002f802201007387 */ /* 0x010fe20000100800 */
[----:B-1----:R-:W-:-:S03]  /*4ef80*/  IMAD.MOV.U32 R0, RZ, RZ, R35 ;  /* 0x000000ffff007224 */ /* 0x002fc600078e0023 */
[----:B------:R-:W-:Y:S04]  /*4ef90*/  STL [R1+0x2f78], R40 ;  /* 0x002f782801007387 */ /* 0x000fe80000100800 */
[----:B------:R1:W-:Y:S04]  /*4efa0*/  STL [R1+0x2f74], R0 ;  /* 0x002f740001007387 */ /* 0x0003e80000100800 */
[----:B------:R-:W-:Y:S01]  /*4efb0*/  STL [R1+0x2f70], R42 ;  /* 0x002f702a01007387 */ /* 0x000fe20000100800 */
[----:B-1----:R-:W-:-:S05]  /*4efc0*/  IMAD.MOV.U32 R0, RZ, RZ, R41 ;  /* 0x000000ffff007224 */ /* 0x002fca00078e0029 */
[----:B------:R1:W-:Y:S04]  /*4efd0*/  STL [R1+0x2f6c], R0 ;  /* 0x002f6c0001007387 */ /* 0x0003e80000100800 */
[----:B------:R-:W-:Y:S01]  /*4efe0*/  STL [R1+0x2f68], R48 ;  /* 0x002f683001007387 */ /* 0x000fe20000100800 */
[----:B-1----:R-:W-:-:S05]  /*4eff0*/  IMAD.MOV.U32 R0, RZ, RZ, R43 ;  /* 0x000000ffff007224 */ /* 0x002fca00078e002b */
[----:B------:R1:W-:Y:S04]  /*4f000*/  STL [R1+0x2f64], R0 ;  /* 0x002f640001007387 */ /* 0x0003e80000100800 */
[----:B------:R-:W4:Y:S04]  /*4f010*/  LDL.LU.64 R40, [R1+0x2268] ;  /* 0x0022680001287983 */ /* 0x000f280000300a00 */
[----:B------:R-:W4:Y:S01]  /*4f020*/  LDL.LU.64 R42, [R1+0x2260] ;  /* 0x00226000012a7983 */ /* 0x000f220000300a00 */
[----:B-1----:R-:W-:-:S05]  /*4f030*/  IMAD.MOV.U32 R0, RZ, RZ, R49 ;  /* 0x000000ffff007224 */ /* 0x002fca00078e0031 */
[----:B------:R1:W-:Y:S04]  /*4f040*/  STL [R1+0x2f5c], R0 ;  /* 0x002f5c0001007387 */ /* 0x0003e80000100800 */
[----:B------:R1:W-:Y:S04]  /*4f050*/  STL [R1+0x2f60], R250 ;  /* 0x002f60fa01007387 */ /* 0x0003e80000100800 */
[----:B------:R-:W4:Y:S01]  /*4f060*/  LDL.LU.64 R48, [R1+0x2138] ;  /* 0x0021380001307983 */ /* 0x000f220000300a00 */
[----:B-1----:R-:W-:-:S03]  /*4f070*/  IMAD.MOV.U32 R0, RZ, RZ, R251 ;  /* 0x000000ffff007224 */ /* 0x002fc600078e00fb */
[----:B------:R-:W4:Y:S04]  /*4f080*/  LDL.LU.64 R250, [R1+0x2130] ;  /* 0x0021300001fa7983 */ /* 0x000f280000300a00 */
[----:B------:R2:W-:Y:S04]  /*4f090*/  STL [R1+0x2f54], R0 ;  /* 0x002f540001007387 */ /* 0x0005e80000100800 */
[----:B------:R-:W-:Y:S04]  /*4f0a0*/  STL [R1+0x2f58], R142 ;  /* 0x002f588e01007387 */ /* 0x000fe80000100800 */
[----:B------:R-:W-:Y:S04]  /*4f0b0*/  STL [R1+0x2f4c], R143 ;  /* 0x002f4c8f01007387 */ /* 0x000fe80000100800 */
[----:B------:R-:W-:Y:S04]  /*4f0c0*/  STL [R1+0x2f50], R140 ;  /* 0x002f508c01007387 */ /* 0x000fe80000100800 */
[----:B------:R-:W-:Y:S01]  /*4f0d0*/  STL [R1+0x2f44], R141 ;  /* 0x002f448d01007387 */ /* 0x000fe20000100800 */
[----:B--2---:R-:W-:-:S03]  /*4f0e0*/  MOV R0, R37 ;  /* 0x0000002500007202 */ /* 0x004fc60000000f00 */
[----:B------:R-:W-:Y:S04]  /*4f0f0*/  STL [R1+0x2f48], R36 ;  /* 0x002f482401007387 */ /* 0x000fe80000100800 */
[----:B------:R-:W-:Y:S04]  /*4f100*/  STL [R1+0x2f40], R38 ;  /* 0x002f402601007387 */ /* 0x000fe80000100800 */
[----:B------:R1:W-:Y:S02]  /*4f110*/  STL [R1+0x2f3c], R0 ;  /* 0x002f3c0001007387 */ /* 0x0003e40000100800 */
[----:B-1----:R-:W-:-:S02]  /*4f120*/  IMAD.MOV.U32 R0, RZ, RZ, R39 ;  /* 0x000000ffff007224 */ /* 0x002fc400078e0027 */
        /* <DEDUP_REMOVED lines=12> */
[----:B---3--:R3:W-:Y:S04]  /*4f1f0*/  STL [R1+0x2f20], R248 ;  /* 0x002f20f801007387 */ /* 0x0087e80000100800 */
[----:B------:R-:W2:Y:S01]  /*4f200*/  LDL.LU.64 R50, [R1+0x2128] ;  /* 0x0021280001327983 */ /* 0x000ea20000300a00 */
[----:B-1----:R-:W-:-:S03]  /*4f210*/  IMAD.MOV.U32 R0, RZ, RZ, R249 ;  /* 0x000000ffff007224 */ /* 0x002fc600078e00f9 */
[----:B---3--:R-:W3:Y:S04]  /*4f220*/  LDL.LU.64 R248, [R1+0x2120] ;  /* 0x0021200001f87983 */ /* 0x008ee80000300a00 */
[----:B------:R4:W-:Y:S04]  /*4f230*/  STL [R1+0x2f14], R0 ;  /* 0x002f140001007387 */ /* 0x0009e80000100800 */
[----:B------:R-:W-:Y:S04]  /*4f240*/  STL [R1+0x2f18], R138 ;  /* 0x002f188a01007387 */ /* 0x000fe80000100800 */
[----:B------:R-:W-:Y:S04]  /*4f250*/  STL [R1+0x2f0c], R139 ;  /* 0x002f0c8b01007387 */ /* 0x000fe80000100800 */
[----:B------:R-:W-:Y:S04]  /*4f260*/  STL [R1+0x2f10], R136 ;  /* 0x002f108801007387 */ /* 0x000fe80000100800 */
[----:B------:R-:W-:Y:S01]  /*4f270*/  STL [R1+0x2f04], R137 ;  /* 0x002f048901007387 */ /* 0x000fe20000100800 */
[----:B----4-:R-:W-:-:S03]  /*4f280*/  MOV R0, R41 ;  /* 0x0000002900007202 */ /* 0x010fc60000000f00 */
        /* <DEDUP_REMOVED lines=9> */
[----:B-----5:R-:W-:Y:S01]  /*4f320*/  STL [R1+0x2ee8], R246 ;  /* 0x002ee8f601007387 */ /* 0x020fe20000100800 */
[----:B-1----:R-:W-:-:S05]  /*4f330*/  IMAD.MOV.U32 R0, RZ, RZ, R251 ;  /* 0x000000ffff007224 */ /* 0x002fca00078e00fb */
[----:B------:R2:W-:Y:S04]  /*4f340*/  STL [R1+0x2ee4], R0 ;  /* 0x002ee40001007387 */ /* 0x0005e80000100800 */
[----:B------:R-:W4:Y:S04]  /*4f350*/  LDL.LU.64 R40, [R1+0x2248] ;  /* 0x0022480001287983 */ /* 0x000f280000300a00 */
[----:B------:R-:W-:Y:S04]  /*4f360*/  STL [R1+0x2edc], R247 ;  /* 0x002edcf701007387 */ /* 0x000fe80000100800 */
[----:B------:R-:W4:Y:S04]  /*4f370*/  LDL.LU.64 R42, [R1+0x2240] ;  /* 0x00224000012a7983 */ /* 0x000f280000300a00 */
[----:B------:R-:W-:Y:S04]  /*4f380*/  STL [R1+0x2ee0], R244 ;  /* 0x002ee0f401007387 */ /* 0x000fe80000100800 */
[----:B------:R-:W4:Y:S04]  /*4f390*/  LDL.LU.64 R48, [R1+0x2118] ;  /* 0x0021180001307983 */ /* 0x000f280000300a00 */
[----:B------:R-:W-:Y:S04]  /*4f3a0*/  STL [R1+0x2ed4], R245 ;  /* 0x002ed4f501007387 */ /* 0x000fe80000100800 */
[----:B------:R-:W4:Y:S04]  /*4f3b0*/  LDL.LU.64 R250, [R1+0x2108] ;  /* 0x0021080001fa7983 */ /* 0x000f280000300a00 */
[----:B------:R-:W-:Y:S04]  /*4f3c0*/  STL [R1+0x2ed8], R134 ;  /* 0x002ed88601007387 */ /* 0x000fe80000100800 */
[----:B------:R-:W-:Y:S04]  /*4f3d0*/  STL [R1+0x2ecc], R135 ;  /* 0x002ecc8701007387 */ /* 0x000fe80000100800 */
[----:B------:R-:W-:Y:S04]  /*4f3e0*/  STL [R1+0x2ed0], R132 ;  /* 0x002ed08401007387 */ /* 0x000fe80000100800 */
[----:B------:R-:W-:Y:S01]  /*4f3f0*/  STL [R1+0x2ec4], R133 ;  /* 0x002ec48501007387 */ /* 0x000fe20000100800 */
[----:B--2---:R-:W-:-:S03]  /*4f400*/  IMAD.MOV.U32 R0, RZ, RZ, R45 ;  /* 0x000000ffff007224 */ /* 0x004fc600078e002d */
[----:B------:R-:W-:Y:S04]  /*4f410*/  STL [R1+0x2ec8], R44 ;  /* 0x002ec82c01007387 */ /* 0x000fe80000100800 */
[----:B------:R-:W-:Y:S04]  /*4f420*/  STL [R1+0x2ec0], R46 ;  /* 0x002ec02e01007387 */ /* 0x000fe80000100800 */
[----:B------:R1:W-:Y:S02]  /*4f430*/  STL [R1+0x2ebc], R0 ;  /* 0x002ebc0001007387 */ /* 0x0003e40000100800 */
[----:B-1----:R-:W-:-:S02]  /*4f440*/  IMAD.MOV.U32 R0, RZ, RZ, R47 ;  /* 0x000000ffff007224 */ /* 0x002fc400078e002f */
[----:B------:R-:W-:Y:S04]  /*4f450*/  STL [R1+0x2eb8], R50 ;  /* 0x002eb83201007387 */ /* 0x000fe80000100800 */
[----:B------:R1:W-:Y:S04]  /*4f460*/  STL [R1+0x2eb4], R0 ;  /* 0x002eb40001007387 */ /* 0x0003e80000100800 */
[----:B---3--:R-:W-:Y:S01]  /*4f470*/  STL [R1+0x2eb0], R248 ;  /* 0x002eb0f801007387 */ /* 0x008fe20000100800 */
[----:B-1----:R-:W-:-:S05]  /*4f480*/  MOV R0, R51 ;  /* 0x0000003300007202 */ /* 0x002fca0000000f00 */
[----:B------:R1:W-:Y:S04]  /*4f490*/  STL [R1+0x2eac], R0 ;  /* 0x002eac0001007387 */ /* 0x0003e80000100800 */
[----:B------:R-:W-:Y:S01]  /*4f4a0*/  STL [R1+0x2ea8], R242 ;  /* 0x002ea8f201007387 */ /* 0x000fe20000100800 */
[----:B-1----:R-:W-:-:S05]  /*4f4b0*/  IMAD.MOV.U32 R0, RZ, RZ, R249 ;  /* 0x000000ffff007224 */ /* 0x002fca00078e00f9 */
[----:B------:R4:W-:Y:S04]  /*4f4c0*/  STL [R1+0x2ea4], R0 ;  /* 0x002ea40001007387 */ /* 0x0009e80000100800 */
[----:B------:R-:W2:Y:S04]  /*4f4d0*/  LDL.LU.64 R44, [R1+0x2238] ;  /* 0x00223800012c7983 */ /* 0x000ea80000300a00 */
[----:B------:R-:W-:Y:S04]  /*4f4e0*/  STL [R1+0x2e9c], R243 ;  /* 0x002e9cf301007387 */ /* 0x000fe80000100800 */
[----:B------:R-:W3:Y:S04]  /*4f4f0*/  LDL.LU.64 R46, [R1+0x2230] ;  /* 0x00223000012e7983 */ /* 0x000ee80000300a00 */
[----:B------:R-:W-:Y:S04]  /*4f500*/  STL [R1+0x2ea0], R240 ;  /* 0x002ea0f001007387 */ /* 0x000fe80000100800 */
[----:B------:R-:W3:Y:S04]  /*4f510*/  LDL.LU.64 R50, [R1+0x2100] ;  /* 0x0021000001327983 */ /* 0x000ee80000300a00 */
[----:B------:R-:W-:Y:S04]  /*4f520*/  STL [R1+0x2e94], R241 ;  /* 0x002e94f101007387 */ /* 0x000fe80000100800 */
[----:B------:R-:W3:Y:S04]  /*4f530*/  LDL.LU.64 R248, [R1+0x20e8] ;  /* 0x0020e80001f87983 */ /* 0x000ee80000300a00 */
[----:B------:R-:W-:Y:S04]  /*4f540*/  STL [R1+0x2e98], R130 ;  /* 0x002e988201007387 */ /* 0x000fe80000100800 */
[----:B------:R-:W-:Y:S04]  /*4f550*/  STL [R1+0x2e8c], R131 ;  /* 0x002e8c8301007387 */ /* 0x000fe80000100800 */
[----:B------:R-:W-:Y:S04]  /*4f560*/  STL [R1+0x2e90], R128 ;  /* 0x002e908001007387 */ /* 0x000fe80000100800 */
[----:B------:R-:W-:Y:S01]  /*4f570*/  STL [R1+0x2e84], R129 ;  /* 0x002e848101007387 */ /* 0x000fe20000100800 */
[----:B----4-:R-:W-:-:S03]  /*4f580*/  IMAD.MOV.U32 R0, RZ, RZ, R41 ;  /* 0x000000ffff007224 */ /* 0x010fc600078e0029 */
[----:B------:R-:W-:Y:S04]  /*4f590*/  STL [R1+0x2e88], R40 ;  /* 0x002e882801007387 */ /* 0x000fe80000100800 */
        /* <DEDUP_REMOVED lines=22> */
[----:B--2---:R-:W-:-:S03]  /*4f700*/  MOV R0, R45 ;  /* 0x0000002d00007202 */ /* 0x004fc60000000f00 */
[----:B------:R-:W-:Y:S04]  /*4f710*/  STL [R1+0x2e48], R44 ;  /* 0x002e482c01007387 */ /* 0x000fe80000100800 */
[----:B---3--:R-:W-:Y:S04]  /*4f720*/  STL [R1+0x2e40], R46 ;  /* 0x002e402e01007387 */ /* 0x008fe80000100800 */
        /* <DEDUP_REMOVED lines=29> */
[----:B-1----:R-:W-:-:S05]  /*4f900*/  MOV R0, R49 ;  /* 0x0000003100007202 */ /* 0x002fca0000000f00 */
        /* <DEDUP_REMOVED lines=39> */
[----:B----4-:R-:W-:-:S03]  /*4fb80*/  MOV R0, R41 ;  /* 0x0000002900007202 */ /* 0x010fc60000000f00 */
        /* <DEDUP_REMOVED lines=374> */
[----:B------:R-:W-:Y:S04]  /*512f0*/  STL [R1+0x29a0], R160 ;  /* 0x0029a0a001007387 */ /* 0x000fe80000100800 */
[----:B------:R-:W-:Y:S04]  /*51300*/  STL [R1+0x2994], R161 ;  /* 0x002994a101007387 */ /* 0x000fe80000100800 */
[----:B------:R-:W3:Y:S04]  /*51310*/  LDL.LU.64 R44, [R1+0x23b0] ;  /* 0x0023b000012c7983 */ /* 0x000ee80000300a00 */
[----:B------:R-:W-:Y:S04]  /*51320*/  STL [R1+0x2998], R30 ;  /* 0x0029981e01007387 */ /* 0x000fe80000100800 */
[----:B------:R-:W3:Y:S04]  /*51330*/  LDL.LU.64 R46, [R1+0x2318] ;  /* 0x00231800012e7983 */ /* 0x000ee80000300a00 */
[----:B------:R-:W-:Y:S04]  /*51340*/  STL [R1+0x298c], R31 ;  /* 0x00298c1f01007387 */ /* 0x000fe80000100800 */
[----:B------:R-:W3:Y:S04]  /*51350*/  LDL.LU.64 R248, [R1+0x2320] ;  /* 0x0023200001f87983 */ /* 0x000ee80000300a00 */
        /* <DEDUP_REMOVED lines=15> */
[----:B------:R-:W-:Y:S04]  /*51450*/  STL [R1+0x295c], R159 ;  /* 0x00295c9f01007387 */ /* 0x000fe80000100800 */
[----:B------:R-:W-:Y:S04]  /*51460*/  STL [R1+0x2960], R156 ;  /* 0x0029609c01007387 */ /* 0x000fe80000100800 */
[----:B------:R-:W4:Y:S04]  /*51470*/  LDL.LU.64 R250, [R1+0x23b8] ;  /* 0x0023b80001fa7983 */ /* 0x000f280000300a00 */
[----:B------:R-:W-:Y:S04]  /*51480*/  STL [R1+0x2954], R157 ;  /* 0x0029549d01007387 */ /* 0x000fe80000100800 */
[----:B------:R-:W-:Y:S04]  /*51490*/  STL [R1+0x2958], R26 ;  /* 0x0029581a01007387 */ /* 0x000fe80000100800 */
[----:B------:R-:W4:Y:S04]  /*514a0*/  LDL.LU.64 R36, [R1+0x23c0] ;  /* 0x0023c00001247983 */ /* 0x000f280000300a00 */
[----:B------:R-:W-:Y:S04]  /*514b0*/  STL [R1+0x294c], R27 ;  /* 0x00294c1b01007387 */ /* 0x000fe80000100800 */
[----:B------:R-:W-:Y:S04]  /*514c0*/  STL [R1+0x2950], R24 ;  /* 0x0029501801007387 */ /* 0x000fe80000100800 */
[----:B------:R-:W4:Y:S04]  /*514d0*/  LDL.LU.64 R38, [R1+0x2338] ;  /* 0x0023380001267983 */ /* 0x000f280000300a00 */
[----:B------:R-:W-:Y:S04]  /*514e0*/  STL [R1+0x2924], R25 ;  /* 0x0029241901007387 */ /* 0x000fe80000100800 */
[----:B------:R-:W4:Y:S04]  /*514f0*/  LDL.LU.64 R40, [R1+0x2340] ;  /* 0x0023400001287983 */ /* 0x000f280000300a00 */
[----:B--2---:R2:W-:Y:S01]  /*51500*/  STL [R1+0x292c], R50 ;  /* 0x00292c3201007387 */ /* 0x0045e20000100800 */
[----:B-1----:R-:W-:-:S03]  /*51510*/  IMAD.MOV.U32 R0, RZ, RZ, R51 ;  /* 0x000000ffff007224 */ /* 0x002fc600078e0033 */
[----:B------:R-:W4:Y:S04]  /*51520*/  LDL.LU.64 R48, [R1+0x48] ;  /* 0x0000480001307983 */ /* 0x000f280000300a00 */
[----:B--2---:R-:W2:Y:S04]  /*51530*/  LDL.LU.64 R50, [R1+0x50] ;  /* 0x0000500001327983 */ /* 0x004ea80000300a00 */
[----:B------:R1:W-:Y:S04]  /*51540*/  STL [R1+0x2928], R0 ;  /* 0x0029280001007387 */ /* 0x0003e80000100800 */
[----:B---3--:R-:W-:Y:S01]  /*51550*/  STL [R1+0x2934], R44 ;  /* 0x0029342c01007387 */ /* 0x008fe20000100800 */
        /* <DEDUP_REMOVED lines=9> */
[----:B------:R-:W-:Y:S04]  /*515f0*/  STL [R1+0x291c], R155 ;  /* 0x00291c9b01007387 */ /* 0x000fe80000100800 */
[----:B------:R-:W-:Y:S04]  /*51600*/  STL [R1+0x2920], R152 ;  /* 0x0029209801007387 */ /* 0x000fe80000100800 */
[----:B------:R-:W3:Y:S04]  /*51610*/  LDL.LU.64 R248, [R1+0x23c8] ;  /* 0x0023c80001f87983 */ /* 0x000ee80000300a00 */
        /* <DEDUP_REMOVED lines=8> */
[----:B----4-:R4:W-:Y:S04]  /*516a0*/  STL [R1+0x28dc], R250 ;  /* 0x0028dcfa01007387 */ /* 0x0109e80000100800 */
[----:B------:R-:W3:Y:S01]  /*516b0*/  LDL.LU.64 R46, [R1+0x58] ;  /* 0x00005800012e7983 */ /* 0x000ee20000300a00 */
[----:B-1----:R-:W-:-:S03]  /*516c0*/  MOV R0, R251 ;  /* 0x000000fb00007202 */ /* 0x002fc60000000f00 */
[----:B------:R-:W-:Y:S04]  /*516d0*/  STL [R1+0x28e4], R36 ;  /* 0x0028e42401007387 */ /* 0x000fe80000100800 */
[----:B------:R1:W-:Y:S04]  /*516e0*/  STL [R1+0x28d8], R0 ;  /* 0x0028d80001007387 */ /* 0x0003e80000100800 */
[----:B----4-:R-:W4:Y:S01]  /*516f0*/  LDL.LU.64 R250, [R1+0x70] ;  /* 0x0000700001fa7983 */ /* 0x010f220000300a00 */
[----:B-1----:R-:W-:-:S03]  /*51700*/  IMAD.MOV.U32 R0, RZ, RZ, R37 ;  /* 0x000000ffff007224 */ /* 0x002fc600078e0025 */
[----:B------:R-:W-:Y:S04]  /*51710*/  STL [R1+0x28ec], R38 ;  /* 0x0028ec2601007387 */ /* 0x000fe80000100800 */
[----:B------:R1:W-:Y:S04]  /*51720*/  STL [R1+0x28e0], R0 ;  /* 0x0028e00001007387 */ /* 0x0003e80000100800 */
[----:B------:R-:W-:Y:S01]  /*51730*/  STL [R1+0x28f4], R40 ;  /* 0x0028f42801007387 */ /* 0x000fe20000100800 */
[----:B-1----:R-:W-:-:S05]  /*51740*/  IMAD.MOV.U32 R0, RZ, RZ, R39 ;  /* 0x000000ffff007224 */ /* 0x002fca00078e0027 */
[----:B------:R1:W-:Y:S02]  /*51750*/  STL [R1+0x28e8], R0 ;  /* 0x0028e80001007387 */ /* 0x0003e40000100800 */
[----:B-1----:R-:W-:Y:S02]  /*51760*/  IMAD.MOV.U32 R0, RZ, RZ, R41 ;  /* 0x000000ffff007224 */ /* 0x002fe400078e0029 */
[----:B------:R-:W-:Y:S04]  /*51770*/  STL [R1+0x28fc], R48 ;  /* 0x0028fc3001007387 */ /* 0x000fe80000100800 */
[----:B------:R1:W-:Y:S04]  /*51780*/  STL [R1+0x28f0], R0 ;  /* 0x0028f00001007387 */ /* 0x0003e80000100800 */
[----:B--2---:R-:W-:Y:S01]  /*51790*/  STL [R1+0x2904], R50 ;  /* 0x0029043201007387 */ /* 0x004fe20000100800 */
[----:B-1----:R-:W-:-:S05]  /*517a0*/  IMAD.MOV.U32 R0, RZ, RZ, R49 ;  /* 0x000000ffff007224 */ /* 0x002fca00078e0031 */
[----:B------:R1:W-:Y:S04]  /*517b0*/  STL [R1+0x28f8], R0 ;  /* 0x0028f80001007387 */ /* 0x0003e80000100800 */
[----:B------:R-:W2:Y:S01]  /*517c0*/  LDL.LU.64 R48, [R1+0x23d8] ;  /* 0x0023d80001307983 */ /* 0x000ea20000300a00 */
[----:B-1----:R-:W-:-:S03]  /*517d0*/  IMAD.MOV.U32 R0, RZ, RZ, R51 ;  /* 0x000000ffff007224 */ /* 0x002fc600078e0033 */
[----:B------:R-:W-:Y:S04]  /*517e0*/  STL [R1+0x2908], R18 ;  /* 0x0029081201007387 */ /* 0x000fe80000100800 */
[----:B------:R1:W-:Y:S04]  /*517f0*/  STL [R1+0x2900], R0 ;  /* 0x0029000001007387 */ /* 0x0003e80000100800 */
[----:B------:R-:W2:Y:S04]  /*51800*/  LDL.LU.64 R50, [R1+0x23e0] ;  /* 0x0023e00001327983 */ /* 0x000ea80000300a00 */
[----:B------:R-:W-:Y:S04]  /*51810*/  STL [R1+0x28cc], R19 ;  /* 0x0028cc1301007387 */ /* 0x000fe80000100800 */
[----:B------:R-:W-:Y:S04]  /*51820*/  STL [R1+0x28d0], R16 ;  /* 0x0028d01001007387 */ /* 0x000fe80000100800 */
[----:B------:R-:W2:Y:S04]  /*51830*/  LDL.LU.64 R36, [R1+0x2378] ;  /* 0x0023780001247983 */ /* 0x000ea80000300a00 */
[----:B------:R-:W-:Y:S04]  /*51840*/  STL [R1+0x2894], R17 ;  /* 0x0028941101007387 */ /* 0x000fe80000100800 */
[----:B------:R-:W2:Y:S04]  /*51850*/  LDL.LU.64 R38, [R1+0x2380] ;  /* 0x0023800001267983 */ /* 0x000ea80000300a00 */
[----:B---3--:R3:W-:Y:S04]  /*51860*/  STL [R1+0x289c], R248 ;  /* 0x00289cf801007387 */ /* 0x0087e80000100800 */
[----:B------:R-:W2:Y:S01]  /*51870*/  LDL.LU.64 R40, [R1+0x78] ;  /* 0x0000780001287983 */ /* 0x000ea20000300a00 */
[----:B-1----:R-:W-:-:S03]  /*51880*/  MOV R0, R249 ;  /* 0x000000f900007202 */ /* 0x002fc60000000f00 */
[----:B---3--:R-:W3:Y:S04]  /*51890*/  LDL.LU.64 R248, [R1+0x80] ;  /* 0x0000800001f87983 */ /* 0x008ee80000300a00 */
[----:B------:R1:W-:Y:S04]  /*518a0*/  STL [R1+0x2898], R0 ;  /* 0x0028980001007387 */ /* 0x0003e80000100800 */
[----:B------:R-:W-:Y:S01]  /*518b0*/  STL [R1+0x28a4], R34 ;  /* 0x0028a42201007387 */ /* 0x000fe20000100800 */
        /* <DEDUP_REMOVED lines=9> */
[----:B------:R-:W3:Y:S01]  /*51950*/  LDL.LU.64 R42, [R1+0x23e8] ;  /* 0x0023e800012a7983 */ /* 0x000ee20000300a00 */
[----:B-1----:R-:W-:-:S05]  /*51960*/  IMAD.MOV.U32 R0, RZ, RZ, R47 ;  /* 0x000000ffff007224 */ /* 0x002fca00078e002f */
[----:B------:R1:W-:Y:S04]  /*51970*/  STL [R1+0x28b8], R0 ;  /* 0x0028b80001007387 */ /* 0x0003e80000100800 */
[----:B----4-:R4:W-:Y:S04]  /*51980*/  STL [R1+0x28c4], R250 ;  /* 0x0028c4fa01007387 */ /* 0x0109e80000100800 */
[----:B------:R-:W3:Y:S01]  /*51990*/  LDL.LU.64 R44, [R1+0x23f0] ;  /* 0x0023f000012c7983 */ /* 0x000ee20000300a00 */
[----:B-1----:R-:W-:-:S05]  /*519a0*/  IMAD.MOV.U32 R0, RZ, RZ, R251 ;  /* 0x000000ffff007224 */ /* 0x002fca00078e00fb */
[----:B------:R2:W-:Y:S04]  /*519b0*/  STL [R1+0x28c0], R0 ;  /* 0x0028c00001007387 */ /* 0x0005e80000100800 */
[----:B------:R-:W-:Y:S04]  /*519c0*/  STL [R1+0x28c8], R14 ;  /* 0x0028c80e01007387 */ /* 0x000fe80000100800 */
[----:B------:R-:W-:Y:S04]  /*519d0*/  STL [R1+0x288c], R15 ;  /* 0x00288c0f01007387 */ /* 0x000fe80000100800 */
[----:B----4-:R-:W4:Y:S04]  /*519e0*/  LDL.LU.64 R250, [R1+0x2398] ;  /* 0x0023980001fa7983 */ /* 0x010f280000300a00 */
[----:B------:R-:W-:Y:S04]  /*519f0*/  STL [R1+0x2890], R12 ;  /* 0x0028900c01007387 */ /* 0x000fe80000100800 */
[----:B------:R-:W-:Y:S04]  /*51a00*/  STL [R1+0x2854], R13 ;  /* 0x0028540d01007387 */ /* 0x000fe80000100800 */
[----:B------:R-:W4:Y:S01]  /*51a10*/  LDL.LU.64 R46, [R1+0x23a0] ;  /* 0x0023a000012e7983 */ /* 0x000f220000300a00 */
[----:B--2---:R-:W-:-:S03]  /*51a20*/  MOV R0, R49 ;  /* 0x0000003100007202 */ /* 0x004fc60000000f00 */
[----:B------:R1:W-:Y:S04]  /*51a30*/  STL [R1+0x285c], R48 ;  /* 0x00285c3001007387 */ /* 0x0003e80000100800 */
[----:B-1----:R-:W2:Y:S04]  /*51a40*/  LDL.LU.64 R48, [R1+0x88] ;  /* 0x0000880001307983 */ /* 0x002ea80000300a00 */
[----:B------:R1:W-:Y:S04]  /*51a50*/  STL [R1+0x2858], R0 ;  /* 0x0028580001007387 */ /* 0x0003e80000100800 */
[----:B------:R1:W-:Y:S02]  /*51a60*/  STL [R1+0x2864], R50 ;  /* 0x0028643201007387 */ /* 0x0003e40000100800 */
[----:B-1----:R-:W-:-:S02]  /*51a70*/  IMAD.MOV.U32 R0, RZ, RZ, R51 ;  /* 0x000000ffff007224 */ /* 0x002fc400078e0033 */
[----:B------:R-:W2:Y:S04]  /*51a80*/  LDL.LU.64 R50, [R1+0xa0] ;  /* 0x0000a00001327983 */ /* 0x000ea80000300a00 */
[----:B------:R1:W-:Y:S04]  /*51a90*/  STL [R1+0x2860], R0 ;  /* 0x0028600001007387 */ /* 0x0003e80000100800 */
[----:B------:R-:W-:Y:S01]  /*51aa0*/  STL [R1+0x286c], R36 ;  /* 0x00286c2401007387 */ /* 0x000fe20000100800 */
[----:B-1----:R-:W-:-:S03]  /*51ab0*/  IMAD.MOV.U32 R0, RZ, RZ, R37 ;  /* 0x000000ffff007224 */ /* 0x002fc600078e0025 */
[----:B------:R-:W-:Y:S04]  /*51ac0*/  STL [R1+0x2874], R38 ;  /* 0x0028742601007387 */ /* 0x000fe80000100800 */
[----:B------:R1:W-:Y:S04]  /*51ad0*/  STL [R1+0x2868], R0 ;  /* 0x0028680001007387 */ /* 0x0003e80000100800 */
[----:B------:R-:W-:Y:S01]  /*51ae0*/  STL [R1+0x287c], R40 ;  /* 0x00287c2801007387 */ /* 0x000fe20000100800 */
[----:B-1----:R-:W-:-:S05]  /*51af0*/  IMAD.MOV.U32 R0, RZ, RZ, R39 ;  /* 0x000000ffff007224 */ /* 0x002fca00078e0027 */
[----:B------:R1:W-:Y:S04]  /*51b00*/  STL [R1+0x2870], R0 ;  /* 0x0028700001007387 */ /* 0x0003e80000100800 */
[----:B---3--:R-:W-:Y:S01]  /*51b10*/  STL [R1+0x2884], R248 ;  /* 0x002884f801007387 */ /* 0x008fe20000100800 */
[----:B-1----:R-:W-:-:S05]  /*51b20*/  IMAD.MOV.U32 R0, RZ, RZ, R41 ;  /* 0x000000ffff007224 */ /* 0x002fca00078e0029 */
[----:B------:R1:W-:Y:S02]  /*51b30*/  STL [R1+0x2878], R0 ;  /* 0x0028780001007387 */ /* 0x0003e40000100800 */
[----:B-1----:R-:W-:Y:S02]  /*51b40*/  IMAD.MOV.U32 R0, RZ, RZ, R249 ;  /* 0x000000ffff007224 */ /* 0x002fe400078e00f9 */
[----:B------:R-:W3:Y:S04]  /*51b50*/  LDL.LU.64 R248, [R1+0xa8] ;  /* 0x0000a80001f87983 */ /* 0x000ee80000300a00 */
[----:B------:R1:W-:Y:S04]  /*51b60*/  STL [R1+0x2880], R0 ;  /* 0x0028800001007387 */ /* 0x0003e80000100800 */
[----:B------:R-:W-:Y:S04]  /*51b70*/  STL [R1+0x2888], R10 ;  /* 0x0028880a01007387 */ /* 0x000fe80000100800 */
[----:B------:R-:W-:Y:S04]  /*51b80*/  STL [R1+0x284c], R11 ;  /* 0x00284c0b01007387 */ /* 0x000fe80000100800 */
[----:B------:R-:W3:Y:S04]  /*51b90*/  LDL.LU.64 R34, [R1+0xb0] ;  /* 0x0000b00001227983 */ /* 0x000ee80000300a00 */
[----:B------:R-:W-:Y:S04]  /*51ba0*/  STL [R1+0x2850], R8 ;  /* 0x0028500801007387 */ /* 0x000fe80000100800 */
[----:B------:R-:W-:Y:S04]  /*51bb0*/  STL [R1+0x2814], R9 ;  /* 0x0028140901007387 */ /* 0x000fe80000100800 */
[----:B------:R-:W3:Y:S04]  /*51bc0*/  LDL.LU.64 R36, [R1+0xb8] ;  /* 0x0000b80001247983 */ /* 0x000ee80000300a00 */
[----:B------:R1:W-:Y:S04]  /*51bd0*/  STL [R1+0x281c], R42 ;  /* 0x00281c2a01007387 */ /* 0x0003e80000100800 */
[----:B------:R-:W3:Y:S01]  /*51be0*/  LDL.LU.64 R40, [R1+0xc0] ;  /* 0x0000c00001287983 */ /* 0x000ee20000300a00 */
[----:B-1----:R-:W-:-:S05]  /*51bf0*/  MOV R0, R43 ;  /* 0x0000002b00007202 */ /* 0x002fca0000000f00 */
[----:B------:R1:W-:Y:S04]  /*51c00*/  STL [R1+0x2818], R0 ;  /* 0x0028180001007387 */ /* 0x0003e80000100800 */
[----:B------:R-:W-:Y:S04]  /*51c10*/  STL [R1+0x2824], R44 ;  /* 0x0028242c01007387 */ /* 0x000fe80000100800 */
[----:B------:R-:W3:Y:S01]  /*51c20*/  LDL.LU.64 R42, [R1+0xc8] ;  /* 0x0000c800012a7983 */ /* 0x000ee20000300a00 */
[----:B-1----:R-:W-:-:S05]  /*51c30*/  IMAD.MOV.U32 R0, RZ, RZ, R45 ;  /* 0x000000ffff007224 */ /* 0x002fca00078e002d */
[----:B------:R1:W-:Y:S04]  /*51c40*/  STL [R1+0x2820], R0 ;  /* 0x0028200001007387 */ /* 0x0003e80000100800 */
[----:B----4-:R4:W-:Y:S01]  /*51c50*/  STL [R1+0x282c], R250 ;  /* 0x00282cfa01007387 */ /* 0x0109e20000100800 */
[----:B-1----:R-:W-:-:S03]  /*51c60*/  IMAD.MOV.U32 R0, RZ, RZ, R251 ;  /* 0x000000ffff007224 */ /* 0x002fc600078e00fb */
[----:B----4-:R-:W4:Y:S04]  /*51c70*/  LDL.LU.64 R250, [R1+0xd0] ;  /* 0x0000d00001fa7983 */ /* 0x010f280000300a00 */
[----:B------:R1:W-:Y:S04]  /*51c80*/  STL [R1+0x2828], R0 ;  /* 0x0028280001007387 */ /* 0x0003e80000100800 */
[----:B------:R-:W-:Y:S04]  /*51c90*/  STL [R1+0x2834], R46 ;  /* 0x0028342e01007387 */ /* 0x000fe80000100800 */
[----:B------:R-:W4:Y:S01]  /*51ca0*/  LDL.LU.64 R44, [R1+0xd8] ;  /* 0x0000d800012c7983 */ /* 0x000f220000300a00 */
[----:B-1----:R-:W-:-:S05]  /*51cb0*/  IMAD.MOV.U32 R0, RZ, RZ, R47 ;  /* 0x000000ffff007224 */ /* 0x002fca00078e002f */
[----:B------:R2:W-:Y:S02]  /*51cc0*/  STL [R1+0x2830], R0 ;  /* 0x0028300001007387 */ /* 0x0005e40000100800 */
[----:B--2---:R-:W-:Y:S02]  /*51cd0*/  IMAD.MOV.U32 R0, RZ, RZ, R49 ;  /* 0x000000ffff007224 */ /* 0x004fe400078e0031 */
[----:B------:R-:W-:Y:S04]  /*51ce0*/  STL [R1+0x283c], R48 ;  /* 0x00283c3001007387 */ /* 0x000fe80000100800 */
[----:B------:R-:W2:Y:S04]  /*51cf0*/  LDL.LU.64 R46, [R1+0xe0] ;  /* 0x0000e000012e7983 */ /* 0x000ea80000300a00 */
[----:B------:R1:W-:Y:S02]  /*51d00*/  STL [R1+0x2838], R0 ;  /* 0x0028380001007387 */ /* 0x0003e40000100800 */
[----:B-1----:R-:W-:-:S02]  /*51d10*/  IMAD.MOV.U32 R0, RZ, RZ, R51 ;  /* 0x000000ffff007224 */ /* 0x002fc400078e0033 */
[----:B------:R1:W-:Y:S04]  /*51d20*/  STL [R1+0x2844], R50 ;  /* 0x0028443201007387 */ /* 0x0003e80000100800 */
[----:B------:R-:W2:Y:S04]  /*51d30*/  LDL.LU.64 R48, [R1+0xe8] ;  /* 0x0000e80001307983 */ /* 0x000ea80000300a00 */
[----:B------:R1:W-:Y:S04]  /*51d40*/  STL [R1+0x2840], R0 ;  /* 0x0028400001007387 */ /* 0x0003e80000100800 */
[----:B------:R-:W-:Y:S04]  /*51d50*/  STL [R1+0x2848], R6 ;  /* 0x0028480601007387 */ /* 0x000fe80000100800 */
[----:B------:R-:W-:Y:S04]  /*51d60*/  STL [R1+0x280c], R7 ;  /* 0x00280c0701007387 */ /* 0x000fe80000100800 */
[----:B-1----:R-:W2:Y:S04]  /*51d70*/  LDL.LU.64 R50, [R1+0x100] ;  /* 0x0001000001327983 */ /* 0x002ea80000300a00 */
[----:B------:R-:W-:Y:S04]  /*51d80*/  STL [R1+0x2810], R4 ;  /* 0x0028100401007387 */ /* 0x000fe80000100800 */
[----:B------:R-:W-:Y:S04]  /*51d90*/  STL [R1+0x2008], R5 ;  /* 0x0020080501007387 */ /* 0x000fe80000100800 */
[----:B------:R-:W2:Y:S04]  /*51da0*/  LDL.LU.64 R38, [R1+0x108] ;  /* 0x0001080001267983 */ /* 0x000ea80000300a00 */
[----:B---3--:R1:W-:Y:S01]  /*51db0*/  STL [R1+0x2010], R248 ;  /* 0x002010f801007387 */ /* 0x0083e20000100800 */
[----:B------:R-:W-:-:S03]  /*51dc0*/  MOV R0, R249 ;  /* 0x000000f900007202 */ /* 0x000fc60000000f00 */
[----:B-1----:R-:W3:Y:S04]  /*51dd0*/  LDL.LU.64 R248, [R1+0x110] ;  /* 0x0001100001f87983 */ /* 0x002ee80000300a00 */
[----:B------:R1:W-:Y:S04]  /*51de0*/  STL [R1+0x200c], R0 ;  /* 0x00200c0001007387 */ /* 0x0003e80000100800 */
[----:B------:R1:W-:Y:S02]  /*51df0*/  STL [R1+0x2018], R34 ;  /* 0x0020182201007387 */ /* 0x0003e40000100800 */
[----:B-1----:R-:W-:-:S02]  /*51e00*/  IMAD.MOV.U32 R0, RZ, RZ, R35 ;  /* 0x000000ffff007224 */ /* 0x002fc400078e0023 */
[----:B------:R-:W3:Y:S04]  /*51e10*/  LDL.LU.64 R34, [R1+0x118] ;  /* 0x0001180001227983 */ /* 0x000ee80000300a00 */
        /* <DEDUP_REMOVED lines=9> */
[----:B------:R4:W-:Y:S01]  /*51eb0*/  STL [R1+0x2030], R42 ;  /* 0x0020302a01007387 */ /* 0x0009e20000100800 */
[----:B-1----:R-:W-:-:S03]  /*51ec0*/  IMAD.MOV.U32 R0, RZ, RZ, R43 ;  /* 0x000000ffff007224 */ /* 0x002fc600078e002b */
[----:B----4-:R-:W4:Y:S04]  /*51ed0*/  LDL.LU.64 R42, [R1+0x130] ;  /* 0x00013000012a7983 */ /* 0x010f280000300a00 */
[----:B------:R1:W-:Y:S04]  /*51ee0*/  STL [R1+0x202c], R0 ;  /* 0x00202c0001007387 */ /* 0x0003e80000100800 */
[----:B------:R1:W-:Y:S02]  /*51ef0*/  STL [R1+0x2038], R250 ;  /* 0x002038fa01007387 */ /* 0x0003e40000100800 */
[----:B-1----:R-:W-:-:S02]  /*51f00*/  IMAD.MOV.U32 R0, RZ, RZ, R251 ;  /* 0x000000ffff007224 */ /* 0x002fc400078e00fb */
[----:B------:R-:W4:Y:S04]  /*51f10*/  LDL.LU.64 R250, [R1+0x138] ;  /* 0x0001380001fa7983 */ /* 0x000f280000300a00 */
[----:B------:R1:W-:Y:S04]  /*51f20*/  STL [R1+0x2034], R0 ;  /* 0x0020340001007387 */ /* 0x0003e80000100800 */
[----:B------:R1:W-:Y:S02]  /*51f30*/  STL [R1+0x2040], R44 ;  /* 0x0020402c01007387 */ /* 0x0003e40000100800 */
[----:B-1----:R-:W-:-:S02]  /*51f40*/  MOV R0, R45 ;  /* 0x0000002d00007202 */ /* 0x002fc40000000f00 */
[----:B------:R-:W4:Y:S04]  /*51f50*/  LDL.LU.64 R44, [R1+0x140] ;  /* 0x00014000012c7983 */ /* 0x000f280000300a00 */
[----:B------:R1:W-:Y:S04]  /*51f60*/  STL [R1+0x203c], R0 ;  /* 0x00203c0001007387 */ /* 0x0003e80000100800 */
[----:B--2---:R2:W-:Y:S01]  /*51f70*/  STL [R1+0x2048], R46 ;  /* 0x0020482e01007387 */ /* 0x0045e20000100800 */
[----:B-1----:R-:W-:-:S03]  /*51f80*/  IMAD.MOV.U32 R0, RZ, RZ, R47 ;  /* 0x000000ffff007224 */ /* 0x002fc600078e002f */
[----:B--2---:R-:W2:Y:S04]  /*51f90*/  LDL.LU.64 R46, [R1+0x148] ;  /* 0x00014800012e7983 */ /* 0x004ea80000300a00 */
[----:B------:R1:W-:Y:S04]  /*51fa0*/  STL [R1+0x2044], R0 ;  /* 0x0020440001007387 */ /* 0x0003e80000100800 */
[----:B------:R1:W-:Y:S02]  /*51fb0*/  STL [R1+0x2050], R48 ;  /* 0x0020503001007387 */ /* 0x0003e40000100800 */
[----:B-1----:R-:W-:-:S02]  /*51fc0*/  IMAD.MOV.U32 R0, RZ, RZ, R49 ;  /* 0x000000ffff007224 */ /* 0x002fc400078e0031 */
[----:B------:R-:W2:Y:S04]  /*51fd0*/  LDL.LU.64 R48, [R1+0x150] ;  /* 0x0001500001307983 */ /* 0x000ea80000300a00 */
        /* <DEDUP_REMOVED lines=9> */
[----:B---3--:R3:W-:Y:S01]  /*52070*/  STL [R1+0x2068], R248 ;  /* 0x002068f801007387 */ /* 0x0087e20000100800 */
[----:B-1----:R-:W-:-:S03]  /*52080*/  IMAD.MOV.U32 R0, RZ, RZ, R249 ;  /* 0x000000ffff007224 */ /* 0x002fc600078e00f9 */
[----:B---3--:R-:W3:Y:S04]  /*52090*/  LDL.LU.64 R248, [R1+0x168] ;  /* 0x0001680001f87983 */ /* 0x008ee80000300a00 */
[----:B------:R1:W-:Y:S04]  /*520a0*/  STL [R1+0x2064], R0 ;  /* 0x0020640001007387 */ /* 0x0003e80000100800 */
[----:B------:R1:W-:Y:S02]  /*520b0*/  STL [R1+0x2070], R34 ;  /* 0x0020702201007387 */ /* 0x0003e40000100800 */
[----:B-1----:R-:W-:-:S02]  /*520c0*/  MOV R0, R35 ;  /* 0x0000002300007202 */ /* 0x002fc40000000f00 */
        /* <DEDUP_REMOVED lines=10> */
[----:B----4-:R4:W-:Y:S01]  /*52170*/  STL [R1+0x2088], R42 ;  /* 0x0020882a01007387 */ /* 0x0109e20000100800 */
        /* <DEDUP_REMOVED lines=8> */
[----:B-1----:R-:W-:-:S02]  /*52200*/  IMAD.MOV.U32 R0, RZ, RZ, R45 ;  /* 0x000000ffff007224 */ /* 0x002fc400078e002d */
[----:B------:R-:W4:Y:S04]  /*52210*/  LDL.LU.64 R44, [R1+0x1d8] ;  /* 0x0001d800012c7983 */ /* 0x000f280000300a00 */
[----:B------:R1:W-:Y:S04]  /*52220*/  STL [R1+0x2094], R0 ;  /* 0x0020940001007387 */ /* 0x0003e80000100800 */
[----:B--2---:R2:W-:Y:S01]  /*52230*/  STL [R1+0x20a0], R46 ;  /* 0x0020a02e01007387 */ /* 0x0045e20000100800 */
[----:B-1----:R-:W-:-:S03]  /*52240*/  MOV R0, R47 ;  /* 0x0000002f00007202 */ /* 0x002fc60000000f00 */
        /* <DEDUP_REMOVED lines=19> */
[----:B-1----:R-:W-:-:S02]  /*52380*/  IMAD.MOV.U32 R0, RZ, RZ, R35 ;  /* 0x000000ffff007224 */ /* 0x002fc400078e0023 */
[----:B------:R-:W3:Y:S04]  /*52390*/  LDL.LU.64 R34, [R1+0x208] ;  /* 0x0002080001227983 */ /* 0x000ee80000300a00 */
        /* <DEDUP_REMOVED lines=22> */
[----:B-1----:R-:W-:-:S03]  /*52500*/  IMAD.MOV.U32 R0, RZ, RZ, R47 ;  /* 0x000000ffff007224 */ /* 0x002fc600078e002f */
[----:B--2---:R-:W2:Y:S04]  /*52510*/  LDL.LU.64 R46, [R1+0x2b8] ;  /* 0x0002b800012e7983 */ /* 0x004ea80000300a00 */
[----:B------:R1:W-:Y:S04]  /*52520*/  STL [R1+0x20f4], R0 ;  /* 0x0020f40001007387 */ /* 0x0003e80000100800 */
[----:B------:R1:W-:Y:S02]  /*52530*/  STL [R1+0x2100], R48 ;  /* 0x0021003001007387 */ /* 0x0003e40000100800 */
[----:B-1----:R-:W-:-:S02]  /*52540*/  MOV R0, R49 ;  /* 0x0000003100007202 */ /* 0x002fc40000000f00 */
        /* <DEDUP_REMOVED lines=71> */
[----:B-1----:R-:W-:-:S03]  /*529c0*/  MOV R0, R43 ;  /* 0x0000002b00007202 */ /* 0x002fc60000000f00 */
        /* <DEDUP_REMOVED lines=47> */
[----:B-1----:R-:W-:-:S02]  /*52cc0*/  MOV R0, R251 ;  /* 0x000000fb00007202 */ /* 0x002fc40000000f00 */
        /* <DEDUP_REMOVED lines=23> */
[----:B-1----:R-:W-:-:S03]  /*52e40*/  MOV R0, R249 ;  /* 0x000000f900007202 */ /* 0x002fc60000000f00 */
        /* <DEDUP_REMOVED lines=465> */
[----:B------:R2:W-:Y:S02]  /*54b60*/  STL [R1+0x25bc], R0 ;  /* 0x0025bc0001007387 */ /* 0x0005e40000100800 */
[----:B--2---:R-:W-:Y:S02]  /*54b70*/  IMAD.MOV.U32 R0, RZ, RZ, R47 ;  /* 0x000000ffff007224 */ /* 0x004fe400078e002f */
[----:B------:R1:W-:Y:S04]  /*54b80*/  STL [R1+0x25c8], R46 ;  /* 0x0025c82e01007387 */ /* 0x0003e80000100800 */
[----:B-1----:R-:W2:Y:S04]  /*54b90*/  LDL.LU.64 R46, [R1+0x1a98] ;  /* 0x001a9800012e7983 */ /* 0x002ea80000300a00 */
        /* <DEDUP_REMOVED lines=17> */
[----:B------:R1:W-:Y:S04]  /*54cb0*/  STL [R1+0x25f0], R34 ;  /* 0x0025f02201007387 */ /* 0x0003e80000100800 */
[----:B------:R-:W3:Y:S01]  /*54cc0*/  LDL.LU.64 R32, [R1+0x1a70] ;  /* 0x001a700001207983 */ /* 0x000ee20000300a00 */
[----:B-1----:R-:W-:-:S05]  /*54cd0*/  IMAD.MOV.U32 R0, RZ, RZ, R35 ;  /* 0x000000ffff007224 */ /* 0x002fca00078e0023 */
[----:B------:R1:W-:Y:S04]  /*54ce0*/  STL [R1+0x25ec], R0 ;  /* 0x0025ec0001007387 */ /* 0x0003e80000100800 */
[----:B------:R-:W-:Y:S04]  /*54cf0*/  STL [R1+0x25f8], R36 ;  /* 0x0025f82401007387 */ /* 0x000fe80000100800 */
[----:B------:R-:W3:Y:S01]  /*54d00*/  LDL.LU.64 R34, [R1+0x1ef8] ;  /* 0x001ef80001227983 */ /* 0x000ee20000300a00 */
[----:B-1----:R-:W-:-:S05]  /*54d10*/  IMAD.MOV.U32 R0, RZ, RZ, R37 ;  /* 0x000000ffff007224 */ /* 0x002fca00078e0025 */
        /* <DEDUP_REMOVED lines=29> */
[----:B------:R3:W-:Y:S04]  /*54ef0*/  STL [R1+0x2638], R38 ;  /* 0x0026382601007387 */ /* 0x0007e80000100800 */
[----:B------:R-:W2:Y:S01]  /*54f00*/  LDL.LU.64 R36, [R1+0x1f00] ;  /* 0x001f000001247983 */ /* 0x000ea20000300a00 */
[----:B-1----:R-:W-:-:S03]  /*54f10*/  IMAD.MOV.U32 R0, RZ, RZ, R39 ;  /* 0x000000ffff007224 */ /* 0x002fc600078e0027 */
[----:B---3--:R-:W-:Y:S04]  /*54f20*/  STL [R1+0x2640], R248 ;  /* 0x002640f801007387 */ /* 0x008fe80000100800 */
[----:B------:R1:W-:Y:S04]  /*54f30*/  STL [R1+0x2634], R0 ;  /* 0x0026340001007387 */ /* 0x0003e80000100800 */
[----:B------:R-:W3:Y:S01]  /*54f40*/  LDL.LU.64 R38, [R1+0x1a30] ;  /* 0x001a300001267983 */ /* 0x000ee20000300a00 */
[----:B-1----:R-:W-:-:S03]  /*54f50*/  MOV R0, R249 ;  /* 0x000000f900007202 */ /* 0x002fc60000000f00 */
[----:B------:R-:W-:Y:S04]  /*54f60*/  STL [R1+0x2648], R32 ;  /* 0x0026482001007387 */ /* 0x000fe80000100800 */
[----:B------:R1:W-:Y:S04]  /*54f70*/  STL [R1+0x263c], R0 ;  /* 0x00263c0001007387 */ /* 0x0003e80000100800 */
[----:B------:R-:W3:Y:S01]  /*54f80*/  LDL.LU.64 R248, [R1+0x1f08] ;  /* 0x001f080001f87983 */ /* 0x000ee20000300a00 */
[----:B-1----:R-:W-:-:S03]  /*54f90*/  IMAD.MOV.U32 R0, RZ, RZ, R33 ;  /* 0x000000ffff007224 */ /* 0x002fc600078e0021 */
[----:B------:R-:W-:Y:S04]  /*54fa0*/  STL [R1+0x2650], R34 ;  /* 0x0026502201007387 */ /* 0x000fe80000100800 */
[----:B------:R1:W-:Y:S02]  /*54fb0*/  STL [R1+0x2644], R0 ;  /* 0x0026440001007387 */ /* 0x0003e40000100800 */
[----:B-1----:R-:W-:Y:S02]  /*54fc0*/  IMAD.MOV.U32 R0, RZ, RZ, R35 ;  /* 0x000000ffff007224 */ /* 0x002fe400078e0023 */
        /* <DEDUP_REMOVED lines=28> */
[----:B------:R-:W-:Y:S04]  /*55190*/  STL [R1+0x2690], R36 ;  /* 0x0026902401007387 */ /* 0x000fe80000100800 */
[----:B------:R1:W-:Y:S04]  /*551a0*/  STL [R1+0x2684], R0 ;  /* 0x0026840001007387 */ /* 0x0003e80000100800 */
[----:B------:R-:W2:Y:S01]  /*551b0*/  LDL.LU.64 R50, [R1+0xf28] ;  /* 0x000f280001327983 */ /* 0x000ea20000300a00 */
[----:B-1----:R-:W-:-:S03]  /*551c0*/  IMAD.MOV.U32 R0, RZ, RZ, R37 ;  /* 0x000000ffff007224 */ /* 0x002fc600078e0025 */
[----:B---3--:R-:W-:Y:S04]  /*551d0*/  STL [R1+0x2698], R38 ;  /* 0x0026982601007387 */ /* 0x008fe80000100800 */
[----:B------:R1:W-:Y:S04]  /*551e0*/  STL [R1+0x268c], R0 ;  /* 0x00268c0001007387 */ /* 0x0003e80000100800 */
[----:B------:R-:W3:Y:S01]  /*551f0*/  LDL.LU.64 R36, [R1+0xf68] ;  /* 0x000f680001247983 */ /* 0x000ee20000300a00 */
[----:B-1----:R-:W-:-:S03]  /*55200*/  IMAD.MOV.U32 R0, RZ, RZ, R39 ;  /* 0x000000ffff007224 */ /* 0x002fc600078e0027 */
[----:B------:R-:W-:Y:S04]  /*55210*/  STL [R1+0x26a0], R248 ;  /* 0x0026a0f801007387 */ /* 0x000fe80000100800 */
[----:B------:R1:W-:Y:S04]  /*55220*/  STL [R1+0x2694], R0 ;  /* 0x0026940001007387 */ /* 0x0003e80000100800 */
[----:B------:R-:W3:Y:S01]  /*55230*/  LDL.LU.64 R38, [R1+0xfa8] ;  /* 0x000fa80001267983 */ /* 0x000ee20000300a00 */
[----:B-1----:R-:W-:-:S03]  /*55240*/  MOV R0, R249 ;  /* 0x000000f900007202 */ /* 0x002fc60000000f00 */
[----:B------:R-:W3:Y:S04]  /*55250*/  LDL.LU.64 R248, [R1+0xfe8] ;  /* 0x000fe80001f87983 */ /* 0x000ee80000300a00 */
        /* <DEDUP_REMOVED lines=17> */
[----:B------:R2:W-:Y:S04]  /*55370*/  STL [R1+0x26c8], R44 ;  /* 0x0026c82c01007387 */ /* 0x0005e80000100800 */
[----:B------:R-:W4:Y:S01]  /*55380*/  LDL.LU.64 R34, [R1+0x1128] ;  /* 0x0011280001227983 */ /* 0x000f220000300a00 */
[----:B-1----:R-:W-:-:S03]  /*55390*/  IMAD.MOV.U32 R0, RZ, RZ, R45 ;  /* 0x000000ffff007224 */ /* 0x002fc600078e002d */
[----:B--2---:R-:W-:Y:S04]  /*553a0*/  STL [R1+0x26d0], R46 ;  /* 0x0026d02e01007387 */ /* 0x004fe80000100800 */
[----:B------:R1:W-:Y:S04]  /*553b0*/  STL [R1+0x26c4], R0 ;  /* 0x0026c40001007387 */ /* 0x0003e80000100800 */
[----:B------:R-:W2:Y:S01]  /*553c0*/  LDL.LU.64 R44, [R1+0x1168] ;  /* 0x00116800012c7983 */ /* 0x000ea20000300a00 */
[----:B-1----:R-:W-:-:S03]  /*553d0*/  MOV R0, R47 ;  /* 0x0000002f00007202 */ /* 0x002fc60000000f00 */
[----:B------:R-:W-:Y:S04]  /*553e0*/  STL [R1+0x26d8], R48 ;  /* 0x0026d83001007387 */ /* 0x000fe80000100800 */
[----:B------:R1:W-:Y:S04]  /*553f0*/  STL [R1+0x26cc], R0 ;  /* 0x0026cc0001007387 */ /* 0x0003e80000100800 */
[----:B------:R-:W2:Y:S01]  /*55400*/  LDL.LU.64 R46, [R1+0x11a8] ;  /* 0x0011a800012e7983 */ /* 0x000ea20000300a00 */
[----:B-1----:R-:W-:-:S03]  /*55410*/  IMAD.MOV.U32 R0, RZ, RZ, R49 ;  /* 0x000000ffff007224 */ /* 0x002fc600078e0031 */
        /* <DEDUP_REMOVED lines=12> */
[----:B------:R-:W-:Y:S04]  /*554e0*/  STL [R1+0x26f8], R248 ;  /* 0x0026f8f801007387 */ /* 0x000fe80000100800 */
[----:B------:R1:W-:Y:S04]  /*554f0*/  STL [R1+0x26ec], R0 ;  /* 0x0026ec0001007387 */ /* 0x0003e80000100800 */
[----:B------:R-:W3:Y:S01]  /*55500*/  LDL.LU.64 R38, [R1+0x1868] ;  /* 0x0018680001267983 */ /* 0x000ee20000300a00 */
[----:B-1----:R-:W-:-:S03]  /*55510*/  IMAD.MOV.U32 R0, RZ, RZ, R249 ;  /* 0x000000ffff007224 */ /* 0x002fc600078e00f9 */
[----:B------:R-:W-:Y:S04]  /*55520*/  STL [R1+0x2700], R32 ;  /* 0x0027002001007387 */ /* 0x000fe80000100800 */
[----:B------:R1:W-:Y:S04]  /*55530*/  STL [R1+0x26f4], R0 ;  /* 0x0026f40001007387 */ /* 0x0003e80000100800 */
[----:B------:R-:W3:Y:S01]  /*55540*/  LDL.LU.64 R248, [R1+0x1918] ;  /* 0x0019180001f87983 */ /* 0x000ee20000300a00 */
[----:B-1----:R-:W-:-:S03]  /*55550*/  MOV R0, R33 ;  /* 0x0000002100007202 */ /* 0x002fc60000000f00 */
[----:B----4-:R-:W-:Y:S04]  /*55560*/  STL [R1+0x2708], R40 ;  /* 0x0027082801007387 */ /* 0x010fe80000100800 */
[----:B------:R1:W-:Y:S02]  /*55570*/  STL [R1+0x26fc], R0 ;  /* 0x0026fc0001007387 */ /* 0x0003e40000100800 */
[----:B-1----:R-:W-:Y:S02]  /*55580*/  IMAD.MOV.U32 R0, RZ, RZ, R41 ;  /* 0x000000ffff007224 */ /* 0x002fe400078e0029 */
[----:B------:R-:W4:Y:S04]  /*55590*/  LDL.LU.64 R40, [R1+0x1950] ;  /* 0x0019500001287983 */ /* 0x000f280000300a00 */
[----:B------:R1:W-:Y:S04]  /*555a0*/  STL [R1+0x2704], R0 ;  /* 0x0027040001007387 */ /* 0x0003e80000100800 */
[----:B------:R1:W-:Y:S02]  /*555b0*/  STL [R1+0x2710], R42 ;  /* 0x0027102a01007387 */ /* 0x0003e40000100800 */
[----:B-1----:R-:W-:-:S02]  /*555c0*/  IMAD.MOV.U32 R0, RZ, RZ, R43 ;  /* 0x000000ffff007224 */ /* 0x002fc400078e002b */
[----:B------:R-:W4:Y:S04]  /*555d0*/  LDL.LU.64 R42, [R1+0x1910] ;  /* 0x00191000012a7983 */ /* 0x000f280000300a00 */
[----:B------:R1:W-:Y:S04]  /*555e0*/  STL [R1+0x270c], R0 ;  /* 0x00270c0001007387 */ /* 0x0003e80000100800 */
[----:B------:R1:W-:Y:S02]  /*555f0*/  STL [R1+0x2718], R250 ;  /* 0x002718fa01007387 */ /* 0x0003e40000100800 */
[----:B-1----:R-:W-:-:S02]  /*55600*/  IMAD.MOV.U32 R0, RZ, RZ, R251 ;  /* 0x000000ffff007224 */ /* 0x002fc400078e00fb */
[----:B------:R-:W-:Y:S04]  /*55610*/  STL [R1+0x2720], R34 ;  /* 0x0027202201007387 */ /* 0x000fe80000100800 */
[----:B------:R1:W-:Y:S04]  /*55620*/  STL [R1+0x2714], R0 ;  /* 0x0027140001007387 */ /* 0x0003e80000100800 */
[----:B------:R-:W4:Y:S01]  /*55630*/  LDL.LU.64 R250, [R1+0x908] ;  /* 0x0009080001fa7983 */ /* 0x000f220000300a00 */
[----:B-1----:R-:W-:-:S03]  /*55640*/  IMAD.MOV.U32 R0, RZ, RZ, R35 ;  /* 0x000000ffff007224 */ /* 0x002fc600078e0023 */
[----:B--2---:R-:W-:Y:S04]  /*55650*/  STL [R1+0x2728], R44 ;  /* 0x0027282c01007387 */ /* 0x004fe80000100800 */
[----:B------:R1:W-:Y:S02]  /*55660*/  STL [R1+0x271c], R0 ;  /* 0x00271c0001007387 */ /* 0x0003e40000100800 */
[----:B-1----:R-:W-:Y:S02]  /*55670*/  IMAD.MOV.U32 R0, RZ, RZ, R45 ;  /* 0x000000ffff007224 */ /* 0x002fe400078e002d */
[----:B------:R-:W2:Y:S04]  /*55680*/  LDL.LU.64 R44, [R1+0x9b0] ;  /* 0x0009b000012c7983 */ /* 0x000ea80000300a00 */
[----:B------:R1:W-:Y:S04]  /*55690*/  STL [R1+0x2724], R0 ;  /* 0x0027240001007387 */ /* 0x0003e80000100800 */
[----:B------:R1:W-:Y:S02]  /*556a0*/  STL [R1+0x2730], R46 ;  /* 0x0027302e01007387 */ /* 0x0003e40000100800 */
[----:B-1----:R-:W-:-:S02]  /*556b0*/  MOV R0, R47 ;  /* 0x0000002f00007202 */ /* 0x002fc40000000f00 */
[----:B------:R-:W-:Y:S04]  /*556c0*/  STL [R1+0x2738], R48 ;  /* 0x0027383001007387 */ /* 0x000fe80000100800 */
[----:B------:R1:W-:Y:S04]  /*556d0*/  STL [R1+0x272c], R0 ;  /* 0x00272c0001007387 */ /* 0x0003e80000100800 */
[----:B------:R-:W2:Y:S01]  /*556e0*/  LDL.LU.64 R46, [R1+0xb08] ;  /* 0x000b0800012e7983 */ /* 0x000ea20000300a00 */
[----:B-1----:R-:W-:-:S03]  /*556f0*/  IMAD.MOV.U32 R0, RZ, RZ, R49 ;  /* 0x000000ffff007224 */ /* 0x002fc600078e0031 */
[----:B------:R-:W-:Y:S04]  /*55700*/  STL [R1+0x2740], R50 ;  /* 0x0027403201007387 */ /* 0x000fe80000100800 */
[----:B------:R1:W-:Y:S04]  /*55710*/  STL [R1+0x2734], R0 ;  /* 0x0027340001007387 */ /* 0x0003e80000100800 */
[----:B------:R-:W2:Y:S01]  /*55720*/  LDL.LU.64 R48, [R1+0xd60] ;  /* 0x000d600001307983 */ /* 0x000ea20000300a00 */
[----:B-1----:R-:W-:-:S03]  /*55730*/  IMAD.MOV.U32 R0, RZ, RZ, R51 ;  /* 0x000000ffff007224 */ /* 0x002fc600078e0033 */
[----:B---3--:R-:W-:Y:S04]  /*55740*/  STL [R1+0x2748], R36 ;  /* 0x0027482401007387 */ /* 0x008fe80000100800 */
[----:B------:R1:W-:Y:S04]  /*55750*/  STL [R1+0x273c], R0 ;  /* 0x00273c0001007387 */ /* 0x0003e80000100800 */
[----:B------:R-:W3:Y:S04]  /*55760*/  LDL.LU.64 R50, [R1+0xd68] ;  /* 0x000d680001327983 */ /* 0x000ee80000300a00 */
[----:B------:R-:W3:Y:S01]  /*55770*/  LDL.LU.64 R148, [R1+0xda0] ;  /* 0x000da00001947983 */ /* 0x000ee20000300a00 */
[----:B-1----:R-:W-:-:S05]  /*55780*/  IMAD.MOV.U32 R0, RZ, RZ, R37 ;  /* 0x000000ffff007224 */ /* 0x002fca00078e0025 */
[----:B------:R1:W-:Y:S04]  /*55790*/  STL [R1+0x2744], R0 ;  /* 0x0027440001007387 */ /* 0x0003e80000100800 */
[----:B------:R-:W-:Y:S04]  /*557a0*/  STL [R1+0x2750], R38 ;  /* 0x0027502601007387 */ /* 0x000fe80000100800 */
[----:B------:R-:W3:Y:S01]  /*557b0*/  LDL.LU.64 R150, [R1+0xda8] ;  /* 0x000da80001967983 */ /* 0x000ee20000300a00 */
[----:B-1----:R-:W-:-:S05]  /*557c0*/  IMAD.MOV.U32 R0, RZ, RZ, R39 ;  /* 0x000000ffff007224 */ /* 0x002fca00078e0027 */
[----:B------:R1:W-:Y:S04]  /*557d0*/  STL [R1+0x274c], R0 ;  /* 0x00274c0001007387 */ /* 0x0003e80000100800 */
[----:B------:R4:W-:Y:S04]  /*557e0*/  STL [R1+0x2758], R248 ;  /* 0x002758f801007387 */ /* 0x0009e80000100800 */
[----:B------:R-:W3:Y:S01]  /*557f0*/  LDL.LU.64 R32, [R1+0xde0] ;  /* 0x000de00001207983 */ /* 0x000ee20000300a00 */
[----:B-1----:R-:W-:-:S03]  /*55800*/  IMAD.MOV.U32 R0, RZ, RZ, R249 ;  /* 0x000000ffff007224 */ /* 0x002fc600078e00f9 */
[----:B------:R-:W3:Y:S04]  /*55810*/  LDL.LU.64 R34, [R1+0xde8] ;  /* 0x000de80001227983 */ /* 0x000ee80000300a00 */
[----:B------:R1:W-:Y:S04]  /*55820*/  STL [R1+0x2754], R0 ;  /* 0x0027540001007387 */ /* 0x0003e80000100800 */
[----:B----4-:R-:W-:Y:S04]  /*55830*/  STL [R1+0x2760], R40 ;  /* 0x0027602801007387 */ /* 0x010fe80000100800 */
[----:B------:R-:W4:Y:S01]  /*55840*/  LDL.LU.64 R248, [R1+0xe20] ;  /* 0x000e200001f87983 */ /* 0x000f220000300a00 */
[----:B-1----:R-:W-:-:S03]  /*55850*/  MOV R0, R41 ;  /* 0x0000002900007202 */ /* 0x002fc60000000f00 */
[----:B------:R-:W-:Y:S04]  /*55860*/  STL [R1+0x2768], R42 ;  /* 0x0027682a01007387 */ /* 0x000fe80000100800 */
[----:B------:R1:W-:Y:S04]  /*55870*/  STL [R1+0x275c], R0 ;  /* 0x00275c0001007387 */ /* 0x0003e80000100800 */
[----:B------:R-:W4:Y:S04]  /*55880*/  LDL.LU.64 R36, [R1+0xe28] ;  /* 0x000e280001247983 */ /* 0x000f280000300a00 */
[----:B------:R-:W4:Y:S01]  /*55890*/  LDL.LU.64 R38, [R1+0xe60] ;  /* 0x000e600001267983 */ /* 0x000f220000300a00 */
[----:B-1----:R-:W-:-:S05]  /*558a0*/  IMAD.MOV.U32 R0, RZ, RZ, R43 ;  /* 0x000000ffff007224 */ /* 0x002fca00078e002b */
[----:B------:R1:W-:Y:S04]  /*558b0*/  STL [R1+0x2764], R0 ;  /* 0x0027640001007387 */ /* 0x0003e80000100800 */
[----:B------:R-:W-:Y:S04]  /*558c0*/  STL [R1+0x2770], R250 ;  /* 0x002770fa01007387 */ /* 0x000fe80000100800 */
[----:B------:R-:W4:Y:S01]  /*558d0*/  LDL.LU.64 R40, [R1+0xea0] ;  /* 0x000ea00001287983 */ /* 0x000f220000300a00 */
[----:B-1----:R-:W-:-:S03]  /*558e0*/  IMAD.MOV.U32 R0, RZ, RZ, R251 ;  /* 0x000000ffff007224 */ /* 0x002fc600078e00fb */
[----:B------:R-:W4:Y:S04]  /*558f0*/  LDL.LU.64 R42, [R1+0xee0] ;  /* 0x000ee000012a7983 */ /* 0x000f280000300a00 */
[----:B------:R2:W-:Y:S02]  /*55900*/  STL [R1+0x276c], R0 ;  /* 0x00276c0001007387 */ /* 0x0005e40000100800 */
[----:B--2---:R-:W-:Y:S02]  /*55910*/  IMAD.MOV.U32 R0, RZ, RZ, R45 ;  /* 0x000000ffff007224 */ /* 0x004fe400078e002d */
[----:B------:R1:W-:Y:S04]  /*55920*/  STL [R1+0x2778], R44 ;  /* 0x0027782c01007387 */ /* 0x0003e80000100800 */
[----:B------:R-:W2:Y:S04]  /*55930*/  LDL.LU.64 R250, [R1+0xf20] ;  /* 0x000f200001fa7983 */ /* 0x000ea80000300a00 */
        /* <DEDUP_REMOVED lines=9> */
[----:B------:R3:W-:Y:S02]  /*559d0*/  STL [R1+0x2784], R0 ;  /* 0x0027840001007387 */ /* 0x0007e40000100800 */
[----:B---3--:R-:W-:Y:S02]  /*559e0*/  MOV R0, R51 ;  /* 0x0000003300007202 */ /* 0x008fe40000000f00 */
[----:B------:R1:W-:Y:S04]  /*559f0*/  STL [R1+0x2790], R50 ;  /* 0x0027903201007387 */ /* 0x0003e80000100800 */
[----:B------:R-:W-:Y:S04]  /*55a00*/  STL [R1+0x2798], R148 ;  /* 0x0027989401007387 */ /* 0x000fe80000100800 */
[----:B------:R3:W-:Y:S04]  /*55a10*/  STL [R1+0x278c], R0 ;  /* 0x00278c0001007387 */ /* 0x0007e80000100800 */
[----:B-1----:R-:W2:Y:S01]  /*55a20*/  LDL.LU.64 R50, [R1+0x1020] ;  /* 0x0010200001327983 */ /* 0x002ea20000300a00 */
[----:B---3--:R-:W-:-:S03]  /*55a30*/  IMAD.MOV.U32 R0, RZ, RZ, R149 ;  /* 0x000000ffff007224 */ /* 0x008fc600078e0095 */
[----:B------:R-:W-:Y:S04]  /*55a40*/  STL [R1+0x27a0], R150 ;  /* 0x0027a09601007387 */ /* 0x000fe80000100800 */
[----:B------:R1:W-:Y:S02]  /*55a50*/  STL [R1+0x2794], R0 ;  /* 0x0027940001007387 */ /* 0x0003e40000100800 */
[----:B-1----:R-:W-:Y:S02]  /*55a60*/  IMAD.MOV.U32 R0, RZ, RZ, R151 ;  /* 0x000000ffff007224 */ /* 0x002fe400078e0097 */
[----:B------:R-:W-:Y:S04]  /*55a70*/  STL [R1+0x27a8], R32 ;  /* 0x0027a82001007387 */ /* 0x000fe80000100800 */
[----:B------:R1:W-:Y:S04]  /*55a80*/  STL [R1+0x279c], R0 ;  /* 0x00279c0001007387 */ /* 0x0003e80000100800 */
[----:B------:R-:W-:Y:S01]  /*55a90*/  STL [R1+0x27b0], R34 ;  /* 0x0027b02201007387 */ /* 0x000fe20000100800 */
[----:B-1----:R-:W-:-:S05]  /*55aa0*/  IMAD.MOV.U32 R0, RZ, RZ, R33 ;  /* 0x000000ffff007224 */ /* 0x002fca00078e0021 */
[----:B------:R1:W-:Y:S02]  /*55ab0*/  STL [R1+0x27a4], R0 ;  /* 0x0027a40001007387 */ /* 0x0003e40000100800 */
[----:B-1----:R-:W-:Y:S02]  /*55ac0*/  IMAD.MOV.U32 R0, RZ, RZ, R35 ;  /* 0x000000ffff007224 */ /* 0x002fe400078e0023 */
[----:B----4-:R-:W-:Y:S04]  /*55ad0*/  STL [R1+0x27b8], R248 ;  /* 0x0027b8f801007387 */ /* 0x010fe80000100800 */
[----:B------:R1:W-:Y:S02]  /*55ae0*/  STL [R1+0x27ac], R0 ;  /* 0x0027ac0001007387 */ /* 0x0003e40000100800 */
[----:B-1----:R-:W-:-:S02]  /*55af0*/  IMAD.MOV.U32 R0, RZ, RZ, R249 ;  /* 0x000000ffff007224 */ /* 0x002fc400078e00f9 */
[----:B------:R-:W3:Y:S04]  /*55b00*/  LDL.LU.64 R248, [R1+0x1060] ;  /* 0x0010600001f87983 */ /* 0x000ee80000300a00 */
[----:B------:R1:W-:Y:S04]  /*55b10*/  STL [R1+0x27b4], R0 ;  /* 0x0027b40001007387 */ /* 0x0003e80000100800 */
[----:B------:R-:W-:Y:S01]  /*55b20*/  STL [R1+0x27c0], R36 ;  /* 0x0027c02401007387 */ /* 0x000fe20000100800 */
[----:B-1----:R-:W-:-:S03]  /*55b30*/  MOV R0, R37 ;  /* 0x0000002500007202 */ /* 0x002fc60000000f00 */
        /* <DEDUP_REMOVED lines=9> */
[----:B--2---:R1:W-:Y:S04]  /*55bd0*/  STL [R1+0x27e0], R250 ;  /* 0x0027e0fa01007387 */ /* 0x0043e80000100800 */
[----:B-1----:R-:W1:Y:S04]  /*55be0*/  S2R R250, SR_TID.X ;  /* 0x0000000000fa7919 */ /* 0x002e680000002100 */
[----:B------:R2:W-:Y:S04]  /*55bf0*/  STL [R1+0x27d4], R0 ;  /* 0x0027d40001007387 */ /* 0x0005e80000100800 */
[----:B------:R-:W-:Y:S01]  /*55c00*/  STL [R1+0x27e8], R44 ;  /* 0x0027e82c01007387 */ /* 0x000fe20000100800 */
[----:B--2---:R-:W-:-:S05]  /*55c10*/  IMAD.MOV.U32 R0, RZ, RZ, R251 ;  /* 0x000000ffff007224 */ /* 0x004fca00078e00fb */
[----:B------:R2:W-:Y:S04]  /*55c20*/  STL [R1+0x27dc], R0 ;  /* 0x0027dc0001007387 */ /* 0x0005e80000100800 */
[----:B------:R-:W-:Y:S01]  /*55c30*/  STL [R1+0x27f0], R46 ;  /* 0x0027f02e01007387 */ /* 0x000fe20000100800 */
[----:B--2---:R-:W-:Y:S02]  /*55c40*/  IMAD.MOV.U32 R0, RZ, RZ, R45 ;  /* 0x000000ffff007224 */ /* 0x004fe400078e002d */
[----:B-1----:R-:W-:-:S03]  /*55c50*/  IMAD.SHL.U32 R2, R250, 0x80, RZ ;  /* 0x00000080fa027824 */ /* 0x002fc600078e00ff */
[----:B------:R1:W-:Y:S02]  /*55c60*/  STL [R1+0x27e4], R0 ;  /* 0x0027e40001007387 */ /* 0x0003e40000100800 */
[----:B------:R-:W-:Y:S02]  /*55c70*/  LOP3.LUT R2, R2, 0x3000, RZ, 0xc0, !PT ;  /* 0x0000300002027812 */ /* 0x000fe400078ec0ff */
[----:B-1----:R-:W-:Y:S01]  /*55c80*/  MOV R0, R47 ;  /* 0x0000002f00007202 */ /* 0x002fe20000000f00 */
[----:B------:R-:W-:-:S04]  /*55c90*/  IMAD.MOV.U32 R4, RZ, RZ, R49 ;  /* 0x000000ffff047224 */ /* 0x000fc800078e0031 */
[----:B------:R1:W-:Y:S01]  /*55ca0*/  STL [R1+0x27ec], R0 ;  /* 0x0027ec0001007387 */ /* 0x0003e20000100800 */
[C---:B------:R-:W-:Y:S01]  /*55cb0*/  IMAD.SHL.U32 R5, R250.reuse, 0x2, RZ ;  /* 0x00000002fa057824 */ /* 0x040fe200078e00ff */
[----:B-1----:R-:W-:Y:S02]  /*55cc0*/  LOP3.LUT R0, R250, 0x7, RZ, 0xc0, !PT ;  /* 0x00000007fa007812 */ /* 0x002fe400078ec0ff */
[----:B------:R-:W-:Y:S02]  /*55cd0*/  STL [R1+0x27f8], R48 ;  /* 0x0027f83001007387 */ /* 0x000fe40000100800 */
[C---:B------:R-:W-:Y:S01]  /*55ce0*/  LEA R2, R0.reuse, R2, 0x9 ;  /* 0x0000000200027211 */ /* 0x040fe200078e48ff */
[----:B------:R-:W-:Y:S01]  /*55cf0*/  IMAD.SHL.U32 R0, R0, 0x10, RZ ;  /* 0x0000001000007824 */ /* 0x000fe200078e00ff */
[----:B------:R1:W-:Y:S04]  /*55d00*/  STL [R1+0x27f4], R4 ;  /* 0x0027f40401007387 */ /* 0x0003e80000100800 */
[----:B------:R-:W-:Y:S01]  /*55d10*/  LOP3.LUT R0, R0, 0x30, R5, 0x78, !PT ;  /* 0x0000003000007812 */ /* 0x000fe200078e7805 */
[----:B------:R-:W-:Y:S01]  /*55d20*/  STL [R1+0x2800], R50 ;  /* 0x0028003201007387 */ /* 0x000fe20000100800 */
[----:B-1----:R-:W-:-:S05]  /*55d30*/  IMAD.MOV.U32 R4, RZ, RZ, R51 ;  /* 0x000000ffff047224 */ /* 0x002fca00078e0033 */
[----:B------:R-:W-:Y:S01]  /*55d40*/  STL [R1+0x27fc], R4 ;  /* 0x0027fc0401007387 */ /* 0x000fe20000100800 */
[----:B---3--:R-:W-:-:S03]  /*55d50*/  IMAD.MOV.U32 R5, RZ, RZ, R249 ;  /* 0x000000ffff057224 */ /* 0x008fc600078e00f9 */
[----:B------:R-:W-:Y:S04]  /*55d60*/  STL [R1+0x2808], R248 ;  /* 0x002808f801007387 */ /* 0x000fe80000100800 */
[----:B------:R1:W-:Y:S04]  /*55d70*/  STL [R1+0x2804], R5 ;  /* 0x0028040501007387 */ /* 0x0003e80000100800 */
[----:B------:R-:W2:Y:S04]  /*55d80*/  LDL.LU.64 R10, [R1+0x3258] ;  /* 0x00325800010a7983 */ /* 0x000ea80000300a00 */
[----:B------:R-:W3:Y:S01]  /*55d90*/  LDL.LU.64 R8, [R1+0x3250] ;  /* 0x0032500001087983 */ /* 0x000ee20000300a00 */
[----:B-1----:R-:W-:-:S03]  /*55da0*/  IMAD.IADD R5, R2, 0x1, R0 ;  /* 0x0000000102057824 */ /* 0x002fc600078e0200 */
[----:B--2---:R1:W-:Y:S04]  /*55db0*/  STL.64 [R1+0x1a18], R10 ;  /* 0x001a180a01007387 */ /* 0x0043e80000100a00 */
[----:B-1----:R-:W2:Y:S04]  /*55dc0*/  LDL.LU.64 R10, [R1+0x3248] ;  /* 0x00324800010a7983 */ /* 0x002ea80000300a00 */
[----:B---3--:R1:W-:Y:S04]  /*55dd0*/  STL.64 [R1+0x1a70], R8 ;  /* 0x001a700801007387 */ /* 0x0083e80000100a00 */
[----:B------:R-:W-:Y:S04]  /*55de0*/  STL [R1+0x3014], R5 ;  /* 0x0030140501007387 */ /* 0x000fe80000100800 */
[----:B-1----:R-:W3:Y:S04]  /*55df0*/  LDL.LU.64 R8, [R1+0x3240] ;  /* 0x0032400001087983 */ /* 0x002ee80000300a00 */
[----:B--2---:R1:W-:Y:S04]  /*55e00*/  STL.64 [R1+0x1a68], R10 ;  /* 0x001a680a01007387 */ /* 0x0043e80000100a00 */
[----:B-1----:R-:W2:Y:S04]  /*55e10*/  LDL.LU.64 R10, [R1+0x3238] ;  /* 0x00323800010a7983 */ /* 0x002ea80000300a00 */
[----:B---3--:R1:W-:Y:S04]  /*55e20*/  STL.64 [R1+0x1a60], R8 ;  /* 0x001a600801007387 */ /* 0x0083e80000100a00 */
        /* <DEDUP_REMOVED lines=230> */
[----:B-1----:R-:W2:Y:S04]  /*56c90*/  LDL.64 R10, [R1+0x3028] ;  /* 0x00302800010a7983 */ /* 0x002ea80000100a00 */
[----:B---3--:R1:W-:Y:S04]  /*56ca0*/  STL.64 [R1+0x1860], R8 ;  /* 0x0018600801007387 */ /* 0x0083e80000100a00 */
[----:B-1----:R-:W3:Y:S04]  /*56cb0*/  LDL.64 R8, [R1+0x3020] ;  /* 0x0030200001087983 */ /* 0x002ee80000100a00 */
        /* <DEDUP_REMOVED lines=267> */
[----:B-1----:R-:W3:Y:S01]  /*57d70*/  LDL.LU.64 R8, [R1+0x900] ;  /* 0x0009000001087983 */ /* 0x002ee20000300a00 */
[----:B------:R-:W-:-:S02]  /*57d80*/  LOP3.LUT R7, R250, 0x3, RZ, 0xc0, !PT ;  /* 0x00000003fa077812 */ /* 0x000fc400078ec0ff */
[----:B------:R-:W-:Y:S02]  /*57d90*/  LOP3.LUT R6, R250, 0x1c, RZ, 0xc0, !PT ;  /* 0x0000001cfa067812 */ /* 0x000fe400078ec0ff */
[----:B------:R-:W-:-:S03]  /*57da0*/  SHF.R.S32.HI R2, RZ, 0x1f, R3 ;  /* 0x0000001fff027819 */ /* 0x000fc60000011403 */
[----:B------:R-:W-:Y:S01]  /*57db0*/  IMAD R6, R7, 0x420, R6 ;  /* 0x0000042007067824 */ /* 0x000fe200078e0206 */
[----:B------:R-:W-:Y:S01]  /*57dc0*/  SHF.L.U64.HI R2, R3, 0x2, R2 ;  /* 0x0000000203027819 */ /* 0x000fe20000010202 */
[----:B------:R-:W-:Y:S02]  /*57dd0*/  IMAD.MOV.U32 R7, RZ, RZ, 0x1 ;  /* 0x00000001ff077424 */ /* 0x000fe400078e00ff */
[----:B------:R-:W-:Y:S01]  /*57de0*/  IMAD.MOV.U32 R3, RZ, RZ, -0x1 ;  /* 0xffffffffff037424 */ /* 0x000fe200078e00ff */
[----:B--2---:R-:W-:Y:S04]  /*57df0*/  STL.64 [R1+0x1be8], R10 ;  /* 0x001be80a01007387 */ /* 0x004fe80000100a00 */
[----:B---3--:R-:W-:Y:S04]  /*57e00*/  STL.64 [R1+0x1be0], R8 ;  /* 0x001be00801007387 */ /* 0x008fe80000100a00 */
[----:B------:R-:W-:Y:S04]  /*57e10*/  STL [R1+0x1800], RZ ;  /* 0x001800ff01007387 */ /* 0x000fe80000100800 */
[----:B------:R-:W-:Y:S04]  /*57e20*/  STL [R1+0x1688], R7 ;  /* 0x0016880701007387 */ /* 0x000fe80000100800 */
[----:B------:R-:W-:Y:S04]  /*57e30*/  STL [R1+0x16b0], RZ ;  /* 0x0016b0ff01007387 */ /* 0x000fe80000100800 */
[----:B------:R1:W-:Y:S04]  /*57e40*/  STL [R1+0x1684], R3 ;  /* 0x0016840301007387 */ /* 0x0003e80000100800 */
        /* <DEDUP_REMOVED lines=968> */
[----:B------:R2:W-:Y:S01]  /*5bad0*/  STL [R1+0x304], RZ ;  /* 0x000304ff01007387 */ /* 0x0005e20000100800 */
[----:B------:R-:W-:-:S03]  /*5bae0*/  IMAD.MOV.U32 R251, RZ, RZ, c[0x0][0x180] ;  /* 0x00006000fffb7624 */ /* 0x000fc600078e00ff */
[----:B------:R2:W-:Y:S04]  /*5baf0*/  STL [R1+0x308], RZ ;  /* 0x000308ff01007387 */ /* 0x0005e80000100800 */
[----:B------:R2:W-:Y:S04]  /*5bb00*/  STL [R1+0x30c], RZ ;  /* 0x00030cff01007387 */ /* 0x0005e80000100800 */
[----:B------:R2:W-:Y:S04]  /*5bb10*/  STL [R1+0x2d0], RZ ;  /* 0x0002d0ff01007387 */ /* 0x0005e80000100800 */
[----:B------:R2:W-:Y:S04]  /*5bb20*/  STL [R1+0x2d4], RZ ;  /* 0x0002d4ff01007387 */ /* 0x0005e80000100800 */
[----:B------:R2:W-:Y:S01]  /*5bb30*/  STL [R1+0x2d8], RZ ;  /* 0x0002d8ff01007387 */ /* 0x0005e20000100800 */
[----:B------:R-:W-:-:S03]  /*5bb40*/  IADD3 R251, R251, 0x7f, RZ ;  /* 0x0000007ffbfb7810 */ /* 0x000fc60007ffe0ff */
[----:B------:R2:W-:Y:S04]  /*5bb50*/  STL [R1+0x2dc], RZ ;  /* 0x0002dcff01007387 */ /* 0x0005e80000100800 */
[----:B------:R2:W-:Y:S04]  /*5bb60*/  STL [R1+0x1c0], RZ ;  /* 0x0001c0ff01007387 */ /* 0x0005e80000100800 */
[----:B------:R2:W-:Y:S04]  /*5bb70*/  STL [R1+0x1c4], RZ ;  /* 0x0001c4ff01007387 */ /* 0x0005e80000100800 */
[----:B------:R2:W-:Y:S01]  /*5bb80*/  STL [R1+0x1c8], RZ ;  /* 0x0001c8ff01007387 */ /* 0x0005e20000100800 */
[----:B------:R-:W-:-:S03]  /*5bb90*/  SHF.R.S32.HI R4, RZ, 0x1f, R251 ;  /* 0x0000001fff047819 */ /* 0x000fc600000114fb */
[----:B------:R2:W-:Y:S04]  /*5bba0*/  STL [R1+0x1cc], RZ ;  /* 0x0001ccff01007387 */ /* 0x0005e80000100800 */
[----:B------:R2:W-:Y:S04]  /*5bbb0*/  STL [R1+0x180], RZ ;  /* 0x000180ff01007387 */ /* 0x0005e80000100800 */
[----:B------:R2:W-:Y:S04]  /*5bbc0*/  STL [R1+0x184], RZ ;  /* 0x000184ff01007387 */ /* 0x0005e80000100800 */
[----:B------:R2:W-:Y:S01]  /*5bbd0*/  STL [R1+0x188], RZ ;  /* 0x000188ff01007387 */ /* 0x0005e20000100800 */
[----:B------:R-:W-:-:S03]  /*5bbe0*/  LEA.HI R4, R4, R251, RZ, 0x7 ;  /* 0x000000fb04047211 */ /* 0x000fc600078f38ff */
[----:B------:R2:W-:Y:S04]  /*5bbf0*/  STL [R1+0x18c], RZ ;  /* 0x00018cff01007387 */ /* 0x0005e80000100800 */
[----:B------:R2:W-:Y:S04]  /*5bc00*/  STL [R1+0x170], RZ ;  /* 0x000170ff01007387 */ /* 0x0005e80000100800 */
[----:B------:R2:W-:Y:S04]  /*5bc10*/  STL [R1+0x174], RZ ;  /* 0x000174ff01007387 */ /* 0x0005e80000100800 */
[----:B------:R2:W-:Y:S01]  /*5bc20*/  STL [R1+0x178], RZ ;  /* 0x000178ff01007387 */ /* 0x0005e20000100800 */
[----:B-1----:R-:W-:-:S03]  /*5bc30*/  SHF.R.S32.HI R3, RZ, 0x7, R4 ;  /* 0x00000007ff037819 */ /* 0x002fc60000011404 */
[----:B------:R2:W-:Y:S04]  /*5bc40*/  STL [R1+0x17c], RZ ;  /* 0x00017cff01007387 */ /* 0x0005e80000100800 */
[----:B------:R2:W-:Y:S04]  /*5bc50*/  STL [R1+0xf0], RZ ;  /* 0x0000f0ff01007387 */ /* 0x0005e80000100800 */
[----:B------:R2:W-:Y:S01]  /*5bc60*/  STL [R1+0xf4], RZ ;  /* 0x0000f4ff01007387 */ /* 0x0005e20000100800 */
[----:B------:R-:W-:-:S03]  /*5bc70*/  LOP3.LUT R4, R6, 0x20, RZ, 0x3c, !PT ;  /* 0x0000002006047812 */ /* 0x000fc600078e3cff */
[----:B------:R2:W-:Y:S01]  /*5bc80*/  STL [R1+0xf8], RZ ;  /* 0x0000f8ff01007387 */ /* 0x0005e20000100800 */
[----:B------:R-:W-:-:S03]  /*5bc90*/  IADD3 R4, R3, -0x2, RZ ;  /* 0xfffffffe03047810 */ /* 0x000fc60007ffe0ff */
[----:B------:R2:W-:Y:S01]  /*5bca0*/  STL [R1+0xfc], RZ ;  /* 0x0000fcff01007387 */ /* 0x0005e20000100800 */
[----:B------:R-:W-:-:S03]  /*5bcb0*/  LOP3.LUT R3, R5, 0x40, RZ, 0x3c, !PT ;  /* 0x0000004005037812 */ /* 0x000fc600078e3cff */
        /* <DEDUP_REMOVED lines=8> */
[----:B------:R2:W-:Y:S01]  /*5bd40*/  STL [R1+0x301c], R3 ;  /* 0x00301c0301007387 */ /* 0x0005e20000100800 */
[----:B------:R-:W-:Y:S01]  /*5bd50*/  SHF.R.S32.HI R0, RZ, 0x1f, R252 ;  /* 0x0000001fff007819 */ /* 0x000fe200000114fc */
[----:B------:R-:W-:Y:S01]  /*5bd60*/  CS2R R32, SRZ ;  /* 0x0000000000207805 */ /* 0x000fe2000001ff00 */
[----:B------:R-:W-:Y:S01]  /*5bd70*/  LOP3.LUT R7, R6, 0x40, RZ, 0x3c, !PT ;  /* 0x0000004006077812 */ /* 0x000fe200078e3cff */
[----:B------:R-:W-:Y:S01]  /*5bd80*/  CS2R R34, SRZ ;  /* 0x0000000000227805 */ /* 0x000fe2000001ff00 */
[----:B------:R-:W-:Y:S01]  /*5bd90*/  SHF.L.U64.HI R0, R252, 0x2, R0 ;  /* 0x00000002fc007819 */ /* 0x000fe20000010200 */
[----:B------:R-:W-:Y:S01]  /*5bda0*/  CS2R R36, SRZ ;  /* 0x0000000000247805 */ /* 0x000fe2000001ff00 */
        /* <DEDUP_REMOVED lines=9> */
[----:B--2---:R-:W-:-:S02]  /*5be40*/  LOP3.LUT R6, R6, 0x60, RZ, 0x3c, !PT ;  /* 0x0000006006067812 */ /* 0x004fc400078e3cff */
.L_x_1:
[----:B------:R-:W2:Y:S01]  /*5be50*/  LDL.LU R3, [R1+0x1684] ;  /* 0x0016840001037983 */ /* 0x000ea20000300800 */
[----:B------:R-:W-:-:S04]  /*5be60*/  DEPBAR.LE SB0, 0x2 ;  /* 0x000080800000791a */ /* 0x000fc80000000000 */
[----:B------:R-:W3:Y:S04]  /*5be70*/  LDL R8, [R1+0x3014] ;  /* 0x0030140001087983 */ /* 0x000ee80000100800 */
[----:B-----5:R-:W-:Y:S04]  /*5be80*/  STL [R1+0x54f4], R48 ;  /* 0x0054f43001007387 */ /* 0x020fe80000100800 */
[----:B------:R-:W-:Y:S04]  /*5be90*/  STL [R1+0x54f0], R49 ;  /* 0x0054f03101007387 */ /* 0x000fe80000100800 */
[----:B------:R-:W-:Y:S04]  /*5bea0*/  STL [R1+0x54ec], R50 ;  /* 0x0054ec3201007387 */ /* 0x000fe80000100800 */
[----:B------:R-:W-:Y:S04]  /*5beb0*/  STL [R1+0x54e8], R51 ;  /* 0x0054e83301007387 */ /* 0x000fe80000100800 */
[----:B------:R-:W-:Y:S04]  /*5bec0*/  STL [R1+0x54e4], R248 ;  /* 0x0054e4f801007387 */ /* 0x000fe80000100800 */
[----:B------:R-:W-:Y:S04]  /*5bed0*/  STL [R1+0x54e0], R249 ;  /* 0x0054e0f901007387 */ /* 0x000fe80000100800 */
[----:B------:R-:W-:Y:S04]  /*5bee0*/  STL [R1+0x54dc], R250 ;  /* 0x0054dcfa01007387 */ /* 0x000fe80000100800 */
[----:B------:R-:W-:Y:S04]  /*5bef0*/  STL [R1+0x54d8], R251 ;  /* 0x0054d8fb01007387 */ /* 0x000fe80000100800 */
[----:B------:R-:W-:Y:S04]  /*5bf00*/  STL [R1+0x3a70], R2 ;  /* 0x003a700201007387 */ /* 0x000fe80000100800 */
[----:B------:R1:W-:Y:S04]  /*5bf10*/  STL [R1+0x3a6c], R0 ;  /* 0x003a6c0001007387 */ /* 0x0003e80000100800 */
[----:B------:R-:W4:Y:S04]  /*5bf20*/  S2R R4, SR_TID.X ;  /* 0x0000000000047919 */ /* 0x000f280000002100 */
[----:B------:R-:W1:Y:S01]  /*5bf30*/  S2R R9, SR_TID.X ;  /* 0x0000000000097919 */ /* 0x000e620000002100 */
[----:B----4-:R-:W-:-:S02]  /*5bf40*/  LOP3.LUT R5, R4, 0x1c, RZ, 0xc0, !PT ;  /* 0x0000001c04057812 */ /* 0x010fc400078ec0ff */
[----:B------:R-:W-:Y:S02]  /*5bf50*/  LOP3.LUT R4, R4, 0x3, RZ, 0xc0, !PT ;  /* 0x0000000304047812 */ /* 0x000fe400078ec0ff */
[C---:B-1----:R-:W-:Y:S02]  /*5bf60*/  LOP3.LUT R7, R9.reuse, 0x1c, RZ, 0xc0, !PT ;  /* 0x0000001c09077812 */ /* 0x042fe400078ec0ff */
[C---:B------:R-:W-:Y:S01]  /*5bf70*/  LOP3.LUT R6, R9.reuse, 0x3, RZ, 0xc0, !PT ;  /* 0x0000000309067812 */ /* 0x040fe200078ec0ff */
[----:B------:R-:W-:Y:S01]  /*5bf80*/  IMAD R4, R4, 0x420, R5 ;  /* 0x0000042004047824 */ /* 0x000fe200078e0205 */
[C---:B------:R-:W-:Y:S02]  /*5bf90*/  LOP3.LUT R5, R9.reuse, 0x1c, RZ, 0xc0, !PT ;  /* 0x0000001c09057812 */ /* 0x040fe400078ec0ff */
[----:B------:R-:W-:Y:S01]  /*5bfa0*/  LOP3.LUT R10, R9, 0x1c, RZ, 0xc0, !PT ;  /* 0x0000001c090a7812 */ /* 0x000fe200078ec0ff */
[----:B------:R-:W-:-:S05]  /*5bfb0*/  IMAD R6, R6, 0x420, R7 ;  /* 0x0000042006067824 */ /* 0x000fca00078e0207 */
[----:B------:R-:W-:Y:S01]  /*5bfc0*/  LOP3.LUT R6, R6, 0x40, RZ, 0x3c, !PT ;  /* 0x0000004006067812 */ /* 0x000fe200078e3cff */
[----:B------:R-:W-:Y:S01]  /*5bfd0*/  BAR.SYNC.DEFER_BLOCKING 0x0 ;  /* 0x0000000000007b1d */ /* 0x000fe20000010000 */
[----:B--2---:R-:W-:-:S04]  /*5bfe0*/  IADD3 R3, R3, 0x1, RZ ;  /* 0x0000000103037810 */ /* 0x004fc80007ffe0ff */
[----:B------:R-:W-:-:S04]  /*5bff0*/  ISETP.GT.AND P0, PT, R3, 0x1, PT ;  /* 0x000000010300780c */ /* 0x000fc80003f04270 */
[----:B------:R-:W-:-:S04]  /*5c000*/  SEL R0, R3, RZ, !P0 ;  /* 0x000000ff03007207 */ /* 0x000fc80004000000 */
[C---:B------:R-:W-:Y:S01]  /*5c010*/  LEA R252, R0.reuse, R4, 0x11 ;  /* 0x0000000400fc7211 */ /* 0x040fe200078e88ff */
[----:B------:R-:W-:Y:S01]  /*5c020*/  STL [R1+0x1684], R0 ;  /* 0x0016840001007387 */ /* 0x000fe20000100800 */
[C---:B------:R-:W-:Y:S01]  /*5c030*/  LOP3.LUT R4, R9.reuse, 0x3, RZ, 0xc0, !PT ;  /* 0x0000000309047812 */ /* 0x040fe200078ec0ff */
[C---:B---3--:R-:W-:Y:S01]  /*5c040*/  IMAD R2, R0.reuse, 0x40000, R8 ;  /* 0x0004000000027824 */ /* 0x048fe200078e0208 */
[----:B------:R-:W-:Y:S01]  /*5c050*/  LOP3.LUT R9, R9, 0x3, RZ, 0xc0, !PT ;  /* 0x0000000309097812 */ /* 0x000fe200078ec0ff */
[----:B------:R-:W2:Y:S01]  /*5c060*/  LDL.LU.64 R64, [R1+0x16b0] ;  /* 0x0016b00001407983 */ /* 0x000ea20000300a00 */
[----:B------:R-:W-:Y:S02]  /*5c070*/  IMAD R48, R0, 0x20000, R6 ;  /* 0x0002000000307824 */ /* 0x000fe400078e0206 */
[----:B------:R-:W-:Y:S01]  /*5c080*/  IMAD R4, R4, 0x420, R5 ;  /* 0x0000042004047824 */ /* 0x000fe200078e0205 */
[----:B------:R-:W2:Y:S01]  /*5c090*/  LDL.LU.64 R66, [R1+0x16b8] ;  /* 0x0016b80001427983 */ /* 0x000ea20000300a00 */
[----:B------:R-:W-:-:S03]  /*5c0a0*/  IMAD R9, R9, 0x420, R10 ;  /* 0x0000042009097824 */ /* 0x000fc600078e020a */
[----:B------:R-:W3:Y:S01]  /*5c0b0*/  LDL.LU.64 R80, [R1+0x16a0] ;  /* 0x0016a00001507983 */ /* 0x000ee20000300a00 */
[----:B------:R-:W-:Y:S02]  /*5c0c0*/  LOP3.LUT R4, R4, 0x60, RZ, 0x3c, !PT ;  /* 0x0000006004047812 */ /* 0x000fe400078e3cff */
[----:B------:R-:W-:Y:S01]  /*5c0d0*/  LOP3.LUT R9, R9, 0x20, RZ, 0x3c, !PT ;  /* 0x0000002009097812 */ /* 0x000fe200078e3cff */
[----:B------:R-:W3:Y:S02]  /*5c0e0*/  LDL.LU.64 R82, [R1+0x16a8] ;  /* 0x0016a80001527983 */ /* 0x000ee40000300a00 */
[C---:B------:R-:W-:Y:S02]  /*5c0f0*/  IMAD R95, R0.reuse, 0x20000, R4 ;  /* 0x00020000005f7824 */ /* 0x040fe400078e0204 */
[----:B------:R-:W4:Y:S01]  /*5c100*/  LDL.LU.64 R76, [R1+0x1690] ;  /* 0x00169000014c7983 */ /* 0x000f220000300a00 */
[----:B------:R-:W-:-:S03]  /*5c110*/  IMAD R3, R0, 0x20000, R9 ;  /* 0x0002000000037824 */ /* 0x000fc600078e0209 */
[----:B------:R-:W4:Y:S04]  /*5c120*/  LDL.LU.64 R78, [R1+0x1698] ;  /* 0x00169800014e7983 */ /* 0x000f280000300a00 */
[----:B------:R-:W3:Y:S04]  /*5c130*/  LDL.LU.64 R60, [R1+0x1670] ;  /* 0x00167000013c7983 */ /* 0x000ee80000300a00 */
[----:B------:R-:W3:Y:S04]  /*5c140*/  LDL.LU.64 R62, [R1+0x1678] ;  /* 0x00167800013e7983 */ /* 0x000ee80000300a00 */
[----:B------:R-:W1:Y:S04]  /*5c150*/  LDSM.16.M88.4 R216, [R2+0x8000] ;  /* 0x0080000002d8783b */ /* 0x000e680000000200 */
[----:B------:R-:W1:Y:S04]  /*5c160*/  LDSM.16.M88.4 R124, [R2+0xc000] ;  /* 0x00c00000027c783b */ /* 0x000e680000000200 */
[----:B------:R-:W-:Y:S04]  /*5c170*/  LDS R56, [R252+0x80000] ;  /* 0x08000000fc387984 */ /* 0x000fe80000000800 */
[----:B------:R-:W-:Y:S04]  /*5c180*/  LDS R58, [R252+0x81000] ;  /* 0x08100000fc3a7984 */ /* 0x000fe80000000800 */
[----:B------:R-:W-:Y:S04]  /*5c190*/  LDS R57, [R3+0x80000] ;  /* 0x0800000003397984 */ /* 0x000fe80000000800 */
[----:B------:R-:W-:Y:S04]  /*5c1a0*/  LDS R59, [R3+0x81000] ;  /* 0x08100000033b7984 */ /* 0x000fe80000000800 */
[----:B------:R-:W-:Y:S04]  /*5c1b0*/  LDSM.16.M88.4 R24, [R2] ;  /* 0x000000000218783b */ /* 0x000fe80000000200 */
[----:B------:R-:W1:Y:S04]  /*5c1c0*/  LDSM.16.M88.4 R120, [R2+0x10000] ;  /* 0x010000000278783b */ /* 0x000e680000000200 */
        /* <DEDUP_REMOVED lines=11> */
[----:B------:R-:W3:Y:S04]  /*5c280*/  LDL.LU.64 R72, [R1+0x1660] ;  /* 0x0016600001487983 */ /* 0x000ee80000300a00 */
[----:B------:R-:W3:Y:S04]  /*5c290*/  LDL.LU.64 R74, [R1+0x1668] ;  /* 0x00166800014a7983 */ /* 0x000ee80000300a00 */
[----:B------:R-:W-:Y:S04]  /*5c2a0*/  STL [R1+0xb30], R48 ;  /* 0x000b303001007387 */ /* 0x000fe80000100800 */
[----:B------:R-:W-:Y:S04]  /*5c2b0*/  STL [R1+0xb34], R95 ;  /* 0x000b345f01007387 */ /* 0x000fe80000100800 */
[----:B-1----:R-:W-:Y:S04]  /*5c2c0*/  STL [R1+0x5420], R218 ;  /* 0x005420da01007387 */ /* 0x002fe80000100800 */
        /* <DEDUP_REMOVED lines=26> */
[----:B------:R1:W-:Y:S04]  /*5c470*/  STL [R1+0x5470], R107 ;  /* 0x0054706b01007387 */ /* 0x0003e80000100800 */
[----:B------:R-:W-:Y:S04]  /*5c480*/  STL [R1+0x4b68], R2 ;  /* 0x004b680201007387 */ /* 0x000fe80000100800 */
[----:B------:R-:W1:Y:S04]  /*5c490*/  LDSM.16.M88.4 R4, [R2+0x4000] ;  /* 0x004000000204783b */ /* 0x000e680000000200 */
[----:B------:R-:W-:Y:S04]  /*5c4a0*/  LDS R52, [R48+0x80000] ;  /* 0x0800000030347984 */ /* 0x000fe80000000800 */
[----:B------:R-:W-:Y:S04]  /*5c4b0*/  LDS R54, [R48+0x81000] ;  /* 0x0810000030367984 */ /* 0x000fe80000000800 */
[----:B------:R-:W-:Y:S04]  /*5c4c0*/  LDS R53, [R95+0x80000] ;  /* 0x080000005f357984 */ /* 0x000fe80000000800 */
[----:B------:R-:W1:Y:S04]  /*5c4d0*/  LDS R55, [R95+0x81000] ;  /* 0x081000005f377984 */ /* 0x000e680000000800 */
[----:B------:R-:W-:Y:S04]  /*5c4e0*/  LDS R93, [R95+0x80080] ;  /* 0x080080005f5d7984 */ /* 0x000fe80000000800 */
        /* <DEDUP_REMOVED lines=9> */
[----:B------:R-:W-:Y:S01]  /*5c580*/  LDS R236, [R252+0x80180] ;  /* 0x08018000fcec7984 */ /* 0x000fe20000000800 */
[----:B--2---:R-:W-:Y:S03]  /*5c590*/  HMMA.1688.F32.TF32 R64, R56, R24, R64 ;  /* 0x000000183840723c */ /* 0x004fe60000081040 */
[----:B------:R-:W-:Y:S04]  /*5c5a0*/  LDS R238, [R252+0x81180] ;  /* 0x08118000fcee7984 */ /* 0x000fe80000000800 */
[----:B------:R-:W-:Y:S04]  /*5c5b0*/  LDS R237, [R3+0x80180] ;  /* 0x0801800003ed7984 */ /* 0x000fe80000000800 */
[----:B------:R-:W-:Y:S04]  /*5c5c0*/  LDS R239, [R3+0x81180] ;  /* 0x0811800003ef7984 */ /* 0x000fe80000000800 */
[----:B------:R-:W-:Y:S04]  /*5c5d0*/  LDS R228, [R48+0x80180] ;  /* 0x0801800030e47984 */ /* 0x000fe80000000800 */
[----:B------:R-:W-:Y:S05]  /*5c5e0*/  LDS R230, [R48+0x81180] ;  /* 0x0811800030e67984 */ /* 0x000fea0000000800 */
[----:B------:R-:W-:Y:S01]  /*5c5f0*/  IMAD.MOV.U32 R49, RZ, RZ, R64 ;  /* 0x000000ffff317224 */ /* 0x000fe200078e0040 */
[----:B------:R-:W-:Y:S01]  /*5c600*/  MOV R50, R65 ;  /* 0x0000004100327202 */ /* 0x000fe20000000f00 */
[----:B------:R-:W-:Y:S01]  /*5c610*/  IMAD.MOV.U32 R51, RZ, RZ, R66 ;  /* 0x000000ffff337224 */ /* 0x000fe200078e0042 */
[----:B------:R-:W2:Y:S01]  /*5c620*/  LDL.LU.64 R64, [R1+0x1650] ;  /* 0x0016500001407983 */ /* 0x000ea20000300a00 */
[----:B------:R-:W-:-:S03]  /*5c630*/  IMAD.MOV.U32 R248, RZ, RZ, R67 ;  /* 0x000000fffff87224 */ /* 0x000fc600078e0043 */
[----:B------:R-:W2:Y:S01]  /*5c640*/  LDL.LU.64 R66, [R1+0x1658] ;  /* 0x0016580001427983 */ /* 0x000ea20000300a00 */
[C---:B----4-:R-:W-:Y:S08]  /*5c650*/  HMMA.1688.F32.TF32 R76, R56.reuse, R216, R76 ;  /* 0x000000d8384c723c */ /* 0x050ff0000008104c */
[----:B---3--:R-:W-:Y:S11]  /*5c660*/  HMMA.1688.F32.TF32 R60, R56, R124, R60 ;  /* 0x0000007c383c723c */ /* 0x008ff6000008103c */
[----:B------:R-:W-:Y:S04]  /*5c670*/  @!UPT UIADD3 URZ, URZ, URZ, URZ ;  /* 0x0000003f3f3ff290 */ /* 0x000fe8000fffe03f */
[----:B------:R3:W-:Y:S04]  /*5c680*/  STL.64 [R1+0x50], R76 ;  /* 0x0000504c01007387 */ /* 0x0007e80000100a00 */
[----:B------:R4:W-:Y:S05]  /*5c690*/  STL.64 [R1+0x58], R78 ;  /* 0x0000584e01007387 */ /* 0x0009ea0000100a00 */
[----:B-1----:R-:W-:Y:S02]  /*5c6a0*/  IMAD.MOV.U32 R106, RZ, RZ, R60 ;  /* 0x000000ffff6a7224 */ /* 0x002fe400078e003c */
[----:B------:R-:W-:-:S02]  /*5c6b0*/  IMAD.MOV.U32 R107, RZ, RZ, R61 ;  /* 0x000000ffff6b7224 */ /* 0x000fc400078e003d */
[----:B------:R-:W-:Y:S01]  /*5c6c0*/  IMAD.MOV.U32 R22, RZ, RZ, R62 ;  /* 0x000000ffff167224 */ /* 0x000fe200078e003e */
[----:B------:R-:W3:Y:S01]  /*5c6d0*/  LDL.LU.64 R60, [R1+0x1640] ;  /* 0x00164000013c7983 */ /* 0x000ee20000300a00 */
[----:B------:R-:W-:-:S03]  /*5c6e0*/  IMAD.MOV.U32 R23, RZ, RZ, R63 ;  /* 0x000000ffff177224 */ /* 0x000fc600078e003f */
[----:B------:R-:W3:Y:S04]  /*5c6f0*/  LDL.LU.64 R62, [R1+0x1648] ;  /* 0x00164800013e7983 */ /* 0x000ee80000300a00 */
[----:B------:R-:W-:Y:S04]  /*5c700*/  STL [R1+0x548c], R107 ;  /* 0x00548c6b01007387 */ /* 0x000fe80000100800 */
[----:B------:R-:W-:Y:S04]  /*5c710*/  STL [R1+0x5488], R106 ;  /* 0x0054886a01007387 */ /* 0x000fe80000100800 */
[----:B------:R-:W-:Y:S01]  /*5c720*/  STL [R1+0x5484], R22 ;  /* 0x0054841601007387 */ /* 0x000fe20000100800 */
[----:B------:R-:W-:Y:S03]  /*5c730*/  HMMA.1688.F32.TF32 R72, R56, R120, R72 ;  /* 0x000000783848723c */ /* 0x000fe60000081048 */
[----:B------:R-:W-:Y:S11]  /*5c740*/  STL [R1+0x5480], R23 ;  /* 0x0054801701007387 */ /* 0x000ff60000100800 */
[----:B------:R-:W-:Y:S10]  /*5c750*/  @!UPT UIADD3 URZ, URZ, URZ, URZ ;  /* 0x0000003f3f3ff290 */ /* 0x000ff4000fffe03f */
[----:B------:R-:W-:Y:S01]  /*5c760*/  IMAD.MOV.U32 R10, RZ, RZ, R72 ;  /* 0x000000ffff0a7224 */ /* 0x000fe200078e0048 */
[----:B------:R-:W-:Y:S01]  /*5c770*/  MOV R11, R73 ;  /* 0x00000049000b7202 */ /* 0x000fe20000000f00 */
[----:B------:R-:W-:Y:S01]  /*5c780*/  IMAD.MOV.U32 R31, RZ, RZ, R75 ;  /* 0x000000ffff1f7224 */ /* 0x000fe200078e004b */
[----:B------:R-:W4:Y:S01]  /*5c790*/  LDL.LU.64 R72, [R1+0x1630] ;  /* 0x0016300001487983 */ /* 0x000f220000300a00 */
[----:B------:R-:W-:-:S03]  /*5c7a0*/  IMAD.MOV.U32 R30, RZ, RZ, R74 ;  /* 0x000000ffff1e7224 */ /* 0x000fc600078e004a */
[----:B------:R-:W4:Y:S04]  /*5c7b0*/  LDL.LU.64 R74, [R1+0x1638] ;  /* 0x00163800014a7983 */ /* 0x000f280000300a00 */
[----:B------:R-:W-:Y:S04]  /*5c7c0*/  STL [R1+0x5494], R31 ;  /* 0x0054941f01007387 */ /* 0x000fe80000100800 */
[----:B------:R-:W-:Y:S04]  /*5c7d0*/  STL [R1+0x5490], R30 ;  /* 0x0054901e01007387 */ /* 0x000fe80000100800 */
[----:B------:R-:W-:Y:S04]  /*5c7e0*/  STL [R1+0x547c], R11 ;  /* 0x00547c0b01007387 */ /* 0x000fe80000100800 */
[----:B------:R1:W-:Y:S01]  /*5c7f0*/  STL [R1+0x5478], R10 ;  /* 0x0054780a01007387 */ /* 0x0003e20000100800 */
[C---:B--2---:R-:W-:Y:S11]  /*5c800*/  HMMA.1688.F32.TF32 R64, R56.reuse, R116, R64 ;  /* 0x000000743840723c */ /* 0x044ff60000081040 */
[----:B------:R-:W-:Y:S11]  /*5c810*/  @!UPT UIADD3 URZ, URZ, URZ, URZ ;  /* 0x0000003f3f3ff290 */ /* 0x000ff6000fffe03f */
[----:B------:R-:W-:Y:S02]  /*5c820*/  @!UPT UIADD3 URZ, URZ, URZ, URZ ;  /* 0x0000003f3f3ff290 */ /* 0x000fe4000fffe03f */
[----:B------:R-:W-:Y:S01]  /*5c830*/  IMAD.MOV.U32 R18, RZ, RZ, R64 ;  /* 0x000000ffff127224 */ /* 0x000fe200078e0040 */
[----:B------:R-:W-:Y:S01]  /*5c840*/  MOV R15, R67 ;  /* 0x00000043000f7202 */ /* 0x000fe20000000f00 */
[----:B------:R-:W-:Y:S02]  /*5c850*/  IMAD.MOV.U32 R19, RZ, RZ, R65 ;  /* 0x000000ffff137224 */ /* 0x000fe400078e0041 */
[----:B------:R-:W-:Y:S01]  /*5c860*/  IMAD.MOV.U32 R14, RZ, RZ, R66 ;  /* 0x000000ffff0e7224 */ /* 0x000fe200078e0042 */
[----:B------:R-:W2:Y:S04]  /*5c870*/  LDL.LU.64 R64, [R1+0x1700] ;  /* 0x0017000001407983 */ /* 0x000ea80000300a00 */
[----:B------:R-:W2:Y:S01]  /*5c880*/  LDL.LU.64 R66, [R1+0x1708] ;  /* 0x0017080001427983 */ /* 0x000ea20000300a00 */
[----:B---3--:R-:W-:Y:S03]  /*5c890*/  HMMA.1688.F32.TF32 R60, R56, R112, R60 ;  /* 0x00000070383c723c */ /* 0x008fe6000008103c */
[----:B------:R3:W-:Y:S04]  /*5c8a0*/  STL [R1+0x54a4], R15 ;  /* 0x0054a40f01007387 */ /* 0x0007e80000100800 */
[----:B------:R-:W-:Y:S04]  /*5c8b0*/  STL [R1+0x54a0], R14 ;  /* 0x0054a00e01007387 */ /* 0x000fe80000100800 */
[----:B------:R-:W-:Y:S04]  /*5c8c0*/  STL [R1+0x549c], R19 ;  /* 0x00549c1301007387 */ /* 0x000fe80000100800 */
[----:B------:R1:W-:Y:S09]  /*5c8d0*/  STL [R1+0x5498], R18 ;  /* 0x0054981201007387 */ /* 0x0003f20000100800 */
[----:B------:R-:W-:-:S02]  /*5c8e0*/  IMAD.MOV.U32 R70, RZ, RZ, R60 ;  /* 0x000000ffff467224 */ /* 0x000fc400078e003c */
[----:B------:R-:W-:Y:S02]  /*5c8f0*/  IMAD.MOV.U32 R71, RZ, RZ, R61 ;  /* 0x000000ffff477224 */ /* 0x000fe400078e003d */
[----:B------:R-:W-:Y:S01]  /*5c900*/  IMAD.MOV.U32 R98, RZ, RZ, R62 ;  /* 0x000000ffff627224 */ /* 0x000fe200078e003e */
[----:B------:R-:W3:Y:S01]  /*5c910*/  LDL.LU.64 R60, [R1+0x16f0] ;  /* 0x0016f000013c7983 */ /* 0x000ee20000300a00 */
[----:B------:R-:W-:-:S03]  /*5c920*/  IMAD.MOV.U32 R99, RZ, RZ, R63 ;  /* 0x000000ffff637224 */ /* 0x000fc600078e003f */
[----:B------:R-:W3:Y:S01]  /*5c930*/  LDL.LU.64 R62, [R1+0x16f8] ;  /* 0x0016f800013e7983 */ /* 0x000ee20000300a00 */
[----:B------:R-:W-:Y:S03]  /*5c940*/  HMMA.1688.F32.TF32 R80, R56, R4, R80 ;  /* 0x000000043850723c */ /* 0x000fe60000081050 */
[----:B------:R-:W-:Y:S04]  /*5c950*/  STL [R1+0x54b4], R99 ;  /* 0x0054b46301007387 */ /* 0x000fe80000100800 */
[----:B------:R-:W-:Y:S04]  /*5c960*/  STL [R1+0x54b0], R98 ;  /* 0x0054b06201007387 */ /* 0x000fe80000100800 */
[----:B------:R-:W-:Y:S04]  /*5c970*/  STL [R1+0x54ac], R71 ;  /* 0x0054ac4701007387 */ /* 0x000fe80000100800 */
[----:B------:R-:W-:Y:S09]  /*5c980*/  STL [R1+0x54a8], R70 ;  /* 0x0054a84601007387 */ /* 0x000ff20000100800 */
[----:B------:R-:W-:Y:S01]  /*5c990*/  IMAD.MOV.U32 R249, RZ, RZ, R80 ;  /* 0x000000fffff97224 */ /* 0x000fe200078e0050 */
[----:B------:R-:W-:Y:S01]  /*5c9a0*/  MOV R2, R83 ;  /* 0x0000005300027202 */ /* 0x000fe20000000f00 */
[----:B------:R-:W-:-:S02]  /*5c9b0*/  IMAD.MOV.U32 R250, RZ, RZ, R81 ;  /* 0x000000fffffa7224 */ /* 0x000fc400078e0051 */
[----:B------:R-:W-:Y:S01]  /*5c9c0*/  IMAD.MOV.U32 R251, RZ, RZ, R82 ;  /* 0x000000fffffb7224 */ /* 0x000fe200078e0052 */
[----:B------:R-:W3:Y:S04]  /*5c9d0*/  LDL.LU.64 R80, [R1+0x1770] ;  /* 0x0017700001507983 */ /* 0x000ee80000300a00 */
[----:B------:R-:W3:Y:S04]  /*5c9e0*/  LDL.LU.64 R82, [R1+0x1778] ;  /* 0x0017780001527983 */ /* 0x000ee80000300a00 */
[----:B------:R-:W3:Y:S04]  /*5c9f0*/  LDL.LU.64 R76, [R1+0x1760] ;  /* 0x00176000014c7983 */ /* 0x000ee80000300a00 */
[----:B----4-:R-:W4:Y:S01]  /*5ca00*/  LDL.LU.64 R78, [R1+0x1768] ;  /* 0x00176800014e7983 */ /* 0x010f220000300a00 */
[C---:B------:R-:W-:Y:S11]  /*5ca10*/  HMMA.1688.F32.TF32 R72, R56.reuse, R108, R72 ;  /* 0x0000006c3848723c */ /* 0x040ff60000081048 */
[----:B------:R-:W-:Y:S11]  /*5ca20*/  @!UPT UIADD3 URZ, URZ, URZ, URZ ;  /* 0x0000003f3f3ff290 */ /* 0x000ff6000fffe03f */
[----:B------:R-:W-:Y:S02]  /*5ca30*/  @!UPT UIADD3 URZ, URZ, URZ, URZ ;  /* 0x0000003f3f3ff290 */ /* 0x000fe4000fffe03f */
[----:B-1----:R-:W-:Y:S01]  /*5ca40*/  IMAD.MOV.U32 R10, RZ, RZ, R75 ;  /* 0x000000ffff0a7224 */ /* 0x002fe200078e004b */
[----:B------:R-:W-:Y:S01]  /*5ca50*/  MOV R23, R73 ;  /* 0x0000004900177202 */ /* 0x000fe20000000f00 */
[----:B------:R-:W-:Y:S02]  /*5ca60*/  IMAD.MOV.U32 R11, RZ, RZ, R74 ;  /* 0x000000ffff0b7224 */ /* 0x000fe400078e004a */
[----:B------:R-:W-:Y:S02]  /*5ca70*/  IMAD.MOV.U32 R22, RZ, RZ, R72 ;  /* 0x000000ffff167224 */ /* 0x000fe400078e0048 */
[----:B------:R-:W4:Y:S04]  /*5ca80*/  LDL.LU.64 R72, [R1+0x17a0] ;  /* 0x0017a00001487983 */ /* 0x000f280000300a00 */
[----:B------:R-:W4:Y:S04]  /*5ca90*/  LDL.LU.64 R74, [R1+0x17a8] ;  /* 0x0017a800014a7983 */ /* 0x000f280000300a00 */
[----:B------:R1:W-:Y:S04]  /*5caa0*/  STL [R1+0x54c4], R10 ;  /* 0x0054c40a01007387 */ /* 0x0003e80000100800 */
[----:B------:R1:W-:Y:S04]  /*5cab0*/  STL [R1+0x54c0], R11 ;  /* 0x0054c00b01007387 */ /* 0x0003e80000100800 */
[----:B------:R1:W-:Y:S04]  /*5cac0*/  STL [R1+0x54bc], R23 ;  /* 0x0054bc1701007387 */ /* 0x0003e80000100800 */
        /* <DEDUP_REMOVED lines=12> */
[----:B------:R1:W-:Y:S04]  /*5cb90*/  STL [R1+0x54d0], R107 ;  /* 0x0054d06b01007387 */ /* 0x0003e80000100800 */
[----:B------:R1:W-:Y:S04]  /*5cba0*/  STL [R1+0x54cc], R30 ;  /* 0x0054cc1e01007387 */ /* 0x0003e80000100800 */
[----:B------:R1:W-:Y:S09]  /*5cbb0*/  STL [R1+0x54c8], R31 ;  /* 0x0054c81f01007387 */ /* 0x0003f20000100800 */
[----:B------:R-:W-:-:S02]  /*5cbc0*/  IMAD.MOV.U32 R110, RZ, RZ, R60 ;  /* 0x000000ffff6e7224 */ /* 0x000fc400078e003c */
[----:B------:R-:W-:Y:S02]  /*5cbd0*/  IMAD.MOV.U32 R111, RZ, RZ, R61 ;  /* 0x000000ffff6f7224 */ /* 0x000fe400078e003d */
[----:B------:R-:W-:Y:S01]  /*5cbe0*/  IMAD.MOV.U32 R114, RZ, RZ, R62 ;  /* 0x000000ffff727224 */ /* 0x000fe200078e003e */
[----:B------:R-:W3:Y:S01]  /*5cbf0*/  LDL.LU.64 R60, [R1+0x17e0] ;  /* 0x0017e000013c7983 */ /* 0x000ee20000300a00 */
[----:B------:R-:W-:-:S03]  /*5cc00*/  IMAD.MOV.U32 R115, RZ, RZ, R63 ;  /* 0x000000ffff737224 */ /* 0x000fc600078e003f */
[----:B------:R-:W3:Y:S04]  /*5cc10*/  LDL.LU.64 R62, [R1+0x17e8] ;  /* 0x0017e800013e7983 */ /* 0x000ee80000300a00 */
[----:B------:R-:W3:Y:S04]  /*5cc20*/  LDL.LU.64 R88, [R1+0x17d0] ;  /* 0x0017d00001587983 */ /* 0x000ee80000300a00 */
[----:B------:R-:W3:Y:S01]  /*5cc30*/  LDL.LU.64 R90, [R1+0x17d8] ;  /* 0x0017d800015a7983 */ /* 0x000ee20000300a00 */
[C---:B----4-:R-:W-:Y:S11]  /*5cc40*/  HMMA.1688.F32.TF32 R76, R56.reuse, R8, R76 ;  /* 0x00000008384c723c */ /* 0x050ff6000008104c */
[----:B------:R-:W-:Y:S11]  /*5cc50*/  @!UPT UIADD3 URZ, URZ, URZ, URZ ;  /* 0x0000003f3f3ff290 */ /* 0x000ff6000fffe03f */
[----:B------:R-:W-:Y:S02]  /*5cc60*/  @!UPT UIADD3 URZ, URZ, URZ, URZ ;  /* 0x0000003f3f3ff290 */ /* 0x000fe4000fffe03f */
[----:B------:R-:W-:Y:S01]  /*5cc70*/  IMAD.MOV.U32 R15, RZ, RZ, R76 ;  /* 0x000000ffff0f7224 */ /* 0x000fe200078e004c */
[----:B------:R-:W-:Y:S01]  /*5cc80*/  MOV R18, R79 ;  /* 0x0000004f00127202 */ /* 0x000fe20000000f00 */
[----:B------:R-:W-:Y:S02]  /*5cc90*/  IMAD.MOV.U32 R14, RZ, RZ, R77 ;  /* 0x000000ffff0e7224 */ /* 0x000fe400078e004d */
[----:B------:R-:W-:Y:S01]  /*5cca0*/  IMAD.MOV.U32 R19, RZ, RZ, R78 ;  /* 0x000000ffff137224 */ /* 0x000fe200078e004e */
[----:B------:R-:W4:Y:S04]  /*5ccb0*/  LDL.LU.64 R76, [R1+0x30] ;  /* 0x00003000014c7983 */ /* 0x000f280000300a00 */
[----:B------:R-:W4:Y:S04]  /*5ccc0*/  LDL.LU.64 R78, [R1+0x38] ;  /* 0x00003800014e7983 */ /* 0x000f280000300a00 */
[----:B------:R-:W4:Y:S04]  /*5ccd0*/  LDL.LU.64 R84, [R1+0x20] ;  /* 0x0000200001547983 */ /* 0x000f280000300a00 */
[----:B------:R-:W4:Y:S01]  /*5cce0*/  LDL.LU.64 R86, [R1+0x28] ;  /* 0x0000280001567983 */ /* 0x000f220000300a00 */
[C---:B------:R-:W-:Y:S11]  /*5ccf0*/  HMMA.1688.F32.TF32 R80, R56.reuse, R28, R80 ;  /* 0x0000001c3850723c */ /* 0x040ff60000081050 */
[----:B------:R-:W-:Y:S11]  /*5cd00*/  @!UPT UIADD3 URZ, URZ, URZ, URZ ;  /* 0x0000003f3f3ff290 */ /* 0x000ff6000fffe03f */
[----:B------:R-:W-:Y:S02]  /*5cd10*/  @!UPT UIADD3 URZ, URZ, URZ, URZ ;  /* 0x0000003f3f3ff290 */ /* 0x000fe4000fffe03f */
[----:B------:R-:W-:Y:S01]  /*5cd20*/  IMAD.MOV.U32 R118, RZ, RZ, R80 ;  /* 0x000000ffff767224 */ /* 0x000fe200078e0050 */
[----:B------:R-:W-:Y:S01]  /*5cd30*/  MOV R218, R81 ;  /* 0x0000005100da7202 */ /* 0x000fe20000000f00 */
[----:B------:R-:W-:Y:S02]  /*5cd40*/  IMAD.MOV.U32 R219, RZ, RZ, R82 ;  /* 0x000000ffffdb7224 */ /* 0x000fe400078e0052 */
[----:B------:R-:W-:Y:S01]  /*5cd50*/  IMAD.MOV.U32 R119, RZ, RZ, R83 ;  /* 0x000000ffff777224 */ /* 0x000fe200078e0053 */
[----:B--2---:R-:W-:Y:S11]  /*5cd60*/  HMMA.1688.F32.TF32 R64, R56, R16, R64 ;  /* 0x000000103840723c */ /* 0x004ff60000081040 */
[----:B------:R-:W-:Y:S11]  /*5cd70*/  @!UPT UIADD3 URZ, URZ, URZ, URZ ;  /* 0x0000003f3f3ff290 */ /* 0x000ff6000fffe03f */
[----:B------:R-:W-:Y:S02]  /*5cd80*/  @!UPT UIADD3 URZ, URZ, URZ, URZ ;  /* 0x0000003f3f3ff290 */ /* 0x000fe4000fffe03f */
[----:B-1----:R-:W-:Y:S01]  /*5cd90*/  IMAD.MOV.U32 R10, RZ, RZ, R64 ;  /* 0x000000ffff0a7224 */ /* 0x002fe200078e0040 */
[----:B------:R-:W-:Y:S01]  /*5cda0*/  MOV R11, R65 ;  /* 0x00000041000b7202 */ /* 0x000fe20000000f00 */
[----:B------:R-:W-:Y:S01]  /*5cdb0*/  IMAD.MOV.U32 R23, RZ, RZ, R66 ;  /* 0x000000ffff177224 */ /* 0x000fe200078e0042 */
[----:B------:R-:W2:Y:S01]  /*5cdc0*/  LDL.LU.64 R64, [R1+0x10] ;  /* 0x0000100001407983 */ /* 0x000ea20000300a00 */
[----:B------:R-:W-:-:S03]  /*5cdd0*/  IMAD.MOV.U32 R22, RZ, RZ, R67 ;  /* 0x000000ffff167224 */ /* 0x000fc600078e0043 */
[----:B------:R-:W2:Y:S04]  /*5cde0*/  LDL.LU.64 R66, [R1+0x18] ;  /* 0x0000180001427983 */ /* 0x000ea80000300a00 */
[----:B------:R-:W2:Y:S04]  /*5cdf0*/  LDL.LU.64 R80, [R1+0x240] ;  /* 0x0002400001507983 */ /* 0x000ea80000300a00 */
[----:B------:R-:W2:Y:S01]  /*5ce00*/  LDL.LU.64 R82, [R1+0x248] ;  /* 0x0002480001527983 */ /* 0x000ea20000300a00 */
[C---:B---3--:R-:W-:Y:S11]  /*5ce10*/  HMMA.1688.F32.TF32 R60, R56.reuse, R20, R60 ;  /* 0x00000014383c723c */ /* 0x048ff6000008103c */
[----:B------:R-:W-:Y:S11]  /*5ce20*/  @!UPT UIADD3 URZ, URZ, URZ, URZ ;  /* 0x0000003f3f3ff290 */ /* 0x000ff6000fffe03f */
[----:B------:R-:W-:Y:S02]  /*5ce30*/  @!UPT UIADD3 URZ, URZ, URZ, URZ ;  /* 0x0000003f3f3ff290 */ /* 0x000fe4000fffe03f */
[----:B------:R-:W-:Y:S01]  /*5ce40*/  IMAD.MOV.U32 R122, RZ, RZ, R60 ;  /* 0x000000ffff7a7224 */ /* 0x000fe200078e003c */
[----:B------:R-:W-:Y:S01]  /*5ce50*/  MOV R123, R63 ;  /* 0x0000003f007b7202 */ /* 0x000fe20000000f00 */
[----:B------:R-:W-:Y:S02]  /*5ce60*/  IMAD.MOV.U32 R126, RZ, RZ, R61 ;  /* 0x000000ffff7e7224 */ /* 0x000fe400078e003d */
[----:B------:R-:W-:Y:S01]  /*5ce70*/  IMAD.MOV.U32 R127, RZ, RZ, R62 ;  /* 0x000000ffff7f7224 */ /* 0x000fe200078e003e */
[----:B------:R-:W3:Y:S04]  /*5ce80*/  LDL.LU.64 R60, [R1+0x230] ;  /* 0x00023000013c7983 */ /* 0x000ee80000300a00 */
[----:B------:R-:W3:Y:S04]  /*5ce90*/  LDL.LU.64 R62, [R1+0x238] ;  /* 0x00023800013e7983 */ /* 0x000ee80000300a00 */
[----:B------:R-:W3:Y:S04]  /*5cea0*/  LDL.LU.64 R100, [R1+0x220] ;  /* 0x0002200001647983 */ /* 0x000ee80000300a00 */
[----:B------:R-:W3:Y:S01]  /*5ceb0*/  LDL.LU.64 R102, [R1+0x228] ;  /* 0x0002280001667983 */ /* 0x000ee20000300a00 */
[C---:B------:R-:W-:Y:S03]  /*5cec0*/  HMMA.1688.F32.TF32 R72, R56.reuse, R12, R72 ;  /* 0x0000000c3848723c */ /* 0x040fe60000081048 */
[----:B------:R-:W3:Y:S04]  /*5ced0*/  LDL.LU.64 R128, [R1+0x210] ;  /* 0x0002100001807983 */ /* 0x000ee80000300a00 */
[----:B------:R-:W3:Y:S01]  /*5cee0*/  LDL.LU.64 R130, [R1+0x218] ;  /* 0x0002180001827983 */ /* 0x000ee20000300a00 */
[----:B------:R-:W-:Y:S11]  /*5cef0*/  HMMA.1688.F32.TF32 R56, R56, R104, R88 ;  /* 0x000000683838723c */ /* 0x000ff60000081058 */
[----:B------:R-:W-:Y:S05]  /*5cf00*/  @!UPT UIADD3 URZ, URZ, URZ, URZ ;  /* 0x0000003f3f3ff290 */ /* 0x000fea000fffe03f */
[----:B------:R-:W-:Y:S02]  /*5cf10*/  IMAD.MOV.U32 R99, RZ, RZ, R72 ;  /* 0x000000ffff637224 */ /* 0x000fe400078e0048 */
[----:B------:R-:W-:Y:S02]  /*5cf20*/  IMAD.MOV.U32 R98, RZ, RZ, R73 ;  /* 0x000000ffff627224 */ /* 0x000fe400078e0049 */
[----:B------:R-:W-:Y:S01]  /*5cf30*/  IMAD.MOV.U32 R71, RZ, RZ, R74 ;  /* 0x000000ffff477224 */ /* 0x000fe200078e004a */
[----:B------:R-:W3:Y:S01]  /*5cf40*/  LDL.LU.64 R72, [R1+0x190] ;  /* 0x0001900001487983 */ /* 0x000ee20000300a00 */
[----:B------:R-:W-:-:S03]  /*5cf50*/  IMAD.MOV.U32 R70, RZ, RZ, R75 ;  /* 0x000000ffff467224 */ /* 0x000fc600078e004b */
[----:B------:R-:W3:Y:S01]  /*5cf60*/  LDL.LU.64 R74, [R1+0x198] ;  /* 0x00019800014a7983 */ /* 0x000ee20000300a00 */
[----:B------:R-:W-:Y:S02]  /*5cf70*/  IMAD.MOV.U32 R106, RZ, RZ, R56 ;  /* 0x000000ffff6a7224 */ /* 0x000fe400078e0038 */
[----:B------:R-:W-:Y:S02]  /*5cf80*/  IMAD.MOV.U32 R107, RZ, RZ, R57 ;  /* 0x000000ffff6b7224 */ /* 0x000fe400078e0039 */
[----:B------:R-:W-:Y:S02]  /*5cf90*/  IMAD.MOV.U32 R30, RZ, RZ, R58 ;  /* 0x000000ffff1e7224 */ /* 0x000fe400078e003a */
[----:B------:R-:W-:Y:S02]  /*5cfa0*/  IMAD.MOV.U32 R31, RZ, RZ, R59 ;  /* 0x000000ffff1f7224 */ /* 0x000fe400078e003b */
[C---:B----4-:R-:W-:Y:S01]  /*5cfb0*/  HMMA.1688.F32.TF32 R56, R52.reuse, R24, R76 ;  /* 0x000000183438723c */ /* 0x050fe2000008104c */
[----:B------:R-:W4:Y:S04]  /*5cfc0*/  LDL.LU.64 R76, [R1+0x250] ;  /* 0x00025000014c7983 */ /* 0x000f280000300a00 */
[----:B------:R-:W4:Y:S11]  /*5cfd0*/  LDL.LU.64 R78, [R1+0x258] ;  /* 0x00025800014e7983 */ /* 0x000f360000300a00 */
[----:B------:R-:W-:Y:S07]  /*5cfe0*/  @!UPT UIADD3 URZ, URZ, URZ, URZ ;  /* 0x0000003f3f3ff290 */ /* 0x000fee000fffe03f */
[----:B------:R-:W-:Y:S04]  /*5cff0*/  STL.64 [R1+0x350], R56 ;  /* 0x0003503801007387 */ /* 0x000fe80000100a00 */
[----:B------:R1:W-:Y:S04]  /*5d000*/  STL.64 [R1+0x358], R58 ;  /* 0x0003583a01007387 */ /* 0x0003e80000100a00 */
[----:B------:R-:W4:Y:S04]  /*5d010*/  LDL.LU.64 R88, [R1+0x260] ;  /* 0x0002600001587983 */ /* 0x000f280000300a00 */
[----:B------:R-:W4:Y:S01]  /*5d020*/  LDL.LU.64 R90, [R1+0x268] ;  /* 0x00026800015a7983 */ /* 0x000f220000300a00 */
[C---:B-1----:R-:W-:Y:S11]  /*5d030*/  HMMA.1688.F32.TF32 R56, R52.reuse, R4, R84 ;  /* 0x000000043438723c */ /* 0x042ff60000081054 */
[----:B------:R-:W-:Y:S11]  /*5d040*/  @!UPT UIADD3 URZ, URZ, URZ, URZ ;  /* 0x0000003f3f3ff290 */ /* 0x000ff6000fffe03f */
[----:B------:R-:W-:Y:S01]  /*5d050*/  @!UPT UIADD3 URZ, URZ, URZ, URZ ;  /* 0x0000003f3f3ff290 */ /* 0x000fe2000fffe03f */
[----:B------:R-:W-:Y:S04]  /*5d060*/  STL.64 [R1+0x330], R56 ;  /* 0x0003303801007387 */ /* 0x000fe80000100a00 */
[----:B------:R2:W-:Y:S04]  /*5d070*/  STL.64 [R1+0x338], R58 ;  /* 0x0003383a01007387 */ /* 0x0005e80000100a00 */
[----:B------:R-:W4:Y:S04]  /*5d080*/  LDL.LU.64 R84, [R1+0x280] ;  /* 0x0002800001547983 */ /* 0x000f280000300a00 */
[----:B------:R-:W4:Y:S01]  /*5d090*/  LDL.LU.64 R86, [R1+0x288] ;  /* 0x0002880001567983 */ /* 0x000f220000300a00 */
[C---:B--2---:R-:W-:Y:S03]  /*5d0a0*/  HMMA.1688.F32.TF32 R56, R52.reuse, R216, R64 ;  /* 0x000000d83438723c */ /* 0x044fe60000081040 */
[----:B------:R-:W-:Y:S04]  /*5d0b0*/  LDS R64, [R252+0x80080] ;  /* 0x08008000fc407984 */ /* 0x000fe80000000800 */
[----:B------:R-:W-:Y:S04]  /*5d0c0*/  LDS R66, [R252+0x81080] ;  /* 0x08108000fc427984 */ /* 0x000fe80000000800 */
[----:B------:R-:W-:Y:S04]  /*5d0d0*/  LDS R65, [R3+0x80080] ;  /* 0x0800800003417984 */ /* 0x000fe80000000800 */
[----:B------:R-:W1:Y:S08]  /*5d0e0*/  LDS R67, [R3+0x81080] ;  /* 0x0810800003437984 */ /* 0x000e700000000800 */
[----:B------:R-:W-:Y:S04]  /*5d0f0*/  STL.64 [R1+0x320], R56 ;  /* 0x0003203801007387 */ /* 0x000fe80000100a00 */
[----:B------:R2:W-:Y:S02]  /*5d100*/  STL.64 [R1+0x328], R58 ;  /* 0x0003283a01007387 */ /* 0x0005e40000100a00 */
[C---:B--2---:R-:W-:Y:S02]  /*5d110*/  HMMA.1688.F32.TF32 R56, R52.reuse, R124, R80 ;  /* 0x0000007c3438723c */ /* 0x044fe40000081050 */
[----:B------:R-:W2:Y:S04]  /*5d120*/  LDL.LU.64 R80, [R1+0x270] ;  /* 0x0002700001507983 */ /* 0x000ea80000300a00 */
[----:B------:R-:W2:Y:S11]  /*5d130*/  LDL.LU.64 R82, [R1+0x278] ;  /* 0x0002780001527983 */ /* 0x000eb60000300a00 */
[----:B------:R-:W-:Y:S06]  /*5d140*/  @!UPT UIADD3 URZ, URZ, URZ, URZ ;  /* 0x0000003f3f3ff290 */ /* 0x000fec000fffe03f */
[----:B------:R-:W-:Y:S04]  /*5d150*/  STL.64 [R1+0x310], R56 ;  /* 0x0003103801007387 */ /* 0x000fe80000100a00 */
[----:B------:R3:W-:Y:S02]  /*5d160*/  STL.64 [R1+0x318], R58 ;  /* 0x0003183a01007387 */ /* 0x0007e40000100a00 */
[C---:B---3--:R-:W-:Y:S02]  /*5d170*/  HMMA.1688.F32.TF32 R56, R52.reuse, R120, R60 ;  /* 0x000000783438723c */ /* 0x048fe4000008103c */
[----:B------:R-:W3:Y:S04]  /*5d180*/  LDL.LU.64 R60, [R1+0x8e0] ;  /* 0x0008e000013c7983 */ /* 0x000ee80000300a00 */
[----:B------:R-:W3:Y:S11]  /*5d190*/  LDL.LU.64 R62, [R1+0x8e8] ;  /* 0x0008e800013e7983 */ /* 0x000ef60000300a00 */
[----:B------:R-:W-:Y:S06]  /*5d1a0*/  @!UPT UIADD3 URZ, URZ, URZ, URZ ;  /* 0x0000003f3f3ff290 */ /* 0x000fec000fffe03f */
[----:B------:R-:W-:Y:S04]  /*5d1b0*/  STL.64 [R1+0x2f0], R56 ;  /* 0x0002f03801007387 */ /* 0x000fe80000100a00 */
[----:B------:R1:W-:Y:S02]  /*5d1c0*/  STL.64 [R1+0x2f8], R58 ;  /* 0x0002f83a01007387 */ /* 0x0003e40000100a00 */
[C---:B-1----:R-:W-:Y:S02]  /*5d1d0*/  HMMA.1688.F32.TF32 R56, R52.reuse, R116, R100 ;  /* 0x000000743438723c */ /* 0x042fe40000081064 */
[----:B------:R-:W3:Y:S04]  /*5d1e0*/  LDL.LU.64 R100, [R1+0x8d0] ;  /* 0x0008d00001647983 */ /* 0x000ee80000300a00 */
[----:B------:R-:W3:Y:S02]  /*5d1f0*/  LDL.LU.64 R102, [R1+0x8d8] ;  /* 0x0008d80001667983 */ /* 0x000ee40000300a00 */
[C---:B------:R-:W-:Y:S11]  /*5d200*/  HMMA.1688.F32.TF32 R128, R52.reuse, R112, R128 ;  /* 0x000000703480723c */ /* 0x040ff60000081080 */
[----:B------:R-:W-:Y:S04]  /*5d210*/  @!UPT UIADD3 URZ, URZ, URZ, URZ ;  /* 0x0000003f3f3ff290 */ /* 0x000fe8000fffe03f */
[----:B------:R1:W-:Y:S04]  /*5d220*/  STL.64 [R1+0x2e0], R56 ;  /* 0x0002e03801007387 */ /* 0x0003e80000100a00 */
[----:B------:R1:W-:Y:S04]  /*5d230*/  STL.64 [R1+0x2e8], R58 ;  /* 0x0002e83a01007387 */ /* 0x0003e80000100a00 */
[----:B-1----:R-:W3:Y:S04]  /*5d240*/  LDL.LU.64 R56, [R1+0x8b0] ;  /* 0x0008b00001387983 */ /* 0x002ee80000300a00 */
[----:B------:R-:W3:Y:S04]  /*5d250*/  LDL.LU.64 R58, [R1+0x8b8] ;  /* 0x0008b800013a7983 */ /* 0x000ee80000300a00 */
[----:B------:R-:W-:Y:S04]  /*5d260*/  STL.64 [R1+0x2c0], R128 ;  /* 0x0002c08001007387 */ /* 0x000fe80000100a00 */
[----:B------:R1:W-:Y:S02]  /*5d270*/  STL.64 [R1+0x2c8], R130 ;  /* 0x0002c88201007387 */ /* 0x0003e40000100a00 */
[C---:B-1----:R-:W-:Y:S02]  /*5d280*/  HMMA.1688.F32.TF32 R128, R52.reuse, R108, R72 ;  /* 0x0000006c3480723c */ /* 0x042fe40000081048 */
[----:B------:R-:W3:Y:S04]  /*5d290*/  LDL.LU.64 R72, [R1+0x790] ;  /* 0x0007900001487983 */ /* 0x000ee80000300a00 */
[----:B------:R-:W3:Y:S11]  /*5d2a0*/  LDL.LU.64 R74, [R1+0x798] ;  /* 0x00079800014a7983 */ /* 0x000ef60000300a00 */
[----:B------:R-:W-:Y:S06]  /*5d2b0*/  @!UPT UIADD3 URZ, URZ, URZ, URZ ;  /* 0x0000003f3f3ff290 */ /* 0x000fec000fffe03f */
[----:B------:R-:W-:Y:S04]  /*5d2c0*/  STL.64 [R1+0x2b0], R128 ;  /* 0x0002b08001007387 */ /* 0x000fe80000100a00 */
[----:B------:R4:W-:Y:S02]  /*5d2d0*/  STL.64 [R1+0x2b8], R130 ;  /* 0x0002b88201007387 */ /* 0x0009e40000100a00 */
[C---:B----4-:R-:W-:Y:S02]  /*5d2e0*/  HMMA.1688.F32.TF32 R128, R52.reuse, R96, R76 ;  /* 0x000000603480723c */ /* 0x050fe4000008104c */
[----:B------:R-:W4:Y:S04]  /*5d2f0*/  LDL.LU.64 R76, [R1+0x15d0] ;  /* 0x0015d000014c7983 */ /* 0x000f280000300a00 */
[----:B------:R-:W4:Y:S11]  /*5d300*/  LDL.LU.64 R78, [R1+0x15d8] ;  /* 0x0015d800014e7983 */ /* 0x000f360000300a00 */
[----:B------:R-:W-:Y:S06]  /*5d310*/  @!UPT UIADD3 URZ, URZ, URZ, URZ ;  /* 0x0000003f3f3ff290 */ /* 0x000fec000fffe03f */
[----:B------:R-:W-:Y:S04]  /*5d320*/  STL.64 [R1+0x2a0], R128 ;  /* 0x0002a08001007387 */ /* 0x000fe80000100a00 */
[----:B------:R1:W-:Y:S02]  /*5d330*/  STL.64 [R1+0x2a8], R130 ;  /* 0x0002a88201007387 */ /* 0x0003e40000100a00 */
[C---:B-1----:R-:W-:Y:S02]  /*5d340*/  HMMA.1688.F32.TF32 R128, R52.reuse, R68, R88 ;  /* 0x000000443480723c */ /* 0x042fe40000081058 */
        /* <DEDUP_REMOVED lines=23> */
[C---:B-1----:R-:W-:Y:S08]  /*5d4c0*/  HMMA.1688.F32.TF32 R128, R52.reuse, R16, R100 ;  /* 0x000000103480723c */ /* 0x042ff00000081064 */
[C---:B------:R-:W-:Y:S01]  /*5d4d0*/  HMMA.1688.F32.TF32 R100, R52.reuse, R20, R56 ;  /* 0x000000143464723c */ /* 0x040fe20000081038 */
[----:B------:R-:W3:Y:S11]  /*5d4e0*/  LDL.LU.64 R56, [R1+0x1580] ;  /* 0x0015800001387983 */ /* 0x000ef60000300a00 */
[----:B------:R-:W-:Y:S03]  /*5d4f0*/  @!UPT UIADD3 URZ, URZ, URZ, URZ ;  /* 0x0000003f3f3ff290 */ /* 0x000fe6000fffe03f */
[----:B------:R1:W-:Y:S04]  /*5d500*/  STL.64 [R1+0x250], R128 ;  /* 0x0002508001007387 */ /* 0x0003e80000100a00 */
[----:B------:R1:W-:Y:S04]  /*5d510*/  STL.64 [R1+0x258], R130 ;  /* 0x0002588201007387 */ /* 0x0003e80000100a00 */
[----:B------:R-:W3:Y:S01]  /*5d520*/  LDL.LU.64 R58, [R1+0x1588] ;  /* 0x00158800013a7983 */ /* 0x000ee20000300a00 */
[----:B------:R-:W-:Y:S03]  /*5d530*/  HMMA.1688.F32.TF32 R52, R52, R104, R72 ;  /* 0x000000683434723c */ /* 0x000fe60000081048 */
[----:B------:R-:W-:Y:S04]  /*5d540*/  STL.64 [R1+0x240], R100 ;  /* 0x0002406401007387 */ /* 0x000fe80000100a00 */
[----:B------:R-:W-:Y:S04]  /*5d550*/  STL.64 [R1+0x248], R102 ;  /* 0x0002486601007387 */ /* 0x000fe80000100a00 */
[----:B-1----:R-:W3:Y:S04]  /*5d560*/  LDL.LU.64 R128, [R1+0x1570] ;  /* 0x0015700001807983 */ /* 0x002ee80000300a00 */
[----:B------:R-:W3:Y:S08]  /*5d570*/  LDL.LU.64 R130, [R1+0x1578] ;  /* 0x0015780001827983 */ /* 0x000ef00000300a00 */
[----:B------:R-:W-:Y:S04]  /*5d580*/  STL.64 [R1+0x230], R52 ;  /* 0x0002303401007387 */ /* 0x000fe80000100a00 */
[----:B------:R4:W-:Y:S04]  /*5d590*/  STL.64 [R1+0x238], R54 ;  /* 0x0002383601007387 */ /* 0x0009e80000100a00 */
[----:B------:R-:W3:Y:S04]  /*5d5a0*/  LDL.LU.64 R72, [R1+0x1560] ;  /* 0x0015600001487983 */ /* 0x000ee80000300a00 */
[----:B------:R-:W3:Y:S01]  /*5d5b0*/  LDL.LU.64 R74, [R1+0x1568] ;  /* 0x00156800014a7983 */ /* 0x000ee20000300a00 */
[C---:B----4-:R-:W-:Y:S03]  /*5d5c0*/  HMMA.1688.F32.TF32 R52, R64.reuse, R24, R76 ;  /* 0x000000184034723c */ /* 0x050fe6000008104c */
[----:B------:R-:W4:Y:S04]  /*5d5d0*/  LDL.LU.64 R76, [R1+0x15f0] ;  /* 0x0015f000014c7983 */ /* 0x000f280000300a00 */
[----:B------:R-:W4:Y:S11]  /*5d5e0*/  LDL.LU.64 R78, [R1+0x15f8] ;  /* 0x0015f800014e7983 */ /* 0x000f360000300a00 */
[----:B------:R-:W-:Y:S05]  /*5d5f0*/  @!UPT UIADD3 URZ, URZ, URZ, URZ ;  /* 0x0000003f3f3ff290 */ /* 0x000fea000fffe03f */
        /* <DEDUP_REMOVED lines=18> */
[C---:B--2---:R-:W-:Y:S11]  /*5d720*/  HMMA.1688.F32.TF32 R52, R64.reuse, R124, R80 ;  /* 0x0000007c4034723c */ /* 0x044ff60000081050 */
[----:B------:R-:W-:Y:S11]  /*5d730*/  @!UPT UIADD3 URZ, URZ, URZ, URZ ;  /* 0x0000003f3f3ff290 */ /* 0x000ff6000fffe03f */
[----:B------:R-:W-:Y:S01]  /*5d740*/  @!UPT UIADD3 URZ, URZ, URZ, URZ ;  /* 0x0000003f3f3ff290 */ /* 0x000fe2000fffe03f */
[----:B------:R-:W-:Y:S04]  /*5d750*/  STL.64 [R1+0x1e0], R52 ;  /* 0x0001e03401007387 */ /* 0x000fe80000100a00 */
[----:B------:R3:W-:Y:S04]  /*5d760*/  STL.64 [R1+0x1e8], R54 ;  /* 0x0001e83601007387 */ /* 0x0007e80000100a00 */
[----:B------:R-:W2:Y:S04]  /*5d770*/  LDL.LU.64 R80, [R1+0x1740] ;  /* 0x0017400001507983 */ /* 0x000ea80000300a00 */
[----:B------:R-:W2:Y:S01]  /*5d780*/  LDL.LU.64 R82, [R1+0x1748] ;  /* 0x0017480001527983 */ /* 0x000ea20000300a00 */
[C---:B---3--:R-:W-:Y:S11]  /*5d790*/  HMMA.1688.F32.TF32 R52, R64.reuse, R120, R60 ;  /* 0x000000784034723c */ /* 0x048ff6000008103c */
[----:B------:R-:W-:Y:S11]  /*5d7a0*/  @!UPT UIADD3 URZ, URZ, URZ, URZ ;  /* 0x0000003f3f3ff290 */ /* 0x000ff6000fffe03f */
[----:B------:R-:W-:Y:S01]  /*5d7b0*/  @!UPT UIADD3 URZ, URZ, URZ, URZ ;  /* 0x0000003f3f3ff290 */ /* 0x000fe2000fffe03f */
[----:B------:R-:W-:Y:S04]  /*5d7c0*/  STL.64 [R1+0x1d0], R52 ;  /* 0x0001d03401007387 */ /* 0x000fe80000100a00 */
[----:B------:R1:W-:Y:S04]  /*5d7d0*/  STL.64 [R1+0x1d8], R54 ;  /* 0x0001d83601007387 */ /* 0x0003e80000100a00 */
[----:B------:R-:W3:Y:S04]  /*5d7e0*/  LDL.LU.64 R60, [R1+0x1730] ;  /* 0x00173000013c7983 */ /* 0x000ee80000300a00 */
[----:B------:R-:W3:Y:S01]  /*5d7f0*/  LDL.LU.64 R62, [R1+0x1738] ;  /* 0x00173800013e7983 */ /* 0x000ee20000300a00 */
[C---:B-1----:R-:W-:Y:S03]  /*5d800*/  HMMA.1688.F32.TF32 R52, R64.reuse, R116, R56 ;  /* 0x000000744034723c */ /* 0x042fe60000081038 */
[----:B------:R-:W3:Y:S04]  /*5d810*/  LDL.LU.64 R56, [R1+0x17c0] ;  /* 0x0017c00001387983 */ /* 0x000ee80000300a00 */
[----:B------:R-:W3:Y:S01]  /*5d820*/  LDL.LU.64 R58, [R1+0x17c8] ;  /* 0x0017c800013a7983 */ /* 0x000ee20000300a00 */
        /* <DEDUP_REMOVED lines=12> */
[----:B------:R-:W-:Y:S01]  /*5d8f0*/  STL.64 [R1+0x190], R128 ;  /* 0x0001908001007387 */ /* 0x000fe20000100a00 */
[C---:B----4-:R-:W-:Y:S03]  /*5d900*/  HMMA.1688.F32.TF32 R100, R64.reuse, R68, R100 ;  /* 0x000000444064723c */ /* 0x050fe60000081064 */
[----:B------:R1:W-:Y:S05]  /*5d910*/  STL.64 [R1+0x198], R130 ;  /* 0x0001988201007387 */ /* 0x0003ea0000100a00 */
[C---:B-1----:R-:W-:Y:S01]  /*5d920*/  HMMA.1688.F32.TF32 R128, R64.reuse, R96, R76 ;  /* 0x000000604080723c */ /* 0x042fe2000008104c */
[----:B------:R-:W3:Y:S04]  /*5d930*/  LDL.LU.64 R76, [R1+0x540] ;  /* 0x00054000014c7983 */ /* 0x000ee80000300a00 */
[----:B------:R-:W3:Y:S03]  /*5d940*/  LDL.LU.64 R78, [R1+0x548] ;  /* 0x00054800014e7983 */ /* 0x000ee60000300a00 */
[C---:B------:R-:W-:Y:S11]  /*5d950*/  HMMA.1688.F32.TF32 R88, R64.reuse, R28, R88 ;  /* 0x0000001c4058723c */ /* 0x040ff60000081058 */
[----:B------:R-:W-:Y:S04]  /*5d960*/  @!UPT UIADD3 URZ, URZ, URZ, URZ ;  /* 0x0000003f3f3ff290 */ /* 0x000fe8000fffe03f */
[----:B------:R-:W-:Y:S04]  /*5d970*/  STL.64 [R1+0x30], R128 ;  /* 0x0000308001007387 */ /* 0x000fe80000100a00 */
[----:B------:R-:W-:Y:S04]  /*5d980*/  STL.64 [R1+0x38], R130 ;  /* 0x0000388201007387 */ /* 0x000fe80000100a00 */
[----:B------:R1:W-:Y:S04]  /*5d990*/  STL.64 [R1+0x20], R100 ;  /* 0x0000206401007387 */ /* 0x0003e80000100a00 */
[----:B------:R1:W-:Y:S01]  /*5d9a0*/  STL.64 [R1+0x28], R102 ;  /* 0x0000286601007387 */ /* 0x0003e20000100a00 */
[C---:B------:R-:W-:Y:S03]  /*5d9b0*/  HMMA.1688.F32.TF32 R84, R64.reuse, R8, R84 ;  /* 0x000000084054723c */ /* 0x040fe60000081054 */
[----:B------:R1:W-:Y:S04]  /*5d9c0*/  STL.64 [R1+0x10], R88 ;  /* 0x0000105801007387 */ /* 0x0003e80000100a00 */
[----:B------:R1:W-:Y:S01]  /*5d9d0*/  STL.64 [R1+0x18], R90 ;  /* 0x0000185a01007387 */ /* 0x0003e20000100a00 */
[C---:B--2---:R-:W-:Y:S11]  /*5d9e0*/  HMMA.1688.F32.TF32 R244, R64.reuse, R12, R80 ;  /* 0x0000000c40f4723c */ /* 0x044ff60000081050 */
[----:B------:R-:W-:Y:S11]  /*5d9f0*/  @!UPT UIADD3 URZ, URZ, URZ, URZ ;  /* 0x0000003f3f3ff290 */ /* 0x000ff6000fffe03f */
[----:B------:R-:W-:Y:S01]  /*5da00*/  @!UPT UIADD3 URZ, URZ, URZ, URZ ;  /* 0x0000003f3f3ff290 */ /* 0x000fe2000fffe03f */
[----:B------:R-:W-:Y:S04]  /*5da10*/  STL.64 [R1+0x52c0], R246 ;  /* 0x0052c0f601007387 */ /* 0x000fe80000100a00 */
[----:B------:R2:W-:Y:S04]  /*5da20*/  STL.64 [R1], R84 ;  /* 0x0000005401007387 */ /* 0x0005e80000100a00 */
[----:B------:R2:W-:Y:S04]  /*5da30*/  STL.64 [R1+0x8], R86 ;  /* 0x0000085601007387 */ /* 0x0005e80000100a00 */
[----:B------:R-:W-:Y:S04]  /*5da40*/  STL.64 [R1+0x52b8], R244 ;  /* 0x0052b8f401007387 */ /* 0x000fe80000100a00 */
[----:B-1----:R-:W4:Y:S04]  /*5da50*/  LDL.LU.64 R100, [R1+0x530] ;  /* 0x0005300001647983 */ /* 0x002f280000300a00 */
[----:B------:R-:W4:Y:S01]  /*5da60*/  LDL.LU.64 R102, [R1+0x538] ;  /* 0x0005380001667983 */ /* 0x000f220000300a00 */
[C---:B---3--:R-:W-:Y:S03]  /*5da70*/  HMMA.1688.F32.TF32 R240, R64.reuse, R16, R60 ;  /* 0x0000001040f0723c */ /* 0x048fe6000008103c */
[----:B------:R-:W3:Y:S04]  /*5da80*/  LDL.LU.64 R88, [R1+0x500] ;  /* 0x0005000001587983 */ /* 0x000ee80000300a00 */
[----:B------:R-:W3:Y:S11]  /*5da90*/  LDL.LU.64 R90, [R1+0x508] ;  /* 0x00050800015a7983 */ /* 0x000ef60000300a00 */
[----:B------:R-:W-:Y:S05]  /*5daa0*/  @!UPT UIADD3 URZ, URZ, URZ, URZ ;  /* 0x0000003f3f3ff290 */ /* 0x000fea000fffe03f */
[----:B------:R-:W-:Y:S04]  /*5dab0*/  STL.64 [R1+0x52d0], R242 ;  /* 0x0052d0f201007387 */ /* 0x000fe80000100a00 */
[----:B------:R-:W-:Y:S01]  /*5dac0*/  STL.64 [R1+0x52c8], R240 ;  /* 0x0052c8f001007387 */ /* 0x000fe20000100a00 */
[C---:B------:R-:W-:Y:S03]  /*5dad0*/  HMMA.1688.F32.TF32 R60, R64.reuse, R20, R56 ;  /* 0x00000014403c723c */ /* 0x040fe60000081038 */
[----:B------:R-:W3:Y:S04]  /*5dae0*/  LDL.LU.64 R56, [R1+0x4e0] ;  /* 0x0004e00001387983 */ /* 0x000ee80000300a00 */
[----:B------:R-:W3:Y:S01]  /*5daf0*/  LDL.LU.64 R58, [R1+0x4e8] ;  /* 0x0004e800013a7983 */ /* 0x000ee20000300a00 */
[----:B------:R-:W-:Y:S11]  /*5db00*/  HMMA.1688.F32.TF32 R64, R64, R104, R52 ;  /* 0x000000684040723c */ /* 0x000ff60000081034 */
[----:B------:R-:W-:Y:S04]  /*5db10*/  @!UPT UIADD3 URZ, URZ, URZ, URZ ;  /* 0x0000003f3f3ff290 */ /* 0x000fe8000fffe03f */
[----:B------:R-:W-:Y:S04]  /*5db20*/  STL.64 [R1+0x52e0], R62 ;  /* 0x0052e03e01007387 */ /* 0x000fe80000100a00 */
[----:B------:R-:W-:Y:S04]  /*5db30*/  STL.64 [R1+0x52d8], R60 ;  /* 0x0052d83c01007387 */ /* 0x000fe80000100a00 */
[----:B--2---:R-:W2:Y:S04]  /*5db40*/  LDL.LU.64 R84, [R1+0x4d0] ;  /* 0x0004d00001547983 */ /* 0x004ea80000300a00 */
[----:B------:R-:W2:Y:S04]  /*5db50*/  LDL.LU.64 R86, [R1+0x4d8] ;  /* 0x0004d80001567983 */ /* 0x000ea80000300a00 */
[----:B------:R-:W2:Y:S04]  /*5db60*/  LDL.LU.64 R52, [R1+0x4c0] ;  /* 0x0004c00001347983 */ /* 0x000ea80000300a00 */
[----:B------:R-:W2:Y:S01]  /*5db70*/  LDL.LU.64 R54, [R1+0x4c8] ;  /* 0x0004c80001367983 */ /* 0x000ea20000300a00 */
[C---:B------:R-:W-:Y:S03]  /*5db80*/  HMMA.1688.F32.TF32 R72, R92.reuse, R24, R72 ;  /* 0x000000185c48723c */ /* 0x040fe60000081048 */
[----:B------:R-:W-:Y:S04]  /*5db90*/  STL.64 [R1+0x52f0], R66 ;  /* 0x0052f04201007387 */ /* 0x000fe80000100a00 */
[----:B------:R-:W-:Y:S04]  /*5dba0*/  STL.64 [R1+0x52e8], R64 ;  /* 0x0052e84001007387 */ /* 0x000fe80000100a00 */
[----:B------:R-:W2:Y:S04]  /*5dbb0*/  LDL.LU.64 R80, [R1+0x4b0] ;  /* 0x0004b00001507983 */ /* 0x000ea80000300a00 */
[----:B------:R-:W2:Y:S08]  /*5dbc0*/  LDL.LU.64 R82, [R1+0x4b8] ;  /* 0x0004b80001527983 */ /* 0x000eb00000300a00 */
[----:B------:R-:W-:Y:S04]  /*5dbd0*/  STL.64 [R1+0x5300], R74 ;  /* 0x0053004a01007387 */ /* 0x000fe80000100a00 */
[----:B------:R1:W-:Y:S01]  /*5dbe0*/  STL.64 [R1+0x52f8], R72 ;  /* 0x0052f84801007387 */ /* 0x0003e20000100a00 */
[C---:B------:R-:W-:Y:S03]  /*5dbf0*/  HMMA.1688.F32.TF32 R180, R92.reuse, R4, R76 ;  /* 0x000000045cb4723c */ /* 0x040fe6000008104c */
[----:B------:R-:W2:Y:S04]  /*5dc00*/  LDL.LU.64 R76, [R1+0x780] ;  /* 0x00078000014c7983 */ /* 0x000ea80000300a00 */
[----:B------:R-:W2:Y:S04]  /*5dc10*/  LDL.LU.64 R78, [R1+0x788] ;  /* 0x00078800014e7983 */ /* 0x000ea80000300a00 */
[----:B-1----:R-:W2:Y:S04]  /*5dc20*/  LDL.LU.64 R72, [R1+0x770] ;  /* 0x0007700001487983 */ /* 0x002ea80000300a00 */
[----:B------:R-:W2:Y:S04]  /*5dc30*/  LDL.LU.64 R74, [R1+0x778] ;  /* 0x00077800014a7983 */ /* 0x000ea80000300a00 */
[----:B------:R-:W2:Y:S04]  /*5dc40*/  LDL.LU.64 R64, [R1+0x760] ;  /* 0x0007600001407983 */ /* 0x000ea80000300a00 */
[----:B------:R-:W2:Y:S04]  /*5dc50*/  LDL.LU.64 R66, [R1+0x768] ;  /* 0x0007680001427983 */ /* 0x000ea80000300a00 */
[----:B------:R-:W-:Y:S04]  /*5dc60*/  STL.64 [R1+0x5310], R182 ;  /* 0x005310b601007387 */ /* 0x000fe80000100a00 */
[----:B------:R-:W-:Y:S01]  /*5dc70*/  STL.64 [R1+0x5308], R180 ;  /* 0x005308b401007387 */ /* 0x000fe20000100a00 */
[C---:B----4-:R-:W-:Y:S11]  /*5dc80*/  HMMA.1688.F32.TF32 R200, R92.reuse, R216, R100 ;  /* 0x000000d85cc8723c */ /* 0x050ff60000081064 */
[----:B------:R-:W-:Y:S11]  /*5dc90*/  @!UPT UIADD3 URZ, URZ, URZ, URZ ;  /* 0x0000003f3f3ff290 */ /* 0x000ff6000fffe03f */
[----:B------:R-:W-:Y:S01]  /*5dca0*/  @!UPT UIADD3 URZ, URZ, URZ, URZ ;  /* 0x0000003f3f3ff290 */ /* 0x000fe2000fffe03f */
[----:B------:R-:W-:Y:S04]  /*5dcb0*/  STL.64 [R1+0x5320], R202 ;  /* 0x005320ca01007387 */ /* 0x000fe80000100a00 */
[----:B------:R-:W-:Y:S04]  /*5dcc0*/  STL.64 [R1+0x5318], R200 ;  /* 0x005318c801007387 */ /* 0x000fe80000100a00 */
[----:B------:R-:W4:Y:S04]  /*5dcd0*/  LDL.LU.64 R60, [R1+0x750] ;  /* 0x00075000013c7983 */ /* 0x000f280000300a00 */
[----:B------:R-:W4:Y:S01]  /*5dce0*/  LDL.LU.64 R62, [R1+0x758] ;  /* 0x00075800013e7983 */ /* 0x000f220000300a00 */
[C---:B---3--:R-:W-:Y:S08]  /*5dcf0*/  HMMA.1688.F32.TF32 R188, R92.reuse, R124, R88 ;  /* 0x0000007c5cbc723c */ /* 0x048ff00000081058 */
[C---:B------:R-:W-:Y:S11]  /*5dd00*/  HMMA.1688.F32.TF32 R128, R92.reuse, R120, R56 ;  /* 0x000000785c80723c */ /* 0x040ff60000081038 */
[----:B------:R-:W-:Y:S04]  /*5dd10*/  @!UPT UIADD3 URZ, URZ, URZ, URZ ;  /* 0x0000003f3f3ff290 */ /* 0x000fe8000fffe03f */
[----:B------:R-:W-:Y:S04]  /*5dd20*/  STL.64 [R1+0x5330], R190 ;  /* 0x005330be01007387 */ /* 0x000fe80000100a00 */
[----:B------:R-:W-:Y:S04]  /*5dd30*/  STL.64 [R1+0x5328], R188 ;  /* 0x005328bc01007387 */ /* 0x000fe80000100a00 */
[----:B------:R-:W3:Y:S04]  /*5dd40*/  LDL.LU.64 R56, [R1+0x4a0] ;  /* 0x0004a00001387983 */ /* 0x000ee80000300a00 */
[----:B------:R-:W3:Y:S04]  /*5dd50*/  LDL.LU.64 R58, [R1+0x4a8] ;  /* 0x0004a800013a7983 */ /* 0x000ee80000300a00 */
[----:B------:R-:W-:Y:S01]  /*5dd60*/  STL.64 [R1+0x5340], R130 ;  /* 0x0053408201007387 */ /* 0x000fe20000100a00 */
[C---:B--2---:R-:W-:Y:S08]  /*5dd70*/  HMMA.1688.F32.TF32 R140, R92.reuse, R116, R84 ;  /* 0x000000745c8c723c */ /* 0x044ff00000081054 */
[C---:B------:R-:W-:Y:S01]  /*5dd80*/  HMMA.1688.F32.TF32 R204, R92.reuse, R112, R52 ;  /* 0x000000705ccc723c */ /* 0x040fe20000081034 */
[----:B------:R1:W-:Y:S07]  /*5dd90*/  STL.64 [R1+0x5338], R128 ;  /* 0x0053388001007387 */ /* 0x0003ee0000100a00 */
[C---:B------:R-:W-:Y:S07]  /*5dda0*/  HMMA.1688.F32.TF32 R84, R92.reuse, R108, R80 ;  /* 0x0000006c5c54723c */ /* 0x040fee0000081050 */
[----:B------:R-:W-:Y:S04]  /*5ddb0*/  STL.64 [R1+0x5350], R142 ;  /* 0x0053508e01007387 */ /* 0x000fe80000100a00 */
[----:B------:R-:W-:Y:S04]  /*5ddc0*/  STL.64 [R1+0x5348], R140 ;  /* 0x0053488c01007387 */ /* 0x000fe80000100a00 */
[----:B------:R-:W2:Y:S04]  /*5ddd0*/  LDL.LU.64 R52, [R1+0x490] ;  /* 0x0004900001347983 */ /* 0x000ea80000300a00 */
[----:B------:R-:W2:Y:S01]  /*5dde0*/  LDL.LU.64 R54, [R1+0x498] ;  /* 0x0004980001367983 */ /* 0x000ea20000300a00 */
[C---:B------:R-:W-:Y:S08]  /*5ddf0*/  HMMA.1688.F32.TF32 R152, R92.reuse, R96, R76 ;  /* 0x000000605c98723c */ /* 0x040ff0000008104c */
[C---:B------:R-:W-:Y:S01]  /*5de00*/  HMMA.1688.F32.TF32 R100, R92.reuse, R68, R72 ;  /* 0x000000445c64723c */ /* 0x040fe20000081048 */
[----:B------:R-:W-:Y:S04]  /*5de10*/  STL.64 [R1+0x5360], R206 ;  /* 0x005360ce01007387 */ /* 0x000fe80000100a00 */
[----:B------:R-:W-:Y:S04]  /*5de20*/  STL.64 [R1+0x5358], R204 ;  /* 0x005358cc01007387 */ /* 0x000fe80000100a00 */
[----:B------:R-:W-:Y:S04]  /*5de30*/  STL.64 [R1+0x5370], R86 ;  /* 0x0053705601007387 */ /* 0x000fe80000100a00 */
[----:B------:R-:W-:Y:S04]  /*5de40*/  STL.64 [R1+0x5368], R84 ;  /* 0x0053685401007387 */ /* 0x000fe80000100a00 */
[----:B------:R-:W-:Y:S04]  /*5de50*/  STL.64 [R1+0x5380], R154 ;  /* 0x0053809a01007387 */ /* 0x000fe80000100a00 */
[----:B------:R-:W-:Y:S01]  /*5de60*/  STL.64 [R1+0x5378], R152 ;  /* 0x0053789801007387 */ /* 0x000fe20000100a00 */
[C---:B------:R-:W-:Y:S03]  /*5de70*/  HMMA.1688.F32.TF32 R76, R92.reuse, R28, R64 ;  /* 0x0000001c5c4c723c */ /* 0x040fe60000081040 */
[----:B------:R-:W-:Y:S04]  /*5de80*/  STL.64 [R1+0x5390], R102 ;  /* 0x0053906601007387 */ /* 0x000fe80000100a00 */
[----:B------:R-:W-:Y:S04]  /*5de90*/  STL.64 [R1+0x5388], R100 ;  /* 0x0053886401007387 */ /* 0x000fe80000100a00 */
[----:B------:R-:W2:Y:S04]  /*5dea0*/  LDL.LU.64 R88, [R1+0x480] ;  /* 0x0004800001587983 */ /* 0x000ea80000300a00 */
[----:B------:R-:W2:Y:S04]  /*5deb0*/  LDL.LU.64 R90, [R1+0x488] ;  /* 0x00048800015a7983 */ /* 0x000ea80000300a00 */
[----:B-1----:R-:W2:Y:S04]  /*5dec0*/  LDL.LU.64 R128, [R1+0x470] ;  /* 0x0004700001807983 */ /* 0x002ea80000300a00 */
[----:B------:R-:W2:Y:S04]  /*5ded0*/  LDL.LU.64 R130, [R1+0x478] ;  /* 0x0004780001827983 */ /* 0x000ea80000300a00 */
[----:B------:R-:W-:Y:S04]  /*5dee0*/  STL.64 [R1+0x53a0], R78 ;  /* 0x0053a04e01007387 */ /* 0x000fe80000100a00 */
[----:B------:R1:W-:Y:S01]  /*5def0*/  STL.64 [R1+0x5398], R76 ;  /* 0x0053984c01007387 */ /* 0x0003e20000100a00 */
[C---:B----4-:R-:W-:Y:S03]  /*5df00*/  HMMA.1688.F32.TF32 R80, R92.reuse, R8, R60 ;  /* 0x000000085c50723c */ /* 0x050fe6000008103c */
[----:B------:R-:W4:Y:S04]  /*5df10*/  LDL.LU.64 R60, [R1+0x1480] ;  /* 0x00148000013c7983 */ /* 0x000f280000300a00 */
[----:B------:R-:W4:Y:S11]  /*5df20*/  LDL.LU.64 R62, [R1+0x1488] ;  /* 0x00148800013e7983 */ /* 0x000f360000300a00 */
[----:B------:R-:W-:Y:S05]  /*5df30*/  @!UPT UIADD3 URZ, URZ, URZ, URZ ;  /* 0x0000003f3f3ff290 */ /* 0x000fea000fffe03f */
[----:B------:R-:W-:Y:S04]  /*5df40*/  STL.64 [R1+0x53b0], R82 ;  /* 0x0053b05201007387 */ /* 0x000fe80000100a00 */
[----:B------:R1:W-:Y:S01]  /*5df50*/  STL.64 [R1+0x53a8], R80 ;  /* 0x0053a85001007387 */ /* 0x0003e20000100a00 */
[C---:B---3--:R-:W-:Y:S03]  /*5df60*/  HMMA.1688.F32.TF32 R132, R92.reuse, R12, R56 ;  /* 0x0000000c5c84723c */ /* 0x048fe60000081038 */
[----:B------:R-:W3:Y:S04]  /*5df70*/  LDL.LU.64 R56, [R1+0x1470] ;  /* 0x0014700001387983 */ /* 0x000ee80000300a00 */
[----:B------:R-:W3:Y:S04]  /*5df80*/  LDL.LU.64 R58, [R1+0x1478] ;  /* 0x00147800013a7983 */ /* 0x000ee80000300a00 */
[----:B-1----:R-:W3:Y:S04]  /*5df90*/  LDL.LU.64 R76, [R1+0x1460] ;  /* 0x00146000014c7983 */ /* 0x002ee80000300a00 */
[----:B------:R-:W3:Y:S08]  /*5dfa0*/  LDL.LU.64 R78, [R1+0x1468] ;  /* 0x00146800014e7983 */ /* 0x000ef00000300a00 */
[----:B------:R-:W-:Y:S04]  /*5dfb0*/  STL.64 [R1+0x53c0], R134 ;  /* 0x0053c08601007387 */ /* 0x000fe80000100a00 */
[----:B------:R-:W-:Y:S04]  /*5dfc0*/  STL.64 [R1+0x53b8], R132 ;  /* 0x0053b88401007387 */ /* 0x000fe80000100a00 */
        /* <DEDUP_REMOVED lines=9> */
[C---:B--2---:R-:W-:Y:S03]  /*5e060*/  HMMA.1688.F32.TF32 R136, R92.reuse, R16, R52 ;  /* 0x000000105c88723c */ /* 0x044fe60000081034 */
[----:B------:R-:W2:Y:S04]  /*5e070*/  LDL.LU.64 R74, [R1+0x1498] ;  /* 0x00149800014a7983 */ /* 0x000ea80000300a00 */
[----:B------:R-:W2:Y:S04]  /*5e080*/  LDL.LU.64 R52, [R1+0x1500] ;  /* 0x0015000001347983 */ /* 0x000ea80000300a00 */
[----:B------:R-:W2:Y:S11]  /*5e090*/  LDL.LU.64 R54, [R1+0x1508] ;  /* 0x0015080001367983 */ /* 0x000eb60000300a00 */
[----:B------:R-:W-:Y:S01]  /*5e0a0*/  @!UPT UIADD3 URZ, URZ, URZ, URZ ;  /* 0x0000003f3f3ff290 */ /* 0x000fe2000fffe03f */
[----:B------:R-:W-:Y:S04]  /*5e0b0*/  STL.64 [R1+0x53d0], R138 ;  /* 0x0053d08a01007387 */ /* 0x000fe80000100a00 */
[----:B------:R-:W-:Y:S01]  /*5e0c0*/  STL.64 [R1+0x53c8], R136 ;  /* 0x0053c88801007387 */ /* 0x000fe20000100a00 */
[C---:B------:R-:W-:Y:S08]  /*5e0d0*/  HMMA.1688.F32.TF32 R88, R92.reuse, R20, R88 ;  /* 0x000000145c58723c */ /* 0x040ff00000081058 */
[----:B------:R-:W-:Y:S11]  /*5e0e0*/  HMMA.1688.F32.TF32 R92, R92, R104, R128 ;  /* 0x000000685c5c723c */ /* 0x000ff60000081080 */
[----:B------:R-:W-:Y:S04]  /*5e0f0*/  @!UPT UIADD3 URZ, URZ, URZ, URZ ;  /* 0x0000003f3f3ff290 */ /* 0x000fe8000fffe03f */
[----:B------:R-:W-:Y:S04]  /*5e100*/  STL.64 [R1+0x53e0], R90 ;  /* 0x0053e05a01007387 */ /* 0x000fe80000100a00 */
[----:B------:R-:W-:Y:S04]  /*5e110*/  STL.64 [R1+0x53d8], R88 ;  /* 0x0053d85801007387 */ /* 0x000fe80000100a00 */
[----:B------:R1:W-:Y:S04]  /*5e120*/  STL [R1+0x52b4], R95 ;  /* 0x0052b45f01007387 */ /* 0x0003e80000100800 */
[----:B-1----:R-:W2:Y:S01]  /*5e130*/  LDL R95, [R1+0xb34] ;  /* 0x000b3400015f7983 */ /* 0x002ea20000100800 */
[C---:B----4-:R-:W-:Y:S03]  /*5e140*/  HMMA.1688.F32.TF32 R224, R176.reuse, R24, R60 ;  /* 0x00000018b0e0723c */ /* 0x050fe6000008103c */
[----:B------:R-:W4:Y:S04]  /*5e150*/  LDL.LU.64 R60, [R1+0x1510] ;  /* 0x00151000013c7983 */ /* 0x000f280000300a00 */
[----:B------:R-:W4:Y:S01]  /*5e160*/  LDL.LU.64 R62, [R1+0x1518] ;  /* 0x00151800013e7983 */ /* 0x000f220000300a00 */
[C---:B---3--:R-:W-:Y:S11]  /*5e170*/  HMMA.1688.F32.TF32 R56, R176.reuse, R4, R56 ;  /* 0x00000004b038723c */ /* 0x048ff60000081038 */
[----:B------:R-:W-:Y:S04]  /*5e180*/  @!UPT UIADD3 URZ, URZ, URZ, URZ ;  /* 0x0000003f3f3ff290 */ /* 0x000fe8000fffe03f */
[----:B------:R-:W-:Y:S04]  /*5e190*/  STL.64 [R1+0x53f0], R226 ;  /* 0x0053f0e201007387 */ /* 0x000fe80000100a00 */
[----:B------:R-:W-:Y:S01]  /*5e1a0*/  STL.64 [R1+0x53e8], R224 ;  /* 0x0053e8e001007387 */ /* 0x000fe20000100a00 */
[C---:B------:R-:W-:Y:S03]  /*5e1b0*/  HMMA.1688.F32.TF32 R144, R176.reuse, R216, R76 ;  /* 0x000000d8b090723c */ /* 0x040fe6000008104c */
[----:B------:R-:W-:Y:S04]  /*5e1c0*/  STL.64 [R1+0x5400], R58 ;  /* 0x0054003a01007387 */ /* 0x000fe80000100a00 */
[----:B------:R1:W-:Y:S04]  /*5e1d0*/  STL.64 [R1+0x53f8], R56 ;  /* 0x0053f83801007387 */ /* 0x0003e80000100a00 */
[----:B------:R-:W3:Y:S04]  /*5e1e0*/  LDL.LU.64 R76, [R1+0x1610] ;  /* 0x00161000014c7983 */ /* 0x000ee80000300a00 */
[----:B------:R-:W3:Y:S01]  /*5e1f0*/  LDL.LU.64 R78, [R1+0x1618] ;  /* 0x00161800014e7983 */ /* 0x000ee20000300a00 */
[C---:B------:R-:W-:Y:S03]  /*5e200*/  HMMA.1688.F32.TF32 R212, R176.reuse, R120, R64 ;  /* 0x00000078b0d4723c */ /* 0x040fe60000081040 */
[----:B------:R-:W3:Y:S04]  /*5e210*/  LDL.LU.64 R64, [R1+0x1600] ;  /* 0x0016000001407983 */ /* 0x000ee80000300a00 */
[----:B------:R-:W3:Y:S04]  /*5e220*/  LDL.LU.64 R66, [R1+0x1608] ;  /* 0x0016080001427983 */ /* 0x000ee80000300a00 */
[----:B-1----:R-:W3:Y:S04]  /*5e230*/  LDL.LU.64 R56, [R1+0x16d0] ;  /* 0x0016d00001387983 */ /* 0x002ee80000300a00 */
[----:B------:R-:W3:Y:S01]  /*5e240*/  LDL.LU.64 R58, [R1+0x16d8] ;  /* 0x0016d800013a7983 */ /* 0x000ee20000300a00 */
[C---:B--2---:R-:W-:Y:S08]  /*5e250*/  HMMA.1688.F32.TF32 R52, R176.reuse, R96, R52 ;  /* 0x00000060b034723c */ /* 0x044ff00000081034 */
[C---:B------:R-:W-:Y:S01]  /*5e260*/  HMMA.1688.F32.TF32 R184, R176.reuse, R108, R72 ;  /* 0x0000006cb0b8723c */ /* 0x040fe20000081048 */
[----:B------:R-:W2:Y:S04]  /*5e270*/  LDL.LU.64 R72, [R1+0x16c0] ;  /* 0x0016c00001487983 */ /* 0x000ea80000300a00 */
[----:B------:R-:W2:Y:S10]  /*5e280*/  LDL.LU.64 R74, [R1+0x16c8] ;  /* 0x0016c800014a7983 */ /* 0x000eb40000300a00 */
[----:B------:R-:W-:Y:S04]  /*5e290*/  STL [R1+0x5204], R52 ;  /* 0x0052043401007387 */ /* 0x000fe80000100800 */
[----:B------:R1:W-:Y:S04]  /*5e2a0*/  STL [R1+0x5200], R53 ;  /* 0x0052003501007387 */ /* 0x0003e80000100800 */
[----:B------:R-:W-:Y:S04]  /*5e2b0*/  STL [R1+0x51fc], R54 ;  /* 0x0051fc3601007387 */ /* 0x000fe80000100800 */
[----:B------:R1:W-:Y:S01]  /*5e2c0*/  STL [R1+0x51f8], R55 ;  /* 0x0051f83701007387 */ /* 0x0003e20000100800 */
[C---:B------:R-:W-:Y:S08]  /*5e2d0*/  HMMA.1688.F32.TF32 R148, R176.reuse, R124, R100 ;  /* 0x0000007cb094723c */ /* 0x040ff00000081064 */
[C---:B------:R-:W-:Y:S08]  /*5e2e0*/  HMMA.1688.F32.TF32 R220, R176.reuse, R116, R84 ;  /* 0x00000074b0dc723c */ /* 0x040ff00000081054 */
[C---:B------:R-:W-:Y:S01]  /*5e2f0*/  HMMA.1688.F32.TF32 R208, R176.reuse, R112, R80 ;  /* 0x00000070b0d0723c */ /* 0x040fe20000081050 */
[----:B------:R-:W-:Y:S04]  /*5e300*/  LDS R233, [R95+0x80100] ;  /* 0x080100005fe97984 */ /* 0x000fe80000000800 */
[----:B------:R-:W1:Y:S04]  /*5e310*/  LDS R235, [R95+0x81100] ;  /* 0x081100005feb7984 */ /* 0x000e680000000800 */
[----:B------:R-:W-:Y:S04]  /*5e320*/  LDS R229, [R95+0x80180] ;  /* 0x080180005fe57984 */ /* 0x000fe80000000800 */
[----:B------:R-:W1:Y:S01]  /*5e330*/  LDS R231, [R95+0x81180] ;  /* 0x081180005fe77984 */ /* 0x000e620000000800 */
[C---:B----4-:R-:W-:Y:S03]  /*5e340*/  HMMA.1688.F32.TF32 R164, R176.reuse, R68, R60 ;  /* 0x00000044b0a4723c */ /* 0x050fe6000008103c */
[----:B------:R-:W4:Y:S04]  /*5e350*/  LDL.LU.64 R60, [R1+0x1780] ;  /* 0x00178000013c7983 */ /* 0x000f280000300a00 */
[----:B------:R-:W4:Y:S11]  /*5e360*/  LDL.LU.64 R62, [R1+0x1788] ;  /* 0x00178800013e7983 */ /* 0x000f360000300a00 */
[----:B------:R-:W-:Y:S05]  /*5e370*/  @!UPT UIADD3 URZ, URZ, URZ, URZ ;  /* 0x0000003f3f3ff290 */ /* 0x000fea000fffe03f */
[----:B------:R-:W-:Y:S04]  /*5e380*/  STL [R1+0x5214], R164 ;  /* 0x005214a401007387 */ /* 0x000fe80000100800 */
[----:B------:R-:W-:Y:S04]  /*5e390*/  STL [R1+0x5210], R165 ;  /* 0x005210a501007387 */ /* 0x000fe80000100800 */
[----:B------:R-:W-:Y:S04]  /*5e3a0*/  STL [R1+0x520c], R166 ;  /* 0x00520ca601007387 */ /* 0x000fe80000100800 */
[----:B------:R-:W-:Y:S04]  /*5e3b0*/  STL [R1+0x5208], R167 ;  /* 0x005208a701007387 */ /* 0x000fe80000100800 */
[----:B-1----:R-:W4:Y:S04]  /*5e3c0*/  LDL.LU.64 R52, [R1+0x1750] ;  /* 0x0017500001347983 */ /* 0x002f280000300a00 */
[----:B------:R-:W4:Y:S01]  /*5e3d0*/  LDL.LU.64 R54, [R1+0x1758] ;  /* 0x0017580001367983 */ /* 0x000f220000300a00 */
[C---:B---3--:R-:W-:Y:S08]  /*5e3e0*/  HMMA.1688.F32.TF32 R192, R176.reuse, R28, R76 ;  /* 0x0000001cb0c0723c */ /* 0x048ff0000008104c */
[C---:B------:R-:W-:Y:S11]  /*5e3f0*/  HMMA.1688.F32.TF32 R196, R176.reuse, R8, R64 ;  /* 0x00000008b0c4723c */ /* 0x040ff60000081040 */
[----:B------:R-:W-:Y:S04]  /*5e400*/  @!UPT UIADD3 URZ, URZ, URZ, URZ ;  /* 0x0000003f3f3ff290 */ /* 0x000fe8000fffe03f */
[----:B------:R-:W-:Y:S04]  /*5e410*/  STL [R1+0x5220], R192 ;  /* 0x005220c001007387 */ /* 0x000fe80000100800 */
[----:B------:R-:W-:Y:S04]  /*5e420*/  STL [R1+0x521c], R193 ;  /* 0x00521cc101007387 */ /* 0x000fe80000100800 */
[----:B------:R-:W-:Y:S04]  /*5e430*/  STL [R1+0x5218], R194 ;  /* 0x005218c201007387 */ /* 0x000fe80000100800 */
[----:B------:R-:W-:Y:S04]  /*5e440*/  STL [R1+0x51f4], R195 ;  /* 0x0051f4c301007387 */ /* 0x000fe80000100800 */
[----:B------:R-:W3:Y:S04]  /*5e450*/  LDL.LU.64 R64, [R1+0x460] ;  /* 0x0004600001407983 */ /* 0x000ee80000300a00 */
[----:B------:R-:W3:Y:S01]  /*5e460*/  LDL.LU.64 R66, [R1+0x468] ;  /* 0x0004680001427983 */ /* 0x000ee20000300a00 */
[C---:B------:R-:W-:Y:S03]  /*5e470*/  HMMA.1688.F32.TF32 R156, R176.reuse, R12, R56 ;  /* 0x0000000cb09c723c */ /* 0x040fe60000081038 */
[----:B------:R-:W-:Y:S04]  /*5e480*/  STL [R1+0x522c], R196 ;  /* 0x00522cc401007387 */ /* 0x000fe80000100800 */
[----:B------:R-:W-:Y:S04]  /*5e490*/  STL [R1+0x5228], R197 ;  /* 0x005228c501007387 */ /* 0x000fe80000100800 */
[----:B------:R-:W-:Y:S04]  /*5e4a0*/  STL [R1+0x5224], R198 ;  /* 0x005224c601007387 */ /* 0x000fe80000100800 */
[----:B------:R-:W-:Y:S04]  /*5e4b0*/  STL [R1+0x51f0], R199 ;  /* 0x0051f0c701007387 */ /* 0x000fe80000100800 */
[----:B------:R-:W3:Y:S04]  /*5e4c0*/  LDL.LU.64 R56, [R1+0x450] ;  /* 0x0004500001387983 */ /* 0x000ee80000300a00 */
[----:B------:R-:W3:Y:S01]  /*5e4d0*/  LDL.LU.64 R58, [R1+0x458] ;  /* 0x00045800013a7983 */ /* 0x000ee20000300a00 */
[C---:B--2---:R-:W-:Y:S03]  /*5e4e0*/  HMMA.1688.F32.TF32 R160, R176.reuse, R16, R72 ;  /* 0x00000010b0a0723c */ /* 0x044fe60000081048 */
[----:B------:R-:W-:Y:S04]  /*5e4f0*/  STL [R1+0x5234], R156 ;  /* 0x0052349c01007387 */ /* 0x000fe80000100800 */
[----:B------:R-:W-:Y:S04]  /*5e500*/  STL [R1+0x5230], R157 ;  /* 0x0052309d01007387 */ /* 0x000fe80000100800 */
[----:B------:R-:W-:Y:S04]  /*5e510*/  STL [R1+0x51ec], R158 ;  /* 0x0051ec9e01007387 */ /* 0x000fe80000100800 */
[----:B------:R-:W-:Y:S08]  /*5e520*/  STL [R1+0x51e8], R159 ;  /* 0x0051e89f01007387 */ /* 0x000ff00000100800 */
[----:B------:R-:W-:Y:S04]  /*5e530*/  STL [R1+0x5240], R160 ;  /* 0x005240a001007387 */ /* 0x000fe80000100800 */
[----:B------:R-:W-:Y:S04]  /*5e540*/  STL [R1+0x523c], R161 ;  /* 0x00523ca101007387 */ /* 0x000fe80000100800 */
[----:B------:R-:W-:Y:S04]  /*5e550*/  STL [R1+0x5238], R162 ;  /* 0x005238a201007387 */ /* 0x000fe80000100800 */
[----:B------:R-:W-:Y:S01]  /*5e560*/  STL [R1+0x51e4], R163 ;  /* 0x0051e4a301007387 */ /* 0x000fe20000100800 */
[C---:B----4-:R-:W-:Y:S03]  /*5e570*/  HMMA.1688.F32.TF32 R172, R176.reuse, R20, R60 ;  /* 0x00000014b0ac723c */ /* 0x050fe6000008103c */
[----:B------:R-:W2:Y:S04]  /*5e580*/  LDL.LU.64 R60, [R1+0x360] ;  /* 0x00036000013c7983 */ /* 0x000ea80000300a00 */
[----:B------:R-:W2:Y:S11]  /*5e590*/  LDL.LU.64 R62, [R1+0x368] ;  /* 0x00036800013e7983 */ /* 0x000eb60000300a00 */
[----:B------:R-:W-:Y:S05]  /*5e5a0*/  @!UPT UIADD3 URZ, URZ, URZ, URZ ;  /* 0x0000003f3f3ff290 */ /* 0x000fea000fffe03f */
[----:B------:R1:W-:Y:S04]  /*5e5b0*/  STL [R1+0x5250], R172 ;  /* 0x005250ac01007387 */ /* 0x0003e80000100800 */
[----:B------:R4:W-:Y:S04]  /*5e5c0*/  STL [R1+0x524c], R173 ;  /* 0x00524cad01007387 */ /* 0x0009e80000100800 */
[----:B------:R1:W-:Y:S04]  /*5e5d0*/  STL [R1+0x5248], R174 ;  /* 0x005248ae01007387 */ /* 0x0003e80000100800 */
[----:B------:R1:W-:Y:S01]  /*5e5e0*/  STL [R1+0x5244], R175 ;  /* 0x005244af01007387 */ /* 0x0003e20000100800 */
[----:B------:R-:W-:Y:S03]  /*5e5f0*/  HMMA.1688.F32.TF32 R176, R176, R104, R52 ;  /* 0x00000068b0b0723c */ /* 0x000fe60000081034 */
[----:B------:R-:W2:Y:S04]  /*5e600*/  LDL.LU.64 R52, [R1+0x380] ;  /* 0x0003800001347983 */ /* 0x000ea80000300a00 */
[----:B------:R-:W2:Y:S11]  /*5e610*/  LDL.LU.64 R54, [R1+0x388] ;  /* 0x0003880001367983 */ /* 0x000eb60000300a00 */
[----:B------:R-:W-:Y:S05]  /*5e620*/  @!UPT UIADD3 URZ, URZ, URZ, URZ ;  /* 0x0000003f3f3ff290 */ /* 0x000fea000fffe03f */
[----:B------:R1:W-:Y:S04]  /*5e630*/  STL [R1+0x5260], R176 ;  /* 0x005260b001007387 */ /* 0x0003e80000100800 */
[----:B------:R1:W-:Y:S04]  /*5e640*/  STL [R1+0x525c], R177 ;  /* 0x00525cb101007387 */ /* 0x0003e80000100800 */
[----:B------:R1:W-:Y:S04]  /*5e650*/  STL [R1+0x5258], R178 ;  /* 0x005258b201007387 */ /* 0x0003e80000100800 */
[----:B------:R1:W-:Y:S01]  /*5e660*/  STL [R1+0x5254], R179 ;  /* 0x005254b301007387 */ /* 0x0003e20000100800 */
[C---:B---3--:R-:W-:Y:S08]  /*5e670*/  HMMA.1688.F32.TF32 R168, R232.reuse, R24, R64 ;  /* 0x00000018e8a8723c */ /* 0x048ff00000081040 */
[----:B------:R-:W-:Y:S11]  /*5e680*/  HMMA.1688.F32.TF32 R56, R232, R4, R56 ;  /* 0x00000004e838723c */ /* 0x000ff60000081038 */
[----:B------:R-:W-:Y:S04]  /*5e690*/  @!UPT UIADD3 URZ, URZ, URZ, URZ ;  /* 0x0000003f3f3ff290 */ /* 0x000fe8000fffe03f */
[----:B------:R3:W-:Y:S04]  /*5e6a0*/  STL [R1+0x5270], R168 ;  /* 0x005270a801007387 */ /* 0x0007e80000100800 */
[----:B------:R1:W-:Y:S04]  /*5e6b0*/  STL [R1+0x526c], R169 ;  /* 0x00526ca901007387 */ /* 0x0003e80000100800 */
[----:B------:R1:W-:Y:S04]  /*5e6c0*/  STL [R1+0x5268], R170 ;  /* 0x005268aa01007387 */ /* 0x0003e80000100800 */
[----:B------:R1:W-:Y:S02]  /*5e6d0*/  STL [R1+0x5264], R171 ;  /* 0x005264ab01007387 */ /* 0x0003e40000100800 */
[----:B-1----:R-:W-:Y:S01]  /*5e6e0*/  IMAD.MOV.U32 R172, RZ, RZ, R56 ;  /* 0x000000ffffac7224 */ /* 0x002fe200078e0038 */
[----:B----4-:R-:W-:Y:S01]  /*5e6f0*/  MOV R173, R57 ;  /* 0x0000003900ad7202 */ /* 0x010fe20000000f00 */
[----:B------:R-:W-:Y:S01]  /*5e700*/  IMAD.MOV.U32 R174, RZ, RZ, R58 ;  /* 0x000000ffffae7224 */ /* 0x000fe200078e003a */
[----:B------:R-:W4:Y:S01]  /*5e710*/  LDL.LU.64 R56, [R1+0x390] ;  /* 0x0003900001387983 */ /* 0x000f220000300a00 */
[----:B------:R-:W-:-:S03]  /*5e720*/  IMAD.MOV.U32 R175, RZ, RZ, R59 ;  /* 0x000000ffffaf7224 */ /* 0x000fc600078e003b */
[----:B------:R-:W4:Y:S04]  /*5e730*/  LDL.LU.64 R58, [R1+0x398] ;  /* 0x00039800013a7983 */ /* 0x000f280000300a00 */
[----:B------:R-:W-:Y:S04]  /*5e740*/  STL [R1+0x5280], R175 ;  /* 0x005280af01007387 */ /* 0x000fe80000100800 */
[----:B------:R-:W-:Y:S04]  /*5e750*/  STL [R1+0x527c], R174 ;  /* 0x00527cae01007387 */ /* 0x000fe80000100800 */
[----:B------:R-:W-:Y:S04]  /*5e760*/  STL [R1+0x5278], R173 ;  /* 0x005278ad01007387 */ /* 0x000fe80000100800 */
[----:B------:R-:W-:Y:S04]  /*5e770*/  STL [R1+0x5274], R172 ;  /* 0x005274ac01007387 */ /* 0x000fe80000100800 */
[----:B------:R-:W3:Y:S04]  /*5e780*/  LDL.LU.64 R72, [R1+0x3a0] ;  /* 0x0003a00001487983 */ /* 0x000ee80000300a00 */
[----:B------:R-:W3:Y:S04]  /*5e790*/  LDL.LU.64 R74, [R1+0x3a8] ;  /* 0x0003a800014a7983 */ /* 0x000ee80000300a00 */
[----:B------:R-:W3:Y:S04]  /*5e7a0*/  LDL.LU.64 R64, [R1+0x3b0] ;  /* 0x0003b00001407983 */ /* 0x000ee80000300a00 */
[----:B------:R-:W3:Y:S01]  /*5e7b0*/  LDL.LU.64 R66, [R1+0x3b8] ;  /* 0x0003b80001427983 */ /* 0x000ee20000300a00 */
[C---:B--2---:R-:W-:Y:S11]  /*5e7c0*/  HMMA.1688.F32.TF32 R60, R232.reuse, R216, R60 ;  /* 0x000000d8e83c723c */ /* 0x044ff6000008103c */
[----:B------:R-:W-:Y:S11]  /*5e7d0*/  @!UPT UIADD3 URZ, URZ, URZ, URZ ;  /* 0x0000003f3f3ff290 */ /* 0x000ff6000fffe03f */
[----:B------:R-:W-:Y:S02]  /*5e7e0*/  @!UPT UIADD3 URZ, URZ, URZ, URZ ;  /* 0x0000003f3f3ff290 */ /* 0x000fe4000fffe03f */
[----:B------:R-:W-:Y:S01]  /*5e7f0*/  MOV R156, R63 ;  /* 0x0000003f009c7202 */ /* 0x000fe20000000f00 */
[----:B------:R-:W-:Y:S01]  /*5e800*/  HMMA.1688.F32.TF32 R52, R232, R124, R52 ;  /* 0x0000007ce834723c */ /* 0x000fe20000081034 */
[----:B------:R-:W-:Y:S02]  /*5e810*/  IMAD.MOV.U32 R162, RZ, RZ, R62 ;  /* 0x000000ffffa27224 */ /* 0x000fe400078e003e */
[----:B------:R-:W-:Y:S02]  /*5e820*/  IMAD.MOV.U32 R161, RZ, RZ, R61 ;  /* 0x000000ffffa17224 */ /* 0x000fe400078e003d */
[----:B------:R-:W-:Y:S01]  /*5e830*/  IMAD.MOV.U32 R160, RZ, RZ, R60 ;  /* 0x000000ffffa07224 */ /* 0x000fe200078e003c */
[----:B------:R-:W-:Y:S04]  /*5e840*/  STL [R1+0x5290], R156 ;  /* 0x0052909c01007387 */ /* 0x000fe80000100800 */
[----:B------:R-:W-:Y:S04]  /*5e850*/  STL [R1+0x528c], R162 ;  /* 0x00528ca201007387 */ /* 0x000fe80000100800 */
[----:B------:R-:W-:Y:S04]  /*5e860*/  STL [R1+0x5288], R161 ;  /* 0x005288a101007387 */ /* 0x000fe80000100800 */
[----:B------:R-:W-:Y:S04]  /*5e870*/  STL [R1+0x5284], R160 ;  /* 0x005284a001007387 */ /* 0x000fe80000100800 */
[----:B------:R-:W2:Y:S02]  /*5e880*/  LDL.LU.64 R60, [R1+0x3c0] ;  /* 0x0003c000013c7983 */ /* 0x000ea40000300a00 */
[----:B------:R-:W-:-:S02]  /*5e890*/  IMAD.MOV.U32 R176, RZ, RZ, R52 ;  /* 0x000000ffffb07224 */ /* 0x000fc400078e0034 */
[----:B------:R-:W-:Y:S01]  /*5e8a0*/  IMAD.MOV.U32 R177, RZ, RZ, R53 ;  /* 0x000000ffffb17224 */ /* 0x000fe200078e0035 */
[----:B------:R-:W2:Y:S01]  /*5e8b0*/  LDL.LU.64 R62, [R1+0x3c8] ;  /* 0x0003c800013e7983 */ /* 0x000ea20000300a00 */
[----:B------:R-:W-:Y:S02]  /*5e8c0*/  IMAD.MOV.U32 R178, RZ, RZ, R54 ;  /* 0x000000ffffb27224 */ /* 0x000fe400078e0036 */
[----:B------:R-:W-:Y:S01]  /*5e8d0*/  IMAD.MOV.U32 R179, RZ, RZ, R55 ;  /* 0x000000ffffb37224 */ /* 0x000fe200078e0037 */
[----:B------:R-:W2:Y:S04]  /*5e8e0*/  LDL.LU.64 R52, [R1+0x3d0] ;  /* 0x0003d00001347983 */ /* 0x000ea80000300a00 */
[----:B------:R-:W2:Y:S04]  /*5e8f0*/  LDL.LU.64 R54, [R1+0x3d8] ;  /* 0x0003d80001367983 */ /* 0x000ea80000300a00 */
[----:B------:R1:W-:Y:S04]  /*5e900*/  STL [R1+0x52a0], R179 ;  /* 0x0052a0b301007387 */ /* 0x0003e80000100800 */
[----:B------:R-:W-:Y:S04]  /*5e910*/  STL [R1+0x529c], R178 ;  /* 0x00529cb201007387 */ /* 0x000fe80000100800 */
[----:B------:R-:W-:Y:S04]  /*5e920*/  STL [R1+0x5298], R177 ;  /* 0x005298b101007387 */ /* 0x000fe80000100800 */
[----:B------:R1:W-:Y:S01]  /*5e930*/  STL [R1+0x5294], R176 ;  /* 0x005294b001007387 */ /* 0x0003e20000100800 */
[----:B----4-:R-:W-:Y:S11]  /*5e940*/  HMMA.1688.F32.TF32 R56, R232, R120, R56 ;  /* 0x00000078e838723c */ /* 0x010ff60000081038 */
[----:B------:R-:W-:Y:S11]  /*5e950*/  @!UPT UIADD3 URZ, URZ, URZ, URZ ;  /* 0x0000003f3f3ff290 */ /* 0x000ff6000fffe03f */
[----:B------:R-:W-:Y:S02]  /*5e960*/  @!UPT UIADD3 URZ, URZ, URZ, URZ ;  /* 0x0000003f3f3ff290 */ /* 0x000fe4000fffe03f */
[----:B---3--:R-:W-:Y:S01]  /*5e970*/  IMAD.MOV.U32 R168, RZ, RZ, R56 ;  /* 0x000000ffffa87224 */ /* 0x008fe200078e0038 */
[----:B------:R-:W-:Y:S01]  /*5e980*/  MOV R169, R57 ;  /* 0x0000003900a97202 */ /* 0x000fe20000000f00 */
[----:B------:R-:W-:Y:S01]  /*5e990*/  IMAD.MOV.U32 R170, RZ, RZ, R58 ;  /* 0x000000ffffaa7224 */ /* 0x000fe200078e003a */
[----:B------:R-:W3:Y:S01]  /*5e9a0*/  LDL.LU.64 R56, [R1+0x3e0] ;  /* 0x0003e00001387983 */ /* 0x000ee20000300a00 */
[----:B------:R-:W-:-:S03]  /*5e9b0*/  IMAD.MOV.U32 R171, RZ, RZ, R59 ;  /* 0x000000ffffab7224 */ /* 0x000fc600078e003b */
[----:B------:R-:W3:Y:S04]  /*5e9c0*/  LDL.LU.64 R58, [R1+0x3e8] ;  /* 0x0003e800013a7983 */ /* 0x000ee80000300a00 */
[----:B------:R4:W-:Y:S04]  /*5e9d0*/  STL [R1+0x52b0], R171 ;  /* 0x0052b0ab01007387 */ /* 0x0009e80000100800 */
[----:B------:R1:W-:Y:S04]  /*5e9e0*/  STL [R1+0x52ac], R170 ;  /* 0x0052acaa01007387 */ /* 0x0003e80000100800 */
[----:B------:R1:W-:Y:S04]  /*5e9f0*/  STL [R1+0x52a8], R169 ;  /* 0x0052a8a901007387 */ /* 0x0003e80000100800 */
[----:B------:R1:W-:Y:S04]  /*5ea00*/  STL [R1+0x52a4], R168 ;  /* 0x0052a4a801007387 */ /* 0x0003e80000100800 */
[----:B------:R-:W4:Y:S04]  /*5ea10*/  LDL.LU.64 R100, [R1+0x3f0] ;  /* 0x0003f00001647983 */ /* 0x000f280000300a00 */
[----:B------:R-:W4:Y:S01]  /*5ea20*/  LDL.LU.64 R102, [R1+0x3f8] ;  /* 0x0003f80001667983 */ /* 0x000f220000300a00 */
[C---:B------:R-:W-:Y:S08]  /*5ea30*/  HMMA.1688.F32.TF32 R72, R232.reuse, R116, R72 ;  /* 0x00000074e848723c */ /* 0x040ff00000081048 */
[C---:B--2---:R-:W-:Y:S11]  /*5ea40*/  HMMA.1688.F32.TF32 R52, R232.reuse, R96, R52 ;  /* 0x00000060e834723c */ /* 0x044ff60000081034 */
[----:B------:R-:W-:Y:S11]  /*5ea50*/  @!UPT UIADD3 URZ, URZ, URZ, URZ ;  /* 0x0000003f3f3ff290 */ /* 0x000ff6000fffe03f */
[----:B------:R-:W-:Y:S02]  /*5ea60*/  @!UPT UIADD3 URZ, URZ, URZ, URZ ;  /* 0x0000003f3f3ff290 */ /* 0x000fe4000fffe03f */
[----:B-1----:R-:W-:Y:S01]  /*5ea70*/  IMAD.MOV.U32 R179, RZ, RZ, R52 ;  /* 0x000000ffffb37224 */ /* 0x002fe200078e0034 */
[----:B------:R-:W-:Y:S01]  /*5ea80*/  MOV R176, R55 ;  /* 0x0000003700b07202 */ /* 0x000fe20000000f00 */
[----:B------:R-:W-:Y:S02]  /*5ea90*/  IMAD.MOV.U32 R178, RZ, RZ, R53 ;  /* 0x000000ffffb27224 */ /* 0x000fe400078e0035 */
[----:B------:R-:W-:Y:S01]  /*5eaa0*/  IMAD.MOV.U32 R177, RZ, RZ, R54 ;  /* 0x000000ffffb17224 */ /* 0x000fe200078e0036 */
[----:B------:R-:W2:Y:S04]  /*5eab0*/  LDL.LU.64 R52, [R1+0x400] ;  /* 0x0004000001347983 */ /* 0x000ea80000300a00 */
[----:B------:R-:W2:Y:S04]  /*5eac0*/  LDL.LU.64 R54, [R1+0x408] ;  /* 0x0004080001367983 */ /* 0x000ea80000300a00 */
[----:B------:R-:W2:Y:S04]  /*5ead0*/  LDL.LU.64 R88, [R1+0x410] ;  /* 0x0004100001587983 */ /* 0x000ea80000300a00 */
[----:B------:R-:W2:Y:S04]  /*5eae0*/  LDL.LU.64 R90, [R1+0x418] ;  /* 0x00041800015a7983 */ /* 0x000ea80000300a00 */
[----:B------:R-:W2:Y:S04]  /*5eaf0*/  LDL.LU.64 R84, [R1+0x420] ;  /* 0x0004200001547983 */ /* 0x000ea80000300a00 */
[----:B------:R-:W2:Y:S01]  /*5eb00*/  LDL.LU.64 R86, [R1+0x428] ;  /* 0x0004280001567983 */ /* 0x000ea20000300a00 */
[----:B------:R-:W-:Y:S03]  /*5eb10*/  HMMA.1688.F32.TF32 R60, R232, R108, R60 ;  /* 0x0000006ce83c723c */ /* 0x000fe6000008103c */
[----:B------:R-:W2:Y:S04]  /*5eb20*/  LDL.LU.64 R80, [R1+0x440] ;  /* 0x0004400001507983 */ /* 0x000ea80000300a00 */
[----:B------:R-:W2:Y:S04]  /*5eb30*/  LDL.LU.64 R82, [R1+0x448] ;  /* 0x0004480001527983 */ /* 0x000ea80000300a00 */
[----:B------:R-:W2:Y:S04]  /*5eb40*/  LDL.LU.64 R76, [R1+0x430] ;  /* 0x00043000014c7983 */ /* 0x000ea80000300a00 */
[----:B------:R-:W2:Y:S09]  /*5eb50*/  LDL.LU.64 R78, [R1+0x438] ;  /* 0x00043800014e7983 */ /* 0x000eb20000300a00 */
[----:B------:R-:W-:Y:S01]  /*5eb60*/  IMAD.MOV.U32 R156, RZ, RZ, R60 ;  /* 0x000000ffff9c7224 */ /* 0x000fe200078e003c */
[----:B------:R-:W-:Y:S01]  /*5eb70*/  MOV R162, R61 ;  /* 0x0000003d00a27202 */ /* 0x000fe20000000f00 */
[----:B------:R-:W-:Y:S01]  /*5eb80*/  IMAD.MOV.U32 R161, RZ, RZ, R62 ;  /* 0x000000ffffa17224 */ /* 0x000fe200078e003e */
[----:B------:R-:W2:Y:S01]  /*5eb90*/  LDL.LU.64 R60, [R1+0x13d0] ;  /* 0x0013d000013c7983 */ /* 0x000ea20000300a00 */
[----:B------:R-:W-:-:S03]  /*5eba0*/  IMAD.MOV.U32 R160, RZ, RZ, R63 ;  /* 0x000000ffffa07224 */ /* 0x000fc600078e003f */
[----:B------:R-:W2:Y:S01]  /*5ebb0*/  LDL.LU.64 R62, [R1+0x13d8] ;  /* 0x0013d800013e7983 */ /* 0x000ea20000300a00 */
[----:B------:R-:W-:Y:S01]  /*5ebc0*/  IMAD.MOV.U32 R175, RZ, RZ, R72 ;  /* 0x000000ffffaf7224 */ /* 0x000fe200078e0048 */
[----:B------:R-:W-:Y:S01]  /*5ebd0*/  MOV R172, R75 ;  /* 0x0000004b00ac7202 */ /* 0x000fe20000000f00 */
[----:B------:R-:W-:Y:S02]  /*5ebe0*/  IMAD.MOV.U32 R174, RZ, RZ, R73 ;  /* 0x000000ffffae7224 */ /* 0x000fe400078e0049 */
[----:B------:R-:W-:Y:S01]  /*5ebf0*/  IMAD.MOV.U32 R173, RZ, RZ, R74 ;  /* 0x000000ffffad7224 */ /* 0x000fe200078e004a */
[----:B------:R-:W2:Y:S04]  /*5ec00*/  LDL.LU.64 R72, [R1+0x13c0] ;  /* 0x0013c00001487983 */ /* 0x000ea80000300a00 */
[----:B------:R-:W2:Y:S01]  /*5ec10*/  LDL.LU.64 R74, [R1+0x13c8] ;  /* 0x0013c800014a7983 */ /* 0x000ea20000300a00 */
[----:B---3--:R-:W-:Y:S11]  /*5ec20*/  HMMA.1688.F32.TF32 R56, R232, R68, R56 ;  /* 0x00000044e838723c */ /* 0x008ff60000081038 */
[----:B------:R-:W-:Y:S11]  /*5ec30*/  @!UPT UIADD3 URZ, URZ, URZ, URZ ;  /* 0x0000003f3f3ff290 */ /* 0x000ff6000fffe03f */
[----:B------:R-:W-:Y:S02]  /*5ec40*/  @!UPT UIADD3 URZ, URZ, URZ, URZ ;  /* 0x0000003f3f3ff290 */ /* 0x000fe4000fffe03f */
[----:B----4-:R-:W-:Y:S02]  /*5ec50*/  IMAD.MOV.U32 R171, RZ, RZ, R56 ;  /* 0x000000ffffab7224 */ /* 0x010fe400078e0038 */
[----:B------:R-:W-:Y:S02]  /*5ec60*/  IMAD.MOV.U32 R170, RZ, RZ, R57 ;  /* 0x000000ffffaa7224 */ /* 0x000fe400078e0039 */
[----:B------:R-:W-:Y:S01]  /*5ec70*/  IMAD.MOV.U32 R169, RZ, RZ, R58 ;  /* 0x000000ffffa97224 */ /* 0x000fe200078e003a */
[----:B------:R-:W3:Y:S01]  /*5ec80*/  LDL.LU.64 R56, [R1+0x13b0] ;  /* 0x0013b00001387983 */ /* 0x000ee20000300a00 */
[----:B------:R-:W-:-:S03]  /*5ec90*/  IMAD.MOV.U32 R168, RZ, RZ, R59 ;  /* 0x000000ffffa87224 */ /* 0x000fc600078e003b */
[----:B------:R-:W3:Y:S01]  /*5eca0*/  LDL.LU.64 R58, [R1+0x13b8] ;  /* 0x0013b800013a7983 */ /* 0x000ee20000300a00 */
[----:B------:R-:W-:Y:S11]  /*5ecb0*/  HMMA.1688.F32.TF32 R64, R232, R112, R64 ;  /* 0x00000070e840723c */ /* 0x000ff60000081040 */
[----:B------:R-:W-:Y:S11]  /*5ecc0*/  @!UPT UIADD3 URZ, URZ, URZ, URZ ;  /* 0x0000003f3f3ff290 */ /* 0x000ff6000fffe03f */
[----:B------:R-:W-:Y:S02]  /*5ecd0*/  @!UPT UIADD3 URZ, URZ, URZ, URZ ;  /* 0x0000003f3f3ff290 */ /* 0x000fe4000fffe03f */
[----:B------:R-:W-:Y:S02]  /*5ece0*/  IMAD.MOV.U32 R157, RZ, RZ, R64 ;  /* 0x000000ffff9d7224 */ /* 0x000fe400078e0040 */
[----:B------:R-:W-:Y:S02]  /*5ecf0*/  IMAD.MOV.U32 R196, RZ, RZ, R65 ;  /* 0x000000ffffc47224 */ /* 0x000fe400078e0041 */
[----:B------:R-:W-:Y:S01]  /*5ed00*/  IMAD.MOV.U32 R197, RZ, RZ, R66 ;  /* 0x000000ffffc57224 */ /* 0x000fe200078e0042 */
[----:B------:R-:W4:Y:S01]  /*5ed10*/  LDL.LU.64 R64, [R1+0x13a0] ;  /* 0x0013a00001407983 */ /* 0x000f220000300a00 */
[----:B------:R-:W-:-:S03]  /*5ed20*/  IMAD.MOV.U32 R198, RZ, RZ, R67 ;  /* 0x000000ffffc67224 */ /* 0x000fc600078e0043 */
[----:B------:R-:W4:Y:S01]  /*5ed30*/  LDL.LU.64 R66, [R1+0x13a8] ;  /* 0x0013a80001427983 */ /* 0x000f220000300a00 */
[C---:B--2---:R-:W-:Y:S11]  /*5ed40*/  HMMA.1688.F32.TF32 R84, R232.reuse, R16, R84 ;  /* 0x00000010e854723c */ /* 0x044ff60000081054 */
[----:B------:R-:W-:Y:S11]  /*5ed50*/  @!UPT UIADD3 URZ, URZ, URZ, URZ ;  /* 0x0000003f3f3ff290 */ /* 0x000ff6000fffe03f */
[----:B------:R-:W-:Y:S02]  /*5ed60*/  @!UPT UIADD3 URZ, URZ, URZ, URZ ;  /* 0x0000003f3f3ff290 */ /* 0x000fe4000fffe03f */
[----:B------:R-:W-:Y:S01]  /*5ed70*/  IMAD.MOV.U32 R199, RZ, RZ, R84 ;  /* 0x000000ffffc77224 */ /* 0x000fe200078e0054 */
[----:B------:R-:W-:Y:S01]  /*5ed80*/  MOV R158, R85 ;  /* 0x00000055009e7202 */ /* 0x000fe20000000f00 */
[----:B------:R-:W-:Y:S02]  /*5ed90*/  IMAD.MOV.U32 R159, RZ, RZ, R86 ;  /* 0x000000ffff9f7224 */ /* 0x000fe400078e0056 */
[----:B------:R-:W-:Y:S02]  /*5eda0*/  IMAD.MOV.U32 R163, RZ, RZ, R87 ;  /* 0x000000ffffa37224 */ /* 0x000fe400078e0057 */
[C---:B------:R-:W-:Y:S08]  /*5edb0*/  HMMA.1688.F32.TF32 R84, R232.reuse, R20, R80 ;  /* 0x00000014e854723c */ /* 0x040ff00000081050 */
[----:B------:R-:W-:Y:S08]  /*5edc0*/  HMMA.1688.F32.TF32 R80, R232, R104, R76 ;  /* 0x00000068e850723c */ /* 0x000ff0000008104c */
[C---:B------:R-:W-:Y:S07]  /*5edd0*/  HMMA.1688.F32.TF32 R76, R236.reuse, R24, R60 ;  /* 0x00000018ec4c723c */ /* 0x040fee000008103c */
[----:B------:R-:W-:Y:S04]  /*5ede0*/  STL.64 [R1+0x440], R84 ;  /* 0x0004405401007387 */ /* 0x000fe80000100a00 */
[----:B------:R-:W-:Y:S04]  /*5edf0*/  STL.64 [R1+0x448], R86 ;  /* 0x0004485601007387 */ /* 0x000fe80000100a00 */
[----:B------:R-:W2:Y:S04]  /*5ee00*/  LDL.LU.64 R60, [R1+0x1390] ;  /* 0x00139000013c7983 */ /* 0x000ea80000300a00 */
[----:B------:R-:W-:Y:S04]  /*5ee10*/  STL.64 [R1+0x430], R80 ;  /* 0x0004305001007387 */ /* 0x000fe80000100a00 */
[----:B------:R-:W-:Y:S04]  /*5ee20*/  STL.64 [R1+0x438], R82 ;  /* 0x0004385201007387 */ /* 0x000fe80000100a00 */
[----:B------:R-:W2:Y:S04]  /*5ee30*/  LDL.LU.64 R62, [R1+0x1398] ;  /* 0x00139800013e7983 */ /* 0x000ea80000300a00 */
[----:B------:R-:W-:Y:S04]  /*5ee40*/  STL.64 [R1+0x450], R76 ;  /* 0x0004504c01007387 */ /* 0x000fe80000100a00 */
[----:B------:R1:W-:Y:S02]  /*5ee50*/  STL.64 [R1+0x458], R78 ;  /* 0x0004584e01007387 */ /* 0x0003e40000100a00 */
[C---:B-1----:R-:W-:Y:S08]  /*5ee60*/  HMMA.1688.F32.TF32 R76, R236.reuse, R4, R72 ;  /* 0x00000004ec4c723c */ /* 0x042ff00000081048 */
[----:B---3--:R-:W-:Y:S01]  /*5ee70*/  HMMA.1688.F32.TF32 R72, R236, R216, R56 ;  /* 0x000000d8ec48723c */ /* 0x008fe20000081038 */
[----:B------:R-:W3:Y:S11]  /*5ee80*/  LDL.LU.64 R56, [R1+0x1380] ;  /* 0x0013800001387983 */ /* 0x000ef60000300a00 */
[----:B------:R-:W-:Y:S03]  /*5ee90*/  @!UPT UIADD3 URZ, URZ, URZ, URZ ;  /* 0x0000003f3f3ff290 */ /* 0x000fe6000fffe03f */
[----:B------:R-:W-:Y:S04]  /*5eea0*/  STL.64 [R1+0x460], R76 ;  /* 0x0004604c01007387 */ /* 0x000fe80000100a00 */
[----:B------:R-:W-:Y:S04]  /*5eeb0*/  STL.64 [R1+0x468], R78 ;  /* 0x0004684e01007387 */ /* 0x000fe80000100a00 */
[----:B------:R-:W3:Y:S01]  /*5eec0*/  LDL.LU.64 R58, [R1+0x1388] ;  /* 0x00138800013a7983 */ /* 0x000ee20000300a00 */
[----:B------:R-:W-:Y:S08]  /*5eed0*/  HMMA.1688.F32.TF32 R100, R232, R28, R100 ;  /* 0x0000001ce864723c */ /* 0x000ff00000081064 */
[----:B----4-:R-:W-:Y:S08]  /*5eee0*/  HMMA.1688.F32.TF32 R64, R236, R124, R64 ;  /* 0x0000007cec40723c */ /* 0x010ff00000081040 */
[C---:B------:R-:W-:Y:S08]  /*5eef0*/  HMMA.1688.F32.TF32 R52, R232.reuse, R8, R52 ;  /* 0x00000008e834723c */ /* 0x040ff00000081034 */
[----:B------:R-:W-:Y:S01]  /*5ef00*/  HMMA.1688.F32.TF32 R88, R232, R12, R88 ;  /* 0x0000000ce858723c */ /* 0x000fe20000081058 */
[----:B------:R-:W-:Y:S04]  /*5ef10*/  STL.64 [R1+0x470], R72 ;  /* 0x0004704801007387 */ /* 0x000fe80000100a00 */
[----:B------:R-:W-:Y:S04]  /*5ef20*/  STL.64 [R1+0x478], R74 ;  /* 0x0004784a01007387 */ /* 0x000fe80000100a00 */
[----:B------:R-:W3:Y:S04]  /*5ef30*/  LDL.LU.64 R132, [R1+0x1370] ;  /* 0x0013700001847983 */ /* 0x000ee80000300a00 */
[----:B------:R-:W3:Y:S01]  /*5ef40*/  LDL.LU.64 R134, [R1+0x1378] ;  /* 0x0013780001867983 */ /* 0x000ee20000300a00 */
[----:B------:R-:W-:-:S03]  /*5ef50*/  IMAD.MOV.U32 R192, RZ, RZ, R100 ;  /* 0x000000ffffc07224 */ /* 0x000fc600078e0064 */
[----:B------:R1:W-:Y:S01]  /*5ef60*/  STL.64 [R1+0x480], R64 ;  /* 0x0004804001007387 */ /* 0x0003e20000100a00 */
[----:B------:R-:W-:-:S03]  /*5ef70*/  MOV R193, R101 ;  /* 0x0000006500c17202 */ /* 0x000fc60000000f00 */
[----:B------:R1:W-:Y:S01]  /*5ef80*/  STL.64 [R1+0x488], R66 ;  /* 0x0004884201007387 */ /* 0x0003e20000100a00 */
[----:B------:R-:W-:-:S03]  /*5ef90*/  IMAD.MOV.U32 R194, RZ, RZ, R102 ;  /* 0x000000ffffc27224 */ /* 0x000fc600078e0066 */
[----:B------:R-:W3:Y:S01]  /*5efa0*/  LDL.LU.64 R128, [R1+0x1360] ;  /* 0x0013600001807983 */ /* 0x000ee20000300a00 */
[----:B------:R-:W-:Y:S02]  /*5efb0*/  IMAD.MOV.U32 R164, RZ, RZ, R103 ;  /* 0x000000ffffa47224 */ /* 0x000fe400078e0067 */
[----:B------:R-:W-:Y:S01]  /*5efc0*/  IMAD.MOV.U32 R165, RZ, RZ, R52 ;  /* 0x000000ffffa57224 */ /* 0x000fe200078e0034 */
[----:B------:R-:W3:Y:S01]  /*5efd0*/  LDL.LU.64 R130, [R1+0x1368] ;  /* 0x0013680001827983 */ /* 0x000ee20000300a00 */
[----:B------:R-:W-:Y:S01]  /*5efe0*/  IMAD.MOV.U32 R166, RZ, RZ, R53 ;  /* 0x000000ffffa67224 */ /* 0x000fe200078e0035 */
[----:B------:R-:W-:Y:S01]  /*5eff0*/  MOV R52, R55 ;  /* 0x0000003700347202 */ /* 0x000fe20000000f00 */
[----:B------:R-:W-:Y:S01]  /*5f000*/  IMAD.MOV.U32 R167, RZ, RZ, R54 ;  /* 0x000000ffffa77224 */ /* 0x000fe200078e0036 */
[----:B------:R-:W3:Y:S01]  /*5f010*/  LDL.LU.64 R100, [R1+0x1430] ;  /* 0x0014300001647983 */ /* 0x000ee20000300a00 */
[----:B------:R-:W-:Y:S02]  /*5f020*/  IMAD.MOV.U32 R53, RZ, RZ, R88 ;  /* 0x000000ffff357224 */ /* 0x000fe400078e0058 */
[----:B------:R-:W-:Y:S01]  /*5f030*/  IMAD.MOV.U32 R54, RZ, RZ, R89 ;  /* 0x000000ffff367224 */ /* 0x000fe200078e0059 */
[----:B------:R-:W3:Y:S01]  /*5f040*/  LDL.LU.64 R102, [R1+0x1438] ;  /* 0x0014380001667983 */ /* 0x000ee20000300a00 */
[----:B------:R-:W-:-:S02]  /*5f050*/  IMAD.MOV.U32 R55, RZ, RZ, R90 ;  /* 0x000000ffff377224 */ /* 0x000fc400078e005a */
[----:B------:R-:W-:Y:S01]  /*5f060*/  IMAD.MOV.U32 R195, RZ, RZ, R91 ;  /* 0x000000ffffc37224 */ /* 0x000fe200078e005b */
[----:B------:R-:W3:Y:S04]  /*5f070*/  LDL.LU.64 R88, [R1+0x1420] ;  /* 0x0014200001587983 */ /* 0x000ee80000300a00 */
[----:B------:R-:W3:Y:S04]  /*5f080*/  LDL.LU.64 R90, [R1+0x1428] ;  /* 0x00142800015a7983 */ /* 0x000ee80000300a00 */
[----:B------:R-:W3:Y:S04]  /*5f090*/  LDL.LU.64 R84, [R1+0x1530] ;  /* 0x0015300001547983 */ /* 0x000ee80000300a00 */
[----:B------:R-:W3:Y:S04]  /*5f0a0*/  LDL.LU.64 R86, [R1+0x1538] ;  /* 0x0015380001567983 */ /* 0x000ee80000300a00 */
[----:B------:R-:W3:Y:S04]  /*5f0b0*/  LDL.LU.64 R80, [R1+0x1520] ;  /* 0x0015200001507983 */ /* 0x000ee80000300a00 */
[----:B------:R-:W3:Y:S04]  /*5f0c0*/  LDL.LU.64 R82, [R1+0x1528] ;  /* 0x0015280001527983 */ /* 0x000ee80000300a00 */
[----:B-1----:R-:W3:Y:S04]  /*5f0d0*/  LDL.LU.64 R64, [R1+0x1550] ;  /* 0x0015500001407983 */ /* 0x002ee80000300a00 */
[----:B------:R-:W3:Y:S04]  /*5f0e0*/  LDL.LU.64 R66, [R1+0x1558] ;  /* 0x0015580001427983 */ /* 0x000ee80000300a00 */
[----:B------:R-:W3:Y:S04]  /*5f0f0*/  LDL.LU.64 R72, [R1+0x1540] ;  /* 0x0015400001487983 */ /* 0x000ee80000300a00 */
[----:B------:R-:W3:Y:S04]  /*5f100*/  LDL.LU.64 R74, [R1+0x1548] ;  /* 0x00154800014a7983 */ /* 0x000ee80000300a00 */
[----:B------:R-:W-:Y:S04]  /*5f110*/  LDS R232, [R252+0x80200] ;  /* 0x08020000fce87984 */ /* 0x000fe80000000800 */
[----:B------:R-:W-:Y:S04]  /*5f120*/  LDS R234, [R252+0x81200] ;  /* 0x08120000fcea7984 */ /* 0x000fe80000000800 */
[----:B------:R-:W-:Y:S04]  /*5f130*/  LDS R233, [R3+0x80200] ;  /* 0x0802000003e97984 */ /* 0x000fe80000000800 */
[----:B------:R-:W1:Y:S01]  /*5f140*/  LDS R235, [R3+0x81200] ;  /* 0x0812000003eb7984 */ /* 0x000e620000000800 */
[C---:B--2---:R-:W-:Y:S11]  /*5f150*/  HMMA.1688.F32.TF32 R60, R236.reuse, R120, R60 ;  /* 0x00000078ec3c723c */ /* 0x044ff6000008103c */
[----:B------:R-:W-:Y:S11]  /*5f160*/  @!UPT UIADD3 URZ, URZ, URZ, URZ ;  /* 0x0000003f3f3ff290 */ /* 0x000ff6000fffe03f */
[----:B------:R-:W-:Y:S01]  /*5f170*/  @!UPT UIADD3 URZ, URZ, URZ, URZ ;  /* 0x0000003f3f3ff290 */ /* 0x000fe2000fffe03f */
[----:B------:R2:W-:Y:S04]  /*5f180*/  STL.64 [R1+0x490], R60 ;  /* 0x0004903c01007387 */ /* 0x0005e80000100a00 */
[----:B------:R1:W-:Y:S04]  /*5f190*/  STL.64 [R1+0x498], R62 ;  /* 0x0004983e01007387 */ /* 0x0003e80000100a00 */
[----:B------:R-:W4:Y:S04]  /*5f1a0*/  LDL.LU.64 R76, [R1+0x16e0] ;  /* 0x0016e000014c7983 */ /* 0x000f280000300a00 */
[----:B------:R-:W4:Y:S04]  /*5f1b0*/  LDL.LU.64 R78, [R1+0x16e8] ;  /* 0x0016e800014e7983 */ /* 0x000f280000300a00 */
[----:B--2---:R-:W2:Y:S04]  /*5f1c0*/  LDL.LU.64 R60, [R1+0x1620] ;  /* 0x00162000013c7983 */ /* 0x004ea80000300a00 */
[----:B-1----:R-:W2:Y:S01]  /*5f1d0*/  LDL.LU.64 R62, [R1+0x1628] ;  /* 0x00162800013e7983 */ /* 0x002ea20000300a00 */
[C---:B---3--:R-:W-:Y:S03]  /*5f1e0*/  HMMA.1688.F32.TF32 R136, R236.reuse, R116, R56 ;  /* 0x00000074ec88723c */ /* 0x048fe60000081038 */
[----:B------:R-:W2:Y:S04]  /*5f1f0*/  LDL.LU.64 R56, [R1+0x570] ;  /* 0x0005700001387983 */ /* 0x000ea80000300a00 */
[----:B------:R-:W2:Y:S11]  /*5f200*/  LDL.LU.64 R58, [R1+0x578] ;  /* 0x00057800013a7983 */ /* 0x000eb60000300a00 */
[----:B------:R-:W-:Y:S05]  /*5f210*/  @!UPT UIADD3 URZ, URZ, URZ, URZ ;  /* 0x0000003f3f3ff290 */ /* 0x000fea000fffe03f */
[----:B------:R-:W-:Y:S04]  /*5f220*/  STL.64 [R1+0x4a0], R136 ;  /* 0x0004a08801007387 */ /* 0x000fe80000100a00 */
[----:B------:R1:W-:Y:S02]  /*5f230*/  STL.64 [R1+0x4a8], R138 ;  /* 0x0004a88a01007387 */ /* 0x0003e40000100a00 */
[C---:B-1----:R-:W-:Y:S08]  /*5f240*/  HMMA.1688.F32.TF32 R136, R236.reuse, R112, R132 ;  /* 0x00000070ec88723c */ /* 0x042ff00000081084 */
[C---:B------:R-:W-:Y:S08]  /*5f250*/  HMMA.1688.F32.TF32 R132, R236.reuse, R108, R128 ;  /* 0x0000006cec84723c */ /* 0x040ff00000081080 */
[C---:B------:R-:W-:Y:S08]  /*5f260*/  HMMA.1688.F32.TF32 R128, R236.reuse, R96, R100 ;  /* 0x00000060ec80723c */ /* 0x040ff00000081064 */
[C---:B------:R-:W-:Y:S08]  /*5f270*/  HMMA.1688.F32.TF32 R100, R236.reuse, R68, R88 ;  /* 0x00000044ec64723c */ /* 0x040ff00000081058 */
[C---:B------:R-:W-:Y:S08]  /*5f280*/  HMMA.1688.F32.TF32 R88, R236.reuse, R28, R84 ;  /* 0x0000001cec58723c */ /* 0x040ff00000081054 */
[C---:B------:R-:W-:Y:S08]  /*5f290*/  HMMA.1688.F32.TF32 R84, R236.reuse, R8, R80 ;  /* 0x00000008ec54723c */ /* 0x040ff00000081050 */
[C---:B------:R-:W-:Y:S01]  /*5f2a0*/  HMMA.1688.F32.TF32 R80, R236.reuse, R12, R64 ;  /* 0x0000000cec50723c */ /* 0x040fe20000081040 */
        /* <DEDUP_REMOVED lines=10> */
[----:B------:R-:W3:Y:S04]  /*5f350*/  LDL.LU.64 R64, [R1+0x560] ;  /* 0x0005600001407983 */ /* 0x000ee80000300a00 */
[----:B------:R-:W-:Y:S04]  /*5f360*/  STL.64 [R1+0x530], R84 ;  /* 0x0005305401007387 */ /* 0x000fe80000100a00 */
[----:B------:R-:W-:Y:S04]  /*5f370*/  STL.64 [R1+0x538], R86 ;  /* 0x0005385601007387 */ /* 0x000fe80000100a00 */
        /* <DEDUP_REMOVED lines=9> */
[C---:B----4-:R-:W-:Y:S08]  /*5f410*/  HMMA.1688.F32.TF32 R80, R236.reuse, R20, R76 ;  /* 0x00000014ec50723c */ /* 0x050ff0000008104c */
[----:B--2---:R-:W-:Y:S01]  /*5f420*/  HMMA.1688.F32.TF32 R76, R236, R104, R60 ;  /* 0x00000068ec4c723c */ /* 0x004fe2000008103c */
[----:B------:R-:W2:Y:S04]  /*5f430*/  LDL.LU.64 R60, [R1+0x5d0] ;  /* 0x0005d000013c7983 */ /* 0x000ea80000300a00 */
[----:B------:R-:W-:Y:S04]  /*5f440*/  LDS R236, [R48+0x80200] ;  /* 0x0802000030ec7984 */ /* 0x000fe80000000800 */
[----:B------:R-:W-:Y:S01]  /*5f450*/  LDS R238, [R48+0x81200] ;  /* 0x0812000030ee7984 */ /* 0x000fe20000000800 */
[C---:B------:R-:W-:Y:S03]  /*5f460*/  HMMA.1688.F32.TF32 R56, R228.reuse, R24, R56 ;  /* 0x00000018e438723c */ /* 0x040fe60000081038 */
[----:B------:R-:W-:Y:S04]  /*5f470*/  LDS R237, [R95+0x80200] ;  /* 0x080200005fed7984 */ /* 0x000fe80000000800 */
[----:B------:R1:W-:Y:S04]  /*5f480*/  STL.64 [R1+0x500], R80 ;  /* 0x0005005001007387 */ /* 0x0003e80000100a00 */
[----:B------:R4:W-:Y:S04]  /*5f490*/  STL.64 [R1+0x508], R82 ;  /* 0x0005085201007387 */ /* 0x0009e80000100a00 */
[----:B------:R-:W2:Y:S04]  /*5f4a0*/  LDL.LU.64 R62, [R1+0x5d8] ;  /* 0x0005d800013e7983 */ /* 0x000ea80000300a00 */
[----:B------:R1:W-:Y:S04]  /*5f4b0*/  STL.64 [R1+0x4e0], R76 ;  /* 0x0004e04c01007387 */ /* 0x0003e80000100a00 */
[----:B------:R1:W-:Y:S04]  /*5f4c0*/  STL.64 [R1+0x4e8], R78 ;  /* 0x0004e84e01007387 */ /* 0x0003e80000100a00 */
[----:B------:R-:W2:Y:S04]  /*5f4d0*/  LDL.LU.64 R84, [R1+0x5c0] ;  /* 0x0005c00001547983 */ /* 0x000ea80000300a00 */
[----:B------:R-:W2:Y:S04]  /*5f4e0*/  LDL.LU.64 R86, [R1+0x5c8] ;  /* 0x0005c80001567983 */ /* 0x000ea80000300a00 */
[----:B------:R4:W-:Y:S04]  /*5f4f0*/  STL.64 [R1+0x650], R56 ;  /* 0x0006503801007387 */ /* 0x0009e80000100a00 */
[----:B------:R4:W-:Y:S04]  /*5f500*/  STL.64 [R1+0x658], R58 ;  /* 0x0006583a01007387 */ /* 0x0009e80000100a00 */
[----:B-1----:R-:W2:Y:S04]  /*5f510*/  LDL.LU.64 R80, [R1+0x5b0] ;  /* 0x0005b00001507983 */ /* 0x002ea80000300a00 */
[----:B----4-:R-:W4:Y:S04]  /*5f520*/  LDL.LU.64 R82, [R1+0x5b8] ;  /* 0x0005b80001527983 */ /* 0x010f280000300a00 */
[----:B------:R-:W4:Y:S04]  /*5f530*/  LDL.LU.64 R76, [R1+0x5a0] ;  /* 0x0005a000014c7983 */ /* 0x000f280000300a00 */
[----:B------:R-:W4:Y:S04]  /*5f540*/  LDL.LU.64 R78, [R1+0x5a8] ;  /* 0x0005a800014e7983 */ /* 0x000f280000300a00 */
[----:B------:R-:W4:Y:S04]  /*5f550*/  LDL.LU.64 R56, [R1+0x590] ;  /* 0x0005900001387983 */ /* 0x000f280000300a00 */
[----:B------:R-:W4:Y:S04]  /*5f560*/  LDL.LU.64 R58, [R1+0x598] ;  /* 0x00059800013a7983 */ /* 0x000f280000300a00 */
[----:B------:R-:W1:Y:S01]  /*5f570*/  LDS R239, [R95+0x81200] ;  /* 0x081200005fef7984 */ /* 0x000e620000000800 */
[C---:B---3--:R-:W-:Y:S03]  /*5f580*/  HMMA.1688.F32.TF32 R88, R228.reuse, R4, R64 ;  /* 0x00000004e458723c */ /* 0x048fe60000081040 */
[----:B------:R-:W3:Y:S04]  /*5f590*/  LDL.LU.64 R64, [R1+0x580] ;  /* 0x0005800001407983 */ /* 0x000ee80000300a00 */
[----:B------:R-:W3:Y:S11]  /*5f5a0*/  LDL.LU.64 R66, [R1+0x588] ;  /* 0x0005880001427983 */ /* 0x000ef60000300a00 */
[----:B------:R-:W-:Y:S05]  /*5f5b0*/  @!UPT UIADD3 URZ, URZ, URZ, URZ ;  /* 0x0000003f3f3ff290 */ /* 0x000fea000fffe03f */
        /* <DEDUP_REMOVED lines=14> */
[C---:B-1----:R-:W-:Y:S08]  /*5f6a0*/  HMMA.1688.F32.TF32 R88, R228.reuse, R120, R84 ;  /* 0x00000078e458723c */ /* 0x042ff00000081054 */
[C---:B----4-:R-:W-:Y:S08]  /*5f6b0*/  HMMA.1688.F32.TF32 R84, R228.reuse, R116, R80 ;  /* 0x00000074e454723c */ /* 0x050ff00000081050 */
[C---:B------:R-:W-:Y:S07]  /*5f6c0*/  HMMA.1688.F32.TF32 R80, R228.reuse, R112, R76 ;  /* 0x00000070e450723c */ /* 0x040fee000008104c */
[----:B------:R-:W-:Y:S01]  /*5f6d0*/  STL.64 [R1+0x610], R88 ;  /* 0x0006105801007387 */ /* 0x000fe20000100a00 */
[C---:B------:R-:W-:Y:S03]  /*5f6e0*/  HMMA.1688.F32.TF32 R76, R228.reuse, R108, R56 ;  /* 0x0000006ce44c723c */ /* 0x040fe60000081038 */
[----:B------:R-:W-:Y:S04]  /*5f6f0*/  STL.64 [R1+0x618], R90 ;  /* 0x0006185a01007387 */ /* 0x000fe80000100a00 */
[----:B------:R-:W-:Y:S04]  /*5f700*/  STL.64 [R1+0x600], R84 ;  /* 0x0006005401007387 */ /* 0x000fe80000100a00 */
[----:B------:R-:W-:Y:S04]  /*5f710*/  STL.64 [R1+0x608], R86 ;  /* 0x0006085601007387 */ /* 0x000fe80000100a00 */
[----:B------:R-:W4:Y:S04]  /*5f720*/  LDL.LU.64 R56, [R1+0x6c0] ;  /* 0x0006c00001387983 */ /* 0x000f280000300a00 */
[----:B------:R-:W-:Y:S04]  /*5f730*/  STL.64 [R1+0x5f0], R80 ;  /* 0x0005f05001007387 */ /* 0x000fe80000100a00 */
[----:B------:R-:W-:Y:S04]  /*5f740*/  STL.64 [R1+0x5f8], R82 ;  /* 0x0005f85201007387 */ /* 0x000fe80000100a00 */
[----:B------:R-:W4:Y:S04]  /*5f750*/  LDL.LU.64 R58, [R1+0x6c8] ;  /* 0x0006c800013a7983 */ /* 0x000f280000300a00 */
[----:B------:R-:W-:Y:S04]  /*5f760*/  STL.64 [R1+0x5e0], R76 ;  /* 0x0005e04c01007387 */ /* 0x000fe80000100a00 */
[----:B------:R3:W-:Y:S02]  /*5f770*/  STL.64 [R1+0x5e8], R78 ;  /* 0x0005e84e01007387 */ /* 0x0007e40000100a00 */
[C---:B---3--:R-:W-:Y:S02]  /*5f780*/  HMMA.1688.F32.TF32 R76, R228.reuse, R96, R64 ;  /* 0x00000060e44c723c */ /* 0x048fe40000081040 */
[----:B------:R-:W4:Y:S04]  /*5f790*/  LDL.LU.64 R64, [R1+0x6a0] ;  /* 0x0006a00001407983 */ /* 0x000f280000300a00 */
[----:B------:R-:W4:Y:S02]  /*5f7a0*/  LDL.LU.64 R66, [R1+0x6a8] ;  /* 0x0006a80001427983 */ /* 0x000f240000300a00 */
[C---:B------:R-:W-:Y:S11]  /*5f7b0*/  HMMA.1688.F32.TF32 R72, R228.reuse, R68, R72 ;  /* 0x00000044e448723c */ /* 0x040ff60000081048 */
[----:B------:R-:W-:Y:S04]  /*5f7c0*/  @!UPT UIADD3 URZ, URZ, URZ, URZ ;  /* 0x0000003f3f3ff290 */ /* 0x000fe8000fffe03f */
[----:B------:R1:W-:Y:S04]  /*5f7d0*/  STL.64 [R1+0x5d0], R76 ;  /* 0x0005d04c01007387 */ /* 0x0003e80000100a00 */
[----:B------:R1:W-:Y:S04]  /*5f7e0*/  STL.64 [R1+0x5d8], R78 ;  /* 0x0005d84e01007387 */ /* 0x0003e80000100a00 */
[----:B------:R-:W4:Y:S04]  /*5f7f0*/  LDL.LU.64 R100, [R1+0x680] ;  /* 0x0006800001647983 */ /* 0x000f280000300a00 */
[----:B------:R-:W4:Y:S04]  /*5f800*/  LDL.LU.64 R102, [R1+0x688] ;  /* 0x0006880001667983 */ /* 0x000f280000300a00 */
[----:B------:R1:W-:Y:S04]  /*5f810*/  STL.64 [R1+0x5c0], R72 ;  /* 0x0005c04801007387 */ /* 0x0003e80000100a00 */
[----:B------:R1:W-:Y:S04]  /*5f820*/  STL.64 [R1+0x5c8], R74 ;  /* 0x0005c84a01007387 */ /* 0x0003e80000100a00 */
[----:B------:R-:W4:Y:S04]  /*5f830*/  LDL.LU.64 R88, [R1+0x670] ;  /* 0x0006700001587983 */ /* 0x000f280000300a00 */
[----:B------:R-:W4:Y:S01]  /*5f840*/  LDL.LU.64 R90, [R1+0x678] ;  /* 0x00067800015a7983 */ /* 0x000f220000300a00 */
[C---:B--2---:R-:W-:Y:S11]  /*5f850*/  HMMA.1688.F32.TF32 R60, R228.reuse, R28, R60 ;  /* 0x0000001ce43c723c */ /* 0x044ff6000008103c */
[----:B------:R-:W-:Y:S11]  /*5f860*/  @!UPT UIADD3 URZ, URZ, URZ, URZ ;  /* 0x0000003f3f3ff290 */ /* 0x000ff6000fffe03f */
[----:B------:R-:W-:Y:S01]  /*5f870*/  @!UPT UIADD3 URZ, URZ, URZ, URZ ;  /* 0x0000003f3f3ff290 */ /* 0x000fe2000fffe03f */
[----:B------:R2:W-:Y:S04]  /*5f880*/  STL.64 [R1+0x5b0], R60 ;  /* 0x0005b03c01007387 */ /* 0x0005e80000100a00 */
[----:B------:R1:W-:Y:S04]  /*5f890*/  STL.64 [R1+0x5b8], R62 ;  /* 0x0005b83e01007387 */ /* 0x0003e80000100a00 */
        /* <DEDUP_REMOVED lines=8> */
[----:B--2---:R-:W2:Y:S04]  /*5f920*/  LDL.LU.64 R60, [R1+0xce0] ;  /* 0x000ce000013c7983 */ /* 0x004ea80000300a00 */
[----:B------:R-:W2:Y:S01]  /*5f930*/  LDL.LU.64 R62, [R1+0xce8] ;  /* 0x000ce800013e7983 */ /* 0x000ea20000300a00 */
[C---:B----4-:R-:W-:Y:S03]  /*5f940*/  HMMA.1688.F32.TF32 R128, R228.reuse, R8, R56 ;  /* 0x00000008e480723c */ /* 0x050fe60000081038 */
[----:B------:R-:W4:Y:S04]  /*5f950*/  LDL.LU.64 R56, [R1+0xcd0] ;  /* 0x000cd00001387983 */ /* 0x000f280000300a00 */
[----:B------:R-:W4:Y:S11]  /*5f960*/  LDL.LU.64 R58, [R1+0xcd8] ;  /* 0x000cd800013a7983 */ /* 0x000f360000300a00 */
[----:B------:R-:W-:Y:S05]  /*5f970*/  @!UPT UIADD3 URZ, URZ, URZ, URZ ;  /* 0x0000003f3f3ff290 */ /* 0x000fea000fffe03f */
[----:B------:R-:W-:Y:S04]  /*5f980*/  STL.64 [R1+0x5a0], R128 ;  /* 0x0005a08001007387 */ /* 0x000fe80000100a00 */
[----:B------:R1:W-:Y:S02]  /*5f990*/  STL.64 [R1+0x5a8], R130 ;  /* 0x0005a88201007387 */ /* 0x0003e40000100a00 */
[C---:B-1----:R-:W-:Y:S02]  /*5f9a0*/  HMMA.1688.F32.TF32 R128, R228.reuse, R12, R64 ;  /* 0x0000000ce480723c */ /* 0x042fe40000081040 */
[----:B------:R-:W4:Y:S04]  /*5f9b0*/  LDL.LU.64 R64, [R1+0x9a0] ;  /* 0x0009a00001407983 */ /* 0x000f280000300a00 */
[----:B------:R-:W4:Y:S11]  /*5f9c0*/  LDL.LU.64 R66, [R1+0x9a8] ;  /* 0x0009a80001427983 */ /* 0x000f360000300a00 */
[----:B------:R-:W-:Y:S06]  /*5f9d0*/  @!UPT UIADD3 URZ, URZ, URZ, URZ ;  /* 0x0000003f3f3ff290 */ /* 0x000fec000fffe03f */
[----:B------:R-:W-:Y:S01]  /*5f9e0*/  STL.64 [R1+0x590], R128 ;  /* 0x0005908001007387 */ /* 0x000fe20000100a00 */
[C---:B------:R-:W-:Y:S03]  /*5f9f0*/  HMMA.1688.F32.TF32 R100, R228.reuse, R16, R100 ;  /* 0x00000010e464723c */ /* 0x040fe60000081064 */
[----:B------:R-:W-:Y:S05]  /*5fa00*/  STL.64 [R1+0x598], R130 ;  /* 0x0005988201007387 */ /* 0x000fea0000100a00 */
[C---:B------:R-:W-:Y:S11]  /*5fa10*/  HMMA.1688.F32.TF32 R88, R228.reuse, R20, R88 ;  /* 0x00000014e458723c */ /* 0x040ff60000081058 */
[----:B------:R-:W-:Y:S04]  /*5fa20*/  @!UPT UIADD3 URZ, URZ, URZ, URZ ;  /* 0x0000003f3f3ff290 */ /* 0x000fe8000fffe03f */
[----:B------:R-:W-:Y:S04]  /*5fa30*/  STL.64 [R1+0x580], R100 ;  /* 0x0005806401007387 */ /* 0x000fe80000100a00 */
[----:B------:R-:W-:Y:S04]  /*5fa40*/  STL.64 [R1+0x588], R102 ;  /* 0x0005886601007387 */ /* 0x000fe80000100a00 */
[----:B------:R-:W-:Y:S04]  /*5fa50*/  STL.64 [R1+0x570], R88 ;  /* 0x0005705801007387 */ /* 0x000fe80000100a00 */
[----:B------:R-:W-:Y:S01]  /*5fa60*/  STL.64 [R1+0x578], R90 ;  /* 0x0005785a01007387 */ /* 0x000fe20000100a00 */
[----:B---3--:R-:W-:Y:S03]  /*5fa70*/  HMMA.1688.F32.TF32 R84, R228, R104, R84 ;  /* 0x00000068e454723c */ /* 0x008fe60000081054 */
[----:B------:R-:W-:Y:S04]  /*5fa80*/  LDS R228, [R252+0x80280] ;  /* 0x08028000fce47984 */ /* 0x000fe80000000800 */
[----:B------:R-:W-:Y:S04]  /*5fa90*/  LDS R230, [R252+0x81280] ;  /* 0x08128000fce67984 */ /* 0x000fe80000000800 */
[----:B------:R-:W-:Y:S04]  /*5faa0*/  LDS R229, [R3+0x80280] ;  /* 0x0802800003e57984 */ /* 0x000fe80000000800 */
[----:B------:R-:W1:Y:S08]  /*5fab0*/  LDS R231, [R3+0x81280] ;  /* 0x0812800003e77984 */ /* 0x000e700000000800 */
[----:B------:R-:W-:Y:S04]  /*5fac0*/  STL.64 [R1+0x4f0], R84 ;  /* 0x0004f05401007387 */ /* 0x000fe80000100a00 */
[----:B------:R3:W-:Y:S02]  /*5fad0*/  STL.64 [R1+0x4f8], R86 ;  /* 0x0004f85601007387 */ /* 0x0007e40000100a00 */
[C---:B---3--:R-:W-:Y:S08]  /*5fae0*/  HMMA.1688.F32.TF32 R84, R232.reuse, R24, R80 ;  /* 0x00000018e854723c */ /* 0x048ff00000081050 */
[C---:B------:R-:W-:Y:S08]  /*5faf0*/  HMMA.1688.F32.TF32 R80, R232.reuse, R4, R76 ;  /* 0x00000004e850723c */ /* 0x040ff0000008104c */
[C---:B------:R-:W-:Y:S07]  /*5fb00*/  HMMA.1688.F32.TF32 R76, R232.reuse, R216, R72 ;  /* 0x000000d8e84c723c */ /* 0x040fee0000081048 */
[----:B------:R-:W-:Y:S01]  /*5fb10*/  STL.64 [R1+0x560], R84 ;  /* 0x0005605401007387 */ /* 0x000fe20000100a00 */
[C---:B--2---:R-:W-:Y:S03]  /*5fb20*/  HMMA.1688.F32.TF32 R72, R232.reuse, R124, R60 ;  /* 0x0000007ce848723c */ /* 0x044fe6000008103c */
[----:B------:R-:W-:Y:S04]  /*5fb30*/  STL.64 [R1+0x568], R86 ;  /* 0x0005685601007387 */ /* 0x000fe80000100a00 */
        /* <DEDUP_REMOVED lines=8> */
[C---:B----4-:R-:W-:Y:S02]  /*5fbc0*/  HMMA.1688.F32.TF32 R72, R232.reuse, R120, R56 ;  /* 0x00000078e848723c */ /* 0x050fe40000081038 */
[----:B------:R-:W3:Y:S04]  /*5fbd0*/  LDL.LU.64 R56, [R1+0x980] ;  /* 0x0009800001387983 */ /* 0x000ee80000300a00 */
[----:B------:R-:W3:Y:S02]  /*5fbe0*/  LDL.LU.64 R58, [R1+0x988] ;  /* 0x00098800013a7983 */ /* 0x000ee40000300a00 */
[C---:B------:R-:W-:Y:S11]  /*5fbf0*/  HMMA.1688.F32.TF32 R64, R232.reuse, R116, R64 ;  /* 0x00000074e840723c */ /* 0x040ff60000081040 */
[----:B------:R-:W-:Y:S04]  /*5fc00*/  @!UPT UIADD3 URZ, URZ, URZ, URZ ;  /* 0x0000003f3f3ff290 */ /* 0x000fe8000fffe03f */
[----:B------:R4:W-:Y:S04]  /*5fc10*/  STL.64 [R1+0x6a0], R72 ;  /* 0x0006a04801007387 */ /* 0x0009e80000100a00 */
[----:B------:R1:W-:Y:S04]  /*5fc20*/  STL.64 [R1+0x6a8], R74 ;  /* 0x0006a84a01007387 */ /* 0x0003e80000100a00 */
[----:B------:R-:W3:Y:S04]  /*5fc30*/  LDL.LU.64 R140, [R1+0x1350] ;  /* 0x00135000018c7983 */ /* 0x000ee80000300a00 */
[----:B------:R-:W3:Y:S04]  /*5fc40*/  LDL.LU.64 R142, [R1+0x1358] ;  /* 0x00135800018e7983 */ /* 0x000ee80000300a00 */
[----:B------:R1:W-:Y:S04]  /*5fc50*/  STL.64 [R1+0x6c0], R64 ;  /* 0x0006c04001007387 */ /* 0x0003e80000100a00 */
        /* <DEDUP_REMOVED lines=17> */
[----:B----4-:R-:W4:Y:S04]  /*5fd70*/  LDL.LU.64 R72, [R1+0x7b0] ;  /* 0x0007b00001487983 */ /* 0x010f280000300a00 */
[----:B-1----:R-:W4:Y:S04]  /*5fd80*/  LDL.LU.64 R74, [R1+0x7b8] ;  /* 0x0007b800014a7983 */ /* 0x002f280000300a00 */
[----:B------:R-:W4:Y:S04]  /*5fd90*/  LDL.LU.64 R64, [R1+0x7c0] ;  /* 0x0007c00001407983 */ /* 0x000f280000300a00 */
[----:B------:R-:W4:Y:S01]  /*5fda0*/  LDL.LU.64 R66, [R1+0x7c8] ;  /* 0x0007c80001427983 */ /* 0x000f220000300a00 */
[C---:B--2---:R-:W-:Y:S03]  /*5fdb0*/  HMMA.1688.F32.TF32 R152, R232.reuse, R112, R60 ;  /* 0x00000070e898723c */ /* 0x044fe6000008103c */
[----:B------:R-:W2:Y:S04]  /*5fdc0*/  LDL.LU.64 R60, [R1+0x7d0] ;  /* 0x0007d000013c7983 */ /* 0x000ea80000300a00 */
[----:B------:R-:W2:Y:S11]  /*5fdd0*/  LDL.LU.64 R62, [R1+0x7d8] ;  /* 0x0007d800013e7983 */ /* 0x000eb60000300a00 */
[----:B------:R-:W-:Y:S05]  /*5fde0*/  @!UPT UIADD3 URZ, URZ, URZ, URZ ;  /* 0x0000003f3f3ff290 */ /* 0x000fea000fffe03f */
        /* <DEDUP_REMOVED lines=14> */
[C---:B------:R-:W-:Y:S08]  /*5fed0*/  HMMA.1688.F32.TF32 R88, R232.reuse, R20, R84 ;  /* 0x00000014e858723c */ /* 0x040ff00000081054 */
[----:B------:R-:W-:Y:S01]  /*5fee0*/  HMMA.1688.F32.TF32 R84, R232, R104, R80 ;  /* 0x00000068e854723c */ /* 0x000fe20000081050 */
[----:B------:R-:W-:Y:S04]  /*5fef0*/  STL.64 [R1+0x700], R152 ;  /* 0x0007009801007387 */ /* 0x000fe80000100a00 */
[----:B------:R-:W-:Y:S03]  /*5ff00*/  LDS R232, [R252+0x80300] ;  /* 0x08030000fce87984 */ /* 0x000fe60000000800 */
[C---:B------:R-:W-:Y:S01]  /*5ff10*/  HMMA.1688.F32.TF32 R80, R236.reuse, R24, R76 ;  /* 0x00000018ec50723c */ /* 0x040fe2000008104c */
[----:B------:R-:W-:Y:S04]  /*5ff20*/  STL.64 [R1+0x708], R154 ;  /* 0x0007089a01007387 */ /* 0x000fe80000100a00 */
[----:B------:R-:W-:Y:S03]  /*5ff30*/  LDS R234, [R252+0x81300] ;  /* 0x08130000fcea7984 */ /* 0x000fe60000000800 */
[C---:B----4-:R-:W-:Y:S01]  /*5ff40*/  HMMA.1688.F32.TF32 R76, R236.reuse, R4, R72 ;  /* 0x00000004ec4c723c */ /* 0x050fe20000081048 */
        /* <DEDUP_REMOVED lines=17> */
[----:B------:R-:W4:Y:S04]  /*60060*/  LDL.LU.64 R72, [R1+0x7f0] ;  /* 0x0007f00001487983 */ /* 0x000f280000300a00 */
[----:B------:R-:W-:Y:S04]  /*60070*/  STL.64 [R1+0x7b0], R76 ;  /* 0x0007b04c01007387 */ /* 0x000fe80000100a00 */
[----:B------:R-:W-:Y:S04]  /*60080*/  STL.64 [R1+0x7b8], R78 ;  /* 0x0007b84e01007387 */ /* 0x000fe80000100a00 */
[----:B------:R-:W4:Y:S04]  /*60090*/  LDL.LU.64 R74, [R1+0x7f8] ;  /* 0x0007f800014a7983 */ /* 0x000f280000300a00 */
[----:B------:R1:W-:Y:S04]  /*600a0*/  STL.64 [R1+0x7c0], R64 ;  /* 0x0007c04001007387 */ /* 0x0003e80000100a00 */
[----:B------:R1:W-:Y:S04]  /*600b0*/  STL.64 [R1+0x7c8], R66 ;  /* 0x0007c84201007387 */ /* 0x0003e80000100a00 */
[----:B------:R-:W-:Y:S04]  /*600c0*/  LDS R233, [R3+0x80300] ;  /* 0x0803000003e97984 */ /* 0x000fe80000000800 */
[----:B-1----:R-:W4:Y:S04]  /*600d0*/  LDL.LU.64 R64, [R1+0x800] ;  /* 0x0008000001407983 */ /* 0x002f280000300a00 */
[----:B------:R-:W4:Y:S04]  /*600e0*/  LDL.LU.64 R66, [R1+0x808] ;  /* 0x0008080001427983 */ /* 0x000f280000300a00 */
[----:B------:R-:W-:Y:S01]  /*600f0*/  LDS R235, [R3+0x81300] ;  /* 0x0813000003eb7984 */ /* 0x000fe20000000800 */
[C---:B--2---:R-:W-:Y:S11]  /*60100*/  HMMA.1688.F32.TF32 R60, R236.reuse, R124, R60 ;  /* 0x0000007cec3c723c */ /* 0x044ff6000008103c */
[----:B------:R-:W-:Y:S11]  /*60110*/  @!UPT UIADD3 URZ, URZ, URZ, URZ ;  /* 0x0000003f3f3ff290 */ /* 0x000ff6000fffe03f */
[----:B------:R-:W-:Y:S01]  /*60120*/  @!UPT UIADD3 URZ, URZ, URZ, URZ ;  /* 0x0000003f3f3ff290 */ /* 0x000fe2000fffe03f */
[----:B------:R1:W-:Y:S04]  /*60130*/  STL.64 [R1+0x7d0], R60 ;  /* 0x0007d03c01007387 */ /* 0x0003e80000100a00 */
[----:B------:R2:W-:Y:S04]  /*60140*/  STL.64 [R1+0x7d8], R62 ;  /* 0x0007d83e01007387 */ /* 0x0005e80000100a00 */
[----:B-1----:R-:W4:Y:S04]  /*60150*/  LDL.LU.64 R60, [R1+0x820] ;  /* 0x00082000013c7983 */ /* 0x002f280000300a00 */
[----:B--2---:R-:W2:Y:S01]  /*60160*/  LDL.LU.64 R62, [R1+0x828] ;  /* 0x00082800013e7983 */ /* 0x004ea20000300a00 */
[C---:B---3--:R-:W-:Y:S11]  /*60170*/  HMMA.1688.F32.TF32 R56, R236.reuse, R120, R56 ;  /* 0x00000078ec38723c */ /* 0x048ff60000081038 */
[----:B------:R-:W-:Y:S11]  /*60180*/  @!UPT UIADD3 URZ, URZ, URZ, URZ ;  /* 0x0000003f3f3ff290 */ /* 0x000ff6000fffe03f */
[----:B------:R-:W-:Y:S01]  /*60190*/  @!UPT UIADD3 URZ, URZ, URZ, URZ ;  /* 0x0000003f3f3ff290 */ /* 0x000fe2000fffe03f */
        /* <DEDUP_REMOVED lines=16> */
[----:B-1----:R-:W2:Y:S04]  /*602a0*/  LDL.LU.64 R56, [R1+0x840] ;  /* 0x0008400001387983 */ /* 0x002ea80000300a00 */
[----:B---3--:R-:W3:Y:S01]  /*602b0*/  LDL.LU.64 R58, [R1+0x848] ;  /* 0x00084800013a7983 */ /* 0x008ee20000300a00 */
        /* <DEDUP_REMOVED lines=33> */
[----:B---3--:R-:W-:Y:S03]  /*604d0*/  HMMA.1688.F32.TF32 R76, R236, R104, R56 ;  /* 0x00000068ec4c723c */ /* 0x008fe60000081038 */
        /* <DEDUP_REMOVED lines=9> */
[----:B------:R4:W-:Y:S04]  /*60570*/  STL.64 [R1+0x848], R78 ;  /* 0x0008484e01007387 */ /* 0x0009e80000100a00 */
[----:B------:R-:W-:Y:S04]  /*60580*/  LDS R236, [R48+0x80280] ;  /* 0x0802800030ec7984 */ /* 0x000fe80000000800 */
[----:B------:R-:W-:Y:S04]  /*60590*/  LDS R238, [R48+0x81280] ;  /* 0x0812800030ee7984 */ /* 0x000fe80000000800 */
[----:B------:R-:W-:Y:S04]  /*605a0*/  LDS R237, [R95+0x80280] ;  /* 0x080280005fed7984 */ /* 0x000fe80000000800 */
[----:B------:R-:W1:Y:S01]  /*605b0*/  LDS R239, [R95+0x81280] ;  /* 0x081280005fef7984 */ /* 0x000e620000000800 */
        /* <DEDUP_REMOVED lines=19> */
[----:B------:R-:W4:Y:S04]  /*606f0*/  LDL.LU.64 R80, [R1+0x930] ;  /* 0x0009300001507983 */ /* 0x000f280000300a00 */
[----:B------:R-:W4:Y:S04]  /*60700*/  LDL.LU.64 R82, [R1+0x938] ;  /* 0x0009380001527983 */ /* 0x000f280000300a00 */
[----:B-1----:R-:W4:Y:S04]  /*60710*/  LDL.LU.64 R76, [R1+0xcb0] ;  /* 0x000cb000014c7983 */ /* 0x002f280000300a00 */
[----:B------:R-:W4:Y:S04]  /*60720*/  LDL.LU.64 R78, [R1+0xcb8] ;  /* 0x000cb800014e7983 */ /* 0x000f280000300a00 */
[----:B--2---:R-:W2:Y:S04]  /*60730*/  LDL.LU.64 R60, [R1+0xcc0] ;  /* 0x000cc000013c7983 */ /* 0x004ea80000300a00 */
[----:B------:R-:W2:Y:S01]  /*60740*/  LDL.LU.64 R62, [R1+0xcc8] ;  /* 0x000cc800013e7983 */ /* 0x000ea20000300a00 */
[C---:B---3--:R-:W-:Y:S03]  /*60750*/  HMMA.1688.F32.TF32 R88, R228.reuse, R124, R56 ;  /* 0x0000007ce458723c */ /* 0x048fe60000081038 */
[----:B------:R-:W3:Y:S04]  /*60760*/  LDL.LU.64 R56, [R1+0x1300] ;  /* 0x0013000001387983 */ /* 0x000ee80000300a00 */
[----:B------:R-:W3:Y:S11]  /*60770*/  LDL.LU.64 R58, [R1+0x1308] ;  /* 0x00130800013a7983 */ /* 0x000ef60000300a00 */
[----:B------:R-:W-:Y:S05]  /*60780*/  @!UPT UIADD3 URZ, URZ, URZ, URZ ;  /* 0x0000003f3f3ff290 */ /* 0x000fea000fffe03f */
        /* <DEDUP_REMOVED lines=10> */
[----:B------:R-:W4:Y:S02]  /*60830*/  LDL.LU.64 R66, [R1+0x1338] ;  /* 0x0013380001427983 */ /* 0x000f240000300a00 */
[C---:B------:R-:W-:Y:S11]  /*60840*/  HMMA.1688.F32.TF32 R84, R228.reuse, R112, R84 ;  /* 0x00000070e454723c */ /* 0x040ff60000081054 */
[----:B------:R-:W-:Y:S04]  /*60850*/  @!UPT UIADD3 URZ, URZ, URZ, URZ ;  /* 0x0000003f3f3ff290 */ /* 0x000fe8000fffe03f */
[----:B------:R-:W-:Y:S04]  /*60860*/  STL.64 [R1+0x960], R88 ;  /* 0x0009605801007387 */ /* 0x000fe80000100a00 */
[----:B------:R-:W-:Y:S04]  /*60870*/  STL.64 [R1+0x968], R90 ;  /* 0x0009685a01007387 */ /* 0x000fe80000100a00 */
[----:B------:R-:W-:Y:S04]  /*60880*/  STL.64 [R1+0x950], R84 ;  /* 0x0009505401007387 */ /* 0x000fe80000100a00 */
[----:B------:R-:W-:Y:S01]  /*60890*/  STL.64 [R1+0x958], R86 ;  /* 0x0009585601007387 */ /* 0x000fe20000100a00 */
[C---:B------:R-:W-:Y:S08]  /*608a0*/  HMMA.1688.F32.TF32 R80, R228.reuse, R108, R80 ;  /* 0x0000006ce450723c */ /* 0x040ff00000081050 */
[C---:B------:R-:W-:Y:S11]  /*608b0*/  HMMA.1688.F32.TF32 R76, R228.reuse, R96, R76 ;  /* 0x00000060e44c723c */ /* 0x040ff6000008104c */
[----:B------:R-:W-:Y:S04]  /*608c0*/  @!UPT UIADD3 URZ, URZ, URZ, URZ ;  /* 0x0000003f3f3ff290 */ /* 0x000fe8000fffe03f */
[----:B------:R-:W-:Y:S04]  /*608d0*/  STL.64 [R1+0x940], R80 ;  /* 0x0009405001007387 */ /* 0x000fe80000100a00 */
[----:B------:R-:W-:Y:S04]  /*608e0*/  STL.64 [R1+0x948], R82 ;  /* 0x0009485201007387 */ /* 0x000fe80000100a00 */
        /* <DEDUP_REMOVED lines=12> */
[----:B------:R1:W-:Y:S04]  /*609b0*/  STL.64 [R1+0x910], R76 ;  /* 0x0009104c01007387 */ /* 0x0003e80000100a00 */
[----:B------:R1:W-:Y:S04]  /*609c0*/  STL.64 [R1+0x918], R78 ;  /* 0x0009184e01007387 */ /* 0x0003e80000100a00 */
[----:B------:R-:W3:Y:S04]  /*609d0*/  LDL.LU.64 R100, [R1+0x1400] ;  /* 0x0014000001647983 */ /* 0x000ee80000300a00 */
[----:B------:R-:W3:Y:S01]  /*609e0*/  LDL.LU.64 R102, [R1+0x1408] ;  /* 0x0014080001667983 */ /* 0x000ee20000300a00 */
[C---:B----4-:R-:W-:Y:S08]  /*609f0*/  HMMA.1688.F32.TF32 R72, R228.reuse, R8, R72 ;  /* 0x00000008e448723c */ /* 0x050ff00000081048 */
        /* <DEDUP_REMOVED lines=14> */
[----:B----4-:R-:W4:Y:S04]  /*60ae0*/  LDL.LU.64 R72, [R1+0x9f0] ;  /* 0x0009f00001487983 */ /* 0x010f280000300a00 */
[----:B------:R-:W4:Y:S04]  /*60af0*/  LDL.LU.64 R74, [R1+0x9f8] ;  /* 0x0009f800014a7983 */ /* 0x000f280000300a00 */
        /* <DEDUP_REMOVED lines=10> */
[----:B------:R-:W3:Y:S02]  /*60ba0*/  LDL.LU.64 R58, [R1+0xa28] ;  /* 0x000a2800013a7983 */ /* 0x000ee40000300a00 */
[----:B------:R-:W-:Y:S11]  /*60bb0*/  HMMA.1688.F32.TF32 R100, R228, R104, R100 ;  /* 0x00000068e464723c */ /* 0x000ff60000081064 */
[----:B------:R-:W-:Y:S04]  /*60bc0*/  @!UPT UIADD3 URZ, URZ, URZ, URZ ;  /* 0x0000003f3f3ff290 */ /* 0x000fe8000fffe03f */
[----:B------:R-:W-:Y:S04]  /*60bd0*/  STL.64 [R1+0x8d0], R128 ;  /* 0x0008d08001007387 */ /* 0x000fe80000100a00 */
[----:B------:R-:W-:Y:S04]  /*60be0*/  STL.64 [R1+0x8d8], R130 ;  /* 0x0008d88201007387 */ /* 0x000fe80000100a00 */
[----:B------:R-:W-:Y:S04]  /*60bf0*/  LDS R228, [R48+0x80300] ;  /* 0x0803000030e47984 */ /* 0x000fe80000000800 */
[----:B------:R-:W-:Y:S04]  /*60c00*/  LDS R230, [R48+0x81300] ;  /* 0x0813000030e67984 */ /* 0x000fe80000000800 */
[----:B------:R-:W-:Y:S04]  /*60c10*/  LDS R229, [R95+0x80300] ;  /* 0x080300005fe57984 */ /* 0x000fe80000000800 */
[----:B------:R-:W1:Y:S04]  /*60c20*/  LDS R231, [R95+0x81300] ;  /* 0x081300005fe77984 */ /* 0x000e680000000800 */
[----:B------:R-:W-:Y:S04]  /*60c30*/  STL.64 [R1+0x850], R100 ;  /* 0x0008506401007387 */ /* 0x000fe80000100a00 */
[----:B------:R1:W-:Y:S02]  /*60c40*/  STL.64 [R1+0x858], R102 ;  /* 0x0008586601007387 */ /* 0x0003e40000100a00 */
[C---:B-1----:R-:W-:Y:S08]  /*60c50*/  HMMA.1688.F32.TF32 R100, R236.reuse, R24, R88 ;  /* 0x00000018ec64723c */ /* 0x042ff00000081058 */
[C---:B------:R-:W-:Y:S08]  /*60c60*/  HMMA.1688.F32.TF32 R88, R236.reuse, R4, R84 ;  /* 0x00000004ec58723c */ /* 0x040ff00000081054 */
[C---:B------:R-:W-:Y:S08]  /*60c70*/  HMMA.1688.F32.TF32 R84, R236.reuse, R216, R80 ;  /* 0x000000d8ec54723c */ /* 0x040ff00000081050 */
[C---:B------:R-:W-:Y:S08]  /*60c80*/  HMMA.1688.F32.TF32 R80, R236.reuse, R124, R76 ;  /* 0x0000007cec50723c */ /* 0x040ff0000008104c */
[C---:B----4-:R-:W-:Y:S01]  /*60c90*/  HMMA.1688.F32.TF32 R76, R236.reuse, R120, R72 ;  /* 0x00000078ec4c723c */ /* 0x050fe20000081048 */
[----:B------:R-:W-:Y:S04]  /*60ca0*/  STL.64 [R1+0x8c0], R100 ;  /* 0x0008c06401007387 */ /* 0x000fe80000100a00 */
[----:B------:R-:W-:Y:S04]  /*60cb0*/  STL.64 [R1+0x8c8], R102 ;  /* 0x0008c86601007387 */ /* 0x000fe80000100a00 */
[----:B------:R-:W-:Y:S04]  /*60cc0*/  STL.64 [R1+0x9c0], R88 ;  /* 0x0009c05801007387 */ /* 0x000fe80000100a00 */
[----:B------:R-:W-:Y:S01]  /*60cd0*/  STL.64 [R1+0x9c8], R90 ;  /* 0x0009c85a01007387 */ /* 0x000fe20000100a00 */
[C---:B------:R-:W-:Y:S03]  /*60ce0*/  HMMA.1688.F32.TF32 R72, R236.reuse, R116, R64 ;  /* 0x00000074ec48723c */ /* 0x040fe60000081040 */
[----:B------:R-:W-:Y:S04]  /*60cf0*/  STL.64 [R1+0x9d0], R84 ;  /* 0x0009d05401007387 */ /* 0x000fe80000100a00 */
        /* <DEDUP_REMOVED lines=8> */
[----:B------:R-:W-:Y:S04]  /*60d80*/  STL.64 [R1+0xa08], R74 ;  /* 0x000a084a01007387 */ /* 0x000fe80000100a00 */
[----:B------:R-:W4:Y:S04]  /*60d90*/  LDL.LU.64 R140, [R1+0xa40] ;  /* 0x000a4000018c7983 */ /* 0x000f280000300a00 */
[----:B------:R-:W4:Y:S01]  /*60da0*/  LDL.LU.64 R142, [R1+0xa48] ;  /* 0x000a4800018e7983 */ /* 0x000f220000300a00 */
[C---:B--2---:R-:W-:Y:S11]  /*60db0*/  HMMA.1688.F32.TF32 R60, R236.reuse, R112, R60 ;  /* 0x00000070ec3c723c */ /* 0x044ff6000008103c */
[----:B------:R-:W-:Y:S11]  /*60dc0*/  @!UPT UIADD3 URZ, URZ, URZ, URZ ;  /* 0x0000003f3f3ff290 */ /* 0x000ff6000fffe03f */
[----:B------:R-:W-:Y:S01]  /*60dd0*/  @!UPT UIADD3 URZ, URZ, URZ, URZ ;  /* 0x0000003f3f3ff290 */ /* 0x000fe2000fffe03f */
[----:B------:R-:W-:Y:S04]  /*60de0*/  STL.64 [R1+0xa10], R60 ;  /* 0x000a103c01007387 */ /* 0x000fe80000100a00 */
[----:B------:R-:W-:Y:S04]  /*60df0*/  STL.64 [R1+0xa18], R62 ;  /* 0x000a183e01007387 */ /* 0x000fe80000100a00 */
[----:B------:R-:W2:Y:S04]  /*60e00*/  LDL.LU.64 R136, [R1+0xa50] ;  /* 0x000a500001887983 */ /* 0x000ea80000300a00 */
[----:B------:R-:W2:Y:S01]  /*60e10*/  LDL.LU.64 R138, [R1+0xa58] ;  /* 0x000a5800018a7983 */ /* 0x000ea20000300a00 */
[C---:B---3--:R-:W-:Y:S11]  /*60e20*/  HMMA.1688.F32.TF32 R56, R236.reuse, R108, R56 ;  /* 0x0000006cec38723c */ /* 0x048ff60000081038 */
[----:B------:R-:W-:Y:S11]  /*60e30*/  @!UPT UIADD3 URZ, URZ, URZ, URZ ;  /* 0x0000003f3f3ff290 */ /* 0x000ff6000fffe03f */
[----:B------:R-:W-:Y:S01]  /*60e40*/  @!UPT UIADD3 URZ, URZ, URZ, URZ ;  /* 0x0000003f3f3ff290 */ /* 0x000fe2000fffe03f */
[----:B------:R1:W-:Y:S04]  /*60e50*/  STL.64 [R1+0xa20], R56 ;  /* 0x000a203801007387 */ /* 0x0003e80000100a00 */
[----:B------:R3:W-:Y:S04]  /*60e60*/  STL.64 [R1+0xa28], R58 ;  /* 0x000a283a01007387 */ /* 0x0007e80000100a00 */
[----:B-1----:R-:W2:Y:S04]  /*60e70*/  LDL.LU.64 R56, [R1+0xa70] ;  /* 0x000a700001387983 */ /* 0x002ea80000300a00 */
[----:B---3--:R-:W3:Y:S04]  /*60e80*/  LDL.LU.64 R58, [R1+0xa78] ;  /* 0x000a7800013a7983 */ /* 0x008ee80000300a00 */
        /* <DEDUP_REMOVED lines=18> */
[C---:B----4-:R-:W-:Y:S03]  /*60fb0*/  HMMA.1688.F32.TF32 R152, R236.reuse, R96, R64 ;  /* 0x00000060ec98723c */ /* 0x050fe60000081040 */
[----:B------:R-:W4:Y:S04]  /*60fc0*/  LDL.LU.64 R64, [R1+0xb70] ;  /* 0x000b700001407983 */ /* 0x000f280000300a00 */
[----:B------:R-:W4:Y:S11]  /*60fd0*/  LDL.LU.64 R66, [R1+0xb78] ;  /* 0x000b780001427983 */ /* 0x000f360000300a00 */
[----:B------:R-:W-:Y:S05]  /*60fe0*/  @!UPT UIADD3 URZ, URZ, URZ, URZ ;  /* 0x0000003f3f3ff290 */ /* 0x000fea000fffe03f */
[----:B------:R-:W-:Y:S04]  /*60ff0*/  STL.64 [R1+0xa30], R152 ;  /* 0x000a309801007387 */ /* 0x000fe80000100a00 */
[----:B------:R1:W-:Y:S02]  /*61000*/  STL.64 [R1+0xa38], R154 ;  /* 0x000a389a01007387 */ /* 0x0003e40000100a00 */
[C---:B-1----:R-:W-:Y:S11]  /*61010*/  HMMA.1688.F32.TF32 R152, R236.reuse, R68, R140 ;  /* 0x00000044ec98723c */ /* 0x042ff6000008108c */
[----:B------:R-:W-:Y:S11]  /*61020*/  @!UPT UIADD3 URZ, URZ, URZ, URZ ;  /* 0x0000003f3f3ff290 */ /* 0x000ff6000fffe03f */
[----:B------:R-:W-:Y:S01]  /*61030*/  @!UPT UIADD3 URZ, URZ, URZ, URZ ;  /* 0x0000003f3f3ff290 */ /* 0x000fe2000fffe03f */
[----:B------:R-:W-:Y:S04]  /*61040*/  STL.64 [R1+0xa40], R152 ;  /* 0x000a409801007387 */ /* 0x000fe80000100a00 */
[----:B------:R-:W-:Y:S01]  /*61050*/  STL.64 [R1+0xa48], R154 ;  /* 0x000a489a01007387 */ /* 0x000fe20000100a00 */
[C---:B--2---:R-:W-:Y:S08]  /*61060*/  HMMA.1688.F32.TF32 R140, R236.reuse, R28, R136 ;  /* 0x0000001cec8c723c */ /* 0x044ff00000081088 */
[C---:B---3--:R-:W-:Y:S01]  /*61070*/  HMMA.1688.F32.TF32 R136, R236.reuse, R8, R56 ;  /* 0x00000008ec88723c */ /* 0x048fe20000081038 */
[----:B------:R-:W2:Y:S11]  /*61080*/  LDL.LU.64 R56, [R1+0xbf0] ;  /* 0x000bf00001387983 */ /* 0x000eb60000300a00 */
[----:B------:R-:W-:Y:S03]  /*61090*/  @!UPT UIADD3 URZ, URZ, URZ, URZ ;  /* 0x0000003f3f3ff290 */ /* 0x000fe6000fffe03f */
[----:B------:R-:W-:Y:S04]  /*610a0*/  STL.64 [R1+0xa50], R140 ;  /* 0x000a508c01007387 */ /* 0x000fe80000100a00 */
[----:B------:R-:W-:Y:S04]  /*610b0*/  STL.64 [R1+0xa58], R142 ;  /* 0x000a588e01007387 */ /* 0x000fe80000100a00 */
[----:B------:R-:W2:Y:S04]  /*610c0*/  LDL.LU.64 R58, [R1+0xbf8] ;  /* 0x000bf800013a7983 */ /* 0x000ea80000300a00 */
[----:B------:R-:W-:Y:S04]  /*610d0*/  STL.64 [R1+0xa70], R136 ;  /* 0x000a708801007387 */ /* 0x000fe80000100a00 */
[----:B------:R1:W-:Y:S02]  /*610e0*/  STL.64 [R1+0xa78], R138 ;  /* 0x000a788a01007387 */ /* 0x0003e40000100a00 */
[C---:B-1----:R-:W-:Y:S08]  /*610f0*/  HMMA.1688.F32.TF32 R136, R236.reuse, R12, R132 ;  /* 0x0000000cec88723c */ /* 0x042ff00000081084 */
[C---:B------:R-:W-:Y:S08]  /*61100*/  HMMA.1688.F32.TF32 R132, R236.reuse, R16, R128 ;  /* 0x00000010ec84723c */ /* 0x040ff00000081080 */
[C---:B------:R-:W-:Y:S08]  /*61110*/  HMMA.1688.F32.TF32 R128, R236.reuse, R20, R100 ;  /* 0x00000014ec80723c */ /* 0x040ff00000081064 */
[----:B------:R-:W-:Y:S01]  /*61120*/  HMMA.1688.F32.TF32 R100, R236, R104, R88 ;  /* 0x00000068ec64723c */ /* 0x000fe20000081058 */
[----:B------:R-:W-:Y:S04]  /*61130*/  STL.64 [R1+0xa80], R136 ;  /* 0x000a808801007387 */ /* 0x000fe80000100a00 */
[----:B------:R-:W-:Y:S03]  /*61140*/  LDS R236, [R252+0x80380] ;  /* 0x08038000fcec7984 */ /* 0x000fe60000000800 */
[C---:B------:R-:W-:Y:S01]  /*61150*/  HMMA.1688.F32.TF32 R88, R232.reuse, R24, R84 ;  /* 0x00000018e858723c */ /* 0x040fe20000081054 */
[----:B------:R-:W-:Y:S04]  /*61160*/  LDS R238, [R252+0x81380] ;  /* 0x08138000fcee7984 */ /* 0x000fe80000000800 */
[----:B------:R-:W-:Y:S03]  /*61170*/  LDS R237, [R3+0x80380] ;  /* 0x0803800003ed7984 */ /* 0x000fe60000000800 */
[C---:B------:R-:W-:Y:S01]  /*61180*/  HMMA.1688.F32.TF32 R84, R232.reuse, R4, R80 ;  /* 0x00000004e854723c */ /* 0x040fe20000081050 */
[----:B------:R-:W-:Y:S07]  /*61190*/  LDS R239, [R3+0x81380] ;  /* 0x0813800003ef7984 */ /* 0x000fee0000000800 */
[C---:B------:R-:W-:Y:S08]  /*611a0*/  HMMA.1688.F32.TF32 R80, R232.reuse, R216, R76 ;  /* 0x000000d8e850723c */ /* 0x040ff0000008104c */
[C---:B------:R-:W-:Y:S01]  /*611b0*/  HMMA.1688.F32.TF32 R76, R232.reuse, R124, R72 ;  /* 0x0000007ce84c723c */ /* 0x040fe20000081048 */
[----:B------:R-:W-:Y:S04]  /*611c0*/  STL.64 [R1+0xa88], R138 ;  /* 0x000a888a01007387 */ /* 0x000fe80000100a00 */
[----:B------:R1:W-:Y:S04]  /*611d0*/  STL.64 [R1+0xa90], R132 ;  /* 0x000a908401007387 */ /* 0x0003e80000100a00 */
[----:B------:R3:W-:Y:S04]  /*611e0*/  STL.64 [R1+0xa98], R134 ;  /* 0x000a988601007387 */ /* 0x0007e80000100a00 */
[----:B------:R1:W-:Y:S04]  /*611f0*/  STL.64 [R1+0xac0], R128 ;  /* 0x000ac08001007387 */ /* 0x0003e80000100a00 */
[----:B------:R1:W-:Y:S04]  /*61200*/  STL.64 [R1+0xac8], R130 ;  /* 0x000ac88201007387 */ /* 0x0003e80000100a00 */
[----:B------:R1:W-:Y:S04]  /*61210*/  STL.64 [R1+0xab0], R100 ;  /* 0x000ab06401007387 */ /* 0x0003e80000100a00 */
[----:B------:R1:W-:Y:S04]  /*61220*/  STL.64 [R1+0xab8], R102 ;  /* 0x000ab86601007387 */ /* 0x0003e80000100a00 */
[----:B------:R-:W-:Y:S04]  /*61230*/  STL.64 [R1+0xad0], R88 ;  /* 0x000ad05801007387 */ /* 0x000fe80000100a00 */
[----:B------:R-:W-:Y:S01]  /*61240*/  STL.64 [R1+0xad8], R90 ;  /* 0x000ad85a01007387 */ /* 0x000fe20000100a00 */
[C---:B------:R-:W-:Y:S03]  /*61250*/  HMMA.1688.F32.TF32 R72, R232.reuse, R120, R60 ;  /* 0x00000078e848723c */ /* 0x040fe6000008103c */
[----:B------:R-:W-:Y:S04]  /*61260*/  STL.64 [R1+0xae0], R84 ;  /* 0x000ae05401007387 */ /* 0x000fe80000100a00 */
[----:B------:R-:W-:Y:S04]  /*61270*/  STL.64 [R1+0xae8], R86 ;  /* 0x000ae85601007387 */ /* 0x000fe80000100a00 */
[----:B------:R-:W-:Y:S04]  /*61280*/  STL.64 [R1+0xaf0], R80 ;  /* 0x000af05001007387 */ /* 0x000fe80000100a00 */
[----:B------:R-:W-:Y:S04]  /*61290*/  STL.64 [R1+0xaf8], R82 ;  /* 0x000af85201007387 */ /* 0x000fe80000100a00 */
[----:B------:R-:W2:Y:S04]  /*612a0*/  LDL.LU.64 R60, [R1+0xbe0] ;  /* 0x000be000013c7983 */ /* 0x000ea80000300a00 */
[----:B------:R-:W-:Y:S04]  /*612b0*/  STL.64 [R1+0xb00], R76 ;  /* 0x000b004c01007387 */ /* 0x000fe80000100a00 */
[----:B------:R-:W-:Y:S04]  /*612c0*/  STL.64 [R1+0xb08], R78 ;  /* 0x000b084e01007387 */ /* 0x000fe80000100a00 */
[----:B------:R-:W2:Y:S01]  /*612d0*/  LDL.LU.64 R62, [R1+0xbe8] ;  /* 0x000be800013e7983 */ /* 0x000ea20000300a00 */
[C---:B----4-:R-:W-:Y:S03]  /*612e0*/  HMMA.1688.F32.TF32 R64, R232.reuse, R116, R64 ;  /* 0x00000074e840723c */ /* 0x050fe60000081040 */
[----:B------:R4:W-:Y:S04]  /*612f0*/  STL.64 [R1+0xb20], R72 ;  /* 0x000b204801007387 */ /* 0x0009e80000100a00 */
[----:B------:R2:W-:Y:S04]  /*61300*/  STL.64 [R1+0xb28], R74 ;  /* 0x000b284a01007387 */ /* 0x0005e80000100a00 */
[----:B-1----:R-:W2:Y:S04]  /*61310*/  LDL.LU.64 R132, [R1+0xc40] ;  /* 0x000c400001847983 */ /* 0x002ea80000300a00 */
[----:B---3--:R-:W3:Y:S08]  /*61320*/  LDL.LU.64 R134, [R1+0xc48] ;  /* 0x000c480001867983 */ /* 0x008ef00000300a00 */
[----:B------:R-:W-:Y:S04]  /*61330*/  STL.64 [R1+0xb70], R64 ;  /* 0x000b704001007387 */ /* 0x000fe80000100a00 */
[----:B------:R-:W-:Y:S04]  /*61340*/  STL.64 [R1+0xb78], R66 ;  /* 0x000b784201007387 */ /* 0x000fe80000100a00 */
[----:B------:R-:W3:Y:S04]  /*61350*/  LDL.LU.64 R128, [R1+0xc10] ;  /* 0x000c100001807983 */ /* 0x000ee80000300a00 */
[----:B------:R-:W3:Y:S04]  /*61360*/  LDL.LU.64 R130, [R1+0xc18] ;  /* 0x000c180001827983 */ /* 0x000ee80000300a00 */
[----:B------:R-:W3:Y:S04]  /*61370*/  LDL.LU.64 R100, [R1+0xc80] ;  /* 0x000c800001647983 */ /* 0x000ee80000300a00 */
[----:B------:R-:W3:Y:S01]  /*61380*/  LDL.LU.64 R102, [R1+0xc88] ;  /* 0x000c880001667983 */ /* 0x000ee20000300a00 */
[C---:B--2---:R-:W-:Y:S11]  /*61390*/  HMMA.1688.F32.TF32 R56, R232.reuse, R112, R56 ;  /* 0x00000070e838723c */ /* 0x044ff60000081038 */
[----:B------:R-:W-:Y:S11]  /*613a0*/  @!UPT UIADD3 URZ, URZ, URZ, URZ ;  /* 0x0000003f3f3ff290 */ /* 0x000ff6000fffe03f */
[----:B------:R-:W-:Y:S01]  /*613b0*/  @!UPT UIADD3 URZ, URZ, URZ, URZ ;  /* 0x0000003f3f3ff290 */ /* 0x000fe2000fffe03f */
[----:B------:R1:W-:Y:S04]  /*613c0*/  STL.64 [R1+0xbc0], R56 ;  /* 0x000bc03801007387 */ /* 0x0003e80000100a00 */
[----:B------:R2:W-:Y:S04]  /*613d0*/  STL.64 [R1+0xbc8], R58 ;  /* 0x000bc83a01007387 */ /* 0x0005e80000100a00 */
[----:B----4-:R-:W4:Y:S04]  /*613e0*/  LDL.LU.64 R72, [R1+0xc60] ;  /* 0x000c600001487983 */ /* 0x010f280000300a00 */
[----:B------:R-:W4:Y:S04]  /*613f0*/  LDL.LU.64 R74, [R1+0xc68] ;  /* 0x000c6800014a7983 */ /* 0x000f280000300a00 */
[----:B------:R-:W4:Y:S04]  /*61400*/  LDL.LU.64 R88, [R1+0xca0] ;  /* 0x000ca00001587983 */ /* 0x000f280000300a00 */
[----:B------:R-:W4:Y:S04]  /*61410*/  LDL.LU.64 R90, [R1+0xca8] ;  /* 0x000ca800015a7983 */ /* 0x000f280000300a00 */
[----:B-1----:R-:W4:Y:S04]  /*61420*/  LDL.LU.64 R56, [R1+0xc90] ;  /* 0x000c900001387983 */ /* 0x002f280000300a00 */
[----:B--2---:R-:W2:Y:S04]  /*61430*/  LDL.LU.64 R58, [R1+0xc98] ;  /* 0x000c9800013a7983 */ /* 0x004ea80000300a00 */
        /* <DEDUP_REMOVED lines=8> */
[C---:B------:R-:W-:Y:S03]  /*614c0*/  HMMA.1688.F32.TF32 R136, R232.reuse, R108, R60 ;  /* 0x0000006ce888723c */ /* 0x040fe6000008103c */
[----:B------:R-:W2:Y:S04]  /*614d0*/  LDL.LU.64 R60, [R1+0xb40] ;  /* 0x000b4000013c7983 */ /* 0x000ea80000300a00 */
[----:B------:R-:W2:Y:S11]  /*614e0*/  LDL.LU.64 R62, [R1+0xb48] ;  /* 0x000b4800013e7983 */ /* 0x000eb60000300a00 */
[----:B------:R-:W-:Y:S05]  /*614f0*/  @!UPT UIADD3 URZ, URZ, URZ, URZ ;  /* 0x0000003f3f3ff290 */ /* 0x000fea000fffe03f */
[----:B------:R-:W-:Y:S04]  /*61500*/  STL.64 [R1+0xbf0], R136 ;  /* 0x000bf08801007387 */ /* 0x000fe80000100a00 */
[----:B------:R3:W-:Y:S02]  /*61510*/  STL.64 [R1+0xbf8], R138 ;  /* 0x000bf88a01007387 */ /* 0x0007e40000100a00 */
[C---:B---3--:R-:W-:Y:S08]  /*61520*/  HMMA.1688.F32.TF32 R136, R232.reuse, R96, R132 ;  /* 0x00000060e888723c */ /* 0x048ff00000081084 */
[C---:B------:R-:W-:Y:S08]  /*61530*/  HMMA.1688.F32.TF32 R132, R232.reuse, R68, R128 ;  /* 0x00000044e884723c */ /* 0x040ff00000081080 */
[C---:B------:R-:W-:Y:S07]  /*61540*/  HMMA.1688.F32.TF32 R128, R232.reuse, R28, R100 ;  /* 0x0000001ce880723c */ /* 0x040fee0000081064 */
[----:B------:R-:W-:Y:S04]  /*61550*/  STL.64 [R1+0xc20], R136 ;  /* 0x000c208801007387 */ /* 0x000fe80000100a00 */
[----:B------:R-:W-:Y:S04]  /*61560*/  STL.64 [R1+0xc28], R138 ;  /* 0x000c288a01007387 */ /* 0x000fe80000100a00 */
[----:B------:R-:W-:Y:S04]  /*61570*/  STL.64 [R1+0xce0], R132 ;  /* 0x000ce08401007387 */ /* 0x000fe80000100a00 */
[----:B------:R-:W-:Y:S01]  /*61580*/  STL.64 [R1+0xce8], R134 ;  /* 0x000ce88601007387 */ /* 0x000fe20000100a00 */
[C---:B----4-:R-:W-:Y:S03]  /*61590*/  HMMA.1688.F32.TF32 R100, R232.reuse, R8, R72 ;  /* 0x00000008e864723c */ /* 0x050fe60000081048 */
[----:B------:R-:W3:Y:S04]  /*615a0*/  LDL.LU.64 R72, [R1+0xb10] ;  /* 0x000b100001487983 */ /* 0x000ee80000300a00 */
[----:B------:R-:W-:Y:S04]  /*615b0*/  STL.64 [R1+0xcd0], R128 ;  /* 0x000cd08001007387 */ /* 0x000fe80000100a00 */
[----:B------:R-:W-:Y:S04]  /*615c0*/  STL.64 [R1+0xcd8], R130 ;  /* 0x000cd88201007387 */ /* 0x000fe80000100a00 */
[----:B------:R-:W3:Y:S08]  /*615d0*/  LDL.LU.64 R74, [R1+0xb18] ;  /* 0x000b1800014a7983 */ /* 0x000ef00000300a00 */
[----:B------:R-:W-:Y:S04]  /*615e0*/  STL.64 [R1+0xcc0], R100 ;  /* 0x000cc06401007387 */ /* 0x000fe80000100a00 */
[----:B------:R1:W-:Y:S02]  /*615f0*/  STL.64 [R1+0xcc8], R102 ;  /* 0x000cc86601007387 */ /* 0x0003e40000100a00 */
[C---:B-1----:R-:W-:Y:S08]  /*61600*/  HMMA.1688.F32.TF32 R100, R232.reuse, R12, R88 ;  /* 0x0000000ce864723c */ /* 0x042ff00000081058 */
[C---:B--2---:R-:W-:Y:S01]  /*61610*/  HMMA.1688.F32.TF32 R88, R232.reuse, R16, R56 ;  /* 0x00000010e858723c */ /* 0x044fe20000081038 */
        /* <DEDUP_REMOVED lines=8> */
[----:B------:R-:W-:Y:S01]  /*616a0*/  HMMA.1688.F32.TF32 R84, R232, R104, R80 ;  /* 0x00000068e854723c */ /* 0x000fe20000081050 */
[----:B------:R-:W-:Y:S04]  /*616b0*/  LDS R232, [R48+0x80380] ;  /* 0x0803800030e87984 */ /* 0x000fe80000000800 */
[----:B------:R-:W-:Y:S03]  /*616c0*/  LDS R234, [R48+0x81380] ;  /* 0x0813800030ea7984 */ /* 0x000fe60000000800 */
[C---:B------:R-:W-:Y:S01]  /*616d0*/  HMMA.1688.F32.TF32 R80, R228.reuse, R24, R76 ;  /* 0x00000018e450723c */ /* 0x040fe2000008104c */
[----:B------:R-:W-:Y:S04]  /*616e0*/  LDS R233, [R95+0x80380] ;  /* 0x080380005fe97984 */ /* 0x000fe80000000800 */
[----:B------:R-:W1:Y:S04]  /*616f0*/  LDS R235, [R95+0x81380] ;  /* 0x081380005feb7984 */ /* 0x000e680000000800 */
[----:B------:R-:W-:Y:S01]  /*61700*/  STL.64 [R1+0xc90], R88 ;  /* 0x000c905801007387 */ /* 0x000fe20000100a00 */
[C---:B------:R-:W-:Y:S03]  /*61710*/  HMMA.1688.F32.TF32 R76, R228.reuse, R4, R64 ;  /* 0x00000004e44c723c */ /* 0x040fe60000081040 */
        /* <DEDUP_REMOVED lines=13> */
[----:B------:R1:W-:Y:S04]  /*617f0*/  STL.64 [R1+0xc80], R76 ;  /* 0x000c804c01007387 */ /* 0x0003e80000100a00 */
[----:B------:R1:W-:Y:S04]  /*61800*/  STL.64 [R1+0xc88], R78 ;  /* 0x000c884e01007387 */ /* 0x0003e80000100a00 */
[----:B------:R-:W3:Y:S04]  /*61810*/  LDL.LU.64 R100, [R1+0x740] ;  /* 0x0007400001647983 */ /* 0x000ee80000300a00 */
[----:B------:R-:W3:Y:S02]  /*61820*/  LDL.LU.64 R102, [R1+0x748] ;  /* 0x0007480001667983 */ /* 0x000ee40000300a00 */
[C---:B---3--:R-:W-:Y:S11]  /*61830*/  HMMA.1688.F32.TF32 R72, R228.reuse, R124, R72 ;  /* 0x0000007ce448723c */ /* 0x048ff60000081048 */
[----:B------:R-:W-:Y:S11]  /*61840*/  @!UPT UIADD3 URZ, URZ, URZ, URZ ;  /* 0x0000003f3f3ff290 */ /* 0x000ff6000fffe03f */
[----:B------:R-:W-:Y:S01]  /*61850*/  @!UPT UIADD3 URZ, URZ, URZ, URZ ;  /* 0x0000003f3f3ff290 */ /* 0x000fe2000fffe03f */
        /* <DEDUP_REMOVED lines=11> */
[----:B------:R-:W4:Y:S04]  /*61910*/  LDL.LU.64 R80, [R1+0xbd0] ;  /* 0x000bd00001507983 */ /* 0x000f280000300a00 */
[----:B------:R-:W4:Y:S04]  /*61920*/  LDL.LU.64 R82, [R1+0xbd8] ;  /* 0x000bd80001527983 */ /* 0x000f280000300a00 */
[----:B-1----:R-:W4:Y:S04]  /*61930*/  LDL.LU.64 R76, [R1+0xba0] ;  /* 0x000ba000014c7983 */ /* 0x002f280000300a00 */
[----:B------:R-:W4:Y:S04]  /*61940*/  LDL.LU.64 R78, [R1+0xba8] ;  /* 0x000ba800014e7983 */ /* 0x000f280000300a00 */
[----:B---3--:R-:W3:Y:S04]  /*61950*/  LDL.LU.64 R72, [R1+0xb80] ;  /* 0x000b800001487983 */ /* 0x008ee80000300a00 */
[----:B------:R-:W3:Y:S04]  /*61960*/  LDL.LU.64 R74, [R1+0xb88] ;  /* 0x000b8800014a7983 */ /* 0x000ee80000300a00 */
[----:B--2---:R-:W2:Y:S04]  /*61970*/  LDL.LU.64 R56, [R1+0x6e0] ;  /* 0x0006e00001387983 */ /* 0x004ea80000300a00 */
[----:B------:R-:W2:Y:S01]  /*61980*/  LDL.LU.64 R58, [R1+0x6e8] ;  /* 0x0006e800013a7983 */ /* 0x000ea20000300a00 */
[C---:B------:R-:W-:Y:S03]  /*61990*/  HMMA.1688.F32.TF32 R128, R228.reuse, R116, R64 ;  /* 0x00000074e480723c */ /* 0x040fe60000081040 */
[----:B------:R-:W2:Y:S04]  /*619a0*/  LDL.LU.64 R64, [R1+0x6b0] ;  /* 0x0006b00001407983 */ /* 0x000ea80000300a00 */
[----:B------:R-:W2:Y:S11]  /*619b0*/  LDL.LU.64 R66, [R1+0x6b8] ;  /* 0x0006b80001427983 */ /* 0x000eb60000300a00 */
[----:B------:R-:W-:Y:S05]  /*619c0*/  @!UPT UIADD3 URZ, URZ, URZ, URZ ;  /* 0x0000003f3f3ff290 */ /* 0x000fea000fffe03f */
[----:B------:R-:W-:Y:S04]  /*619d0*/  STL.64 [R1+0xbe0], R128 ;  /* 0x000be08001007387 */ /* 0x000fe80000100a00 */
[----:B------:R1:W-:Y:S02]  /*619e0*/  STL.64 [R1+0xbe8], R130 ;  /* 0x000be88201007387 */ /* 0x0003e40000100a00 */
[C---:B-1----:R-:W-:Y:S02]  /*619f0*/  HMMA.1688.F32.TF32 R128, R228.reuse, R112, R60 ;  /* 0x00000070e480723c */ /* 0x042fe4000008103c */
[----:B------:R-:W2:Y:S04]  /*61a00*/  LDL.LU.64 R60, [R1+0x690] ;  /* 0x00069000013c7983 */ /* 0x000ea80000300a00 */
[----:B------:R-:W2:Y:S02]  /*61a10*/  LDL.LU.64 R62, [R1+0x698] ;  /* 0x00069800013e7983 */ /* 0x000ea40000300a00 */
[C---:B------:R-:W-:Y:S11]  /*61a20*/  HMMA.1688.F32.TF32 R100, R228.reuse, R108, R100 ;  /* 0x0000006ce464723c */ /* 0x040ff60000081064 */
[----:B------:R-:W-:Y:S04]  /*61a30*/  @!UPT UIADD3 URZ, URZ, URZ, URZ ;  /* 0x0000003f3f3ff290 */ /* 0x000fe8000fffe03f */
[----:B------:R-:W-:Y:S04]  /*61a40*/  STL.64 [R1+0xbb0], R128 ;  /* 0x000bb08001007387 */ /* 0x000fe80000100a00 */
[----:B------:R-:W-:Y:S04]  /*61a50*/  STL.64 [R1+0xbb8], R130 ;  /* 0x000bb88201007387 */ /* 0x000fe80000100a00 */
[----:B------:R-:W-:Y:S04]  /*61a60*/  STL.64 [R1+0xb90], R100 ;  /* 0x000b906401007387 */ /* 0x000fe80000100a00 */
[----:B------:R-:W-:Y:S01]  /*61a70*/  STL.64 [R1+0xb98], R102 ;  /* 0x000b986601007387 */ /* 0x000fe20000100a00 */
[C---:B----4-:R-:W-:Y:S11]  /*61a80*/  HMMA.1688.F32.TF32 R88, R228.reuse, R96, R88 ;  /* 0x00000060e458723c */ /* 0x050ff60000081058 */
[----:B------:R-:W-:Y:S11]  /*61a90*/  @!UPT UIADD3 URZ, URZ, URZ, URZ ;  /* 0x0000003f3f3ff290 */ /* 0x000ff6000fffe03f */
[----:B------:R-:W-:Y:S01]  /*61aa0*/  @!UPT UIADD3 URZ, URZ, URZ, URZ ;  /* 0x0000003f3f3ff290 */ /* 0x000fe2000fffe03f */
[----:B------:R-:W-:Y:S04]  /*61ab0*/  STL.64 [R1+0xb60], R88 ;  /* 0x000b605801007387 */ /* 0x000fe80000100a00 */
[----:B------:R1:W-:Y:S04]  /*61ac0*/  STL.64 [R1+0xb68], R90 ;  /* 0x000b685a01007387 */ /* 0x0003e80000100a00 */
[----:B------:R-:W4:Y:S01]  /*61ad0*/  LDL.LU R48, [R1+0x54f4] ;  /* 0x0054f40001307983 */ /* 0x000f220000300800 */
[C---:B-1----:R-:W-:Y:S08]  /*61ae0*/  HMMA.1688.F32.TF32 R88, R228.reuse, R68, R84 ;  /* 0x00000044e458723c */ /* 0x042ff00000081054 */
[C---:B------:R-:W-:Y:S08]  /*61af0*/  HMMA.1688.F32.TF32 R84, R228.reuse, R28, R80 ;  /* 0x0000001ce454723c */ /* 0x040ff00000081050 */
[C---:B------:R-:W-:Y:S08]  /*61b00*/  HMMA.1688.F32.TF32 R80, R228.reuse, R8, R76 ;  /* 0x00000008e450723c */ /* 0x040ff0000008104c */
[C---:B---3--:R-:W-:Y:S01]  /*61b10*/  HMMA.1688.F32.TF32 R76, R228.reuse, R12, R72 ;  /* 0x0000000ce44c723c */ /* 0x048fe20000081048 */
[----:B------:R1:W-:Y:S04]  /*61b20*/  STL.64 [R1+0xb50], R88 ;  /* 0x000b505801007387 */ /* 0x0003e80000100a00 */
[----:B------:R3:W-:Y:S04]  /*61b30*/  STL.64 [R1+0xb58], R90 ;  /* 0x000b585a01007387 */ /* 0x0007e80000100a00 */
[----:B------:R1:W-:Y:S01]  /*61b40*/  STL.64 [R1+0xb40], R84 ;  /* 0x000b405401007387 */ /* 0x0003e20000100a00 */
[C---:B--2---:R-:W-:Y:S03]  /*61b50*/  HMMA.1688.F32.TF32 R72, R228.reuse, R16, R56 ;  /* 0x00000010e448723c */ /* 0x044fe60000081038 */
[----:B------:R2:W-:Y:S04]  /*61b60*/  STL.64 [R1+0xb48], R86 ;  /* 0x000b485601007387 */ /* 0x0005e80000100a00 */
[----:B------:R1:W-:Y:S04]  /*61b70*/  STL.64 [R1+0xb10], R80 ;  /* 0x000b105001007387 */ /* 0x0003e80000100a00 */
[----:B------:R1:W-:Y:S04]  /*61b80*/  STL.64 [R1+0xb18], R82 ;  /* 0x000b185201007387 */ /* 0x0003e80000100a00 */
[----:B------:R-:W4:Y:S04]  /*61b90*/  LDL.LU.64 R56, [R1+0xd20] ;  /* 0x000d200001387983 */ /* 0x000f280000300a00 */
[----:B------:R1:W-:Y:S04]  /*61ba0*/  STL.64 [R1+0xaa0], R76 ;  /* 0x000aa04c01007387 */ /* 0x0003e80000100a00 */
[----:B------:R1:W-:Y:S04]  /*61bb0*/  STL.64 [R1+0xaa8], R78 ;  /* 0x000aa84e01007387 */ /* 0x0003e80000100a00 */
[----:B------:R-:W4:Y:S01]  /*61bc0*/  LDL.LU.64 R58, [R1+0xd28] ;  /* 0x000d2800013a7983 */ /* 0x000f220000300a00 */
[C---:B------:R-:W-:Y:S03]  /*61bd0*/  HMMA.1688.F32.TF32 R64, R228.reuse, R20, R64 ;  /* 0x00000014e440723c */ /* 0x040fe60000081040 */
[----:B------:R1:W-:Y:S05]  /*61be0*/  STL.64 [R1+0x810], R72 ;  /* 0x0008104801007387 */ /* 0x0003ea0000100a00 */
[----:B------:R-:W-:Y:S01]  /*61bf0*/  HMMA.1688.F32.TF32 R60, R228, R104, R60 ;  /* 0x00000068e43c723c */ /* 0x000fe2000008103c */
[----:B------:R1:W-:Y:S04]  /*61c00*/  STL.64 [R1+0x818], R74 ;  /* 0x0008184a01007387 */ /* 0x0003e80000100a00 */
[----:B------:R-:W4:Y:S04]  /*61c10*/  LDL.LU.64 R132, [R1+0xcf0] ;  /* 0x000cf00001847983 */ /* 0x000f280000300a00 */
[----:B------:R-:W4:Y:S06]  /*61c20*/  LDL.LU.64 R134, [R1+0xcf8] ;  /* 0x000cf80001867983 */ /* 0x000f2c0000300a00 */
[----:B------:R1:W-:Y:S04]  /*61c30*/  STL.64 [R1+0x720], R64 ;  /* 0x0007204001007387 */ /* 0x0003e80000100a00 */
[----:B------:R1:W-:Y:S04]  /*61c40*/  STL.64 [R1+0x728], R66 ;  /* 0x0007284201007387 */ /* 0x0003e80000100a00 */
[----:B------:R-:W4:Y:S04]  /*61c50*/  LDL.LU.64 R128, [R1+0xc70] ;  /* 0x000c700001807983 */ /* 0x000f280000300a00 */
[----:B------:R-:W4:Y:S04]  /*61c60*/  LDL.LU.64 R130, [R1+0xc78] ;  /* 0x000c780001827983 */ /* 0x000f280000300a00 */
[----:B------:R1:W-:Y:S04]  /*61c70*/  STL.64 [R1+0x690], R60 ;  /* 0x0006903c01007387 */ /* 0x0003e80000100a00 */
[----:B------:R1:W-:Y:S04]  /*61c80*/  STL.64 [R1+0x698], R62 ;  /* 0x0006983e01007387 */ /* 0x0003e80000100a00 */
[----:B------:R-:W4:Y:S04]  /*61c90*/  LDL.LU.64 R100, [R1+0xc50] ;  /* 0x000c500001647983 */ /* 0x000f280000300a00 */
[----:B------:R-:W4:Y:S04]  /*61ca0*/  LDL.LU.64 R102, [R1+0xc58] ;  /* 0x000c580001667983 */ /* 0x000f280000300a00 */
[----:B-1----:R-:W4:Y:S04]  /*61cb0*/  LDL.LU.64 R88, [R1+0xc30] ;  /* 0x000c300001587983 */ /* 0x002f280000300a00 */
[----:B---3--:R-:W3:Y:S04]  /*61cc0*/  LDL.LU.64 R90, [R1+0xc38] ;  /* 0x000c3800015a7983 */ /* 0x008ee80000300a00 */
[----:B------:R-:W3:Y:S04]  /*61cd0*/  LDL.LU.64 R84, [R1+0xc00] ;  /* 0x000c000001547983 */ /* 0x000ee80000300a00 */
        /* <DEDUP_REMOVED lines=11> */
[----:B------:R-:W-:-:S02]  /*61d90*/  IMAD.MOV.U32 R240, RZ, RZ, R49 ;  /* 0x000000fffff07224 */ /* 0x000fc400078e0031 */
[----:B------:R-:W-:Y:S02]  /*61da0*/  IMAD.MOV.U32 R241, RZ, RZ, R50 ;  /* 0x000000fffff17224 */ /* 0x000fe400078e0032 */
[----:B------:R-:W-:Y:S01]  /*61db0*/  IMAD.MOV.U32 R242, RZ, RZ, R51 ;  /* 0x000000fffff27224 */ /* 0x000fe200078e0033 */
[----:B------:R-:W-:Y:S01]  /*61dc0*/  MOV R243, R248 ;  /* 0x000000f800f37202 */ /* 0x000fe20000000f00 */
[----:B------:R-:W-:Y:S02]  /*61dd0*/  IMAD.MOV.U32 R244, RZ, RZ, R249 ;  /* 0x000000fffff47224 */ /* 0x000fe400078e00f9 */
[----:B------:R-:W-:Y:S02]  /*61de0*/  IMAD.MOV.U32 R245, RZ, RZ, R250 ;  /* 0x000000fffff57224 */ /* 0x000fe400078e00fa */
[----:B------:R-:W-:Y:S01]  /*61df0*/  IMAD.MOV.U32 R246, RZ, RZ, R251 ;  /* 0x000000fffff67224 */ /* 0x000fe200078e00fb */
[----:B------:R-:W-:Y:S01]  /*61e00*/  HMMA.1688.F32.TF32 R36, R232, R8, R36 ;  /* 0x00000008e824723c */ /* 0x000fe20000081024 */
[----:B------:R-:W-:Y:S04]  /*61e10*/  LDS R228, [R252+0x82000] ;  /* 0x08200000fce47984 */ /* 0x000fe80000000800 */
[----:B------:R-:W-:Y:S04]  /*61e20*/  LDS R230, [R252+0x83000] ;  /* 0x08300000fce67984 */ /* 0x000fe80000000800 */
[----:B------:R-:W-:Y:S04]  /*61e30*/  LDS R229, [R3+0x82000] ;  /* 0x0820000003e57984 */ /* 0x000fe80000000800 */
[----:B------:R-:W1:Y:S01]  /*61e40*/  LDS R231, [R3+0x83000] ;  /* 0x0830000003e77984 */ /* 0x000e620000000800 */
[C---:B----4-:R-:W-:Y:S03]  /*61e50*/  HMMA.1688.F32.TF32 R136, R236.reuse, R24, R56 ;  /* 0x00000018ec88723c */ /* 0x050fe60000081038 */
[----:B------:R-:W4:Y:S04]  /*61e60*/  LDL.LU.64 R56, [R1+0x1270] ;  /* 0x0012700001387983 */ /* 0x000f280000300a00 */
[----:B------:R-:W4:Y:S01]  /*61e70*/  LDL.LU.64 R58, [R1+0x1278] ;  /* 0x00127800013a7983 */ /* 0x000f220000300a00 */
[C---:B------:R-:W-:Y:S08]  /*61e80*/  HMMA.1688.F32.TF32 R132, R236.reuse, R4, R132 ;  /* 0x00000004ec84723c */ /* 0x040ff00000081084 */
[C---:B------:R-:W-:Y:S08]  /*61e90*/  HMMA.1688.F32.TF32 R128, R236.reuse, R216, R128 ;  /* 0x000000d8ec80723c */ /* 0x040ff00000081080 */
[C---:B------:R-:W-:Y:S08]  /*61ea0*/  HMMA.1688.F32.TF32 R100, R236.reuse, R124, R100 ;  /* 0x0000007cec64723c */ /* 0x040ff00000081064 */
[C---:B---3--:R-:W-:Y:S08]  /*61eb0*/  HMMA.1688.F32.TF32 R88, R236.reuse, R120, R88 ;  /* 0x00000078ec58723c */ /* 0x048ff00000081058 */
[C---:B--2---:R-:W-:Y:S08]  /*61ec0*/  HMMA.1688.F32.TF32 R84, R236.reuse, R116, R84 ;  /* 0x00000074ec54723c */ /* 0x044ff00000081054 */
[C---:B------:R-:W-:Y:S08]  /*61ed0*/  HMMA.1688.F32.TF32 R80, R236.reuse, R112, R80 ;  /* 0x00000070ec50723c */ /* 0x040ff00000081050 */
[C---:B------:R-:W-:Y:S01]  /*61ee0*/  HMMA.1688.F32.TF32 R76, R236.reuse, R108, R76 ;  /* 0x0000006cec4c723c */ /* 0x040fe2000008104c */
[----:B------:R-:W-:Y:S07]  /*61ef0*/  STL.64 [R1+0x6b0], R136 ;  /* 0x0006b08801007387 */ /* 0x000fee0000100a00 */
[C---:B------:R-:W-:Y:S01]  /*61f00*/  HMMA.1688.F32.TF32 R72, R236.reuse, R96, R72 ;  /* 0x00000060ec48723c */ /* 0x040fe20000081048 */
[----:B------:R-:W-:Y:S07]  /*61f10*/  STL.64 [R1+0x6b8], R138 ;  /* 0x0006b88a01007387 */ /* 0x000fee0000100a00 */
[C---:B------:R-:W-:Y:S01]  /*61f20*/  HMMA.1688.F32.TF32 R64, R236.reuse, R68, R64 ;  /* 0x00000044ec40723c */ /* 0x040fe20000081040 */
[----:B------:R2:W-:Y:S04]  /*61f30*/  STL.64 [R1+0x6e0], R132 ;  /* 0x0006e08401007387 */ /* 0x0005e80000100a00 */
[----:B------:R3:W-:Y:S04]  /*61f40*/  STL.64 [R1+0x6e8], R134 ;  /* 0x0006e88601007387 */ /* 0x0007e80000100a00 */
[----:B------:R1:W-:Y:S04]  /*61f50*/  STL.64 [R1+0x740], R128 ;  /* 0x0007408001007387 */ /* 0x0003e80000100a00 */
[----:B------:R1:W-:Y:S04]  /*61f60*/  STL.64 [R1+0x748], R130 ;  /* 0x0007488201007387 */ /* 0x0003e80000100a00 */
        /* <DEDUP_REMOVED lines=11> */
[----:B--2---:R-:W2:Y:S04]  /*62020*/  LDL.LU.64 R132, [R1+0x1260] ;  /* 0x0012600001847983 */ /* 0x004ea80000300a00 */
[----:B------:R-:W-:Y:S04]  /*62030*/  STL.64 [R1+0xc30], R72 ;  /* 0x000c304801007387 */ /* 0x000fe80000100a00 */
[----:B------:R-:W-:Y:S04]  /*62040*/  STL.64 [R1+0xc38], R74 ;  /* 0x000c384a01007387 */ /* 0x000fe80000100a00 */
[----:B---3--:R-:W2:Y:S04]  /*62050*/  LDL.LU.64 R134, [R1+0x1268] ;  /* 0x0012680001867983 */ /* 0x008ea80000300a00 */
[----:B------:R3:W-:Y:S04]  /*62060*/  STL.64 [R1+0xc50], R64 ;  /* 0x000c504001007387 */ /* 0x0007e80000100a00 */
[----:B------:R3:W-:Y:S04]  /*62070*/  STL.64 [R1+0xc58], R66 ;  /* 0x000c584201007387 */ /* 0x0007e80000100a00 */
[----:B-1----:R-:W2:Y:S04]  /*62080*/  LDL.LU.64 R128, [R1+0x1250] ;  /* 0x0012500001807983 */ /* 0x002ea80000300a00 */
[----:B------:R-:W2:Y:S04]  /*62090*/  LDL.LU.64 R130, [R1+0x1258] ;  /* 0x0012580001827983 */ /* 0x000ea80000300a00 */
[----:B------:R1:W-:Y:S04]  /*620a0*/  STL.64 [R1+0xc70], R60 ;  /* 0x000c703c01007387 */ /* 0x0003e80000100a00 */
[----:B------:R1:W-:Y:S04]  /*620b0*/  STL.64 [R1+0xc78], R62 ;  /* 0x000c783e01007387 */ /* 0x0003e80000100a00 */
[----:B---3--:R-:W2:Y:S04]  /*620c0*/  LDL.LU.64 R64, [R1+0x12b0] ;  /* 0x0012b00001407983 */ /* 0x008ea80000300a00 */
[----:B------:R-:W2:Y:S04]  /*620d0*/  LDL.LU.64 R66, [R1+0x12b8] ;  /* 0x0012b80001427983 */ /* 0x000ea80000300a00 */
[----:B-1----:R-:W2:Y:S04]  /*620e0*/  LDL.LU.64 R60, [R1+0x1240] ;  /* 0x00124000013c7983 */ /* 0x002ea80000300a00 */
[----:B------:R-:W2:Y:S01]  /*620f0*/  LDL.LU.64 R62, [R1+0x1248] ;  /* 0x00124800013e7983 */ /* 0x000ea20000300a00 */
[C---:B----4-:R-:W-:Y:S11]  /*62100*/  HMMA.1688.F32.TF32 R56, R236.reuse, R8, R56 ;  /* 0x00000008ec38723c */ /* 0x050ff60000081038 */
[----:B------:R-:W-:Y:S11]  /*62110*/  @!UPT UIADD3 URZ, URZ, URZ, URZ ;  /* 0x0000003f3f3ff290 */ /* 0x000ff6000fffe03f */
[----:B------:R-:W-:Y:S01]  /*62120*/  @!UPT UIADD3 URZ, URZ, URZ, URZ ;  /* 0x0000003f3f3ff290 */ /* 0x000fe2000fffe03f */
[----:B------:R1:W-:Y:S04]  /*62130*/  STL.64 [R1+0xcf0], R56 ;  /* 0x000cf03801007387 */ /* 0x0003e80000100a00 */
[----:B------:R4:W-:Y:S04]  /*62140*/  STL.64 [R1+0xcf8], R58 ;  /* 0x000cf83a01007387 */ /* 0x0009e80000100a00 */
[----:B-1----:R-:W3:Y:S04]  /*62150*/  LDL.LU.64 R56, [R1+0x370] ;  /* 0x0003700001387983 */ /* 0x002ee80000300a00 */
[----:B----4-:R-:W3:Y:S04]  /*62160*/  LDL.LU.64 R58, [R1+0x378] ;  /* 0x00037800013a7983 */ /* 0x010ee80000300a00 */
        /* <DEDUP_REMOVED lines=12> */
[C---:B--2---:R-:W-:Y:S08]  /*62230*/  HMMA.1688.F32.TF32 R136, R236.reuse, R12, R132 ;  /* 0x0000000cec88723c */ /* 0x044ff00000081084 */
[C---:B------:R-:W-:Y:S11]  /*62240*/  HMMA.1688.F32.TF32 R132, R236.reuse, R16, R128 ;  /* 0x00000010ec84723c */ /* 0x040ff60000081080 */
[----:B------:R-:W-:Y:S04]  /*62250*/  @!UPT UIADD3 URZ, URZ, URZ, URZ ;  /* 0x0000003f3f3ff290 */ /* 0x000fe8000fffe03f */
[----:B------:R-:W-:Y:S04]  /*62260*/  STL.64 [R1+0xd20], R136 ;  /* 0x000d208801007387 */ /* 0x000fe80000100a00 */
[----:B------:R-:W-:Y:S01]  /*62270*/  STL.64 [R1+0xd28], R138 ;  /* 0x000d288a01007387 */ /* 0x000fe20000100a00 */
[C---:B------:R-:W-:Y:S03]  /*62280*/  HMMA.1688.F32.TF32 R128, R236.reuse, R20, R64 ;  /* 0x00000014ec80723c */ /* 0x040fe60000081040 */
[----:B------:R-:W2:Y:S04]  /*62290*/  LDL.LU.64 R64, [R1+0xf0] ;  /* 0x0000f00001407983 */ /* 0x000ea80000300a00 */
[----:B------:R-:W-:Y:S04]  /*622a0*/  STL.64 [R1+0xd30], R132 ;  /* 0x000d308401007387 */ /* 0x000fe80000100a00 */
[----:B------:R-:W-:Y:S04]  /*622b0*/  STL.64 [R1+0xd38], R134 ;  /* 0x000d388601007387 */ /* 0x000fe80000100a00 */
[----:B------:R-:W2:Y:S08]  /*622c0*/  LDL.LU.64 R66, [R1+0xf8] ;  /* 0x0000f80001427983 */ /* 0x000eb00000300a00 */
[----:B------:R-:W-:Y:S04]  /*622d0*/  STL.64 [R1+0xdb0], R128 ;  /* 0x000db08001007387 */ /* 0x000fe80000100a00 */
[----:B------:R1:W-:Y:S02]  /*622e0*/  STL.64 [R1+0xdb8], R130 ;  /* 0x000db88201007387 */ /* 0x0003e40000100a00 */
[----:B-1----:R-:W-:Y:S02]  /*622f0*/  HMMA.1688.F32.TF32 R128, R236, R104, R60 ;  /* 0x00000068ec80723c */ /* 0x002fe4000008103c */
[----:B------:R-:W2:Y:S11]  /*62300*/  LDL.LU.64 R60, [R1+0x90] ;  /* 0x00009000013c7983 */ /* 0x000eb60000300a00 */
[----:B------:R-:W-:Y:S10]  /*62310*/  @!UPT UIADD3 URZ, URZ, URZ, URZ ;  /* 0x0000003f3f3ff290 */ /* 0x000ff4000fffe03f */
[----:B------:R-:W-:Y:S04]  /*62320*/  STL.64 [R1+0xda0], R128 ;  /* 0x000da08001007387 */ /* 0x000fe80000100a00 */
[----:B------:R-:W-:Y:S04]  /*62330*/  STL.64 [R1+0xda8], R130 ;  /* 0x000da88201007387 */ /* 0x000fe80000100a00 */
[----:B------:R-:W2:Y:S01]  /*62340*/  LDL.LU.64 R62, [R1+0x98] ;  /* 0x00009800013e7983 */ /* 0x000ea20000300a00 */
[C---:B---3--:R-:W-:Y:S11]  /*62350*/  HMMA.1688.F32.TF32 R56, R232.reuse, R24, R56 ;  /* 0x00000018e838723c */ /* 0x048ff60000081038 */
[----:B------:R-:W-:Y:S11]  /*62360*/  @!UPT UIADD3 URZ, URZ, URZ, URZ ;  /* 0x0000003f3f3ff290 */ /* 0x000ff6000fffe03f */
[----:B------:R-:W-:Y:S01]  /*62370*/  @!UPT UIADD3 URZ, URZ, URZ, URZ ;  /* 0x0000003f3f3ff290 */ /* 0x000fe2000fffe03f */
[----:B------:R1:W-:Y:S04]  /*62380*/  STL.64 [R1+0xd90], R56 ;  /* 0x000d903801007387 */ /* 0x0003e80000100a00 */
[----:B------:R3:W-:Y:S04]  /*62390*/  STL.64 [R1+0xd98], R58 ;  /* 0x000d983a01007387 */ /* 0x0007e80000100a00 */
[----:B-1----:R-:W2:Y:S04]  /*623a0*/  LDL.LU.64 R56, [R1+0x60] ;  /* 0x0000600001387983 */ /* 0x002ea80000300a00 */
[----:B---3--:R-:W3:Y:S01]  /*623b0*/  LDL.LU.64 R58, [R1+0x68] ;  /* 0x00006800013a7983 */ /* 0x008ee20000300a00 */
[C---:B----4-:R-:W-:Y:S08]  /*623c0*/  HMMA.1688.F32.TF32 R100, R232.reuse, R4, R100 ;  /* 0x00000004e864723c */ /* 0x050ff00000081064 */
        /* <DEDUP_REMOVED lines=15> */
[----:B------:R-:W4:Y:S04]  /*624c0*/  LDL.LU R49, [R1+0x54f0] ;  /* 0x0054f00001317983 */ /* 0x000f280000300800 */
[----:B------:R-:W-:Y:S04]  /*624d0*/  STL.64 [R1+0x340], R72 ;  /* 0x0003404801007387 */ /* 0x000fe80000100a00 */
[----:B------:R-:W-:Y:S04]  /*624e0*/  STL.64 [R1+0x348], R74 ;  /* 0x0003484a01007387 */ /* 0x000fe80000100a00 */
[----:B------:R-:W4:Y:S04]  /*624f0*/  LDL.LU R50, [R1+0x54ec] ;  /* 0x0054ec0001327983 */ /* 0x000f280000300800 */
[----:B------:R-:W4:Y:S04]  /*62500*/  LDL.LU R51, [R1+0x54e8] ;  /* 0x0054e80001337983 */ /* 0x000f280000300800 */
[----:B------:R-:W4:Y:S04]  /*62510*/  LDL.LU R248, [R1+0x54e4] ;  /* 0x0054e40001f87983 */ /* 0x000f280000300800 */
[----:B------:R-:W4:Y:S01]  /*62520*/  LDL.LU R249, [R1+0x54e0] ;  /* 0x0054e00001f97983 */ /* 0x000f220000300800 */
[C---:B--2---:R-:W-:Y:S11]  /*62530*/  HMMA.1688.F32.TF32 R64, R232.reuse, R108, R64 ;  /* 0x0000006ce840723c */ /* 0x044ff60000081040 */
[----:B------:R-:W-:Y:S11]  /*62540*/  @!UPT UIADD3 URZ, URZ, URZ, URZ ;  /* 0x0000003f3f3ff290 */ /* 0x000ff6000fffe03f */
[----:B------:R-:W-:Y:S01]  /*62550*/  @!UPT UIADD3 URZ, URZ, URZ, URZ ;  /* 0x0000003f3f3ff290 */ /* 0x000fe2000fffe03f */
[----:B------:R-:W-:Y:S04]  /*62560*/  STL.64 [R1+0x300], R64 ;  /* 0x0003004001007387 */ /* 0x000fe80000100a00 */
[----:B------:R1:W-:Y:S04]  /*62570*/  STL.64 [R1+0x308], R66 ;  /* 0x0003084201007387 */ /* 0x0003e80000100a00 */
[----:B------:R-:W2:Y:S04]  /*62580*/  LDL.LU R250, [R1+0x54dc] ;  /* 0x0054dc0001fa7983 */ /* 0x000ea80000300800 */
[----:B------:R-:W2:Y:S01]  /*62590*/  LDL.LU R251, [R1+0x54d8] ;  /* 0x0054d80001fb7983 */ /* 0x000ea20000300800 */
[C---:B-1----:R-:W-:Y:S11]  /*625a0*/  HMMA.1688.F32.TF32 R64, R232.reuse, R96, R60 ;  /* 0x00000060e840723c */ /* 0x042ff6000008103c */
[----:B------:R-:W-:Y:S11]  /*625b0*/  @!UPT UIADD3 URZ, URZ, URZ, URZ ;  /* 0x0000003f3f3ff290 */ /* 0x000ff6000fffe03f */
[----:B------:R-:W-:Y:S01]  /*625c0*/  @!UPT UIADD3 URZ, URZ, URZ, URZ ;  /* 0x0000003f3f3ff290 */ /* 0x000fe2000fffe03f */
[----:B------:R-:W-:Y:S04]  /*625d0*/  STL.64 [R1+0x180], R64 ;  /* 0x0001804001007387 */ /* 0x000fe80000100a00 */
[----:B------:R-:W-:Y:S01]  /*625e0*/  STL.64 [R1+0x188], R66 ;  /* 0x0001884201007387 */ /* 0x000fe20000100a00 */
[C---:B---3--:R-:W-:Y:S08]  /*625f0*/  HMMA.1688.F32.TF32 R60, R232.reuse, R68, R56 ;  /* 0x00000044e83c723c */ /* 0x048ff00000081038 */
[C---:B------:R-:W-:Y:S08]  /*62600*/  HMMA.1688.F32.TF32 R56, R232.reuse, R28, R32 ;  /* 0x0000001ce838723c */ /* 0x040ff00000081020 */
[C---:B------:R-:W-:Y:S07]  /*62610*/  HMMA.1688.F32.TF32 R32, R232.reuse, R12, R40 ;  /* 0x0000000ce820723c */ /* 0x040fee0000081028 */
[----:B------:R-:W-:Y:S04]  /*62620*/  STL.64 [R1+0x170], R60 ;  /* 0x0001703c01007387 */ /* 0x000fe80000100a00 */
[----:B------:R-:W-:Y:S04]  /*62630*/  STL.64 [R1+0x178], R62 ;  /* 0x0001783e01007387 */ /* 0x000fe80000100a00 */
[----:B------:R-:W-:Y:S04]  /*62640*/  STL.64 [R1+0xf0], R56 ;  /* 0x0000f03801007387 */ /* 0x000fe80000100a00 */
[----:B------:R-:W-:Y:S04]  /*62650*/  STL.64 [R1+0xf8], R58 ;  /* 0x0000f83a01007387 */ /* 0x000fe80000100a00 */
[----:B------:R-:W-:Y:S01]  /*62660*/  STL.64 [R1+0xdc0], R36 ;  /* 0x000dc02401007387 */ /* 0x000fe20000100a00 */
[----:B------:R-:W-:Y:S01]  /*62670*/  IMAD.MOV.U32 R217, RZ, RZ, R33 ;  /* 0x000000ffffd97224 */ /* 0x000fe200078e0021 */
[----:B------:R-:W-:Y:S01]  /*62680*/  MOV R216, R34 ;  /* 0x0000002200d87202 */ /* 0x000fe20000000f00 */
[----:B------:R-:W-:Y:S01]  /*62690*/  IMAD.MOV.U32 R4, RZ, RZ, R35 ;  /* 0x000000ffff047224 */ /* 0x000fe200078e0023 */
[----:B------:R-:W-:Y:S04]  /*626a0*/  STL.64 [R1+0xdc8], R38 ;  /* 0x000dc82601007387 */ /* 0x000fe80000100a00 */
[----:B------:R1:W-:Y:S02]  /*626b0*/  STL [R1+0xdd0], R32 ;  /* 0x000dd02001007387 */ /* 0x0003e40000100800 */
[C---:B-1----:R-:W-:Y:S11]  /*626c0*/  HMMA.1688.F32.TF32 R32, R232.reuse, R16, R44 ;  /* 0x00000010e820723c */ /* 0x042ff6000008102c */
[----:B------:R-:W-:Y:S11]  /*626d0*/  @!UPT UIADD3 URZ, URZ, URZ, URZ ;  /* 0x0000003f3f3ff290 */ /* 0x000ff6000fffe03f */
[----:B------:R-:W-:Y:S02]  /*626e0*/  @!UPT UIADD3 URZ, URZ, URZ, URZ ;  /* 0x0000003f3f3ff290 */ /* 0x000fe4000fffe03f */
[----:B------:R-:W-:Y:S02]  /*626f0*/  IMAD.MOV.U32 R121, RZ, RZ, R32 ;  /* 0x000000ffff797224 */ /* 0x000fe400078e0020 */
[----:B------:R-:W-:Y:S02]  /*62700*/  IMAD.MOV.U32 R120, RZ, RZ, R33 ;  /* 0x000000ffff787224 */ /* 0x000fe400078e0021 */
[----:B------:R-:W-:Y:S02]  /*62710*/  IMAD.MOV.U32 R97, RZ, RZ, R34 ;  /* 0x000000ffff617224 */ /* 0x000fe400078e0022 */
[----:B------:R-:W-:Y:S02]  /*62720*/  IMAD.MOV.U32 R96, RZ, RZ, R35 ;  /* 0x000000ffff607224 */ /* 0x000fe400078e0023 */
[C---:B----4-:R-:W-:Y:S11]  /*62730*/  HMMA.1688.F32.TF32 R32, R232.reuse, R20, R48 ;  /* 0x00000014e820723c */ /* 0x050ff60000081030 */
[----:B------:R-:W-:Y:S11]  /*62740*/  @!UPT UIADD3 URZ, URZ, URZ, URZ ;  /* 0x0000003f3f3ff290 */ /* 0x000ff6000fffe03f */
[----:B------:R-:W-:Y:S02]  /*62750*/  @!UPT UIADD3 URZ, URZ, URZ, URZ ;  /* 0x0000003f3f3ff290 */ /* 0x000fe4000fffe03f */
[----:B------:R-:W-:Y:S01]  /*62760*/  MOV R69, R32 ;  /* 0x0000002000457202 */ /* 0x000fe20000000f00 */
[----:B------:R-:W-:Y:S02]  /*62770*/  IMAD.MOV.U32 R9, RZ, RZ, R33 ;  /* 0x000000ffff097224 */ /* 0x000fe400078e0021 */
[----:B------:R-:W-:Y:S02]  /*62780*/  IMAD.MOV.U32 R8, RZ, RZ, R34 ;  /* 0x000000ffff087224 */ /* 0x000fe400078e0022 */
[----:B------:R-:W-:Y:S02]  /*62790*/  IMAD.MOV.U32 R5, RZ, RZ, R35 ;  /* 0x000000ffff057224 */ /* 0x000fe400078e0023 */
[----:B------:R-:W-:Y:S01]  /*627a0*/  IMAD.MOV.U32 R247, RZ, RZ, R2 ;  /* 0x000000fffff77224 */ /* 0x000fe200078e0002 */
[----:B--2---:R-:W-:Y:S11]  /*627b0*/  HMMA.1688.F32.TF32 R32, R232, R104, R248 ;  /* 0x00000068e820723c */ /* 0x004ff600000810f8 */
[----:B------:R-:W-:Y:S11]  /*627c0*/  @!UPT UIADD3 URZ, URZ, URZ, URZ ;  /* 0x0000003f3f3ff290 */ /* 0x000ff6000fffe03f */
[----:B------:R-:W-:Y:S02]  /*627d0*/  @!UPT UIADD3 URZ, URZ, URZ, URZ ;  /* 0x0000003f3f3ff290 */ /* 0x000fe4000fffe03f */
[----:B------:R-:W-:Y:S01]  /*627e0*/  IMAD.MOV.U32 R17, RZ, RZ, R32 ;  /* 0x000000ffff117224 */ /* 0x000fe200078e0020 */
[----:B------:R-:W-:Y:S01]  /*627f0*/  MOV R13, R34 ;  /* 0x00000022000d7202 */ /* 0x000fe20000000f00 */
[----:B------:R-:W-:Y:S02]  /*62800*/  IMAD.MOV.U32 R16, RZ, RZ, R33 ;  /* 0x000000ffff107224 */ /* 0x000fe400078e0021 */
[----:B------:R-:W-:Y:S02]  /*62810*/  IMAD.MOV.U32 R12, RZ, RZ, R35 ;  /* 0x000000ffff0c7224 */ /* 0x000fe400078e0023 */
[----:B------:R-:W-:Y:S01]  /*62820*/  HMMA.1688.F32.TF32 R32, R228, R26, R240 ;  /* 0x0000001ae420723c */ /* 0x000fe200000810f0 */
[----:B------:R1:W-:Y:S01]  /*62830*/  STL [R1+0x51e0], R217 ;  /* 0x0051e0d901007387 */ /* 0x0003e20000100800 */
[----:B------:R-:W-:-:S03]  /*62840*/  IMAD.MOV.U32 R60, RZ, RZ, R10 ;  /* 0x000000ffff3c7224 */ /* 0x000fc600078e000a */
[----:B-1----:R-:W2:Y:S01]  /*62850*/  LDL R217, [R1+0xb30] ;  /* 0x000b300001d97983 */ /* 0x002ea20000100800 */
[----:B------:R-:W-:Y:S11]  /*62860*/  IMAD.MOV.U32 R61, RZ, RZ, R11 ;  /* 0x000000ffff3d7224 */ /* 0x000ff600078e000b */
[----:B------:R-:W-:Y:S07]  /*62870*/  @!UPT UIADD3 URZ, URZ, URZ, URZ ;  /* 0x0000003f3f3ff290 */ /* 0x000fee000fffe03f */
[----:B------:R-:W-:Y:S02]  /*62880*/  IMAD.MOV.U32 R68, RZ, RZ, R32 ;  /* 0x000000ffff447224 */ /* 0x000fe400078e0020 */
[----:B------:R-:W-:Y:S02]  /*62890*/  IMAD.MOV.U32 R29, RZ, RZ, R33 ;  /* 0x000000ffff1d7224 */ /* 0x000fe400078e0021 */
[----:B------:R-:W-:Y:S02]  /*628a0*/  IMAD.MOV.U32 R28, RZ, RZ, R34 ;  /* 0x000000ffff1c7224 */ /* 0x000fe400078e0022 */
[----:B------:R-:W-:Y:S02]  /*628b0*/  IMAD.MOV.U32 R25, RZ, RZ, R35 ;  /* 0x000000ffff197224 */ /* 0x000fe400078e0023 */
[----:B------:R-:W-:Y:S07]  /*628c0*/  HMMA.1688.F32.TF32 R32, R228, R6, R244 ;  /* 0x00000006e420723c */ /* 0x000fee00000810f4 */
[----:B------:R-:W-:Y:S01]  /*628d0*/  IMAD.MOV.U32 R244, RZ, RZ, R106 ;  /* 0x000000fffff47224 */ /* 0x000fe200078e006a */
[----:B------:R-:W-:Y:S01]  /*628e0*/  MOV R246, R30 ;  /* 0x0000001e00f67202 */ /* 0x000fe20000000f00 */
[----:B------:R-:W3:Y:S01]  /*628f0*/  LDL.LU R106, [R1+0x54d4] ;  /* 0x0054d400016a7983 */ /* 0x000ee20000300800 */
[----:B------:R-:W-:-:S02]  /*62900*/  IMAD.MOV.U32 R245, RZ, RZ, R107 ;  /* 0x000000fffff57224 */ /* 0x000fc400078e006b */
[----:B------:R-:W-:Y:S01]  /*62910*/  IMAD.MOV.U32 R247, RZ, RZ, R31 ;  /* 0x000000fffff77224 */ /* 0x000fe200078e001f */
[----:B------:R-:W4:Y:S04]  /*62920*/  LDL.LU R107, [R1+0x54d0] ;  /* 0x0054d000016b7983 */ /* 0x000f280000300800 */
[----:B------:R-:W2:Y:S04]  /*62930*/  LDL.LU R30, [R1+0x54cc] ;  /* 0x0054cc00011e7983 */ /* 0x000ea80000300800 */
[----:B------:R-:W2:Y:S01]  /*62940*/  LDL.LU R31, [R1+0x54c8] ;  /* 0x0054c800011f7983 */ /* 0x000ea20000300800 */
[----:B------:R-:W-:-:S03]  /*62950*/  IMAD.MOV.U32 R62, RZ, RZ, R23 ;  /* 0x000000ffff3e7224 */ /* 0x000fc600078e0017 */
[----:B------:R-:W2:Y:S01]  /*62960*/  LDL.LU R10, [R1+0x54c4] ;  /* 0x0054c400010a7983 */ /* 0x000ea20000300800 */
[----:B------:R-:W-:-:S03]  /*62970*/  IMAD.MOV.U32 R63, RZ, RZ, R22 ;  /* 0x000000ffff3f7224 */ /* 0x000fc600078e0016 */
[----:B------:R-:W2:Y:S04]  /*62980*/  LDL.LU R11, [R1+0x54c0] ;  /* 0x0054c000010b7983 */ /* 0x000ea80000300800 */
[----:B------:R-:W2:Y:S04]  /*62990*/  LDL.LU R23, [R1+0x54bc] ;  /* 0x0054bc0001177983 */ /* 0x000ea80000300800 */
[----:B------:R-:W2:Y:S01]  /*629a0*/  LDL.LU R22, [R1+0x54b8] ;  /* 0x0054b80001167983 */ /* 0x000ea20000300800 */
[----:B------:R-:W-:Y:S01]  /*629b0*/  MOV R64, R99 ;  /* 0x0000006300407202 */ /* 0x000fe20000000f00 */
[----:B------:R-:W-:-:S02]  /*629c0*/  IMAD.MOV.U32 R65, RZ, RZ, R98 ;  /* 0x000000ffff417224 */ /* 0x000fc400078e0062 */
[----:B------:R-:W2:Y:S01]  /*629d0*/  LDL.LU R99, [R1+0x54b4] ;  /* 0x0054b40001637983 */ /* 0x000ea20000300800 */
[----:B------:R-:W-:Y:S02]  /*629e0*/  IMAD.MOV.U32 R66, RZ, RZ, R71 ;  /* 0x000000ffff427224 */ /* 0x000fe400078e0047 */
[----:B------:R-:W-:Y:S01]  /*629f0*/  IMAD.MOV.U32 R67, RZ, RZ, R70 ;  /* 0x000000ffff437224 */ /* 0x000fe200078e0046 */
[----:B------:R-:W2:Y:S01]  /*62a00*/  LDL.LU R98, [R1+0x54b0] ;  /* 0x0054b00001627983 */ /* 0x000ea20000300800 */
[----:B------:R-:W-:-:S03]  /*62a10*/  IMAD.MOV.U32 R72, RZ, RZ, R15 ;  /* 0x000000ffff487224 */ /* 0x000fc600078e000f */
[----:B------:R-:W2:Y:S01]  /*62a20*/  LDL.LU R71, [R1+0x54ac] ;  /* 0x0054ac0001477983 */ /* 0x000ea20000300800 */
[----:B------:R-:W-:Y:S01]  /*62a30*/  IMAD.MOV.U32 R73, RZ, RZ, R14 ;  /* 0x000000ffff497224 */ /* 0x000fe200078e000e */
[----:B------:R-:W-:Y:S02]  /*62a40*/  MOV R74, R19 ;  /* 0x00000013004a7202 */ /* 0x000fe40000000f00 */
[----:B------:R-:W2:Y:S01]  /*62a50*/  LDL.LU R70, [R1+0x54a8] ;  /* 0x0054a80001467983 */ /* 0x000ea20000300800 */
[----:B------:R-:W-:-:S03]  /*62a60*/  IMAD.MOV.U32 R75, RZ, RZ, R18 ;  /* 0x000000ffff4b7224 */ /* 0x000fc600078e0012 */
[----:B------:R-:W2:Y:S04]  /*62a70*/  LDL.LU R15, [R1+0x54a4] ;  /* 0x0054a400010f7983 */ /* 0x000ea80000300800 */
[----:B------:R-:W2:Y:S04]  /*62a80*/  LDL.LU R14, [R1+0x54a0] ;  /* 0x0054a000010e7983 */ /* 0x000ea80000300800 */
[----:B------:R-:W2:Y:S04]  /*62a90*/  LDL.LU R19, [R1+0x549c] ;  /* 0x00549c0001137983 */ /* 0x000ea80000300800 */
[----:B------:R-:W2:Y:S01]  /*62aa0*/  LDL.LU R18, [R1+0x5498] ;  /* 0x0054980001127983 */ /* 0x000ea20000300800 */
[----:B---3--:R-:W-:-:S02]  /*62ab0*/  IMAD.MOV.U32 R191, RZ, RZ, R106 ;  /* 0x000000ffffbf7224 */ /* 0x008fc400078e006a */
[----:B----4-:R-:W-:Y:S02]  /*62ac0*/  IMAD.MOV.U32 R190, RZ, RZ, R107 ;  /* 0x000000ffffbe7224 */ /* 0x010fe400078e006b */
[----:B--2---:R-:W-:Y:S02]  /*62ad0*/  IMAD.MOV.U32 R189, RZ, RZ, R30 ;  /* 0x000000ffffbd7224 */ /* 0x004fe400078e001e */
[----:B------:R-:W-:Y:S02]  /*62ae0*/  IMAD.MOV.U32 R188, RZ, RZ, R31 ;  /* 0x000000ffffbc7224 */ /* 0x000fe400078e001f */
[----:B------:R-:W2:Y:S04]  /*62af0*/  LDL.LU R31, [R1+0x5494] ;  /* 0x00549400011f7983 */ /* 0x000ea80000300800 */
[----:B------:R-:W3:Y:S04]  /*62b00*/  LDL.LU R30, [R1+0x5490] ;  /* 0x00549000011e7983 */ /* 0x000ee80000300800 */
[----:B------:R-:W4:Y:S04]  /*62b10*/  LDL.LU R107, [R1+0x548c] ;  /* 0x00548c00016b7983 */ /* 0x000f280000300800 */
[----:B------:R-:W2:Y:S04]  /*62b20*/  LDL.LU R106, [R1+0x5488] ;  /* 0x00548800016a7983 */ /* 0x000ea80000300800 */
[----:B------:R-:W3:Y:S01]  /*62b30*/  LDL.LU R100, [R1+0x50] ;  /* 0x0000500001647983 */ /* 0x000ee20000300800 */
[----:B------:R-:W-:-:S03]  /*62b40*/  MOV R128, R22 ;  /* 0x0000001600807202 */ /* 0x000fc60000000f00 */
[----:B------:R-:W3:Y:S01]  /*62b50*/  LDL.LU R101, [R1+0x54] ;  /* 0x0000540001657983 */ /* 0x000ee20000300800 */
[----:B------:R-:W-:-:S03]  /*62b60*/  IMAD.MOV.U32 R129, RZ, RZ, R23 ;  /* 0x000000ffff817224 */ /* 0x000fc600078e0017 */
[----:B------:R-:W3:Y:S04]  /*62b70*/  LDL.LU R102, [R1+0x58] ;  /* 0x0000580001667983 */ /* 0x000ee80000300800 */
[----:B------:R-:W3:Y:S04]  /*62b80*/  LDL.LU R103, [R1+0x5c] ;  /* 0x00005c0001677983 */ /* 0x000ee80000300800 */
[----:B------:R-:W3:Y:S01]  /*62b90*/  LDL.LU R22, [R1+0x5484] ;  /* 0x0054840001167983 */ /* 0x000ee20000300800 */
[----:B------:R-:W-:-:S03]  /*62ba0*/  IMAD.MOV.U32 R130, RZ, RZ, R11 ;  /* 0x000000ffff827224 */ /* 0x000fc600078e000b */
[----:B------:R-:W3:Y:S01]  /*62bb0*/  LDL.LU R23, [R1+0x5480] ;  /* 0x0054800001177983 */ /* 0x000ee20000300800 */
[----:B------:R-:W-:-:S03]  /*62bc0*/  IMAD.MOV.U32 R131, RZ, RZ, R10 ;  /* 0x000000ffff837224 */ /* 0x000fc600078e000a */
[----:B------:R-:W3:Y:S04]  /*62bd0*/  LDL.LU R11, [R1+0x547c] ;  /* 0x00547c00010b7983 */ /* 0x000ee80000300800 */
[----:B------:R-:W3:Y:S01]  /*62be0*/  LDL.LU R10, [R1+0x5478] ;  /* 0x00547800010a7983 */ /* 0x000ee20000300800 */
[----:B------:R-:W-:Y:S02]  /*62bf0*/  IMAD.MOV.U32 R205, RZ, RZ, R19 ;  /* 0x000000ffffcd7224 */ /* 0x000fe400078e0013 */
[----:B------:R-:W-:Y:S02]  /*62c00*/  IMAD.MOV.U32 R204, RZ, RZ, R18 ;  /* 0x000000ffffcc7224 */ /* 0x000fe400078e0012 */
[----:B------:R-:W-:Y:S02]  /*62c10*/  IMAD.MOV.U32 R206, RZ, RZ, R14 ;  /* 0x000000ffffce7224 */ /* 0x000fe400078e000e */
[----:B------:R-:W-:-:S02]  /*62c20*/  IMAD.MOV.U32 R207, RZ, RZ, R15 ;  /* 0x000000ffffcf7224 */ /* 0x000fc400078e000f */
[----:B------:R-:W-:Y:S01]  /*62c30*/  IMAD.MOV.U32 R140, RZ, RZ, R70 ;  /* 0x000000ffff8c7224 */ /* 0x000fe200078e0046 */
[----:B------:R-:W-:Y:S01]  /*62c40*/  MOV R142, R98 ;  /* 0x00000062008e7202 */ /* 0x000fe20000000f00 */
[----:B------:R-:W-:Y:S02]  /*62c50*/  IMAD.MOV.U32 R141, RZ, RZ, R71 ;  /* 0x000000ffff8d7224 */ /* 0x000fe400078e0047 */
[----:B------:R-:W-:Y:S02]  /*62c60*/  IMAD.MOV.U32 R143, RZ, RZ, R99 ;  /* 0x000000ffff8f7224 */ /* 0x000fe400078e0063 */
[----:B------:R-:W-:Y:S02]  /*62c70*/  IMAD.MOV.U32 R200, RZ, RZ, R110 ;  /* 0x000000ffffc87224 */ /* 0x000fe400078e006e */
[----:B------:R-:W-:Y:S02]  /*62c80*/  IMAD.MOV.U32 R201, RZ, RZ, R111 ;  /* 0x000000ffffc97224 */ /* 0x000fe400078e006f */
[----:B------:R-:W-:Y:S01]  /*62c90*/  IMAD.MOV.U32 R202, RZ, RZ, R114 ;  /* 0x000000ffffca7224 */ /* 0x000fe200078e0072 */
[----:B------:R-:W-:Y:S01]  /*62ca0*/  MOV R180, R118 ;  /* 0x0000007600b47202 */ /* 0x000fe20000000f00 */
[----:B------:R-:W-:-:S02]  /*62cb0*/  IMAD.MOV.U32 R203, RZ, RZ, R115 ;  /* 0x000000ffffcb7224 */ /* 0x000fc400078e0073 */
[----:B------:R-:W-:Y:S02]  /*62cc0*/  IMAD.MOV.U32 R181, RZ, RZ, R218 ;  /* 0x000000ffffb57224 */ /* 0x000fe400078e00da */
[----:B------:R-:W-:Y:S02]  /*62cd0*/  IMAD.MOV.U32 R182, RZ, RZ, R219 ;  /* 0x000000ffffb67224 */ /* 0x000fe400078e00db */
[----:B------:R-:W-:Y:S02]  /*62ce0*/  IMAD.MOV.U32 R183, RZ, RZ, R119 ;  /* 0x000000ffffb77224 */ /* 0x000fe400078e0077 */
[----:B------:R-:W-:Y:S01]  /*62cf0*/  IMAD.MOV.U32 R240, RZ, RZ, R122 ;  /* 0x000000fffff07224 */ /* 0x000fe200078e007a */
[----:B------:R-:W-:Y:S01]  /*62d00*/  MOV R242, R127 ;  /* 0x0000007f00f27202 */ /* 0x000fe20000000f00 */
[----:B------:R-:W-:Y:S02]  /*62d10*/  IMAD.MOV.U32 R241, RZ, RZ, R126 ;  /* 0x000000fffff17224 */ /* 0x000fe400078e007e */
[----:B------:R-:W-:-:S02]  /*62d20*/  IMAD.MOV.U32 R243, RZ, RZ, R123 ;  /* 0x000000fffff37224 */ /* 0x000fc400078e007b */
[----:B----4-:R-:W-:Y:S02]  /*62d30*/  IMAD.MOV.U32 R153, RZ, RZ, R107 ;  /* 0x000000ffff997224 */ /* 0x010fe400078e006b */
[----:B--2---:R-:W-:Y:S02]  /*62d40*/  IMAD.MOV.U32 R152, RZ, RZ, R106 ;  /* 0x000000ffff987224 */ /* 0x004fe400078e006a */
[----:B------:R-:W2:Y:S04]  /*62d50*/  LDL.LU R106, [R1+0x5474] ;  /* 0x00547400016a7983 */ /* 0x000ea80000300800 */
[----:B------:R-:W2:Y:S01]  /*62d60*/  LDL.LU R107, [R1+0x5470] ;  /* 0x00547000016b7983 */ /* 0x000ea20000300800 */
[----:B---3--:R-:W-:Y:S02]  /*62d70*/  IMAD.MOV.U32 R86, RZ, RZ, R30 ;  /* 0x000000ffff567224 */ /* 0x008fe400078e001e */
[----:B------:R-:W-:Y:S01]  /*62d80*/  IMAD.MOV.U32 R87, RZ, RZ, R31 ;  /* 0x000000ffff577224 */ /* 0x000fe200078e001f */
[----:B------:R-:W-:-:S02]  /*62d90*/  MOV R154, R22 ;  /* 0x00000016009a7202 */ /* 0x000fc40000000f00 */
[----:B------:R-:W3:Y:S01]  /*62da0*/  LDL.LU R22, [R1+0x546c] ;  /* 0x00546c0001167983 */ /* 0x000ee20000300800 */
[----:B------:R-:W-:-:S03]  /*62db0*/  IMAD.MOV.U32 R155, RZ, RZ, R23 ;  /* 0x000000ffff9b7224 */ /* 0x000fc600078e0017 */
[----:B------:R-:W3:Y:S04]  /*62dc0*/  LDL.LU R23, [R1+0x5468] ;  /* 0x0054680001177983 */ /* 0x000ee80000300800 */
[----:B------:R-:W4:Y:S01]  /*62dd0*/  LDL.LU R18, [R1+0x5464] ;  /* 0x0054640001127983 */ /* 0x000f220000300800 */
[----:B------:R-:W-:Y:S01]  /*62de0*/  IMAD.MOV.U32 R85, RZ, RZ, R11 ;  /* 0x000000ffff557224 */ /* 0x000fe200078e000b */
[----:B------:R-:W-:Y:S02]  /*62df0*/  MOV R84, R10 ;  /* 0x0000000a00547202 */ /* 0x000fe40000000f00 */
[----:B------:R-:W4:Y:S04]  /*62e00*/  LDL.LU R19, [R1+0x5460] ;  /* 0x0054600001137983 */ /* 0x000f280000300800 */
[----:B------:R-:W2:Y:S04]  /*62e10*/  LDL.LU R14, [R1+0x545c] ;  /* 0x00545c00010e7983 */ /* 0x000ea80000300800 */
        /* <DEDUP_REMOVED lines=20> */
[----:B------:R-:W3:Y:S01]  /*62f60*/  LDL.LU R123, [R1+0x5408] ;  /* 0x00540800017b7983 */ /* 0x000ee20000300800 */
[----:B------:R-:W-:Y:S01]  /*62f70*/  MOV R24, R32 ;  /* 0x0000002000187202 */ /* 0x000fe20000000f00 */
[----:B------:R-:W-:-:S02]  /*62f80*/  IMAD.MOV.U32 R21, RZ, RZ, R33 ;  /* 0x000000ffff157224 */ /* 0x000fc400078e0021 */
[----:B------:R-:W-:Y:S02]  /*62f90*/  IMAD.MOV.U32 R20, RZ, RZ, R34 ;  /* 0x000000ffff147224 */ /* 0x000fe400078e0022 */
[----:B------:R-:W-:Y:S01]  /*62fa0*/  IMAD.MOV.U32 R2, RZ, RZ, R35 ;  /* 0x000000ffff027224 */ /* 0x000fe200078e0023 */
[C---:B--2---:R-:W-:Y:S08]  /*62fb0*/  HMMA.1688.F32.TF32 R36, R228.reuse, R126, R152 ;  /* 0x0000007ee424723c */ /* 0x044ff00000081098 */
[C---:B------:R-:W-:Y:S11]  /*62fc0*/  HMMA.1688.F32.TF32 R40, R228.reuse, R118, R204 ;  /* 0x00000076e428723c */ /* 0x040ff600000810cc */
[----:B------:R-:W-:Y:S05]  /*62fd0*/  @!UPT UIADD3 URZ, URZ, URZ, URZ ;  /* 0x0000003f3f3ff290 */ /* 0x000fea000fffe03f */
[----:B------:R-:W-:Y:S01]  /*62fe0*/  MOV R109, R36 ;  /* 0x00000024006d7202 */ /* 0x000fe20000000f00 */
[----:B------:R-:W-:Y:S02]  /*62ff0*/  IMAD.MOV.U32 R108, RZ, RZ, R37 ;  /* 0x000000ffff6c7224 */ /* 0x000fe400078e0025 */
[----:B------:R-:W-:Y:S02]  /*63000*/  IMAD.MOV.U32 R105, RZ, RZ, R38 ;  /* 0x000000ffff697224 */ /* 0x000fe400078e0026 */
[----:B------:R-:W-:Y:S02]  /*63010*/  IMAD.MOV.U32 R104, RZ, RZ, R39 ;  /* 0x000000ffff687224 */ /* 0x000fe400078e0027 */
[C---:B---3--:R-:W-:Y:S08]  /*63020*/  HMMA.1688.F32.TF32 R36, R228.reuse, R122, R84 ;  /* 0x0000007ae424723c */ /* 0x048ff00000081054 */
[C---:B------:R-:W-:Y:S11]  /*63030*/  HMMA.1688.F32.TF32 R44, R228.reuse, R110, R128 ;  /* 0x0000006ee42c723c */ /* 0x040ff60000081080 */
[----:B------:R-:W-:Y:S04]  /*63040*/  @!UPT UIADD3 URZ, URZ, URZ, URZ ;  /* 0x0000003f3f3ff290 */ /* 0x000fe8000fffe03f */
[----:B------:R1:W-:Y:S01]  /*63050*/  STL.64 [R1+0xf00], R36 ;  /* 0x000f002401007387 */ /* 0x0003e20000100a00 */
[----:B------:R-:W-:Y:S02]  /*63060*/  IMAD.MOV.U32 R125, RZ, RZ, R38 ;  /* 0x000000ffff7d7224 */ /* 0x000fe400078e0026 */
[----:B------:R-:W-:Y:S01]  /*63070*/  IMAD.MOV.U32 R124, RZ, RZ, R39 ;  /* 0x000000ffff7c7224 */ /* 0x000fe200078e0027 */
[----:B------:R-:W-:Y:S04]  /*63080*/  STL.64 [R1+0xef0], R40 ;  /* 0x000ef02801007387 */ /* 0x000fe80000100a00 */
[----:B------:R2:W-:Y:S01]  /*63090*/  STL.64 [R1+0xef8], R42 ;  /* 0x000ef82a01007387 */ /* 0x0005e20000100a00 */
[C---:B-1----:R-:W-:Y:S08]  /*630a0*/  HMMA.1688.F32.TF32 R36, R228.reuse, R114, R140 ;  /* 0x00000072e424723c */ /* 0x042ff0000008108c */
[C---:B--2---:R-:W-:Y:S11]  /*630b0*/  HMMA.1688.F32.TF32 R40, R228.reuse, R98, R188 ;  /* 0x00000062e428723c */ /* 0x044ff600000810bc */
[----:B------:R-:W-:Y:S04]  /*630c0*/  @!UPT UIADD3 URZ, URZ, URZ, URZ ;  /* 0x0000003f3f3ff290 */ /* 0x000fe8000fffe03f */
[----:B------:R-:W-:Y:S04]  /*630d0*/  STL.64 [R1+0xee0], R36 ;  /* 0x000ee02401007387 */ /* 0x000fe80000100a00 */
[----:B------:R-:W-:Y:S04]  /*630e0*/  STL.64 [R1+0xee8], R38 ;  /* 0x000ee82601007387 */ /* 0x000fe80000100a00 */
[----:B------:R-:W-:Y:S04]  /*630f0*/  STL.64 [R1+0xed0], R44 ;  /* 0x000ed02c01007387 */ /* 0x000fe80000100a00 */
[----:B------:R-:W-:Y:S04]  /*63100*/  STL.64 [R1+0xed8], R46 ;  /* 0x000ed82e01007387 */ /* 0x000fe80000100a00 */
[----:B------:R-:W-:Y:S04]  /*63110*/  STL.64 [R1+0xec0], R40 ;  /* 0x000ec02801007387 */ /* 0x000fe80000100a00 */
[----:B------:R1:W-:Y:S01]  /*63120*/  STL.64 [R1+0xec8], R42 ;  /* 0x000ec82a01007387 */ /* 0x0003e20000100a00 */
[C---:B------:R-:W-:Y:S03]  /*63130*/  HMMA.1688.F32.TF32 R48, R228.reuse, R30, R180 ;  /* 0x0000001ee430723c */ /* 0x040fe600000810b4 */
[----:B------:R-:W-:Y:S04]  /*63140*/  LDS R36, [R252+0x82080] ;  /* 0x08208000fc247984 */ /* 0x000fe80000000800 */
[----:B------:R-:W-:Y:S01]  /*63150*/  LDS R38, [R252+0x83080] ;  /* 0x08308000fc267984 */ /* 0x000fe20000000800 */
[C---:B-1----:R-:W-:Y:S03]  /*63160*/  HMMA.1688.F32.TF32 R40, R228.reuse, R70, R200 ;  /* 0x00000046e428723c */ /* 0x042fe600000810c8 */
[----:B------:R-:W-:Y:S04]  /*63170*/  LDS R37, [R3+0x82080] ;  /* 0x0820800003257984 */ /* 0x000fe80000000800 */
[----:B------:R-:W-:Y:S01]  /*63180*/  LDS R39, [R3+0x83080] ;  /* 0x0830800003277984 */ /* 0x000fe20000000800 */
[C---:B------:R-:W-:Y:S11]  /*63190*/  HMMA.1688.F32.TF32 R44, R228.reuse, R10, R72 ;  /* 0x0000000ae42c723c */ /* 0x040ff60000081048 */
[----:B------:R-:W-:Y:S04]  /*631a0*/  @!UPT UIADD3 URZ, URZ, URZ, URZ ;  /* 0x0000003f3f3ff290 */ /* 0x000fe8000fffe03f */
[----:B------:R-:W-:Y:S04]  /*631b0*/  STL.64 [R1+0x1510], R40 ;  /* 0x0015102801007387 */ /* 0x000fe80000100a00 */
[----:B------:R1:W-:Y:S02]  /*631c0*/  STL.64 [R1+0x1518], R42 ;  /* 0x0015182a01007387 */ /* 0x0003e40000100a00 */
[C---:B-1----:R-:W-:Y:S02]  /*631d0*/  HMMA.1688.F32.TF32 R40, R228.reuse, R14, R64 ;  /* 0x0000000ee428723c */ /* 0x042fe40000081040 */
[----:B------:R-:W-:Y:S04]  /*631e0*/  STL.64 [R1+0x1500], R48 ;  /* 0x0015003001007387 */ /* 0x000fe80000100a00 */
[----:B------:R4:W-:Y:S04]  /*631f0*/  STL.64 [R1+0x1508], R50 ;  /* 0x0015083201007387 */ /* 0x0009e80000100a00 */
[----:B------:R-:W-:Y:S04]  /*63200*/  STL.64 [R1+0x14f0], R44 ;  /* 0x0014f02c01007387 */ /* 0x000fe80000100a00 */
[----:B------:R1:W-:Y:S01]  /*63210*/  STL.64 [R1+0x14f8], R46 ;  /* 0x0014f82e01007387 */ /* 0x0003e20000100a00 */
[C---:B----4-:R-:W-:Y:S08]  /*63220*/  HMMA.1688.F32.TF32 R48, R228.reuse, R18, R60 ;  /* 0x00000012e430723c */ /* 0x050ff0000008103c */
[----:B------:R-:W-:Y:S01]  /*63230*/  STL.64 [R1+0x14e0], R40 ;  /* 0x0014e02801007387 */ /* 0x000fe20000100a00 */
[C---:B-1----:R-:W-:Y:S03]  /*63240*/  HMMA.1688.F32.TF32 R44, R228.reuse, R22, R240 ;  /* 0x00000016e42c723c */ /* 0x042fe600000810f0 */
[----:B------:R1:W-:Y:S05]  /*63250*/  STL.64 [R1+0x14e8], R42 ;  /* 0x0014e82a01007387 */ /* 0x0003ea0000100a00 */
[C---:B-1----:R-:W-:Y:S06]  /*63260*/  HMMA.1688.F32.TF32 R40, R228.reuse, R106, R244 ;  /* 0x0000006ae428723c */ /* 0x042fec00000810f4 */
[----:B------:R1:W-:Y:S04]  /*63270*/  STL.64 [R1+0x14d0], R48 ;  /* 0x0014d03001007387 */ /* 0x0003e80000100a00 */
[----:B------:R2:W-:Y:S04]  /*63280*/  STL.64 [R1+0x14d8], R50 ;  /* 0x0014d83201007387 */ /* 0x0005e80000100a00 */
[----:B------:R-:W3:Y:S04]  /*63290*/  LDL.LU R236, [R1] ;  /* 0x0000000001ec7983 */ /* 0x000ee80000300800 */
[----:B------:R4:W-:Y:S04]  /*632a0*/  STL.64 [R1+0x14c0], R44 ;  /* 0x0014c02c01007387 */ /* 0x0009e80000100a00 */
[----:B------:R1:W-:Y:S04]  /*632b0*/  STL.64 [R1+0x14c8], R46 ;  /* 0x0014c82e01007387 */ /* 0x0003e80000100a00 */
[----:B------:R-:W-:Y:S04]  /*632c0*/  STL.64 [R1+0xeb0], R40 ;  /* 0x000eb02801007387 */ /* 0x000fe80000100a00 */
[----:B------:R-:W-:Y:S04]  /*632d0*/  STL.64 [R1+0xeb8], R42 ;  /* 0x000eb82a01007387 */ /* 0x000fe80000100a00 */
[----:B------:R-:W3:Y:S04]  /*632e0*/  LDL.LU R237, [R1+0x4] ;  /* 0x0000040001ed7983 */ /* 0x000ee80000300800 */
[----:B------:R-:W3:Y:S04]  /*632f0*/  LDL.LU R238, [R1+0x8] ;  /* 0x0000080001ee7983 */ /* 0x000ee80000300800 */
[----:B------:R-:W3:Y:S04]  /*63300*/  LDL.LU R239, [R1+0xc] ;  /* 0x00000c0001ef7983 */ /* 0x000ee80000300800 */
[----:B-1----:R-:W3:Y:S04]  /*63310*/  LDL.LU R48, [R1+0x20] ;  /* 0x0000200001307983 */ /* 0x002ee80000300800 */
[----:B------:R-:W3:Y:S04]  /*63320*/  LDL.LU R49, [R1+0x24] ;  /* 0x0000240001317983 */ /* 0x000ee80000300800 */
[----:B--2---:R-:W3:Y:S04]  /*63330*/  LDL.LU R50, [R1+0x28] ;  /* 0x0000280001327983 */ /* 0x004ee80000300800 */
[----:B------:R-:W3:Y:S04]  /*63340*/  LDL.LU R51, [R1+0x2c] ;  /* 0x00002c0001337983 */ /* 0x000ee80000300800 */
[----:B------:R-:W2:Y:S04]  /*63350*/  LDL.LU R248, [R1+0x30] ;  /* 0x0000300001f87983 */ /* 0x000ea80000300800 */
[----:B------:R-:W2:Y:S04]  /*63360*/  LDL.LU R249, [R1+0x34] ;  /* 0x0000340001f97983 */ /* 0x000ea80000300800 */
[----:B------:R-:W2:Y:S04]  /*63370*/  LDL.LU R250, [R1+0x38] ;  /* 0x0000380001fa7983 */ /* 0x000ea80000300800 */
[----:B------:R-:W2:Y:S01]  /*63380*/  LDL.LU R251, [R1+0x3c] ;  /* 0x00003c0001fb7983 */ /* 0x000ea20000300800 */
[----:B------:R-:W-:Y:S03]  /*63390*/  HMMA.1688.F32.TF32 R32, R228, R218, R100 ;  /* 0x000000dae420723c */ /* 0x000fe60000081064 */
        /* <DEDUP_REMOVED lines=31> */
[----:B------:R-:W3:Y:S04]  /*63590*/  LDL.LU R131, [R1+0x26c] ;  /* 0x00026c0001837983 */ /* 0x000ee80000300800 */
        /* <DEDUP_REMOVED lines=60> */
[----:B------:R-:W-:-:S02]  /*63960*/  IMAD.MOV.U32 R117, RZ, RZ, R32 ;  /* 0x000000ffff757224 */ /* 0x000fc400078e0020 */
[----:B------:R-:W-:Y:S01]  /*63970*/  IMAD.MOV.U32 R116, RZ, RZ, R33 ;  /* 0x000000ffff747224 */ /* 0x000fe200078e0021 */
[----:B------:R-:W-:Y:S01]  /*63980*/  LDS R32, [R217+0x82000] ;  /* 0x08200000d9207984 */ /* 0x000fe20000000800 */
[----:B------:R-:W-:Y:S02]  /*63990*/  IMAD.MOV.U32 R113, RZ, RZ, R34 ;  /* 0x000000ffff717224 */ /* 0x000fe400078e0022 */
[----:B------:R-:W-:Y:S01]  /*639a0*/  IMAD.MOV.U32 R112, RZ, RZ, R35 ;  /* 0x000000ffff707224 */ /* 0x000fe200078e0023 */
[----:B------:R-:W-:Y:S04]  /*639b0*/  LDS R34, [R217+0x83000] ;  /* 0x08300000d9227984 */ /* 0x000fe80000000800 */
[----:B------:R-:W-:Y:S04]  /*639c0*/  LDS R33, [R95+0x82000] ;  /* 0x082000005f217984 */ /* 0x000fe80000000800 */
[----:B------:R-:W2:Y:S04]  /*639d0*/  LDS R35, [R95+0x83000] ;  /* 0x083000005f237984 */ /* 0x000ea80000000800 */
[----:B----4-:R-:W4:Y:S04]  /*639e0*/  LDL.LU R44, [R1+0x10] ;  /* 0x00001000012c7983 */ /* 0x010f280000300800 */
[----:B------:R-:W4:Y:S04]  /*639f0*/  LDL.LU R45, [R1+0x14] ;  /* 0x00001400012d7983 */ /* 0x000f280000300800 */
[----:B------:R-:W4:Y:S04]  /*63a00*/  LDL.LU R46, [R1+0x18] ;  /* 0x00001800012e7983 */ /* 0x000f280000300800 */
[----:B------:R-:W4:Y:S04]  /*63a10*/  LDL.LU R47, [R1+0x1c] ;  /* 0x00001c00012f7983 */ /* 0x000f280000300800 */
[----:B------:R-:W-:Y:S04]  /*63a20*/  LDS R40, [R217+0x82080] ;  /* 0x08208000d9287984 */ /* 0x000fe80000000800 */
[----:B------:R-:W-:Y:S04]  /*63a30*/  LDS R42, [R217+0x83080] ;  /* 0x08308000d92a7984 */ /* 0x000fe80000000800 */
[----:B------:R-:W-:Y:S04]  /*63a40*/  LDS R41, [R95+0x82080] ;  /* 0x082080005f297984 */ /* 0x000fe80000000800 */
[----:B------:R-:W1:Y:S01]  /*63a50*/  LDS R43, [R95+0x83080] ;  /* 0x083080005f2b7984 */ /* 0x000e620000000800 */
[C---:B--2---:R-:W-:Y:S08]  /*63a60*/  HMMA.1688.F32.TF32 R188, R32.reuse, R18, R188 ;  /* 0x0000001220bc723c */ /* 0x044ff000000810bc */
[C---:B---3--:R-:W-:Y:S08]  /*63a70*/  HMMA.1688.F32.TF32 R128, R32.reuse, R14, R128 ;  /* 0x0000000e2080723c */ /* 0x048ff00000081080 */
[C---:B------:R-:W-:Y:S08]  /*63a80*/  HMMA.1688.F32.TF32 R140, R32.reuse, R10, R140 ;  /* 0x0000000a208c723c */ /* 0x040ff0000008108c */
        /* <DEDUP_REMOVED lines=8> */
[C---:B------:R-:W-:Y:S11]  /*63b10*/  HMMA.1688.F32.TF32 R88, R32.reuse, R218, R88 ;  /* 0x000000da2058723c */ /* 0x040ff60000081058 */
[----:B------:R-:W-:Y:S04]  /*63b20*/  @!UPT UIADD3 URZ, URZ, URZ, URZ ;  /* 0x0000003f3f3ff290 */ /* 0x000fe8000fffe03f */
[----:B------:R-:W-:Y:S04]  /*63b30*/  STL.64 [R1+0x14b0], R56 ;  /* 0x0014b03801007387 */ /* 0x000fe80000100a00 */
[----:B------:R2:W-:Y:S01]  /*63b40*/  STL.64 [R1+0x14b8], R58 ;  /* 0x0014b83a01007387 */ /* 0x0005e20000100a00 */
[C---:B------:R-:W-:Y:S03]  /*63b50*/  HMMA.1688.F32.TF32 R76, R32.reuse, R114, R76 ;  /* 0x00000072204c723c */ /* 0x040fe6000008104c */
[----:B--2---:R-:W2:Y:S04]  /*63b60*/  LDL.LU.64 R58, [R1+0x5400] ;  /* 0x00540000013a7983 */ /* 0x004ea80000300a00 */
[----:B------:R-:W2:Y:S04]  /*63b70*/  LDL.LU.64 R56, [R1+0x53f8] ;  /* 0x0053f80001387983 */ /* 0x000ea80000300a00 */
[----:B------:R-:W-:Y:S04]  /*63b80*/  STL.64 [R1+0x14a0], R224 ;  /* 0x0014a0e001007387 */ /* 0x000fe80000100a00 */
[----:B------:R3:W-:Y:S01]  /*63b90*/  STL.64 [R1+0x14a8], R226 ;  /* 0x0014a8e201007387 */ /* 0x0007e20000100a00 */
[C---:B------:R-:W-:Y:S03]  /*63ba0*/  HMMA.1688.F32.TF32 R204, R32.reuse, R30, R204 ;  /* 0x0000001e20cc723c */ /* 0x040fe600000810cc */
[----:B---3--:R-:W3:Y:S04]  /*63bb0*/  LDL.LU.64 R226, [R1+0x53f0] ;  /* 0x0053f00001e27983 */ /* 0x008ee80000300a00 */
[----:B------:R-:W3:Y:S04]  /*63bc0*/  LDL.LU.64 R224, [R1+0x53e8] ;  /* 0x0053e80001e07983 */ /* 0x000ee80000300a00 */
[----:B------:R-:W-:Y:S04]  /*63bd0*/  STL.64 [R1+0x1490], R88 ;  /* 0x0014905801007387 */ /* 0x000fe80000100a00 */
[----:B------:R1:W-:Y:S04]  /*63be0*/  STL.64 [R1+0x1498], R90 ;  /* 0x0014985a01007387 */ /* 0x0003e80000100a00 */
[----:B-1----:R-:W2:Y:S04]  /*63bf0*/  LDL.LU.64 R90, [R1+0x53e0] ;  /* 0x0053e000015a7983 */ /* 0x002ea80000300a00 */
[----:B------:R-:W2:Y:S04]  /*63c00*/  LDL.LU.64 R88, [R1+0x53d8] ;  /* 0x0053d80001587983 */ /* 0x000ea80000300a00 */
        /* <DEDUP_REMOVED lines=9> */
[----:B------:R1:W-:Y:S01]  /*63ca0*/  STL.64 [R1+0x1468], R82 ;  /* 0x0014685201007387 */ /* 0x0003e20000100a00 */
[C---:B------:R-:W-:Y:S03]  /*63cb0*/  HMMA.1688.F32.TF32 R200, R32.reuse, R22, R200 ;  /* 0x0000001620c8723c */ /* 0x040fe600000810c8 */
        /* <DEDUP_REMOVED lines=8> */
[----:B------:R-:W-:Y:S03]  /*63d40*/  HMMA.1688.F32.TF32 R32, R32, R106, R180 ;  /* 0x0000006a2020723c */ /* 0x000fe600000810b4 */
        /* <DEDUP_REMOVED lines=30> */
[----:B------:R-:W2:Y:S04]  /*63f30*/  LDL.LU.64 R182, [R1+0x5310] ;  /* 0x0053100001b67983 */ /* 0x000ea80000300a00 */
[----:B------:R-:W2:Y:S04]  /*63f40*/  LDL.LU.64 R180, [R1+0x5308] ;  /* 0x0053080001b47983 */ /* 0x000ea80000300a00 */
[----:B------:R1:W-:Y:S04]  /*63f50*/  STL.64 [R1+0xea0], R32 ;  /* 0x000ea02001007387 */ /* 0x0003e80000100a00 */
[----:B------:R3:W-:Y:S04]  /*63f60*/  STL.64 [R1+0xea8], R34 ;  /* 0x000ea82201007387 */ /* 0x0007e80000100a00 */
[----:B-1----:R-:W2:Y:S04]  /*63f70*/  LDL.LU R32, [R1+0x1b0] ;  /* 0x0001b00001207983 */ /* 0x002ea80000300800 */
[----:B------:R-:W2:Y:S04]  /*63f80*/  LDL.LU R33, [R1+0x1b4] ;  /* 0x0001b40001217983 */ /* 0x000ea80000300800 */
[----:B---3--:R-:W2:Y:S04]  /*63f90*/  LDL.LU R34, [R1+0x1b8] ;  /* 0x0001b80001227983 */ /* 0x008ea80000300800 */
[----:B------:R-:W2:Y:S01]  /*63fa0*/  LDL.LU R35, [R1+0x1bc] ;  /* 0x0001bc0001237983 */ /* 0x000ea20000300800 */
[C---:B------:R-:W-:Y:S08]  /*63fb0*/  HMMA.1688.F32.TF32 R72, R36.reuse, R26, R72 ;  /* 0x0000001a2448723c */ /* 0x040ff00000081048 */
[C---:B------:R-:W-:Y:S08]  /*63fc0*/  HMMA.1688.F32.TF32 R64, R36.reuse, R6, R64 ;  /* 0x000000062440723c */ /* 0x040ff00000081040 */
[C---:B------:R-:W-:Y:S08]  /*63fd0*/  HMMA.1688.F32.TF32 R60, R36.reuse, R218, R60 ;  /* 0x000000da243c723c */ /* 0x040ff0000008103c */
[C---:B------:R-:W-:Y:S01]  /*63fe0*/  HMMA.1688.F32.TF32 R240, R36.reuse, R126, R240 ;  /* 0x0000007e24f0723c */ /* 0x040fe200000810f0 */
[----:B------:R-:W-:Y:S07]  /*63ff0*/  STL.64 [R1+0xe90], R72 ;  /* 0x000e904801007387 */ /* 0x000fee0000100a00 */
[C---:B------:R-:W-:Y:S01]  /*64000*/  HMMA.1688.F32.TF32 R244, R36.reuse, R122, R244 ;  /* 0x0000007a24f4723c */ /* 0x040fe200000810f4 */
[----:B------:R1:W-:Y:S04]  /*64010*/  STL.64 [R1+0xe98], R74 ;  /* 0x000e984a01007387 */ /* 0x0003e80000100a00 */
[----:B-1----:R-:W3:Y:S04]  /*64020*/  LDL.LU.64 R74, [R1+0x5300] ;  /* 0x00530000014a7983 */ /* 0x002ee80000300a00 */
[----:B------:R-:W3:Y:S04]  /*64030*/  LDL.LU.64 R72, [R1+0x52f8] ;  /* 0x0052f80001487983 */ /* 0x000ee80000300a00 */
[----:B------:R-:W-:Y:S04]  /*64040*/  STL.64 [R1+0xe80], R64 ;  /* 0x000e804001007387 */ /* 0x000fe80000100a00 */
        /* <DEDUP_REMOVED lines=14> */
[----:B------:R-:W3:Y:S01]  /*64130*/  LDL.LU.64 R244, [R1+0x52b8] ;  /* 0x0052b80001f47983 */ /* 0x000ee20000300a00 */
[C---:B------:R-:W-:Y:S08]  /*64140*/  HMMA.1688.F32.TF32 R232, R36.reuse, R110, R232 ;  /* 0x0000006e24e8723c */ /* 0x040ff000000810e8 */
[C---:B--2---:R-:W-:Y:S11]  /*64150*/  HMMA.1688.F32.TF32 R32, R36.reuse, R118, R32 ;  /* 0x000000762420723c */ /* 0x044ff60000081020 */
[----:B------:R-:W-:Y:S11]  /*64160*/  @!UPT UIADD3 URZ, URZ, URZ, URZ ;  /* 0x0000003f3f3ff290 */ /* 0x000ff6000fffe03f */
[----:B------:R-:W-:Y:S01]  /*64170*/  @!UPT UIADD3 URZ, URZ, URZ, URZ ;  /* 0x0000003f3f3ff290 */ /* 0x000fe2000fffe03f */
[----:B------:R-:W-:Y:S04]  /*64180*/  STL.64 [R1+0xe40], R32 ;  /* 0x000e402001007387 */ /* 0x000fe80000100a00 */
[----:B------:R1:W-:Y:S02]  /*64190*/  STL.64 [R1+0xe48], R34 ;  /* 0x000e482201007387 */ /* 0x0003e40000100a00 */
[C---:B-1----:R-:W-:Y:S08]  /*641a0*/  HMMA.1688.F32.TF32 R32, R36.reuse, R114, R228 ;  /* 0x000000722420723c */ /* 0x042ff000000810e4 */
[C---:B------:R-:W-:Y:S11]  /*641b0*/  HMMA.1688.F32.TF32 R228, R36.reuse, R98, R248 ;  /* 0x0000006224e4723c */ /* 0x040ff600000810f8 */
[----:B------:R-:W-:Y:S04]  /*641c0*/  @!UPT UIADD3 URZ, URZ, URZ, URZ ;  /* 0x0000003f3f3ff290 */ /* 0x000fe8000fffe03f */
[----:B------:R-:W-:Y:S04]  /*641d0*/  STL.64 [R1+0x350], R32 ;  /* 0x0003502001007387 */ /* 0x000fe80000100a00 */
[----:B------:R1:W-:Y:S02]  /*641e0*/  STL.64 [R1+0x358], R34 ;  /* 0x0003582201007387 */ /* 0x0003e40000100a00 */
[C---:B-1----:R-:W-:Y:S02]  /*641f0*/  HMMA.1688.F32.TF32 R32, R36.reuse, R70, R48 ;  /* 0x000000462420723c */ /* 0x042fe40000081030 */
[----:B------:R-:W-:Y:S04]  /*64200*/  STL.64 [R1+0x330], R232 ;  /* 0x000330e801007387 */ /* 0x000fe80000100a00 */
[----:B------:R-:W-:Y:S02]  /*64210*/  STL.64 [R1+0x338], R234 ;  /* 0x000338ea01007387 */ /* 0x000fe40000100a00 */
[C---:B----4-:R-:W-:Y:S02]  /*64220*/  HMMA.1688.F32.TF32 R48, R36.reuse, R30, R44 ;  /* 0x0000001e2430723c */ /* 0x050fe4000008102c */
[----:B------:R-:W-:Y:S04]  /*64230*/  STL.64 [R1+0x320], R228 ;  /* 0x000320e401007387 */ /* 0x000fe80000100a00 */
[----:B------:R-:W-:Y:S02]  /*64240*/  STL.64 [R1+0x328], R230 ;  /* 0x000328e601007387 */ /* 0x000fe40000100a00 */
[C---:B------:R-:W-:Y:S07]  /*64250*/  HMMA.1688.F32.TF32 R44, R36.reuse, R10, R236 ;  /* 0x0000000a242c723c */ /* 0x040fee00000810ec */
[----:B------:R-:W-:Y:S04]  /*64260*/  STL.64 [R1+0x310], R32 ;  /* 0x0003102001007387 */ /* 0x000fe80000100a00 */
[----:B------:R-:W-:Y:S04]  /*64270*/  STL.64 [R1+0x318], R34 ;  /* 0x0003182201007387 */ /* 0x000fe80000100a00 */
[----:B------:R-:W-:Y:S04]  /*64280*/  STL.64 [R1+0x2f0], R48 ;  /* 0x0002f03001007387 */ /* 0x000fe80000100a00 */
[----:B------:R3:W-:Y:S04]  /*64290*/  STL.64 [R1+0x2f8], R50 ;  /* 0x0002f83201007387 */ /* 0x0007e80000100a00 */
[----:B------:R-:W-:Y:S04]  /*642a0*/  STL.64 [R1+0x2e0], R44 ;  /* 0x0002e02c01007387 */ /* 0x000fe80000100a00 */
[----:B------:R1:W-:Y:S01]  /*642b0*/  STL.64 [R1+0x2e8], R46 ;  /* 0x0002e82e01007387 */ /* 0x0003e20000100a00 */
[C---:B---3--:R-:W-:Y:S08]  /*642c0*/  HMMA.1688.F32.TF32 R48, R36.reuse, R18, R240 ;  /* 0x000000122430723c */ /* 0x048ff000000810f0 */
[C---:B------:R-:W-:Y:S08]  /*642d0*/  HMMA.1688.F32.TF32 R32, R36.reuse, R14, R244 ;  /* 0x0000000e2420723c */ /* 0x040ff000000810f4 */
[C---:B-1----:R-:W-:Y:S11]  /*642e0*/  HMMA.1688.F32.TF32 R44, R36.reuse, R22, R60 ;  /* 0x00000016242c723c */ /* 0x042ff6000008103c */
[----:B------:R-:W-:Y:S04]  /*642f0*/  @!UPT UIADD3 URZ, URZ, URZ, URZ ;  /* 0x0000003f3f3ff290 */ /* 0x000fe8000fffe03f */
[----:B------:R-:W-:Y:S04]  /*64300*/  STL.64 [R1+0x260], R32 ;  /* 0x0002602001007387 */ /* 0x000fe80000100a00 */
[----:B------:R1:W-:Y:S02]  /*64310*/  STL.64 [R1+0x268], R34 ;  /* 0x0002682201007387 */ /* 0x0003e40000100a00 */
[----:B-1----:R-:W-:Y:S02]  /*64320*/  HMMA.1688.F32.TF32 R32, R36, R106, R64 ;  /* 0x0000006a2420723c */ /* 0x002fe40000081040 */
[----:B------:R-:W-:Y:S04]  /*64330*/  STL.64 [R1+0x250], R48 ;  /* 0x0002503001007387 */ /* 0x000fe80000100a00 */
[----:B------:R-:W-:Y:S02]  /*64340*/  STL.64 [R1+0x258], R50 ;  /* 0x0002583201007387 */ /* 0x000fe40000100a00 */
[C---:B------:R-:W-:Y:S02]  /*64350*/  HMMA.1688.F32.TF32 R36, R40.reuse, R26, R72 ;  /* 0x0000001a2824723c */ /* 0x040fe40000081048 */
[----:B------:R-:W-:Y:S04]  /*64360*/  STL.64 [R1+0x190], R44 ;  /* 0x0001902c01007387 */ /* 0x000fe80000100a00 */
[----:B------:R1:W-:Y:S09]  /*64370*/  STL.64 [R1+0x198], R46 ;  /* 0x0001982e01007387 */ /* 0x0003f20000100a00 */
[----:B------:R-:W-:Y:S01]  /*64380*/  STL.64 [R1+0xe0], R32 ;  /* 0x0000e02001007387 */ /* 0x000fe20000100a00 */
[C---:B-1----:R-:W-:Y:S03]  /*64390*/  HMMA.1688.F32.TF32 R44, R40.reuse, R6, R180 ;  /* 0x00000006282c723c */ /* 0x042fe600000810b4 */
[----:B------:R1:W-:Y:S05]  /*643a0*/  STL.64 [R1+0xe8], R34 ;  /* 0x0000e82201007387 */ /* 0x0003ea0000100a00 */
[C---:B-1----:R-:W-:Y:S01]  /*643b0*/  HMMA.1688.F32.TF32 R32, R40.reuse, R218, R200 ;  /* 0x000000da2820723c */ /* 0x042fe200000810c8 */
[----:B------:R-:W-:Y:S04]  /*643c0*/  STL.64 [R1+0xd0], R36 ;  /* 0x0000d02401007387 */ /* 0x000fe80000100a00 */
[----:B------:R-:W-:Y:S10]  /*643d0*/  STL.64 [R1+0xd8], R38 ;  /* 0x0000d82601007387 */ /* 0x000ff40000100a00 */
[----:B------:R-:W-:Y:S04]  /*643e0*/  STL.64 [R1+0xc0], R44 ;  /* 0x0000c02c01007387 */ /* 0x000fe80000100a00 */
[----:B------:R1:W-:Y:S01]  /*643f0*/  STL.64 [R1+0xc8], R46 ;  /* 0x0000c82e01007387 */ /* 0x0003e20000100a00 */
[C---:B------:R-:W-:Y:S03]  /*64400*/  HMMA.1688.F32.TF32 R48, R40.reuse, R122, R128 ;  /* 0x0000007a2830723c */ /* 0x040fe60000081080 */
[----:B------:R-:W-:Y:S04]  /*64410*/  LDS R36, [R252+0x82100] ;  /* 0x08210000fc247984 */ /* 0x000fe80000000800 */
[----:B------:R-:W-:Y:S04]  /*64420*/  LDS R38, [R252+0x83100] ;  /* 0x08310000fc267984 */ /* 0x000fe80000000800 */
[----:B------:R-:W-:Y:S04]  /*64430*/  STL.64 [R1+0xb0], R32 ;  /* 0x0000b02001007387 */ /* 0x000fe80000100a00 */
[----:B------:R2:W-:Y:S01]  /*64440*/  STL.64 [R1+0xb8], R34 ;  /* 0x0000b82201007387 */ /* 0x0005e20000100a00 */
[C---:B-1----:R-:W-:Y:S03]  /*64450*/  HMMA.1688.F32.TF32 R44, R40.reuse, R118, R140 ;  /* 0x00000076282c723c */ /* 0x042fe6000008108c */
[----:B------:R-:W-:Y:S04]  /*64460*/  LDS R37, [R3+0x82100] ;  /* 0x0821000003257984 */ /* 0x000fe80000000800 */
[----:B------:R-:W1:Y:S01]  /*64470*/  LDS R39, [R3+0x83100] ;  /* 0x0831000003277984 */ /* 0x000e620000000800 */
[C---:B--2---:R-:W-:Y:S11]  /*64480*/  HMMA.1688.F32.TF32 R32, R40.reuse, R126, R188 ;  /* 0x0000007e2820723c */ /* 0x044ff600000810bc */
[----:B------:R-:W-:Y:S11]  /*64490*/  @!UPT UIADD3 URZ, URZ, URZ, URZ ;  /* 0x0000003f3f3ff290 */ /* 0x000ff6000fffe03f */
[----:B------:R-:W-:Y:S01]  /*644a0*/  @!UPT UIADD3 URZ, URZ, URZ, URZ ;  /* 0x0000003f3f3ff290 */ /* 0x000fe2000fffe03f */
[----:B------:R-:W-:Y:S04]  /*644b0*/  STL.64 [R1+0x160], R32 ;  /* 0x0001602001007387 */ /* 0x000fe80000100a00 */
[----:B------:R2:W-:Y:S04]  /*644c0*/  STL.64 [R1+0x168], R34 ;  /* 0x0001682201007387 */ /* 0x0005e80000100a00 */
[----:B------:R-:W-:Y:S04]  /*644d0*/  STL.64 [R1+0x150], R48 ;  /* 0x0001503001007387 */ /* 0x000fe80000100a00 */
[----:B------:R3:W-:Y:S01]  /*644e0*/  STL.64 [R1+0x158], R50 ;  /* 0x0001583201007387 */ /* 0x0007e20000100a00 */
[C---:B--2---:R-:W-:Y:S03]  /*644f0*/  HMMA.1688.F32.TF32 R32, R40.reuse, R114, R204 ;  /* 0x000000722820723c */ /* 0x044fe600000810cc */
[----:B------:R-:W-:Y:S04]  /*64500*/  STL.64 [R1+0x140], R44 ;  /* 0x0001402c01007387 */ /* 0x000fe80000100a00 */
[----:B------:R2:W-:Y:S01]  /*64510*/  STL.64 [R1+0x148], R46 ;  /* 0x0001482e01007387 */ /* 0x0005e20000100a00 */
[C---:B---3--:R-:W-:Y:S08]  /*64520*/  HMMA.1688.F32.TF32 R48, R40.reuse, R110, R84 ;  /* 0x0000006e2830723c */ /* 0x048ff00000081054 */
[C---:B--2---:R-:W-:Y:S07]  /*64530*/  HMMA.1688.F32.TF32 R44, R40.reuse, R98, R152 ;  /* 0x00000062282c723c */ /* 0x044fee0000081098 */
[----:B------:R-:W-:Y:S04]  /*64540*/  STL.64 [R1+0x130], R32 ;  /* 0x0001302001007387 */ /* 0x000fe80000100a00 */
[----:B------:R-:W-:Y:S04]  /*64550*/  STL.64 [R1+0x138], R34 ;  /* 0x0001382201007387 */ /* 0x000fe80000100a00 */
[----:B------:R-:W-:Y:S04]  /*64560*/  STL.64 [R1+0x120], R48 ;  /* 0x0001203001007387 */ /* 0x000fe80000100a00 */
[----:B------:R-:W-:Y:S04]  /*64570*/  STL.64 [R1+0x128], R50 ;  /* 0x0001283201007387 */ /* 0x000fe80000100a00 */
[----:B------:R-:W-:Y:S04]  /*64580*/  LDS R33, [R95+0x82100] ;  /* 0x082100005f217984 */ /* 0x000fe80000000800 */
[----:B------:R-:W-:Y:S04]  /*64590*/  STL.64 [R1+0x110], R44 ;  /* 0x0001102c01007387 */ /* 0x000fe80000100a00 */
[----:B------:R-:W-:Y:S04]  /*645a0*/  STL.64 [R1+0x118], R46 ;  /* 0x0001182e01007387 */ /* 0x000fe80000100a00 */
[----:B------:R2:W-:Y:S01]  /*645b0*/  LDS R35, [R95+0x83100] ;  /* 0x083100005f237984 */ /* 0x0005e20000000800 */
[----:B------:R-:W-:Y:S01]  /*645c0*/  HMMA.1688.F32.TF32 R60, R40, R14, R132 ;  /* 0x0000000e283c723c */ /* 0x000fe20000081084 */
[----:B------:R-:W-:Y:S01]  /*645d0*/  MOV R248, R171 ;  /* 0x000000ab00f87202 */ /* 0x000fe20000000f00 */
[----:B------:R-:W-:-:S02]  /*645e0*/  IMAD.MOV.U32 R249, RZ, RZ, R170 ;  /* 0x000000fffff97224 */ /* 0x000fc400078e00aa */
[----:B------:R-:W-:Y:S02]  /*645f0*/  IMAD.MOV.U32 R250, RZ, RZ, R169 ;  /* 0x000000fffffa7224 */ /* 0x000fe400078e00a9 */
[----:B------:R-:W-:Y:S01]  /*64600*/  IMAD.MOV.U32 R251, RZ, RZ, R168 ;  /* 0x000000fffffb7224 */ /* 0x000fe200078e00a8 */
[----:B--2---:R-:W2:Y:S01]  /*64610*/  LDL.LU R95, [R1+0x52b4] ;  /* 0x0052b400015f7983 */ /* 0x004ea20000300800 */
[C---:B------:R-:W-:Y:S01]  /*64620*/  HMMA.1688.F32.TF32 R44, R40.reuse, R70, R100 ;  /* 0x00000046282c723c */ /* 0x040fe20000081064 */
[----:B------:R-:W-:Y:S01]  /*64630*/  IMAD.MOV.U32 R228, RZ, RZ, R179 ;  /* 0x000000ffffe47224 */ /* 0x000fe200078e00b3 */
[----:B------:R-:W-:Y:S01]  /*64640*/  MOV R230, R177 ;  /* 0x000000b100e67202 */ /* 0x000fe20000000f00 */
[----:B------:R-:W-:Y:S02]  /*64650*/  IMAD.MOV.U32 R229, RZ, RZ, R178 ;  /* 0x000000ffffe57224 */ /* 0x000fe400078e00b2 */
[----:B------:R-:W-:Y:S01]  /*64660*/  IMAD.MOV.U32 R231, RZ, RZ, R176 ;  /* 0x000000ffffe77224 */ /* 0x000fe200078e00b0 */
[----:B------:R-:W-:Y:S01]  /*64670*/  MOV R232, R192 ;  /* 0x000000c000e87202 */ /* 0x000fe20000000f00 */
[----:B------:R-:W-:Y:S01]  /*64680*/  IMAD.MOV.U32 R244, RZ, RZ, R156 ;  /* 0x000000fffff47224 */ /* 0x000fe200078e009c */
[----:B------:R-:W-:Y:S01]  /*64690*/  HMMA.1688.F32.TF32 R48, R40, R30, R76 ;  /* 0x0000001e2830723c */ /* 0x000fe2000008104c */
[----:B------:R-:W-:-:S02]  /*646a0*/  IMAD.MOV.U32 R245, RZ, RZ, R162 ;  /* 0x000000fffff57224 */ /* 0x000fc400078e00a2 */
[----:B------:R-:W-:Y:S02]  /*646b0*/  IMAD.MOV.U32 R233, RZ, RZ, R193 ;  /* 0x000000ffffe97224 */ /* 0x000fe400078e00c1 */
[----:B------:R-:W-:Y:S02]  /*646c0*/  IMAD.MOV.U32 R234, RZ, RZ, R194 ;  /* 0x000000ffffea7224 */ /* 0x000fe400078e00c2 */
[----:B------:R-:W-:Y:S01]  /*646d0*/  IMAD.MOV.U32 R235, RZ, RZ, R164 ;  /* 0x000000ffffeb7224 */ /* 0x000fe200078e00a4 */
[----:B------:R-:W-:Y:S01]  /*646e0*/  MOV R236, R199 ;  /* 0x000000c700ec7202 */ /* 0x000fe20000000f00 */
[----:B------:R-:W-:Y:S01]  /*646f0*/  IMAD.MOV.U32 R246, RZ, RZ, R161 ;  /* 0x000000fffff67224 */ /* 0x000fe200078e00a1 */
[----:B------:R-:W-:Y:S01]  /*64700*/  LDS R32, [R217+0x82100] ;  /* 0x08210000d9207984 */ /* 0x000fe20000000800 */
[----:B------:R-:W-:Y:S02]  /*64710*/  IMAD.MOV.U32 R247, RZ, RZ, R160 ;  /* 0x000000fffff77224 */ /* 0x000fe400078e00a0 */
[----:B------:R-:W-:Y:S01]  /*64720*/  IMAD.MOV.U32 R240, RZ, RZ, R157 ;  /* 0x000000fffff07224 */ /* 0x000fe200078e009d */
[----:B------:R-:W3:Y:S04]  /*64730*/  LDS R34, [R217+0x83100] ;  /* 0x08310000d9227984 */ /* 0x000ee80000000800 */
[----:B------:R-:W-:Y:S04]  /*64740*/  STL.64 [R1+0x13c0], R44 ;  /* 0x0013c02c01007387 */ /* 0x000fe80000100a00 */
[----:B------:R4:W-:Y:S01]  /*64750*/  STL.64 [R1+0x13c8], R46 ;  /* 0x0013c82e01007387 */ /* 0x0009e20000100a00 */
[----:B------:R-:W-:-:S02]  /*64760*/  IMAD.MOV.U32 R241, RZ, RZ, R196 ;  /* 0x000000fffff17224 */ /* 0x000fc400078e00c4 */
[----:B------:R-:W-:Y:S01]  /*64770*/  IMAD.MOV.U32 R242, RZ, RZ, R197 ;  /* 0x000000fffff27224 */ /* 0x000fe200078e00c5 */
[----:B------:R-:W-:Y:S01]  /*64780*/  LDS R76, [R252+0x82180] ;  /* 0x08218000fc4c7984 */ /* 0x000fe20000000800 */
[----:B------:R-:W-:Y:S02]  /*64790*/  IMAD.MOV.U32 R243, RZ, RZ, R198 ;  /* 0x000000fffff37224 */ /* 0x000fe400078e00c6 */
[----:B------:R-:W-:Y:S01]  /*647a0*/  IMAD.MOV.U32 R237, RZ, RZ, R158 ;  /* 0x000000ffffed7224 */ /* 0x000fe200078e009e */
[----:B------:R-:W-:Y:S01]  /*647b0*/  LDS R78, [R252+0x83180] ;  /* 0x08318000fc4e7984 */ /* 0x000fe20000000800 */
[----:B----4-:R-:W-:Y:S03]  /*647c0*/  HMMA.1688.F32.TF32 R44, R40, R10, R80 ;  /* 0x0000000a282c723c */ /* 0x010fe60000081050 */
[----:B------:R-:W-:Y:S04]  /*647d0*/  STL.64 [R1+0x13b0], R48 ;  /* 0x0013b03001007387 */ /* 0x000fe80000100a00 */
[----:B------:R4:W-:Y:S01]  /*647e0*/  STL.64 [R1+0x13b8], R50 ;  /* 0x0013b83201007387 */ /* 0x0009e20000100a00 */
[----:B------:R-:W-:-:S02]  /*647f0*/  IMAD.MOV.U32 R238, RZ, RZ, R159 ;  /* 0x000000ffffee7224 */ /* 0x000fc400078e009f */
[----:B------:R-:W-:Y:S01]  /*64800*/  IMAD.MOV.U32 R239, RZ, RZ, R163 ;  /* 0x000000ffffef7224 */ /* 0x000fe200078e00a3 */
[----:B------:R-:W-:Y:S04]  /*64810*/  LDS R77, [R3+0x82180] ;  /* 0x08218000034d7984 */ /* 0x000fe80000000800 */
[----:B------:R-:W1:Y:S01]  /*64820*/  LDS R79, [R3+0x83180] ;  /* 0x08318000034f7984 */ /* 0x000e620000000800 */
[C---:B----4-:R-:W-:Y:S03]  /*64830*/  HMMA.1688.F32.TF32 R48, R40.reuse, R18, R136 ;  /* 0x000000122830723c */ /* 0x050fe60000081088 */
[----:B------:R-:W-:Y:S04]  /*64840*/  LDS R80, [R217+0x82180] ;  /* 0x08218000d9507984 */ /* 0x000fe80000000800 */
[----:B------:R-:W-:Y:S04]  /*64850*/  LDS R82, [R217+0x83180] ;  /* 0x08318000d9527984 */ /* 0x000fe80000000800 */
[----:B------:R-:W-:Y:S04]  /*64860*/  STL.64 [R1+0x13a0], R44 ;  /* 0x0013a02c01007387 */ /* 0x000fe80000100a00 */
[----:B------:R4:W-:Y:S04]  /*64870*/  STL.64 [R1+0x13a8], R46 ;  /* 0x0013a82e01007387 */ /* 0x0009e80000100a00 */
[----:B------:R-:W-:Y:S04]  /*64880*/  LDS R100, [R217+0x82200] ;  /* 0x08220000d9647984 */ /* 0x000fe80000000800 */
[----:B------:R-:W-:Y:S01]  /*64890*/  LDS R102, [R217+0x83200] ;  /* 0x08320000d9667984 */ /* 0x000fe20000000800 */
[----:B----4-:R-:W-:Y:S03]  /*648a0*/  HMMA.1688.F32.TF32 R44, R40, R22, R88 ;  /* 0x00000016282c723c */ /* 0x010fe60000081058 */
[----:B------:R-:W-:Y:S04]  /*648b0*/  STL.64 [R1+0x1390], R60 ;  /* 0x0013903c01007387 */ /* 0x000fe80000100a00 */
[----:B------:R-:W-:Y:S04]  /*648c0*/  STL.64 [R1+0x1398], R62 ;  /* 0x0013983e01007387 */ /* 0x000fe80000100a00 */
[----:B------:R-:W-:Y:S04]  /*648d0*/  STL.64 [R1+0x1380], R48 ;  /* 0x0013803001007387 */ /* 0x000fe80000100a00 */
[----:B------:R-:W-:Y:S08]  /*648e0*/  STL.64 [R1+0x1388], R50 ;  /* 0x0013883201007387 */ /* 0x000ff00000100a00 */
[----:B------:R-:W-:Y:S04]  /*648f0*/  STL.64 [R1+0x1370], R44 ;  /* 0x0013702c01007387 */ /* 0x000fe80000100a00 */
[----:B------:R1:W-:Y:S02]  /*64900*/  STL.64 [R1+0x1378], R46 ;  /* 0x0013782e01007387 */ /* 0x0003e40000100a00 */
[C---:B-1----:R-:W-:Y:S08]  /*64910*/  HMMA.1688.F32.TF32 R44, R36.reuse, R26, R224 ;  /* 0x0000001a242c723c */ /* 0x042ff000000810e0 */
[----:B------:R-:W-:Y:S01]  /*64920*/  HMMA.1688.F32.TF32 R48, R36, R218, R144 ;  /* 0x000000da2430723c */ /* 0x000fe20000081090 */
[----:B------:R-:W-:Y:S01]  /*64930*/  MOV R60, R175 ;  /* 0x000000af003c7202 */ /* 0x000fe20000000f00 */
[----:B------:R-:W-:-:S02]  /*64940*/  IMAD.MOV.U32 R61, RZ, RZ, R174 ;  /* 0x000000ffff3d7224 */ /* 0x000fc400078e00ae */
[----:B------:R-:W-:Y:S02]  /*64950*/  IMAD.MOV.U32 R62, RZ, RZ, R173 ;  /* 0x000000ffff3e7224 */ /* 0x000fe400078e00ad */
[----:B------:R-:W-:Y:S02]  /*64960*/  IMAD.MOV.U32 R63, RZ, RZ, R172 ;  /* 0x000000ffff3f7224 */ /* 0x000fe400078e00ac */
[----:B--2---:R-:W-:Y:S11]  /*64970*/  HMMA.1688.F32.TF32 R40, R40, R106, R92 ;  /* 0x0000006a2828723c */ /* 0x004ff6000008105c */
[----:B------:R-:W-:Y:S11]  /*64980*/  @!UPT UIADD3 URZ, URZ, URZ, URZ ;  /* 0x0000003f3f3ff290 */ /* 0x000ff6000fffe03f */
[----:B------:R-:W-:Y:S01]  /*64990*/  @!UPT UIADD3 URZ, URZ, URZ, URZ ;  /* 0x0000003f3f3ff290 */ /* 0x000fe2000fffe03f */
[----:B------:R-:W-:Y:S04]  /*649a0*/  STL.64 [R1+0x100], R40 ;  /* 0x0001002801007387 */ /* 0x000fe80000100a00 */
[----:B------:R1:W-:Y:S02]  /*649b0*/  STL.64 [R1+0x108], R42 ;  /* 0x0001082a01007387 */ /* 0x0003e40000100a00 */
[C---:B-1----:R-:W-:Y:S02]  /*649c0*/  HMMA.1688.F32.TF32 R40, R36.reuse, R6, R56 ;  /* 0x000000062428723c */ /* 0x042fe40000081038 */
[----:B------:R-:W-:Y:S04]  /*649d0*/  STL.64 [R1+0x1360], R44 ;  /* 0x0013602c01007387 */ /* 0x000fe80000100a00 */
[----:B------:R1:W-:Y:S02]  /*649e0*/  STL.64 [R1+0x1368], R46 ;  /* 0x0013682e01007387 */ /* 0x0003e40000100a00 */
[C---:B-1----:R-:W-:Y:S11]  /*649f0*/  HMMA.1688.F32.TF32 R44, R36.reuse, R126, R148 ;  /* 0x0000007e242c723c */ /* 0x042ff60000081094 */
        /* <DEDUP_REMOVED lines=8> */
[C---:B-1----:R-:W-:Y:S08]  /*64a80*/  HMMA.1688.F32.TF32 R48, R36.reuse, R118, R220 ;  /* 0x000000762430723c */ /* 0x042ff000000810dc */
[----:B------:R-:W-:Y:S01]  /*64a90*/  STL.64 [R1+0x1320], R40 ;  /* 0x0013202801007387 */ /* 0x000fe20000100a00 */
[C---:B--2---:R-:W-:Y:S03]  /*64aa0*/  HMMA.1688.F32.TF32 R44, R36.reuse, R114, R208 ;  /* 0x00000072242c723c */ /* 0x044fe600000810d0 */
[----:B------:R1:W-:Y:S05]  /*64ab0*/  STL.64 [R1+0x1328], R42 ;  /* 0x0013282a01007387 */ /* 0x0003ea0000100a00 */
[----:B-1----:R-:W-:Y:S06]  /*64ac0*/  HMMA.1688.F32.TF32 R40, R36, R110, R184 ;  /* 0x0000006e2428723c */ /* 0x002fec00000810b8 */
[----:B------:R1:W-:Y:S04]  /*64ad0*/  STL.64 [R1+0x1310], R48 ;  /* 0x0013103001007387 */ /* 0x0003e80000100a00 */
[----:B------:R2:W-:Y:S05]  /*64ae0*/  STL.64 [R1+0x1318], R50 ;  /* 0x0013183201007387 */ /* 0x0005ea0000100a00 */
[----:B------:R4:W-:Y:S04]  /*64af0*/  STL.64 [R1+0x1300], R44 ;  /* 0x0013002c01007387 */ /* 0x0009e80000100a00 */
[----:B------:R1:W-:Y:S04]  /*64b00*/  STL.64 [R1+0x1308], R46 ;  /* 0x0013082e01007387 */ /* 0x0003e80000100a00 */
[----:B------:R-:W3:Y:S04]  /*64b10*/  LDL.LU R171, [R1+0x52b0] ;  /* 0x0052b00001ab7983 */ /* 0x000ee80000300800 */
[----:B------:R-:W-:Y:S04]  /*64b20*/  STL.64 [R1+0x12f0], R40 ;  /* 0x0012f02801007387 */ /* 0x000fe80000100a00 */
[----:B------:R1:W-:Y:S04]  /*64b30*/  STL.64 [R1+0x12f8], R42 ;  /* 0x0012f82a01007387 */ /* 0x0003e80000100a00 */
        /* <DEDUP_REMOVED lines=15> */
[----:B-1----:R-:W-:Y:S01]  /*64c30*/  IMAD.MOV.U32 R48, RZ, RZ, R165 ;  /* 0x000000ffff307224 */ /* 0x002fe200078e00a5 */
[----:B--2---:R-:W-:Y:S01]  /*64c40*/  MOV R50, R167 ;  /* 0x000000a700327202 */ /* 0x004fe20000000f00 */
[----:B------:R-:W-:-:S02]  /*64c50*/  IMAD.MOV.U32 R49, RZ, RZ, R166 ;  /* 0x000000ffff317224 */ /* 0x000fc400078e00a6 */
[----:B------:R-:W-:Y:S02]  /*64c60*/  IMAD.MOV.U32 R51, RZ, RZ, R52 ;  /* 0x000000ffff337224 */ /* 0x000fe400078e0034 */
[----:B----4-:R-:W-:Y:S02]  /*64c70*/  IMAD.MOV.U32 R44, RZ, RZ, R53 ;  /* 0x000000ffff2c7224 */ /* 0x010fe400078e0035 */
[----:B------:R-:W-:Y:S02]  /*64c80*/  IMAD.MOV.U32 R45, RZ, RZ, R54 ;  /* 0x000000ffff2d7224 */ /* 0x000fe400078e0036 */
[----:B------:R-:W-:Y:S02]  /*64c90*/  IMAD.MOV.U32 R46, RZ, RZ, R55 ;  /* 0x000000ffff2e7224 */ /* 0x000fe400078e0037 */
[----:B------:R-:W-:Y:S02]  /*64ca0*/  IMAD.MOV.U32 R47, RZ, RZ, R195 ;  /* 0x000000ffff2f7224 */ /* 0x000fe400078e00c3 */
[----:B---3--:R-:W-:Y:S01]  /*64cb0*/  IMAD.MOV.U32 R67, RZ, RZ, R171 ;  /* 0x000000ffff437224 */ /* 0x008fe200078e00ab */
[----:B------:R-:W-:Y:S01]  /*64cc0*/  MOV R66, R170 ;  /* 0x000000aa00427202 */ /* 0x000fe20000000f00 */
[----:B------:R-:W-:-:S02]  /*64cd0*/  IMAD.MOV.U32 R65, RZ, RZ, R169 ;  /* 0x000000ffff417224 */ /* 0x000fc400078e00a9 */
[----:B------:R-:W-:Y:S02]  /*64ce0*/  IMAD.MOV.U32 R64, RZ, RZ, R168 ;  /* 0x000000ffff407224 */ /* 0x000fe400078e00a8 */
[----:B------:R-:W2:Y:S04]  /*64cf0*/  LDL.LU R168, [R1+0x5270] ;  /* 0x0052700001a87983 */ /* 0x000ea80000300800 */
[----:B------:R-:W2:Y:S04]  /*64d00*/  LDL.LU R169, [R1+0x526c] ;  /* 0x00526c0001a97983 */ /* 0x000ea80000300800 */
[----:B------:R-:W2:Y:S01]  /*64d10*/  LDL.LU R170, [R1+0x5268] ;  /* 0x0052680001aa7983 */ /* 0x000ea20000300800 */
[----:B------:R-:W-:-:S02]  /*64d20*/  IMAD.MOV.U32 R74, RZ, RZ, R178 ;  /* 0x000000ffff4a7224 */ /* 0x000fc400078e00b2 */
[----:B------:R-:W-:Y:S01]  /*64d30*/  IMAD.MOV.U32 R73, RZ, RZ, R177 ;  /* 0x000000ffff497224 */ /* 0x000fe200078e00b1 */
[----:B------:R-:W2:Y:S01]  /*64d40*/  LDL.LU R171, [R1+0x5264] ;  /* 0x0052640001ab7983 */ /* 0x000ea20000300800 */
[----:B------:R-:W-:-:S03]  /*64d50*/  IMAD.MOV.U32 R72, RZ, RZ, R176 ;  /* 0x000000ffff487224 */ /* 0x000fc600078e00b0 */
[----:B------:R-:W3:Y:S01]  /*64d60*/  LDL.LU R176, [R1+0x5260] ;  /* 0x0052600001b07983 */ /* 0x000ee20000300800 */
[----:B------:R-:W-:-:S03]  /*64d70*/  IMAD.MOV.U32 R75, RZ, RZ, R179 ;  /* 0x000000ffff4b7224 */ /* 0x000fc600078e00b3 */
[----:B------:R-:W3:Y:S04]  /*64d80*/  LDL.LU R177, [R1+0x525c] ;  /* 0x00525c0001b17983 */ /* 0x000ee80000300800 */
[----:B------:R-:W3:Y:S04]  /*64d90*/  LDL.LU R178, [R1+0x5258] ;  /* 0x0052580001b27983 */ /* 0x000ee80000300800 */
[----:B------:R-:W3:Y:S01]  /*64da0*/  LDL.LU R179, [R1+0x5254] ;  /* 0x0052540001b37983 */ /* 0x000ee20000300800 */
[----:B------:R-:W-:Y:S02]  /*64db0*/  IMAD.MOV.U32 R181, RZ, RZ, R161 ;  /* 0x000000ffffb57224 */ /* 0x000fe400078e00a1 */
[----:B------:R-:W-:-:S02]  /*64dc0*/  IMAD.MOV.U32 R180, RZ, RZ, R160 ;  /* 0x000000ffffb47224 */ /* 0x000fc400078e00a0 */
[----:B------:R-:W-:Y:S02]  /*64dd0*/  IMAD.MOV.U32 R203, RZ, RZ, R175 ;  /* 0x000000ffffcb7224 */ /* 0x000fe400078e00af */
[----:B------:R-:W-:Y:S02]  /*64de0*/  IMAD.MOV.U32 R202, RZ, RZ, R174 ;  /* 0x000000ffffca7224 */ /* 0x000fe400078e00ae */
[----:B------:R-:W-:Y:S01]  /*64df0*/  IMAD.MOV.U32 R201, RZ, RZ, R173 ;  /* 0x000000ffffc97224 */ /* 0x000fe200078e00ad */
[----:B------:R-:W-:Y:S02]  /*64e00*/  MOV R200, R172 ;  /* 0x000000ac00c87202 */ /* 0x000fe40000000f00 */
[----:B------:R-:W4:Y:S04]  /*64e10*/  LDL.LU R172, [R1+0x5250] ;  /* 0x0052500001ac7983 */ /* 0x000f280000300800 */
[----:B------:R-:W4:Y:S01]  /*64e20*/  LDL.LU R173, [R1+0x524c] ;  /* 0x00524c0001ad7983 */ /* 0x000f220000300800 */
[----:B------:R-:W-:-:S03]  /*64e30*/  MOV R182, R162 ;  /* 0x000000a200b67202 */ /* 0x000fc60000000f00 */
[----:B------:R-:W4:Y:S01]  /*64e40*/  LDL.LU R174, [R1+0x5248] ;  /* 0x0052480001ae7983 */ /* 0x000f220000300800 */
[----:B------:R-:W-:-:S03]  /*64e50*/  IMAD.MOV.U32 R183, RZ, RZ, R156 ;  /* 0x000000ffffb77224 */ /* 0x000fc600078e009c */
        /* <DEDUP_REMOVED lines=24> */
[----:B------:R-:W4:Y:S01]  /*64fe0*/  LDL.LU R163, [R1+0x51e4] ;  /* 0x0051e40001a37983 */ /* 0x000f220000300800 */
[C---:B------:R-:W-:Y:S08]  /*64ff0*/  HMMA.1688.F32.TF32 R248, R32.reuse, R70, R248 ;  /* 0x0000004620f8723c */ /* 0x040ff000000810f8 */
[----:B------:R-:W-:Y:S08]  /*65000*/  HMMA.1688.F32.TF32 R224, R32, R18, R236 ;  /* 0x0000001220e0723c */ /* 0x000ff000000810ec */
[C---:B--2---:R-:W-:Y:S08]  /*65010*/  HMMA.1688.F32.TF32 R40, R36.reuse, R98, R52 ;  /* 0x000000622428723c */ /* 0x044ff00000081034 */
[C---:B------:R-:W-:Y:S08]  /*65020*/  HMMA.1688.F32.TF32 R56, R36.reuse, R70, R164 ;  /* 0x000000462438723c */ /* 0x040ff000000810a4 */
[C---:B---3--:R-:W-:Y:S07]  /*65030*/  HMMA.1688.F32.TF32 R52, R36.reuse, R30, R192 ;  /* 0x0000001e2434723c */ /* 0x048fee00000810c0 */
        /* <DEDUP_REMOVED lines=9> */
[C---:B----4-:R-:W-:Y:S03]  /*650d0*/  HMMA.1688.F32.TF32 R52, R36.reuse, R18, R160 ;  /* 0x000000122434723c */ /* 0x050fe600000810a0 */
[----:B------:R1:W-:Y:S05]  /*650e0*/  STL.64 [R1+0x12b8], R42 ;  /* 0x0012b82a01007387 */ /* 0x0003ea0000100a00 */
[C---:B-1----:R-:W-:Y:S08]  /*650f0*/  HMMA.1688.F32.TF32 R40, R36.reuse, R22, R172 ;  /* 0x000000162428723c */ /* 0x042ff000000810ac */
[----:B------:R-:W-:Y:S01]  /*65100*/  HMMA.1688.F32.TF32 R36, R36, R106, R176 ;  /* 0x0000006a2424723c */ /* 0x000fe200000810b0 */
[----:B------:R-:W-:Y:S04]  /*65110*/  STL.64 [R1+0x12a0], R56 ;  /* 0x0012a03801007387 */ /* 0x000fe80000100a00 */
[----:B------:R-:W-:Y:S04]  /*65120*/  STL.64 [R1+0x12a8], R58 ;  /* 0x0012a83a01007387 */ /* 0x000fe80000100a00 */
[----:B------:R-:W-:Y:S04]  /*65130*/  STL.64 [R1+0x1290], R52 ;  /* 0x0012903401007387 */ /* 0x000fe80000100a00 */
[----:B------:R1:W-:Y:S04]  /*65140*/  STL.64 [R1+0x1298], R54 ;  /* 0x0012983601007387 */ /* 0x0003e80000100a00 */
[----:B------:R-:W-:Y:S04]  /*65150*/  STL.64 [R1+0x1280], R40 ;  /* 0x0012802801007387 */ /* 0x000fe80000100a00 */
[----:B------:R2:W-:Y:S01]  /*65160*/  STL.64 [R1+0x1288], R42 ;  /* 0x0012882a01007387 */ /* 0x0005e20000100a00 */
[C---:B-1----:R-:W-:Y:S03]  /*65170*/  HMMA.1688.F32.TF32 R52, R32.reuse, R26, R168 ;  /* 0x0000001a2034723c */ /* 0x042fe600000810a8 */
[----:B------:R-:W-:Y:S04]  /*65180*/  STL.64 [R1+0x90], R36 ;  /* 0x0000902401007387 */ /* 0x000fe80000100a00 */
[----:B------:R1:W-:Y:S01]  /*65190*/  STL.64 [R1+0x98], R38 ;  /* 0x0000982601007387 */ /* 0x0003e20000100a00 */
[C---:B--2---:R-:W-:Y:S03]  /*651a0*/  HMMA.1688.F32.TF32 R40, R32.reuse, R6, R200 ;  /* 0x000000062028723c */ /* 0x044fe600000810c8 */
[----:B------:R-:W-:Y:S04]  /*651b0*/  LDS R176, [R252+0x82200] ;  /* 0x08220000fcb07984 */ /* 0x000fe80000000800 */
[----:B------:R-:W-:Y:S01]  /*651c0*/  LDS R178, [R252+0x83200] ;  /* 0x08320000fcb27984 */ /* 0x000fe20000000800 */
[C---:B-1----:R-:W-:Y:S03]  /*651d0*/  HMMA.1688.F32.TF32 R36, R32.reuse, R218, R180 ;  /* 0x000000da2024723c */ /* 0x042fe600000810b4 */
[----:B------:R-:W-:Y:S04]  /*651e0*/  LDS R177, [R3+0x82200] ;  /* 0x0822000003b17984 */ /* 0x000fe80000000800 */
[----:B------:R-:W-:Y:S04]  /*651f0*/  LDS R179, [R3+0x83200] ;  /* 0x0832000003b37984 */ /* 0x000fe80000000800 */
[----:B------:R-:W-:Y:S04]  /*65200*/  STL.64 [R1+0x80], R52 ;  /* 0x0000803401007387 */ /* 0x000fe80000100a00 */
[----:B------:R1:W-:Y:S04]  /*65210*/  STL.64 [R1+0x88], R54 ;  /* 0x0000883601007387 */ /* 0x0003e80000100a00 */
[----:B------:R-:W-:Y:S04]  /*65220*/  STL.64 [R1+0x70], R40 ;  /* 0x0000702801007387 */ /* 0x000fe80000100a00 */
[----:B------:R2:W-:Y:S01]  /*65230*/  STL.64 [R1+0x78], R42 ;  /* 0x0000782a01007387 */ /* 0x0005e20000100a00 */
[C---:B-1----:R-:W-:Y:S03]  /*65240*/  HMMA.1688.F32.TF32 R52, R32.reuse, R126, R72 ;  /* 0x0000007e2034723c */ /* 0x042fe60000081048 */
[----:B------:R-:W-:Y:S04]  /*65250*/  STL.64 [R1+0x60], R36 ;  /* 0x0000602401007387 */ /* 0x000fe80000100a00 */
[----:B------:R1:W-:Y:S01]  /*65260*/  STL.64 [R1+0x68], R38 ;  /* 0x0000682601007387 */ /* 0x0003e20000100a00 */
[C---:B--2---:R-:W-:Y:S08]  /*65270*/  HMMA.1688.F32.TF32 R40, R32.reuse, R122, R64 ;  /* 0x0000007a2028723c */ /* 0x044ff00000081040 */
[C---:B-1----:R-:W-:Y:S07]  /*65280*/  HMMA.1688.F32.TF32 R36, R32.reuse, R118, R60 ;  /* 0x000000762024723c */ /* 0x042fee000008103c */
        /* <DEDUP_REMOVED lines=8> */
[C---:B-1----:R-:W-:Y:S08]  /*65310*/  HMMA.1688.F32.TF32 R36, R32.reuse, R98, R228 ;  /* 0x000000622024723c */ /* 0x042ff000000810e4 */
        /* <DEDUP_REMOVED lines=8> */
[----:B------:R-:W-:Y:S04]  /*653a0*/  STL.64 [R1], R36 ;  /* 0x0000002401007387 */ /* 0x000fe80000100a00 */
[----:B------:R-:W-:Y:S04]  /*653b0*/  STL.64 [R1+0x8], R38 ;  /* 0x0000082601007387 */ /* 0x000fe80000100a00 */
[----:B------:R-:W-:Y:S04]  /*653c0*/  STL.64 [R1+0x5040], R248 ;  /* 0x005040f801007387 */ /* 0x000fe80000100a00 */
[----:B------:R-:W-:Y:S04]  /*653d0*/  STL.64 [R1+0x5058], R246 ;  /* 0x005058f601007387 */ /* 0x000fe80000100a00 */
[----:B------:R-:W-:Y:S04]  /*653e0*/  STL.64 [R1+0x5050], R244 ;  /* 0x005050f401007387 */ /* 0x000fe80000100a00 */
[----:B------:R-:W-:Y:S04]  /*653f0*/  STL.64 [R1+0x5068], R234 ;  /* 0x005068ea01007387 */ /* 0x000fe80000100a00 */
[----:B------:R-:W-:Y:S04]  /*65400*/  STL.64 [R1+0x5060], R232 ;  /* 0x005060e801007387 */ /* 0x000fe80000100a00 */
[----:B------:R1:W-:Y:S04]  /*65410*/  STL.64 [R1+0x5078], R230 ;  /* 0x005078e601007387 */ /* 0x0003e80000100a00 */
[----:B-1----:R-:W2:Y:S04]  /*65420*/  LDL R231, [R1+0xb34] ;  /* 0x000b340001e77983 */ /* 0x002ea80000100800 */
[----:B------:R-:W-:Y:S04]  /*65430*/  STL.64 [R1+0x5070], R228 ;  /* 0x005070e401007387 */ /* 0x000fe80000100a00 */
[----:B------:R-:W3:Y:S04]  /*65440*/  LDL.LU R180, [R1+0x430] ;  /* 0x0004300001b47983 */ /* 0x000ee80000300800 */
[----:B------:R-:W3:Y:S04]  /*65450*/  LDL.LU R181, [R1+0x434] ;  /* 0x0004340001b57983 */ /* 0x000ee80000300800 */
[----:B------:R-:W3:Y:S04]  /*65460*/  LDL.LU R182, [R1+0x438] ;  /* 0x0004380001b67983 */ /* 0x000ee80000300800 */
[----:B------:R-:W3:Y:S04]  /*65470*/  LDL.LU R183, [R1+0x43c] ;  /* 0x00043c0001b77983 */ /* 0x000ee80000300800 */
[----:B------:R-:W4:Y:S04]  /*65480*/  LDL.LU R200, [R1+0x440] ;  /* 0x0004400001c87983 */ /* 0x000f280000300800 */
[----:B------:R-:W4:Y:S04]  /*65490*/  LDL.LU R201, [R1+0x444] ;  /* 0x0004440001c97983 */ /* 0x000f280000300800 */
[----:B------:R-:W4:Y:S04]  /*654a0*/  LDL.LU R202, [R1+0x448] ;  /* 0x0004480001ca7983 */ /* 0x000f280000300800 */
[----:B------:R-:W4:Y:S04]  /*654b0*/  LDL.LU R203, [R1+0x44c] ;  /* 0x00044c0001cb7983 */ /* 0x000f280000300800 */
        /* <DEDUP_REMOVED lines=28> */
[----:B------:R-:W-:Y:S04]  /*65680*/  STL.64 [R1+0x5088], R226 ;  /* 0x005088e201007387 */ /* 0x000fe80000100a00 */
[----:B------:R-:W-:Y:S04]  /*65690*/  STL.64 [R1+0x5080], R224 ;  /* 0x005080e001007387 */ /* 0x000fe80000100a00 */
[----:B--2---:R-:W-:Y:S04]  /*656a0*/  LDS R81, [R231+0x82180] ;  /* 0x08218000e7517984 */ /* 0x004fe80000000800 */
[----:B------:R-:W1:Y:S04]  /*656b0*/  LDS R83, [R231+0x83180] ;  /* 0x08318000e7537984 */ /* 0x000e680000000800 */
[----:B------:R-:W-:Y:S04]  /*656c0*/  LDS R101, [R231+0x82200] ;  /* 0x08220000e7657984 */ /* 0x000fe80000000800 */
[----:B------:R-:W2:Y:S01]  /*656d0*/  LDS R103, [R231+0x83200] ;  /* 0x08320000e7677984 */ /* 0x000ea20000000800 */
[C---:B----4-:R-:W-:Y:S08]  /*656e0*/  HMMA.1688.F32.TF32 R220, R32.reuse, R22, R200 ;  /* 0x0000001620dc723c */ /* 0x050ff000000810c8 */
[----:B---3--:R-:W-:Y:S08]  /*656f0*/  HMMA.1688.F32.TF32 R32, R32, R106, R180 ;  /* 0x0000006a2020723c */ /* 0x008ff000000810b4 */
[C---:B------:R-:W-:Y:S08]  /*65700*/  HMMA.1688.F32.TF32 R36, R76.reuse, R26, R72 ;  /* 0x0000001a4c24723c */ /* 0x040ff00000081048 */
[C---:B------:R-:W-:Y:S01]  /*65710*/  HMMA.1688.F32.TF32 R40, R76.reuse, R6, R64 ;  /* 0x000000064c28723c */ /* 0x040fe20000081040 */
[----:B------:R-:W-:Y:S07]  /*65720*/  STL.64 [R1+0x5098], R222 ;  /* 0x005098de01007387 */ /* 0x000fee0000100a00 */
[C---:B------:R-:W-:Y:S01]  /*65730*/  HMMA.1688.F32.TF32 R44, R76.reuse, R218, R44 ;  /* 0x000000da4c2c723c */ /* 0x040fe2000008102c */
[----:B------:R-:W-:Y:S07]  /*65740*/  STL.64 [R1+0x5090], R220 ;  /* 0x005090dc01007387 */ /* 0x000fee0000100a00 */
[C---:B------:R-:W-:Y:S01]  /*65750*/  HMMA.1688.F32.TF32 R48, R76.reuse, R126, R48 ;  /* 0x0000007e4c30723c */ /* 0x040fe20000081030 */
[----:B------:R-:W-:Y:S07]  /*65760*/  STL.64 [R1+0x50a8], R34 ;  /* 0x0050a82201007387 */ /* 0x000fee0000100a00 */
[C---:B------:R-:W-:Y:S01]  /*65770*/  HMMA.1688.F32.TF32 R52, R76.reuse, R122, R60 ;  /* 0x0000007a4c34723c */ /* 0x040fe2000008103c */
[----:B------:R3:W-:Y:S07]  /*65780*/  STL.64 [R1+0x50a0], R32 ;  /* 0x0050a02001007387 */ /* 0x0007ee0000100a00 */
[C---:B------:R-:W-:Y:S01]  /*65790*/  HMMA.1688.F32.TF32 R56, R76.reuse, R118, R240 ;  /* 0x000000764c38723c */ /* 0x040fe200000810f0 */
[----:B------:R-:W-:Y:S04]  /*657a0*/  STL.64 [R1+0x50b8], R38 ;  /* 0x0050b82601007387 */ /* 0x000fe80000100a00 */
        /* <DEDUP_REMOVED lines=27> */
[C---:B------:R-:W-:Y:S03]  /*65960*/  HMMA.1688.F32.TF32 R60, R76.reuse, R114, R236 ;  /* 0x000000724c3c723c */ /* 0x040fe600000810ec */
        /* <DEDUP_REMOVED lines=20> */
[----:B------:R-:W-:Y:S04]  /*65ab0*/  STL.64 [R1+0x5118], R62 ;  /* 0x0051183e01007387 */ /* 0x000fe80000100a00 */
[----:B------:R-:W-:Y:S01]  /*65ac0*/  STL.64 [R1+0x5110], R60 ;  /* 0x0051103c01007387 */ /* 0x000fe20000100a00 */
[C---:B--2---:R-:W-:Y:S08]  /*65ad0*/  HMMA.1688.F32.TF32 R64, R76.reuse, R110, R64 ;  /* 0x0000006e4c40723c */ /* 0x044ff00000081040 */
[C---:B------:R-:W-:Y:S11]  /*65ae0*/  HMMA.1688.F32.TF32 R72, R76.reuse, R98, R240 ;  /* 0x000000624c48723c */ /* 0x040ff600000810f0 */
[----:B------:R-:W-:Y:S04]  /*65af0*/  @!UPT UIADD3 URZ, URZ, URZ, URZ ;  /* 0x0000003f3f3ff290 */ /* 0x000fe8000fffe03f */
[----:B------:R-:W-:Y:S04]  /*65b00*/  STL.64 [R1+0x5128], R66 ;  /* 0x0051284201007387 */ /* 0x000fe80000100a00 */
[----:B------:R-:W-:Y:S04]  /*65b10*/  STL.64 [R1+0x5120], R64 ;  /* 0x0051204001007387 */ /* 0x000fe80000100a00 */
[----:B------:R-:W1:Y:S04]  /*65b20*/  LDL.LU R240, [R1+0x650] ;  /* 0x0006500001f07983 */ /* 0x000e680000300800 */
[----:B------:R-:W1:Y:S04]  /*65b30*/  LDL.LU R241, [R1+0x654] ;  /* 0x0006540001f17983 */ /* 0x000e680000300800 */
[----:B------:R-:W1:Y:S04]  /*65b40*/  LDL.LU R242, [R1+0x658] ;  /* 0x0006580001f27983 */ /* 0x000e680000300800 */
[----:B------:R-:W1:Y:S04]  /*65b50*/  LDL.LU R243, [R1+0x65c] ;  /* 0x00065c0001f37983 */ /* 0x000e680000300800 */
[----:B------:R-:W2:Y:S04]  /*65b60*/  LDL.LU R200, [R1+0x640] ;  /* 0x0006400001c87983 */ /* 0x000ea80000300800 */
[----:B------:R-:W2:Y:S04]  /*65b70*/  LDL.LU R201, [R1+0x644] ;  /* 0x0006440001c97983 */ /* 0x000ea80000300800 */
[----:B------:R-:W2:Y:S04]  /*65b80*/  LDL.LU R202, [R1+0x648] ;  /* 0x0006480001ca7983 */ /* 0x000ea80000300800 */
[----:B------:R-:W2:Y:S01]  /*65b90*/  LDL.LU R203, [R1+0x64c] ;  /* 0x00064c0001cb7983 */ /* 0x000ea20000300800 */
[C---:B---3--:R-:W-:Y:S03]  /*65ba0*/  HMMA.1688.F32.TF32 R32, R76.reuse, R70, R236 ;  /* 0x000000464c20723c */ /* 0x048fe600000810ec */
[----:B------:R-:W-:Y:S04]  /*65bb0*/  STL [R1+0x4fdc], R72 ;  /* 0x004fdc4801007387 */ /* 0x000fe80000100800 */
[----:B------:R-:W-:Y:S04]  /*65bc0*/  STL [R1+0x4fd8], R73 ;  /* 0x004fd84901007387 */ /* 0x000fe80000100800 */
[----:B------:R-:W-:Y:S04]  /*65bd0*/  STL [R1+0x4fd4], R74 ;  /* 0x004fd44a01007387 */ /* 0x000fe80000100800 */
[----:B------:R-:W-:Y:S04]  /*65be0*/  STL [R1+0x4fd0], R75 ;  /* 0x004fd04b01007387 */ /* 0x000fe80000100800 */
[----:B------:R-:W3:Y:S04]  /*65bf0*/  LDL.LU R236, [R1+0x630] ;  /* 0x0006300001ec7983 */ /* 0x000ee80000300800 */
[----:B------:R-:W-:Y:S04]  /*65c00*/  STL.64 [R1+0x1270], R32 ;  /* 0x0012702001007387 */ /* 0x000fe80000100a00 */
[----:B------:R4:W-:Y:S04]  /*65c10*/  STL.64 [R1+0x1278], R34 ;  /* 0x0012782201007387 */ /* 0x0009e80000100a00 */
[----:B------:R-:W3:Y:S04]  /*65c20*/  LDL.LU R237, [R1+0x634] ;  /* 0x0006340001ed7983 */ /* 0x000ee80000300800 */
[----:B------:R-:W3:Y:S04]  /*65c30*/  LDL.LU R238, [R1+0x638] ;  /* 0x0006380001ee7983 */ /* 0x000ee80000300800 */
[----:B------:R-:W3:Y:S01]  /*65c40*/  LDL.LU R239, [R1+0x63c] ;  /* 0x00063c0001ef7983 */ /* 0x000ee20000300800 */
[C---:B----4-:R-:W-:Y:S08]  /*65c50*/  HMMA.1688.F32.TF32 R36, R76.reuse, R30, R84 ;  /* 0x0000001e4c24723c */ /* 0x050ff00000081054 */
[C---:B------:R-:W-:Y:S08]  /*65c60*/  HMMA.1688.F32.TF32 R32, R76.reuse, R10, R204 ;  /* 0x0000000a4c20723c */ /* 0x040ff000000810cc */
[C---:B------:R-:W-:Y:S07]  /*65c70*/  HMMA.1688.F32.TF32 R40, R76.reuse, R14, R140 ;  /* 0x0000000e4c28723c */ /* 0x040fee000008108c */
[----:B------:R-:W-:Y:S04]  /*65c80*/  STL.64 [R1+0x1260], R36 ;  /* 0x0012602401007387 */ /* 0x000fe80000100a00 */
[----:B------:R4:W-:Y:S04]  /*65c90*/  STL.64 [R1+0x1268], R38 ;  /* 0x0012682601007387 */ /* 0x0009e80000100a00 */
[----:B------:R-:W-:Y:S04]  /*65ca0*/  STL.64 [R1+0x1250], R32 ;  /* 0x0012502001007387 */ /* 0x000fe80000100a00 */
[----:B------:R4:W-:Y:S02]  /*65cb0*/  STL.64 [R1+0x1258], R34 ;  /* 0x0012582201007387 */ /* 0x0009e40000100a00 */
[C---:B----4-:R-:W-:Y:S08]  /*65cc0*/  HMMA.1688.F32.TF32 R36, R76.reuse, R18, R128 ;  /* 0x000000124c24723c */ /* 0x050ff00000081080 */
[C---:B------:R-:W-:Y:S01]  /*65cd0*/  HMMA.1688.F32.TF32 R32, R76.reuse, R22, R188 ;  /* 0x000000164c20723c */ /* 0x040fe200000810bc */
[----:B------:R-:W-:Y:S04]  /*65ce0*/  STL.64 [R1+0x1240], R40 ;  /* 0x0012402801007387 */ /* 0x000fe80000100a00 */
[----:B------:R-:W-:Y:S03]  /*65cf0*/  STL.64 [R1+0x1248], R42 ;  /* 0x0012482a01007387 */ /* 0x000fe60000100a00 */
[----:B------:R-:W-:Y:S07]  /*65d00*/  HMMA.1688.F32.TF32 R76, R76, R106, R180 ;  /* 0x0000006a4c4c723c */ /* 0x000fee00000810b4 */
[----:B------:R-:W-:Y:S04]  /*65d10*/  STL.64 [R1+0x1230], R36 ;  /* 0x0012302401007387 */ /* 0x000fe80000100a00 */
[----:B------:R-:W-:Y:S04]  /*65d20*/  STL.64 [R1+0x1238], R38 ;  /* 0x0012382601007387 */ /* 0x000fe80000100a00 */
[----:B------:R-:W3:Y:S04]  /*65d30*/  LDL.LU R180, [R1+0x620] ;  /* 0x0006200001b47983 */ /* 0x000ee80000300800 */
[----:B------:R-:W-:Y:S04]  /*65d40*/  STL.64 [R1+0x1220], R32 ;  /* 0x0012202001007387 */ /* 0x000fe80000100a00 */
[----:B------:R1:W-:Y:S04]  /*65d50*/  STL.64 [R1+0x1228], R34 ;  /* 0x0012282201007387 */ /* 0x0003e80000100a00 */
[----:B------:R-:W3:Y:S04]  /*65d60*/  LDL.LU R181, [R1+0x624] ;  /* 0x0006240001b57983 */ /* 0x000ee80000300800 */
[----:B------:R-:W3:Y:S04]  /*65d70*/  LDL.LU R182, [R1+0x628] ;  /* 0x0006280001b67983 */ /* 0x000ee80000300800 */
[----:B------:R-:W3:Y:S04]  /*65d80*/  LDL.LU R183, [R1+0x62c] ;  /* 0x00062c0001b77983 */ /* 0x000ee80000300800 */
[----:B------:R-:W-:Y:S04]  /*65d90*/  STL.64 [R1+0x4f88], R78 ;  /* 0x004f884e01007387 */ /* 0x000fe80000100a00 */
[----:B------:R-:W-:Y:S01]  /*65da0*/  STL.64 [R1+0x4f80], R76 ;  /* 0x004f804c01007387 */ /* 0x000fe20000100a00 */
[C---:B-1----:R-:W-:Y:S03]  /*65db0*/  HMMA.1688.F32.TF32 R32, R80.reuse, R26, R240 ;  /* 0x0000001a5020723c */ /* 0x042fe600000810f0 */
[----:B------:R-:W4:Y:S11]  /*65dc0*/  LDL.LU R240, [R1+0x610] ;  /* 0x0006100001f07983 */ /* 0x000f360000300800 */
[----:B------:R-:W-:Y:S09]  /*65dd0*/  @!UPT UIADD3 URZ, URZ, URZ, URZ ;  /* 0x0000003f3f3ff290 */ /* 0x000ff2000fffe03f */
[----:B------:R-:W-:Y:S04]  /*65de0*/  STL.64 [R1+0x1210], R32 ;  /* 0x0012102001007387 */ /* 0x000fe80000100a00 */
[----:B------:R2:W-:Y:S04]  /*65df0*/  STL.64 [R1+0x1218], R34 ;  /* 0x0012182201007387 */ /* 0x0005e80000100a00 */
[----:B------:R-:W4:Y:S04]  /*65e00*/  LDL.LU R241, [R1+0x614] ;  /* 0x0006140001f17983 */ /* 0x000f280000300800 */
[----:B------:R-:W4:Y:S01]  /*65e10*/  LDL.LU R242, [R1+0x618] ;  /* 0x0006180001f27983 */ /* 0x000f220000300800 */
[C---:B--2---:R-:W-:Y:S03]  /*65e20*/  HMMA.1688.F32.TF32 R32, R80.reuse, R6, R200 ;  /* 0x000000065020723c */ /* 0x044fe600000810c8 */
[----:B------:R-:W4:Y:S11]  /*65e30*/  LDL.LU R243, [R1+0x61c] ;  /* 0x00061c0001f37983 */ /* 0x000f360000300800 */
[----:B------:R-:W-:Y:S10]  /*65e40*/  @!UPT UIADD3 URZ, URZ, URZ, URZ ;  /* 0x0000003f3f3ff290 */ /* 0x000ff4000fffe03f */
[----:B------:R-:W-:Y:S01]  /*65e50*/  IMAD.MOV.U32 R79, RZ, RZ, R32 ;  /* 0x000000ffff4f7224 */ /* 0x000fe200078e0020 */
[----:B------:R-:W-:Y:S01]  /*65e60*/  MOV R77, R34 ;  /* 0x00000022004d7202 */ /* 0x000fe20000000f00 */
[----:B------:R-:W-:Y:S02]  /*65e70*/  IMAD.MOV.U32 R78, RZ, RZ, R33 ;  /* 0x000000ffff4e7224 */ /* 0x000fe400078e0021 */
[----:B------:R-:W-:Y:S02]  /*65e80*/  IMAD.MOV.U32 R76, RZ, RZ, R35 ;  /* 0x000000ffff4c7224 */ /* 0x000fe400078e0023 */
[C---:B---3--:R-:W-:Y:S03]  /*65e90*/  HMMA.1688.F32.TF32 R32, R80.reuse, R218, R236 ;  /* 0x000000da5020723c */ /* 0x048fe600000810ec */
[----:B------:R-:W-:Y:S04]  /*65ea0*/  STL [R1+0x4fec], R76 ;  /* 0x004fec4c01007387 */ /* 0x000fe80000100800 */
[----:B------:R-:W-:Y:S04]  /*65eb0*/  STL [R1+0x4fe8], R78 ;  /* 0x004fe84e01007387 */ /* 0x000fe80000100800 */
[----:B------:R-:W-:Y:S04]  /*65ec0*/  STL [R1+0x4fe4], R79 ;  /* 0x004fe44f01007387 */ /* 0x000fe80000100800 */
[----:B------:R-:W-:Y:S04]  /*65ed0*/  STL [R1+0x4fe0], R77 ;  /* 0x004fe04d01007387 */ /* 0x000fe80000100800 */
[----:B------:R-:W2:Y:S04]  /*65ee0*/  LDL.LU R236, [R1+0x600] ;  /* 0x0006000001ec7983 */ /* 0x000ea80000300800 */
[----:B------:R-:W-:Y:S04]  /*65ef0*/  STL.64 [R1+0x11f0], R32 ;  /* 0x0011f02001007387 */ /* 0x000fe80000100a00 */
[----:B------:R1:W-:Y:S04]  /*65f00*/  STL.64 [R1+0x11f8], R34 ;  /* 0x0011f82201007387 */ /* 0x0003e80000100a00 */
        /* <DEDUP_REMOVED lines=11> */
[C---:B-1----:R-:W-:Y:S03]  /*65fc0*/  HMMA.1688.F32.TF32 R32, R80.reuse, R126, R180 ;  /* 0x0000007e5020723c */ /* 0x042fe600000810b4 */
[----:B------:R-:W3:Y:S11]  /*65fd0*/  LDL.LU R180, [R1+0x5c0] ;  /* 0x0005c00001b47983 */ /* 0x000ef60000300800 */
[----:B------:R-:W-:Y:S09]  /*65fe0*/  @!UPT UIADD3 URZ, URZ, URZ, URZ ;  /* 0x0000003f3f3ff290 */ /* 0x000ff2000fffe03f */
        /* <DEDUP_REMOVED lines=8> */
[----:B------:R-:W3:Y:S01]  /*66070*/  LDL.LU R203, [R1+0x5dc] ;  /* 0x0005dc0001cb7983 */ /* 0x000ee20000300800 */
[----:B----4-:R-:W-:Y:S03]  /*66080*/  HMMA.1688.F32.TF32 R32, R80, R122, R240 ;  /* 0x0000007a5020723c */ /* 0x010fe600000810f0 */
[----:B------:R-:W4:Y:S04]  /*66090*/  LDL.LU R240, [R1+0x5b0] ;  /* 0x0005b00001f07983 */ /* 0x000f280000300800 */
[----:B------:R-:W4:Y:S04]  /*660a0*/  LDL.LU R241, [R1+0x5b4] ;  /* 0x0005b40001f17983 */ /* 0x000f280000300800 */
[----:B------:R-:W4:Y:S04]  /*660b0*/  LDL.LU R242, [R1+0x5b8] ;  /* 0x0005b80001f27983 */ /* 0x000f280000300800 */
[----:B------:R-:W4:Y:S09]  /*660c0*/  LDL.LU R243, [R1+0x5bc] ;  /* 0x0005bc0001f37983 */ /* 0x000f320000300800 */
[----:B------:R-:W-:-:S02]  /*660d0*/  IMAD.MOV.U32 R76, RZ, RZ, R32 ;  /* 0x000000ffff4c7224 */ /* 0x000fc400078e0020 */
[----:B------:R-:W-:Y:S02]  /*660e0*/  IMAD.MOV.U32 R78, RZ, RZ, R33 ;  /* 0x000000ffff4e7224 */ /* 0x000fe400078e0021 */
[----:B------:R-:W-:Y:S02]  /*660f0*/  IMAD.MOV.U32 R79, RZ, RZ, R34 ;  /* 0x000000ffff4f7224 */ /* 0x000fe400078e0022 */
[----:B------:R-:W-:-:S05]  /*66100*/  IMAD.MOV.U32 R77, RZ, RZ, R35 ;  /* 0x000000ffff4d7224 */ /* 0x000fca00078e0023 */
[----:B------:R-:W-:Y:S04]  /*66110*/  STL [R1+0x4ffc], R77 ;  /* 0x004ffc4d01007387 */ /* 0x000fe80000100800 */
[----:B------:R-:W-:Y:S04]  /*66120*/  STL [R1+0x4ff8], R79 ;  /* 0x004ff84f01007387 */ /* 0x000fe80000100800 */
[----:B------:R-:W-:Y:S04]  /*66130*/  STL [R1+0x4ff4], R76 ;  /* 0x004ff44c01007387 */ /* 0x000fe80000100800 */
[----:B------:R-:W-:Y:S01]  /*66140*/  STL [R1+0x4ff0], R78 ;  /* 0x004ff04e01007387 */ /* 0x000fe20000100800 */
[C---:B--2---:R-:W-:Y:S03]  /*66150*/  HMMA.1688.F32.TF32 R32, R80.reuse, R118, R236 ;  /* 0x000000765020723c */ /* 0x044fe600000810ec */
[----:B------:R-:W2:Y:S11]  /*66160*/  LDL.LU R236, [R1+0x5a0] ;  /* 0x0005a00001ec7983 */ /* 0x000eb60000300800 */
[----:B------:R-:W-:Y:S09]  /*66170*/  @!UPT UIADD3 URZ, URZ, URZ, URZ ;  /* 0x0000003f3f3ff290 */ /* 0x000ff2000fffe03f */
[----:B------:R-:W-:Y:S04]  /*66180*/  STL.64 [R1+0x11c0], R32 ;  /* 0x0011c02001007387 */ /* 0x000fe80000100a00 */
[----:B------:R3:W-:Y:S04]  /*66190*/  STL.64 [R1+0x11c8], R34 ;  /* 0x0011c82201007387 */ /* 0x0007e80000100a00 */
[----:B------:R-:W2:Y:S04]  /*661a0*/  LDL.LU R237, [R1+0x5a4] ;  /* 0x0005a40001ed7983 */ /* 0x000ea80000300800 */
[----:B------:R-:W2:Y:S04]  /*661b0*/  LDL.LU R238, [R1+0x5a8] ;  /* 0x0005a80001ee7983 */ /* 0x000ea80000300800 */
[----:B------:R-:W2:Y:S01]  /*661c0*/  LDL.LU R239, [R1+0x5ac] ;  /* 0x0005ac0001ef7983 */ /* 0x000ea20000300800 */
[----:B---3--:R-:W-:Y:S11]  /*661d0*/  HMMA.1688.F32.TF32 R32, R80, R114, R128 ;  /* 0x000000725020723c */ /* 0x008ff60000081080 */
[----:B------:R-:W-:Y:S11]  /*661e0*/  @!UPT UIADD3 URZ, URZ, URZ, URZ ;  /* 0x0000003f3f3ff290 */ /* 0x000ff6000fffe03f */
[----:B------:R-:W-:Y:S01]  /*661f0*/  @!UPT UIADD3 URZ, URZ, URZ, URZ ;  /* 0x0000003f3f3ff290 */ /* 0x000fe2000fffe03f */
[----:B------:R-:W-:Y:S01]  /*66200*/  STL.64 [R1+0x540], R32 ;  /* 0x0005402001007387 */ /* 0x000fe20000100a00 */
[----:B------:R-:W-:-:S03]  /*66210*/  MOV R72, R35 ;  /* 0x0000002300487202 */ /* 0x000fc60000000f00 */
[----:B------:R1:W-:Y:S02]  /*66220*/  STL [R1+0x548], R34 ;  /* 0x0005482201007387 */ /* 0x0003e40000100800 */
[C---:B-1----:R-:W-:Y:S02]  /*66230*/  HMMA.1688.F32.TF32 R32, R80.reuse, R110, R188 ;  /* 0x0000006e5020723c */ /* 0x042fe400000810bc */
[----:B------:R1:W-:Y:S11]  /*66240*/  STL [R1+0x5000], R72 ;  /* 0x0050004801007387 */ /* 0x0003f60000100800 */
[----:B------:R-:W-:Y:S11]  /*66250*/  @!UPT UIADD3 URZ, URZ, URZ, URZ ;  /* 0x0000003f3f3ff290 */ /* 0x000ff6000fffe03f */
[----:B------:R-:W-:Y:S02]  /*66260*/  IMAD.MOV.U32 R77, RZ, RZ, R32 ;  /* 0x000000ffff4d7224 */ /* 0x000fe400078e0020 */
[----:B------:R-:W-:Y:S02]  /*66270*/  IMAD.MOV.U32 R79, RZ, RZ, R33 ;  /* 0x000000ffff4f7224 */ /* 0x000fe400078e0021 */
[----:B------:R-:W-:Y:S02]  /*66280*/  IMAD.MOV.U32 R76, RZ, RZ, R34 ;  /* 0x000000ffff4c7224 */ /* 0x000fe400078e0022 */
[----:B------:R-:W-:Y:S02]  /*66290*/  IMAD.MOV.U32 R78, RZ, RZ, R35 ;  /* 0x000000ffff4e7224 */ /* 0x000fe400078e0023 */
[----:B------:R-:W-:Y:S03]  /*662a0*/  HMMA.1688.F32.TF32 R32, R80, R98, R200 ;  /* 0x000000625020723c */ /* 0x000fe600000810c8 */
[----:B------:R-:W-:Y:S04]  /*662b0*/  STL [R1+0x5010], R78 ;  /* 0x0050104e01007387 */ /* 0x000fe80000100800 */
[----:B------:R-:W-:Y:S04]  /*662c0*/  STL [R1+0x500c], R76 ;  /* 0x00500c4c01007387 */ /* 0x000fe80000100800 */
[----:B------:R-:W-:Y:S04]  /*662d0*/  STL [R1+0x5008], R77 ;  /* 0x0050084d01007387 */ /* 0x000fe80000100800 */
[----:B------:R-:W-:Y:S08]  /*662e0*/  STL [R1+0x5004], R79 ;  /* 0x0050044f01007387 */ /* 0x000ff00000100800 */
[----:B------:R-:W-:Y:S01]  /*662f0*/  STL.64 [R1+0x510], R32 ;  /* 0x0005102001007387 */ /* 0x000fe20000100a00 */
[----:B-1----:R-:W-:-:S03]  /*66300*/  IMAD.MOV.U32 R72, RZ, RZ, R35 ;  /* 0x000000ffff487224 */ /* 0x002fc600078e0023 */
[----:B------:R1:W-:Y:S02]  /*66310*/  STL [R1+0x518], R34 ;  /* 0x0005182201007387 */ /* 0x0003e40000100800 */
[C---:B-1----:R-:W-:Y:S02]  /*66320*/  HMMA.1688.F32.TF32 R32, R80.reuse, R70, R180 ;  /* 0x000000465020723c */ /* 0x042fe400000810b4 */
[----:B------:R-:W-:Y:S11]  /*66330*/  STL [R1+0x5014], R72 ;  /* 0x0050144801007387 */ /* 0x000ff60000100800 */
[----:B------:R-:W-:Y:S11]  /*66340*/  @!UPT UIADD3 URZ, URZ, URZ, URZ ;  /* 0x0000003f3f3ff290 */ /* 0x000ff6000fffe03f */
[----:B------:R-:W-:Y:S01]  /*66350*/  MOV R78, R32 ;  /* 0x00000020004e7202 */ /* 0x000fe20000000f00 */
[----:B------:R-:W-:Y:S02]  /*66360*/  IMAD.MOV.U32 R76, RZ, RZ, R33 ;  /* 0x000000ffff4c7224 */ /* 0x000fe400078e0021 */
[----:B------:R-:W-:Y:S02]  /*66370*/  IMAD.MOV.U32 R77, RZ, RZ, R34 ;  /* 0x000000ffff4d7224 */ /* 0x000fe400078e0022 */
[----:B------:R-:W-:Y:S01]  /*66380*/  IMAD.MOV.U32 R79, RZ, RZ, R35 ;  /* 0x000000ffff4f7224 */ /* 0x000fe200078e0023 */
[----:B------:R-:W-:Y:S04]  /*66390*/  STL [R1+0x5024], R78 ;  /* 0x0050244e01007387 */ /* 0x000fe80000100800 */
[----:B------:R-:W-:Y:S04]  /*663a0*/  STL [R1+0x5020], R76 ;  /* 0x0050204c01007387 */ /* 0x000fe80000100800 */
[----:B------:R-:W-:Y:S04]  /*663b0*/  STL [R1+0x501c], R77 ;  /* 0x00501c4d01007387 */ /* 0x000fe80000100800 */
[----:B------:R-:W-:Y:S01]  /*663c0*/  STL [R1+0x5018], R79 ;  /* 0x0050184f01007387 */ /* 0x000fe20000100800 */
[----:B----4-:R-:W-:Y:S11]  /*663d0*/  HMMA.1688.F32.TF32 R32, R80, R30, R240 ;  /* 0x0000001e5020723c */ /* 0x010ff600000810f0 */
[----:B------:R-:W-:Y:S11]  /*663e0*/  @!UPT UIADD3 URZ, URZ, URZ, URZ ;  /* 0x0000003f3f3ff290 */ /* 0x000ff6000fffe03f */
[----:B------:R-:W-:Y:S01]  /*663f0*/  @!UPT UIADD3 URZ, URZ, URZ, URZ ;  /* 0x0000003f3f3ff290 */ /* 0x000fe2000fffe03f */
[----:B------:R2:W-:Y:S01]  /*66400*/  STL [R1+0x4ec], R35 ;  /* 0x0004ec2301007387 */ /* 0x0005e20000100800 */
[----:B------:R-:W-:Y:S01]  /*66410*/  IMAD.MOV.U32 R73, RZ, RZ, R32 ;  /* 0x000000ffff497224 */ /* 0x000fe200078e0020 */
[----:B------:R-:W-:Y:S01]  /*66420*/  MOV R75, R34 ;  /* 0x00000022004b7202 */ /* 0x000fe20000000f00 */
[----:B------:R-:W-:-:S04]  /*66430*/  IMAD.MOV.U32 R74, RZ, RZ, R33 ;  /* 0x000000ffff4a7224 */ /* 0x000fc800078e0021 */
[----:B------:R-:W-:Y:S04]  /*66440*/  STL [R1+0x5030], R75 ;  /* 0x0050304b01007387 */ /* 0x000fe80000100800 */
[----:B------:R-:W-:Y:S04]  /*66450*/  STL [R1+0x502c], R74 ;  /* 0x00502c4a01007387 */ /* 0x000fe80000100800 */
[----:B------:R-:W-:Y:S01]  /*66460*/  STL [R1+0x5028], R73 ;  /* 0x0050284901007387 */ /* 0x000fe20000100800 */
[----:B--2---:R-:W-:Y:S11]  /*66470*/  HMMA.1688.F32.TF32 R32, R80, R10, R236 ;  /* 0x0000000a5020723c */ /* 0x004ff600000810ec */
[----:B------:R-:W-:Y:S11]  /*66480*/  @!UPT UIADD3 URZ, URZ, URZ, URZ ;  /* 0x0000003f3f3ff290 */ /* 0x000ff6000fffe03f */
[----:B------:R-:W-:Y:S01]  /*66490*/  @!UPT UIADD3 URZ, URZ, URZ, URZ ;  /* 0x0000003f3f3ff290 */ /* 0x000fe2000fffe03f */
[----:B------:R1:W-:Y:S04]  /*664a0*/  STL [R1+0x4d8], R34 ;  /* 0x0004d82201007387 */ /* 0x0003e80000100800 */
[----:B------:R-:W1:Y:S04]  /*664b0*/  LDL.LU R204, [R1+0x590] ;  /* 0x0005900001cc7983 */ /* 0x000e680000300800 */
[----:B------:R-:W1:Y:S04]  /*664c0*/  LDL.LU R205, [R1+0x594] ;  /* 0x0005940001cd7983 */ /* 0x000e680000300800 */
[----:B------:R-:W1:Y:S04]  /*664d0*/  LDL.LU R206, [R1+0x598] ;  /* 0x0005980001ce7983 */ /* 0x000e680000300800 */
[----:B------:R-:W1:Y:S04]  /*664e0*/  LDL.LU R207, [R1+0x59c] ;  /* 0x00059c0001cf7983 */ /* 0x000e680000300800 */
        /* <DEDUP_REMOVED lines=28> */
[----:B------:R-:W-:-:S02]  /*666b0*/  IMAD.MOV.U32 R77, RZ, RZ, R32 ;  /* 0x000000ffff4d7224 */ /* 0x000fc400078e0020 */
[----:B------:R-:W-:Y:S02]  /*666c0*/  IMAD.MOV.U32 R79, RZ, RZ, R33 ;  /* 0x000000ffff4f7224 */ /* 0x000fe400078e0021 */
[----:B------:R-:W-:-:S05]  /*666d0*/  IMAD.MOV.U32 R72, RZ, RZ, R35 ;  /* 0x000000ffff487224 */ /* 0x000fca00078e0023 */
[----:B------:R1:W-:Y:S04]  /*666e0*/  STL [R1+0x503c], R72 ;  /* 0x00503c4801007387 */ /* 0x0003e80000100800 */
[----:B------:R1:W-:Y:S04]  /*666f0*/  STL [R1+0x5038], R79 ;  /* 0x0050384f01007387 */ /* 0x0003e80000100800 */
[----:B------:R1:W-:Y:S02]  /*66700*/  STL [R1+0x5034], R77 ;  /* 0x0050344d01007387 */ /* 0x0003e40000100800 */
[C---:B-1----:R-:W-:Y:S11]  /*66710*/  HMMA.1688.F32.TF32 R32, R80.reuse, R14, R204 ;  /* 0x0000000e5020723c */ /* 0x042ff600000810cc */
[----:B------:R-:W-:Y:S11]  /*66720*/  @!UPT UIADD3 URZ, URZ, URZ, URZ ;  /* 0x0000003f3f3ff290 */ /* 0x000ff6000fffe03f */
[----:B------:R-:W-:Y:S02]  /*66730*/  @!UPT UIADD3 URZ, URZ, URZ, URZ ;  /* 0x0000003f3f3ff290 */ /* 0x000fe4000fffe03f */
[----:B------:R-:W-:Y:S01]  /*66740*/  IMAD.MOV.U32 R74, RZ, RZ, R32 ;  /* 0x000000ffff4a7224 */ /* 0x000fe200078e0020 */
[----:B------:R-:W-:Y:S01]  /*66750*/  MOV R78, R34 ;  /* 0x00000022004e7202 */ /* 0x000fe20000000f00 */
[----:B------:R-:W-:Y:S02]  /*66760*/  IMAD.MOV.U32 R73, RZ, RZ, R33 ;  /* 0x000000ffff497224 */ /* 0x000fe400078e0021 */
[----:B------:R-:W-:Y:S02]  /*66770*/  IMAD.MOV.U32 R76, RZ, RZ, R35 ;  /* 0x000000ffff4c7224 */ /* 0x000fe400078e0023 */
[----:B--2---:R-:W-:Y:S08]  /*66780*/  HMMA.1688.F32.TF32 R32, R80, R18, R140 ;  /* 0x000000125020723c */ /* 0x004ff0000008108c */
[----:B---3--:R-:W-:Y:S11]  /*66790*/  HMMA.1688.F32.TF32 R84, R176, R26, R200 ;  /* 0x0000001ab054723c */ /* 0x008ff600000810c8 */
[----:B------:R-:W-:Y:S05]  /*667a0*/  @!UPT UIADD3 URZ, URZ, URZ, URZ ;  /* 0x0000003f3f3ff290 */ /* 0x000fea000fffe03f */
[----:B------:R-:W-:Y:S02]  /*667b0*/  IMAD.MOV.U32 R72, RZ, RZ, R32 ;  /* 0x000000ffff487224 */ /* 0x000fe400078e0020 */
[----:B------:R-:W-:Y:S02]  /*667c0*/  IMAD.MOV.U32 R79, RZ, RZ, R33 ;  /* 0x000000ffff4f7224 */ /* 0x000fe400078e0021 */
[----:B------:R-:W-:Y:S02]  /*667d0*/  IMAD.MOV.U32 R77, RZ, RZ, R34 ;  /* 0x000000ffff4d7224 */ /* 0x000fe400078e0022 */
[----:B------:R-:W-:Y:S02]  /*667e0*/  IMAD.MOV.U32 R75, RZ, RZ, R35 ;  /* 0x000000ffff4b7224 */ /* 0x000fe400078e0023 */
[C---:B----4-:R-:W-:Y:S08]  /*667f0*/  HMMA.1688.F32.TF32 R32, R80.reuse, R22, R128 ;  /* 0x000000165020723c */ /* 0x050ff00000081080 */
[----:B------:R-:W-:Y:S08]  /*66800*/  HMMA.1688.F32.TF32 R80, R80, R106, R188 ;  /* 0x0000006a5050723c */ /* 0x000ff000000810bc */
[C---:B------:R-:W-:Y:S01]  /*66810*/  HMMA.1688.F32.TF32 R88, R176.reuse, R6, R180 ;  /* 0x00000006b058723c */ /* 0x040fe200000810b4 */
[----:B------:R-:W-:Y:S07]  /*66820*/  STL.64 [R1+0x5148], R74 ;  /* 0x0051484a01007387 */ /* 0x000fee0000100a00 */
[C---:B------:R-:W-:Y:S01]  /*66830*/  HMMA.1688.F32.TF32 R92, R176.reuse, R218, R240 ;  /* 0x000000dab05c723c */ /* 0x040fe200000810f0 */
[----:B------:R-:W-:Y:S04]  /*66840*/  STL.64 [R1+0x5140], R72 ;  /* 0x0051404801007387 */ /* 0x000fe80000100a00 */
[----:B------:R-:W-:Y:S04]  /*66850*/  STL.64 [R1+0x5138], R78 ;  /* 0x0051384e01007387 */ /* 0x000fe80000100a00 */
[----:B------:R-:W-:Y:S04]  /*66860*/  STL.64 [R1+0x5130], R76 ;  /* 0x0051304c01007387 */ /* 0x000fe80000100a00 */
[----:B------:R-:W-:Y:S04]  /*66870*/  STL.64 [R1+0x4f98], R82 ;  /* 0x004f985201007387 */ /* 0x000fe80000100a00 */
[----:B------:R1:W-:Y:S04]  /*66880*/  STL.64 [R1+0x360], R32 ;  /* 0x0003602001007387 */ /* 0x0003e80000100a00 */
[----:B------:R2:W-:Y:S04]  /*66890*/  STL.64 [R1+0x368], R34 ;  /* 0x0003682201007387 */ /* 0x0005e80000100a00 */
        /* <DEDUP_REMOVED lines=71> */
[C---:B---3--:R-:W-:Y:S08]  /*66d10*/  HMMA.1688.F32.TF32 R136, R176.reuse, R118, R136 ;  /* 0x00000076b088723c */ /* 0x048ff00000081088 */
[C---:B----4-:R-:W-:Y:S08]  /*66d20*/  HMMA.1688.F32.TF32 R132, R176.reuse, R122, R132 ;  /* 0x0000007ab084723c */ /* 0x050ff00000081084 */
[C---:B------:R-:W-:Y:S08]  /*66d30*/  HMMA.1688.F32.TF32 R140, R176.reuse, R114, R140 ;  /* 0x00000072b08c723c */ /* 0x040ff0000008108c */
[C---:B------:R-:W-:Y:S07]  /*66d40*/  HMMA.1688.F32.TF32 R144, R176.reuse, R110, R144 ;  /* 0x0000006eb090723c */ /* 0x040fee0000081090 */
[----:B------:R-:W-:Y:S01]  /*66d50*/  STL.64 [R1+0x5168], R134 ;  /* 0x0051688601007387 */ /* 0x000fe20000100a00 */
[C---:B------:R-:W-:Y:S03]  /*66d60*/  HMMA.1688.F32.TF32 R148, R176.reuse, R98, R148 ;  /* 0x00000062b094723c */ /* 0x040fe60000081094 */
[----:B------:R-:W-:Y:S05]  /*66d70*/  STL.64 [R1+0x5160], R132 ;  /* 0x0051608401007387 */ /* 0x000fea0000100a00 */
[C---:B------:R-:W-:Y:S01]  /*66d80*/  HMMA.1688.F32.TF32 R156, R176.reuse, R30, R184 ;  /* 0x0000001eb09c723c */ /* 0x040fe200000810b8 */
[----:B------:R-:W-:Y:S07]  /*66d90*/  STL.64 [R1+0x5178], R138 ;  /* 0x0051788a01007387 */ /* 0x000fee0000100a00 */
        /* <DEDUP_REMOVED lines=15> */
[----:B------:R-:W2:Y:S04]  /*66e90*/  LDL.LU R248, [R1+0x860] ;  /* 0x0008600001f87983 */ /* 0x000ea80000300800 */
[----:B------:R-:W2:Y:S04]  /*66ea0*/  LDL.LU R249, [R1+0x864] ;  /* 0x0008640001f97983 */ /* 0x000ea80000300800 */
[----:B------:R-:W2:Y:S04]  /*66eb0*/  LDL.LU R250, [R1+0x868] ;  /* 0x0008680001fa7983 */ /* 0x000ea80000300800 */
[----:B------:R-:W2:Y:S01]  /*66ec0*/  LDL.LU R251, [R1+0x86c] ;  /* 0x00086c0001fb7983 */ /* 0x000ea20000300800 */
[C---:B------:R-:W-:Y:S03]  /*66ed0*/  HMMA.1688.F32.TF32 R168, R176.reuse, R18, R204 ;  /* 0x00000012b0a8723c */ /* 0x040fe600000810cc */
        /* <DEDUP_REMOVED lines=10> */
[----:B------:R-:W2:Y:S01]  /*66f80*/  LDL.LU R210, [R1+0x7e8] ;  /* 0x0007e80001d27983 */ /* 0x000ea20000300800 */
[C---:B------:R-:W-:Y:S03]  /*66f90*/  HMMA.1688.F32.TF32 R172, R176.reuse, R22, R188 ;  /* 0x00000016b0ac723c */ /* 0x040fe600000810bc */
[----:B------:R-:W2:Y:S04]  /*66fa0*/  LDL.LU R211, [R1+0x7ec] ;  /* 0x0007ec0001d37983 */ /* 0x000ea80000300800 */
[----:B------:R-:W3:Y:S01]  /*66fb0*/  LDL.LU R192, [R1+0x7d0] ;  /* 0x0007d00001c07983 */ /* 0x000ee20000300800 */
[----:B------:R-:W-:Y:S03]  /*66fc0*/  HMMA.1688.F32.TF32 R176, R176, R106, R200 ;  /* 0x0000006ab0b0723c */ /* 0x000fe600000810c8 */
[----:B------:R-:W3:Y:S04]  /*66fd0*/  LDL.LU R193, [R1+0x7d4] ;  /* 0x0007d40001c17983 */ /* 0x000ee80000300800 */
[----:B------:R-:W4:Y:S04]  /*66fe0*/  LDL.LU R194, [R1+0x7d8] ;  /* 0x0007d80001c27983 */ /* 0x000f280000300800 */
[----:B------:R-:W4:Y:S01]  /*66ff0*/  LDL.LU R195, [R1+0x7dc] ;  /* 0x0007dc0001c37983 */ /* 0x000f220000300800 */
[C---:B------:R-:W-:Y:S03]  /*67000*/  HMMA.1688.F32.TF32 R184, R100.reuse, R6, R240 ;  /* 0x0000000664b8723c */ /* 0x040fe600000810f0 */
        /* <DEDUP_REMOVED lines=20> */
[----:B-1----:R-:W4:Y:S04]  /*67150*/  LDL.LU R32, [R1+0x8a0] ;  /* 0x0008a00001207983 */ /* 0x002f280000300800 */
[----:B------:R-:W4:Y:S04]  /*67160*/  LDL.LU R33, [R1+0x8a4] ;  /* 0x0008a40001217983 */ /* 0x000f280000300800 */
[----:B------:R-:W4:Y:S04]  /*67170*/  LDL.LU R34, [R1+0x8a8] ;  /* 0x0008a80001227983 */ /* 0x000f280000300800 */
[----:B------:R-:W4:Y:S04]  /*67180*/  LDL.LU R35, [R1+0x8ac] ;  /* 0x0008ac0001237983 */ /* 0x000f280000300800 */
[----:B------:R-:W4:Y:S04]  /*67190*/  LDL.LU R244, [R1+0x870] ;  /* 0x0008700001f47983 */ /* 0x000f280000300800 */
[----:B------:R-:W4:Y:S04]  /*671a0*/  LDL.LU R245, [R1+0x874] ;  /* 0x0008740001f57983 */ /* 0x000f280000300800 */
[----:B------:R-:W4:Y:S04]  /*671b0*/  LDL.LU R246, [R1+0x878] ;  /* 0x0008780001f67983 */ /* 0x000f280000300800 */
[----:B------:R-:W4:Y:S01]  /*671c0*/  LDL.LU R247, [R1+0x87c] ;  /* 0x00087c0001f77983 */ /* 0x000f220000300800 */
[C---:B--2---:R-:W-:Y:S08]  /*671d0*/  HMMA.1688.F32.TF32 R196, R100.reuse, R122, R208 ;  /* 0x0000007a64c4723c */ /* 0x044ff000000810d0 */
[C---:B---3--:R-:W-:Y:S08]  /*671e0*/  HMMA.1688.F32.TF32 R208, R100.reuse, R110, R212 ;  /* 0x0000006e64d0723c */ /* 0x048ff000000810d4 */
[C---:B----4-:R-:W-:Y:S11]  /*671f0*/  HMMA.1688.F32.TF32 R212, R100.reuse, R98, R240 ;  /* 0x0000006264d4723c */ /* 0x050ff600000810f0 */
[----:B------:R-:W-:Y:S04]  /*67200*/  @!UPT UIADD3 URZ, URZ, URZ, URZ ;  /* 0x0000003f3f3ff290 */ /* 0x000fe8000fffe03f */
[----:B------:R-:W-:Y:S04]  /*67210*/  STL [R1+0x4f20], R208 ;  /* 0x004f20d001007387 */ /* 0x000fe80000100800 */
[----:B------:R-:W-:Y:S04]  /*67220*/  STL [R1+0x4f1c], R209 ;  /* 0x004f1cd101007387 */ /* 0x000fe80000100800 */
[----:B------:R-:W-:Y:S04]  /*67230*/  STL [R1+0x4f18], R210 ;  /* 0x004f18d201007387 */ /* 0x000fe80000100800 */
[----:B------:R-:W-:Y:S01]  /*67240*/  STL [R1+0x4f14], R211 ;  /* 0x004f14d301007387 */ /* 0x000fe20000100800 */
[C---:B------:R-:W-:Y:S03]  /*67250*/  HMMA.1688.F32.TF32 R40, R100.reuse, R14, R224 ;  /* 0x0000000e6428723c */ /* 0x040fe600000810e0 */
[----:B------:R-:W-:Y:S04]  /*67260*/  LDS R240, [R217+0x82280] ;  /* 0x08228000d9f07984 */ /* 0x000fe80000000800 */
[----:B------:R-:W-:Y:S01]  /*67270*/  LDS R242, [R217+0x83280] ;  /* 0x08328000d9f27984 */ /* 0x000fe20000000800 */
[C---:B------:R-:W-:Y:S03]  /*67280*/  HMMA.1688.F32.TF32 R36, R100.reuse, R70, R232 ;  /* 0x000000466424723c */ /* 0x040fe600000810e8 */
[----:B------:R-:W-:Y:S04]  /*67290*/  STL [R1+0x4f30], R212 ;  /* 0x004f30d401007387 */ /* 0x000fe80000100800 */
[----:B------:R-:W-:Y:S04]  /*672a0*/  STL [R1+0x4f2c], R213 ;  /* 0x004f2cd501007387 */ /* 0x000fe80000100800 */
[----:B------:R-:W-:Y:S04]  /*672b0*/  STL [R1+0x4f28], R214 ;  /* 0x004f28d601007387 */ /* 0x000fe80000100800 */
[----:B------:R-:W-:Y:S04]  /*672c0*/  STL [R1+0x4f24], R215 ;  /* 0x004f24d701007387 */ /* 0x000fe80000100800 */
[----:B------:R-:W2:Y:S01]  /*672d0*/  LDL.LU R232, [R1+0x840] ;  /* 0x0008400001e87983 */ /* 0x000ea20000300800 */
[C---:B------:R-:W-:Y:S03]  /*672e0*/  HMMA.1688.F32.TF32 R188, R100.reuse, R218, R236 ;  /* 0x000000da64bc723c */ /* 0x040fe600000810ec */
[----:B------:R-:W-:Y:S04]  /*672f0*/  LDS R236, [R252+0x82280] ;  /* 0x08228000fcec7984 */ /* 0x000fe80000000800 */
[----:B------:R-:W-:Y:S04]  /*67300*/  STL.64 [R1+0x11b0], R36 ;  /* 0x0011b02401007387 */ /* 0x000fe80000100a00 */
[----:B------:R1:W-:Y:S04]  /*67310*/  STL.64 [R1+0x11b8], R38 ;  /* 0x0011b82601007387 */ /* 0x0003e80000100a00 */
[----:B------:R-:W2:Y:S04]  /*67320*/  LDL.LU R233, [R1+0x844] ;  /* 0x0008440001e97983 */ /* 0x000ea80000300800 */
[----:B------:R-:W2:Y:S01]  /*67330*/  LDL.LU R234, [R1+0x848] ;  /* 0x0008480001ea7983 */ /* 0x000ea20000300800 */
[C---:B-1----:R-:W-:Y:S03]  /*67340*/  HMMA.1688.F32.TF32 R36, R100.reuse, R30, R32 ;  /* 0x0000001e6424723c */ /* 0x042fe60000081020 */
[----:B------:R-:W2:Y:S04]  /*67350*/  LDL.LU R235, [R1+0x84c] ;  /* 0x00084c0001eb7983 */ /* 0x000ea80000300800 */
[----:B------:R-:W-:Y:S01]  /*67360*/  LDS R238, [R252+0x83280] ;  /* 0x08328000fcee7984 */ /* 0x000fe20000000800 */
[C---:B------:R-:W-:Y:S03]  /*67370*/  HMMA.1688.F32.TF32 R32, R100.reuse, R10, R220 ;  /* 0x0000000a6420723c */ /* 0x040fe600000810dc */
[----:B------:R-:W-:Y:S04]  /*67380*/  LDS R237, [R3+0x82280] ;  /* 0x0822800003ed7984 */ /* 0x000fe80000000800 */
[----:B------:R-:W1:Y:S04]  /*67390*/  LDS R239, [R3+0x83280] ;  /* 0x0832800003ef7984 */ /* 0x000e680000000800 */
[----:B------:R-:W-:Y:S04]  /*673a0*/  LDS R241, [R231+0x82280] ;  /* 0x08228000e7f17984 */ /* 0x000fe80000000800 */
[----:B------:R-:W3:Y:S04]  /*673b0*/  LDS R243, [R231+0x83280] ;  /* 0x08328000e7f37984 */ /* 0x000ee80000000800 */
[----:B------:R-:W-:Y:S04]  /*673c0*/  STL.64 [R1+0x11a0], R36 ;  /* 0x0011a02401007387 */ /* 0x000fe80000100a00 */
[----:B------:R4:W-:Y:S04]  /*673d0*/  STL.64 [R1+0x11a8], R38 ;  /* 0x0011a82601007387 */ /* 0x0009e80000100a00 */
[----:B------:R-:W-:Y:S04]  /*673e0*/  STL.64 [R1+0x1190], R32 ;  /* 0x0011902001007387 */ /* 0x000fe80000100a00 */
[----:B------:R1:W-:Y:S01]  /*673f0*/  STL.64 [R1+0x1198], R34 ;  /* 0x0011982201007387 */ /* 0x0003e20000100a00 */
[C---:B----4-:R-:W-:Y:S08]  /*67400*/  HMMA.1688.F32.TF32 R36, R100.reuse, R18, R244 ;  /* 0x000000126424723c */ /* 0x050ff000000810f4 */
[C---:B-1----:R-:W-:Y:S01]  /*67410*/  HMMA.1688.F32.TF32 R32, R100.reuse, R22, R248 ;  /* 0x000000166420723c */ /* 0x042fe200000810f8 */
[----:B------:R-:W-:Y:S04]  /*67420*/  STL.64 [R1+0x1180], R40 ;  /* 0x0011802801007387 */ /* 0x000fe80000100a00 */
[----:B------:R-:W-:Y:S04]  /*67430*/  STL.64 [R1+0x1188], R42 ;  /* 0x0011882a01007387 */ /* 0x000fe80000100a00 */
[----:B------:R-:W4:Y:S06]  /*67440*/  LDL.LU R244, [R1+0x9b0] ;  /* 0x0009b00001f47983 */ /* 0x000f2c0000300800 */
[----:B------:R-:W-:Y:S04]  /*67450*/  STL.64 [R1+0x1170], R36 ;  /* 0x0011702401007387 */ /* 0x000fe80000100a00 */
[----:B------:R-:W-:Y:S04]  /*67460*/  STL.64 [R1+0x1178], R38 ;  /* 0x0011782601007387 */ /* 0x000fe80000100a00 */
[----:B------:R1:W-:Y:S04]  /*67470*/  STL.64 [R1+0x1160], R32 ;  /* 0x0011602001007387 */ /* 0x0003e80000100a00 */
[----:B------:R1:W-:Y:S04]  /*67480*/  STL.64 [R1+0x1168], R34 ;  /* 0x0011682201007387 */ /* 0x0003e80000100a00 */
[----:B------:R-:W4:Y:S04]  /*67490*/  LDL.LU R245, [R1+0x9b4] ;  /* 0x0009b40001f57983 */ /* 0x000f280000300800 */
[----:B------:R-:W4:Y:S04]  /*674a0*/  LDL.LU R246, [R1+0x9b8] ;  /* 0x0009b80001f67983 */ /* 0x000f280000300800 */
[----:B------:R-:W4:Y:S04]  /*674b0*/  LDL.LU R247, [R1+0x9bc] ;  /* 0x0009bc0001f77983 */ /* 0x000f280000300800 */
[----:B------:R-:W3:Y:S04]  /*674c0*/  LDL.LU R248, [R1+0x9a0] ;  /* 0x0009a00001f87983 */ /* 0x000ee80000300800 */
[----:B------:R-:W3:Y:S04]  /*674d0*/  LDL.LU R249, [R1+0x9a4] ;  /* 0x0009a40001f97983 */ /* 0x000ee80000300800 */
[----:B------:R-:W3:Y:S04]  /*674e0*/  LDL.LU R250, [R1+0x9a8] ;  /* 0x0009a80001fa7983 */ /* 0x000ee80000300800 */
[----:B------:R-:W3:Y:S04]  /*674f0*/  LDL.LU R251, [R1+0x9ac] ;  /* 0x0009ac0001fb7983 */ /* 0x000ee80000300800 */
[----:B-1----:R-:W3:Y:S04]  /*67500*/  LDL.LU R32, [R1+0x970] ;  /* 0x0009700001207983 */ /* 0x002ee80000300800 */
        /* <DEDUP_REMOVED lines=15> */
[----:B--2---:R-:W-:Y:S03]  /*67600*/  HMMA.1688.F32.TF32 R44, R100, R106, R232 ;  /* 0x0000006a642c723c */ /* 0x004fe600000810e8 */
[----:B------:R-:W2:Y:S11]  /*67610*/  LDL.LU R232, [R1+0x940] ;  /* 0x0009400001e87983 */ /* 0x000eb60000300800 */
[----:B------:R-:W-:Y:S09]  /*67620*/  @!UPT UIADD3 URZ, URZ, URZ, URZ ;  /* 0x0000003f3f3ff290 */ /* 0x000ff2000fffe03f */
[----:B------:R-:W-:Y:S04]  /*67630*/  STL.64 [R1+0xa0], R44 ;  /* 0x0000a02c01007387 */ /* 0x000fe80000100a00 */
[----:B------:R3:W-:Y:S04]  /*67640*/  STL.64 [R1+0xa8], R46 ;  /* 0x0000a82e01007387 */ /* 0x0007e80000100a00 */
[----:B------:R-:W2:Y:S04]  /*67650*/  LDL.LU R233, [R1+0x944] ;  /* 0x0009440001e97983 */ /* 0x000ea80000300800 */
[----:B------:R-:W2:Y:S04]  /*67660*/  LDL.LU R234, [R1+0x948] ;  /* 0x0009480001ea7983 */ /* 0x000ea80000300800 */
[----:B------:R-:W2:Y:S04]  /*67670*/  LDL.LU R235, [R1+0x94c] ;  /* 0x00094c0001eb7983 */ /* 0x000ea80000300800 */
[----:B------:R-:W2:Y:S04]  /*67680*/  LDL.LU R224, [R1+0x950] ;  /* 0x0009500001e07983 */ /* 0x000ea80000300800 */
[----:B------:R-:W2:Y:S04]  /*67690*/  LDL.LU R225, [R1+0x954] ;  /* 0x0009540001e17983 */ /* 0x000ea80000300800 */
[----:B------:R-:W2:Y:S04]  /*676a0*/  LDL.LU R226, [R1+0x958] ;  /* 0x0009580001e27983 */ /* 0x000ea80000300800 */
[----:B------:R-:W2:Y:S01]  /*676b0*/  LDL.LU R227, [R1+0x95c] ;  /* 0x00095c0001e37983 */ /* 0x000ea20000300800 */
[C---:B----4-:R-:W-:Y:S08]  /*676c0*/  HMMA.1688.F32.TF32 R48, R236.reuse, R26, R244 ;  /* 0x0000001aec30723c */ /* 0x050ff000000810f4 */
[C---:B---3--:R-:W-:Y:S11]  /*676d0*/  HMMA.1688.F32.TF32 R44, R236.reuse, R6, R248 ;  /* 0x00000006ec2c723c */ /* 0x048ff600000810f8 */
[----:B------:R-:W-:Y:S11]  /*676e0*/  @!UPT UIADD3 URZ, URZ, URZ, URZ ;  /* 0x0000003f3f3ff290 */ /* 0x000ff6000fffe03f */
[----:B------:R-:W-:Y:S01]  /*676f0*/  @!UPT UIADD3 URZ, URZ, URZ, URZ ;  /* 0x0000003f3f3ff290 */ /* 0x000fe2000fffe03f */
[----:B------:R-:W-:Y:S04]  /*67700*/  STL.64 [R1+0x1140], R44 ;  /* 0x0011402c01007387 */ /* 0x000fe80000100a00 */
[----:B------:R-:W-:Y:S04]  /*67710*/  STL.64 [R1+0x1150], R48 ;  /* 0x0011503001007387 */ /* 0x000fe80000100a00 */
[----:B------:R-:W-:Y:S04]  /*67720*/  STL.64 [R1+0x1158], R50 ;  /* 0x0011583201007387 */ /* 0x000fe80000100a00 */
[----:B------:R-:W-:Y:S04]  /*67730*/  STL [R1+0x1148], R46 ;  /* 0x0011482e01007387 */ /* 0x000fe80000100800 */
[----:B------:R-:W3:Y:S04]  /*67740*/  LDL.LU R244, [R1+0x930] ;  /* 0x0009300001f47983 */ /* 0x000ee80000300800 */
[----:B------:R-:W3:Y:S04]  /*67750*/  LDL.LU R245, [R1+0x934] ;  /* 0x0009340001f57983 */ /* 0x000ee80000300800 */
[----:B------:R-:W3:Y:S04]  /*67760*/  LDL.LU R246, [R1+0x938] ;  /* 0x0009380001f67983 */ /* 0x000ee80000300800 */
[----:B------:R-:W3:Y:S04]  /*67770*/  LDL.LU R247, [R1+0x93c] ;  /* 0x00093c0001f77983 */ /* 0x000ee80000300800 */
[----:B------:R-:W4:Y:S04]  /*67780*/  LDL.LU R248, [R1+0x920] ;  /* 0x0009200001f87983 */ /* 0x000f280000300800 */
[----:B------:R-:W4:Y:S04]  /*67790*/  LDL.LU R249, [R1+0x924] ;  /* 0x0009240001f97983 */ /* 0x000f280000300800 */
[----:B------:R-:W4:Y:S04]  /*677a0*/  LDL.LU R250, [R1+0x928] ;  /* 0x0009280001fa7983 */ /* 0x000f280000300800 */
[----:B------:R-:W4:Y:S01]  /*677b0*/  LDL.LU R251, [R1+0x92c] ;  /* 0x00092c0001fb7983 */ /* 0x000f220000300800 */
[C---:B------:R-:W-:Y:S08]  /*677c0*/  HMMA.1688.F32.TF32 R36, R236.reuse, R126, R36 ;  /* 0x0000007eec24723c */ /* 0x040ff00000081024 */
[----:B------:R-:W-:Y:S01]  /*677d0*/  HMMA.1688.F32.TF32 R40, R236, R218, R40 ;  /* 0x000000daec28723c */ /* 0x000fe20000081028 */
[----:B------:R-:W-:-:S05]  /*677e0*/  MOV R212, R47 ;  /* 0x0000002f00d47202 */ /* 0x000fca0000000f00 */
[----:B------:R1:W-:Y:S09]  /*677f0*/  STL [R1+0x4f34], R212 ;  /* 0x004f34d401007387 */ /* 0x0003f20000100800 */
[----:B------:R-:W-:Y:S01]  /*67800*/  STL.64 [R1+0x1120], R36 ;  /* 0x0011202401007387 */ /* 0x000fe20000100a00 */
[----:B-1----:R-:W-:-:S07]  /*67810*/  IMAD.MOV.U32 R212, RZ, RZ, R39 ;  /* 0x000000ffffd47224 */ /* 0x002fce00078e0027 */
[----:B------:R-:W-:Y:S04]  /*67820*/  STL.64 [R1+0x1130], R40 ;  /* 0x0011302801007387 */ /* 0x000fe80000100a00 */
[----:B------:R-:W-:Y:S04]  /*67830*/  STL.64 [R1+0x1138], R42 ;  /* 0x0011382a01007387 */ /* 0x000fe80000100a00 */
[----:B------:R1:W-:Y:S02]  /*67840*/  STL [R1+0x1128], R38 ;  /* 0x0011282601007387 */ /* 0x0003e40000100800 */
[C---:B-1----:R-:W-:Y:S08]  /*67850*/  HMMA.1688.F32.TF32 R36, R236.reuse, R122, R32 ;  /* 0x0000007aec24723c */ /* 0x042ff00000081020 */
[C---:B------:R-:W-:Y:S01]  /*67860*/  HMMA.1688.F32.TF32 R32, R236.reuse, R118, R220 ;  /* 0x00000076ec20723c */ /* 0x040fe200000810dc */
[----:B------:R1:W-:Y:S11]  /*67870*/  STL [R1+0x4f38], R212 ;  /* 0x004f38d401007387 */ /* 0x0003f60000100800 */
[----:B------:R-:W-:Y:S11]  /*67880*/  @!UPT UIADD3 URZ, URZ, URZ, URZ ;  /* 0x0000003f3f3ff290 */ /* 0x000ff6000fffe03f */
[----:B------:R-:W-:Y:S01]  /*67890*/  @!UPT UIADD3 URZ, URZ, URZ, URZ ;  /* 0x0000003f3f3ff290 */ /* 0x000fe2000fffe03f */
[----:B------:R-:W-:Y:S02]  /*678a0*/  IMAD.MOV.U32 R213, RZ, RZ, R32 ;  /* 0x000000ffffd57224 */ /* 0x000fe400078e0020 */
[----:B------:R-:W-:Y:S02]  /*678b0*/  IMAD.MOV.U32 R214, RZ, RZ, R33 ;  /* 0x000000ffffd67224 */ /* 0x000fe400078e0021 */
[----:B------:R-:W-:Y:S02]  /*678c0*/  IMAD.MOV.U32 R215, RZ, RZ, R34 ;  /* 0x000000ffffd77224 */ /* 0x000fe400078e0022 */
[----:B------:R-:W-:Y:S01]  /*678d0*/  IMAD.MOV.U32 R208, RZ, RZ, R35 ;  /* 0x000000ffffd07224 */ /* 0x000fe200078e0023 */
[----:B------:R-:W-:Y:S04]  /*678e0*/  STL.64 [R1+0x1110], R36 ;  /* 0x0011102401007387 */ /* 0x000fe80000100a00 */
[----:B------:R-:W-:Y:S04]  /*678f0*/  STL.64 [R1+0x1118], R38 ;  /* 0x0011182601007387 */ /* 0x000fe80000100a00 */
[----:B------:R-:W-:Y:S04]  /*67900*/  STL [R1+0x4f48], R208 ;  /* 0x004f48d001007387 */ /* 0x000fe80000100800 */
[----:B------:R-:W-:Y:S04]  /*67910*/  STL [R1+0x4f44], R215 ;  /* 0x004f44d701007387 */ /* 0x000fe80000100800 */
[----:B------:R-:W-:Y:S04]  /*67920*/  STL [R1+0x4f40], R214 ;  /* 0x004f40d601007387 */ /* 0x000fe80000100800 */
[----:B------:R-:W-:Y:S01]  /*67930*/  STL [R1+0x4f3c], R213 ;  /* 0x004f3cd501007387 */ /* 0x000fe20000100800 */
[----:B--2---:R-:W-:Y:S11]  /*67940*/  HMMA.1688.F32.TF32 R32, R236, R114, R224 ;  /* 0x00000072ec20723c */ /* 0x004ff600000810e0 */
[----:B------:R-:W-:Y:S11]  /*67950*/  @!UPT UIADD3 URZ, URZ, URZ, URZ ;  /* 0x0000003f3f3ff290 */ /* 0x000ff6000fffe03f */
[----:B------:R-:W-:Y:S01]  /*67960*/  @!UPT UIADD3 URZ, URZ, URZ, URZ ;  /* 0x0000003f3f3ff290 */ /* 0x000fe2000fffe03f */
[----:B------:R-:W-:Y:S01]  /*67970*/  STL.64 [R1+0x10f0], R32 ;  /* 0x0010f02001007387 */ /* 0x000fe20000100a00 */
[----:B-1----:R-:W-:-:S03]  /*67980*/  MOV R212, R35 ;  /* 0x0000002300d47202 */ /* 0x002fc60000000f00 */
[----:B------:R1:W-:Y:S02]  /*67990*/  STL [R1+0x10f8], R34 ;  /* 0x0010f82201007387 */ /* 0x0003e40000100800 */
[----:B-1----:R-:W-:Y:S02]  /*679a0*/  HMMA.1688.F32.TF32 R32, R236, R110, R232 ;  /* 0x0000006eec20723c */ /* 0x002fe400000810e8 */
[----:B------:R1:W-:Y:S11]  /*679b0*/  STL [R1+0x4f4c], R212 ;  /* 0x004f4cd401007387 */ /* 0x0003f60000100800 */
[----:B------:R-:W-:Y:S11]  /*679c0*/  @!UPT UIADD3 URZ, URZ, URZ, URZ ;  /* 0x0000003f3f3ff290 */ /* 0x000ff6000fffe03f */
[----:B------:R-:W-:Y:S02]  /*679d0*/  IMAD.MOV.U32 R208, RZ, RZ, R32 ;  /* 0x000000ffffd07224 */ /* 0x000fe400078e0020 */
[----:B------:R-:W-:Y:S02]  /*679e0*/  IMAD.MOV.U32 R215, RZ, RZ, R33 ;  /* 0x000000ffffd77224 */ /* 0x000fe400078e0021 */
[----:B------:R-:W-:Y:S02]  /*679f0*/  IMAD.MOV.U32 R214, RZ, RZ, R34 ;  /* 0x000000ffffd67224 */ /* 0x000fe400078e0022 */
[----:B------:R-:W-:-:S05]  /*67a00*/  IMAD.MOV.U32 R213, RZ, RZ, R35 ;  /* 0x000000ffffd57224 */ /* 0x000fca00078e0023 */
[----:B------:R-:W-:Y:S04]  /*67a10*/  STL [R1+0x4f5c], R213 ;  /* 0x004f5cd501007387 */ /* 0x000fe80000100800 */
[----:B------:R-:W-:Y:S01]  /*67a20*/  STL [R1+0x4f58], R214 ;  /* 0x004f58d601007387 */ /* 0x000fe20000100800 */
[----:B---3--:R-:W-:Y:S03]  /*67a30*/  HMMA.1688.F32.TF32 R32, R236, R98, R244 ;  /* 0x00000062ec20723c */ /* 0x008fe600000810f4 */
[----:B------:R-:W-:Y:S04]  /*67a40*/  STL [R1+0x4f54], R208 ;  /* 0x004f54d001007387 */ /* 0x000fe80000100800 */
[----:B------:R-:W-:Y:S11]  /*67a50*/  STL [R1+0x4f50], R215 ;  /* 0x004f50d701007387 */ /* 0x000ff60000100800 */
[----:B------:R-:W-:Y:S05]  /*67a60*/  @!UPT UIADD3 URZ, URZ, URZ, URZ ;  /* 0x0000003f3f3ff290 */ /* 0x000fea000fffe03f */
[----:B------:R-:W-:Y:S01]  /*67a70*/  STL.64 [R1+0x10d0], R32 ;  /* 0x0010d02001007387 */ /* 0x000fe20000100a00 */
[----:B-1----:R-:W-:-:S03]  /*67a80*/  IMAD.MOV.U32 R212, RZ, RZ, R35 ;  /* 0x000000ffffd47224 */ /* 0x002fc600078e0023 */
[----:B------:R4:W-:Y:S02]  /*67a90*/  STL [R1+0x10d8], R34 ;  /* 0x0010d82201007387 */ /* 0x0009e40000100800 */
[----:B----4-:R-:W-:Y:S02]  /*67aa0*/  HMMA.1688.F32.TF32 R32, R236, R70, R248 ;  /* 0x00000046ec20723c */ /* 0x010fe400000810f8 */
[----:B------:R-:W-:Y:S11]  /*67ab0*/  STL [R1+0x4f60], R212 ;  /* 0x004f60d401007387 */ /* 0x000ff60000100800 */
[----:B------:R-:W-:Y:S10]  /*67ac0*/  @!UPT UIADD3 URZ, URZ, URZ, URZ ;  /* 0x0000003f3f3ff290 */ /* 0x000ff4000fffe03f */
[----:B------:R1:W-:Y:S04]  /*67ad0*/  STL [R1+0x10cc], R35 ;  /* 0x0010cc2301007387 */ /* 0x0003e80000100800 */
        /* <DEDUP_REMOVED lines=12> */
[----:B------:R-:W-:-:S03]  /*67ba0*/  MOV R209, R32 ;  /* 0x0000002000d17202 */ /* 0x000fc60000000f00 */
[----:B------:R-:W2:Y:S01]  /*67bb0*/  LDL.LU R220, [R1+0x9f0] ;  /* 0x0009f00001dc7983 */ /* 0x000ea20000300800 */
[----:B------:R-:W-:-:S03]  /*67bc0*/  IMAD.MOV.U32 R210, RZ, RZ, R33 ;  /* 0x000000ffffd27224 */ /* 0x000fc600078e0021 */
[----:B------:R-:W2:Y:S01]  /*67bd0*/  LDL.LU R221, [R1+0x9f4] ;  /* 0x0009f40001dd7983 */ /* 0x000ea20000300800 */
[----:B------:R-:W-:-:S03]  /*67be0*/  IMAD.MOV.U32 R211, RZ, RZ, R34 ;  /* 0x000000ffffd37224 */ /* 0x000fc600078e0022 */
[----:B------:R-:W2:Y:S04]  /*67bf0*/  LDL.LU R222, [R1+0x9f8] ;  /* 0x0009f80001de7983 */ /* 0x000ea80000300800 */
[----:B------:R-:W2:Y:S04]  /*67c00*/  LDL.LU R223, [R1+0x9fc] ;  /* 0x0009fc0001df7983 */ /* 0x000ea80000300800 */
[----:B------:R-:W2:Y:S04]  /*67c10*/  LDL.LU R32, [R1+0x9e0] ;  /* 0x0009e00001207983 */ /* 0x000ea80000300800 */
[----:B------:R-:W2:Y:S04]  /*67c20*/  LDL.LU R33, [R1+0x9e4] ;  /* 0x0009e40001217983 */ /* 0x000ea80000300800 */
[----:B------:R-:W2:Y:S04]  /*67c30*/  LDL.LU R34, [R1+0x9e8] ;  /* 0x0009e80001227983 */ /* 0x000ea80000300800 */
[----:B-1----:R-:W2:Y:S04]  /*67c40*/  LDL.LU R35, [R1+0x9ec] ;  /* 0x0009ec0001237983 */ /* 0x002ea80000300800 */
        /* <DEDUP_REMOVED lines=40> */
[----:B------:R1:W-:Y:S04]  /*67ed0*/  STL [R1+0x4f6c], R211 ;  /* 0x004f6cd301007387 */ /* 0x0003e80000100800 */
[----:B------:R1:W-:Y:S04]  /*67ee0*/  STL [R1+0x4f68], R210 ;  /* 0x004f68d201007387 */ /* 0x0003e80000100800 */
[----:B------:R1:W-:Y:S01]  /*67ef0*/  STL [R1+0x4f64], R209 ;  /* 0x004f64d101007387 */ /* 0x0003e20000100800 */
[C---:B--2---:R-:W-:Y:S08]  /*67f00*/  HMMA.1688.F32.TF32 R72, R236.reuse, R30, R72 ;  /* 0x0000001eec48723c */ /* 0x044ff00000081048 */
[C---:B---3--:R-:W-:Y:S11]  /*67f10*/  HMMA.1688.F32.TF32 R64, R236.reuse, R10, R64 ;  /* 0x0000000aec40723c */ /* 0x048ff60000081040 */
[----:B------:R-:W-:Y:S05]  /*67f20*/  @!UPT UIADD3 URZ, URZ, URZ, URZ ;  /* 0x0000003f3f3ff290 */ /* 0x000fea000fffe03f */
[----:B------:R-:W-:Y:S01]  /*67f30*/  MOV R215, R75 ;  /* 0x0000004b00d77202 */ /* 0x000fe20000000f00 */
[----:B----4-:R-:W-:Y:S01]  /*67f40*/  HMMA.1688.F32.TF32 R60, R236, R14, R60 ;  /* 0x0000000eec3c723c */ /* 0x010fe2000008103c */
[----:B------:R-:W-:Y:S02]  /*67f50*/  IMAD.MOV.U32 R208, RZ, RZ, R74 ;  /* 0x000000ffffd07224 */ /* 0x000fe400078e004a */
[----:B------:R-:W-:Y:S02]  /*67f60*/  IMAD.MOV.U32 R213, RZ, RZ, R72 ;  /* 0x000000ffffd57224 */ /* 0x000fe400078e0048 */
[----:B------:R-:W-:Y:S01]  /*67f70*/  IMAD.MOV.U32 R214, RZ, RZ, R73 ;  /* 0x000000ffffd67224 */ /* 0x000fe200078e0049 */
[----:B------:R2:W-:Y:S01]  /*67f80*/  STL [R1+0x4f7c], R215 ;  /* 0x004f7cd701007387 */ /* 0x0005e20000100800 */
[----:B-1----:R-:W-:-:S03]  /*67f90*/  IMAD.MOV.U32 R211, RZ, RZ, R64 ;  /* 0x000000ffffd37224 */ /* 0x002fc600078e0040 */
[----:B------:R1:W-:Y:S01]  /*67fa0*/  STL [R1+0x4f78], R208 ;  /* 0x004f78d001007387 */ /* 0x0003e20000100800 */
[----:B------:R-:W-:Y:S02]  /*67fb0*/  IMAD.MOV.U32 R210, RZ, RZ, R65 ;  /* 0x000000ffffd27224 */ /* 0x000fe400078e0041 */
[----:B------:R-:W-:Y:S01]  /*67fc0*/  IMAD.MOV.U32 R209, RZ, RZ, R66 ;  /* 0x000000ffffd17224 */ /* 0x000fe200078e0042 */
[----:B------:R3:W-:Y:S01]  /*67fd0*/  STL [R1+0x4f74], R213 ;  /* 0x004f74d501007387 */ /* 0x0007e20000100800 */
[----:B------:R-:W-:-:S03]  /*67fe0*/  IMAD.MOV.U32 R212, RZ, RZ, R67 ;  /* 0x000000ffffd47224 */ /* 0x000fc600078e0043 */
[----:B------:R4:W-:Y:S06]  /*67ff0*/  STL [R1+0x4f70], R214 ;  /* 0x004f70d601007387 */ /* 0x0009ec0000100800 */
[----:B--2---:R-:W-:Y:S01]  /*68000*/  IMAD.MOV.U32 R215, RZ, RZ, R60 ;  /* 0x000000ffffd77224 */ /* 0x004fe200078e003c */
[----:B-1----:R-:W-:Y:S01]  /*68010*/  MOV R208, R61 ;  /* 0x0000003d00d07202 */ /* 0x002fe20000000f00 */
[----:B---3--:R-:W-:Y:S02]  /*68020*/  IMAD.MOV.U32 R213, RZ, RZ, R62 ;  /* 0x000000ffffd57224 */ /* 0x008fe400078e003e */
[----:B----4-:R-:W-:-:S02]  /*68030*/  IMAD.MOV.U32 R214, RZ, RZ, R63 ;  /* 0x000000ffffd67224 */ /* 0x010fc400078e003f */
[C---:B------:R-:W-:Y:S08]  /*68040*/  HMMA.1688.F32.TF32 R60, R236.reuse, R22, R52 ;  /* 0x00000016ec3c723c */ /* 0x040ff00000081034 */
[C---:B------:R-:W-:Y:S08]  /*68050*/  HMMA.1688.F32.TF32 R64, R236.reuse, R18, R56 ;  /* 0x00000012ec40723c */ /* 0x040ff00000081038 */
[----:B------:R-:W-:Y:S01]  /*68060*/  HMMA.1688.F32.TF32 R56, R236, R106, R48 ;  /* 0x0000006aec38723c */ /* 0x000fe20000081030 */
[----:B------:R-:W-:Y:S04]  /*68070*/  LDS R236, [R217+0x82300] ;  /* 0x08230000d9ec7984 */ /* 0x000fe80000000800 */
[----:B------:R-:W-:Y:S03]  /*68080*/  LDS R238, [R217+0x83300] ;  /* 0x08330000d9ee7984 */ /* 0x000fe60000000800 */
[C---:B------:R-:W-:Y:S01]  /*68090*/  HMMA.1688.F32.TF32 R52, R240.reuse, R26, R44 ;  /* 0x0000001af034723c */ /* 0x040fe2000008102c */
[----:B------:R-:W-:Y:S04]  /*680a0*/  LDS R237, [R231+0x82300] ;  /* 0x08230000e7ed7984 */ /* 0x000fe80000000800 */
[----:B------:R-:W-:Y:S03]  /*680b0*/  LDS R239, [R231+0x83300] ;  /* 0x08330000e7ef7984 */ /* 0x000fe60000000800 */
[C---:B------:R-:W-:Y:S08]  /*680c0*/  HMMA.1688.F32.TF32 R48, R240.reuse, R6, R40 ;  /* 0x00000006f030723c */ /* 0x040ff00000081028 */
[C---:B------:R-:W-:Y:S08]  /*680d0*/  HMMA.1688.F32.TF32 R44, R240.reuse, R218, R36 ;  /* 0x000000daf02c723c */ /* 0x040ff00000081024 */
[C---:B------:R-:W-:Y:S08]  /*680e0*/  HMMA.1688.F32.TF32 R40, R240.reuse, R126, R32 ;  /* 0x0000007ef028723c */ /* 0x040ff00000081020 */
        /* <DEDUP_REMOVED lines=22> */
[----:B-1----:R-:W-:Y:S07]  /*68250*/  HMMA.1688.F32.TF32 R32, R240, R98, R248 ;  /* 0x00000062f020723c */ /* 0x002fee00000810f8 */
[----:B------:R-:W-:Y:S04]  /*68260*/  STL.64 [R1+0x210], R40 ;  /* 0x0002102801007387 */ /* 0x000fe80000100a00 */
[----:B------:R-:W-:Y:S04]  /*68270*/  STL.64 [R1+0x218], R42 ;  /* 0x0002182a01007387 */ /* 0x000fe80000100a00 */
[----:B------:R-:W2:Y:S04]  /*68280*/  LDL.LU R244, [R1+0xc90] ;  /* 0x000c900001f47983 */ /* 0x000ea80000300800 */
[----:B------:R-:W-:Y:S04]  /*68290*/  STL.64 [R1+0x220], R36 ;  /* 0x0002202401007387 */ /* 0x000fe80000100a00 */
[----:B------:R-:W-:Y:S04]  /*682a0*/  STL.64 [R1+0x228], R38 ;  /* 0x0002282601007387 */ /* 0x000fe80000100a00 */
[----:B------:R1:W-:Y:S04]  /*682b0*/  STL.64 [R1+0x230], R32 ;  /* 0x0002302001007387 */ /* 0x0003e80000100a00 */
[----:B------:R3:W-:Y:S04]  /*682c0*/  STL.64 [R1+0x238], R34 ;  /* 0x0002382201007387 */ /* 0x0007e80000100a00 */
[----:B------:R-:W2:Y:S04]  /*682d0*/  LDL.LU R245, [R1+0xc94] ;  /* 0x000c940001f57983 */ /* 0x000ea80000300800 */
[----:B------:R-:W2:Y:S04]  /*682e0*/  LDL.LU R246, [R1+0xc98] ;  /* 0x000c980001f67983 */ /* 0x000ea80000300800 */
[----:B------:R-:W2:Y:S04]  /*682f0*/  LDL.LU R247, [R1+0xc9c] ;  /* 0x000c9c0001f77983 */ /* 0x000ea80000300800 */
        /* <DEDUP_REMOVED lines=8> */
[----:B-1----:R-:W2:Y:S04]  /*68380*/  LDL.LU R32, [R1+0xcd0] ;  /* 0x000cd00001207983 */ /* 0x002ea80000300800 */
[----:B------:R-:W2:Y:S04]  /*68390*/  LDL.LU R33, [R1+0xcd4] ;  /* 0x000cd40001217983 */ /* 0x000ea80000300800 */
[----:B---3--:R-:W2:Y:S04]  /*683a0*/  LDL.LU R34, [R1+0xcd8] ;  /* 0x000cd80001227983 */ /* 0x008ea80000300800 */
[----:B------:R-:W2:Y:S04]  /*683b0*/  LDL.LU R35, [R1+0xcdc] ;  /* 0x000cdc0001237983 */ /* 0x000ea80000300800 */
[----:B------:R-:W3:Y:S04]  /*683c0*/  LDL.LU R40, [R1+0xc20] ;  /* 0x000c200001287983 */ /* 0x000ee80000300800 */
[----:B------:R-:W3:Y:S04]  /*683d0*/  LDL.LU R41, [R1+0xc24] ;  /* 0x000c240001297983 */ /* 0x000ee80000300800 */
[----:B------:R-:W3:Y:S04]  /*683e0*/  LDL.LU R42, [R1+0xc28] ;  /* 0x000c2800012a7983 */ /* 0x000ee80000300800 */
[----:B------:R-:W3:Y:S04]  /*683f0*/  LDL.LU R43, [R1+0xc2c] ;  /* 0x000c2c00012b7983 */ /* 0x000ee80000300800 */
        /* <DEDUP_REMOVED lines=72> */
[C---:B------:R-:W-:Y:S08]  /*68880*/  HMMA.1688.F32.TF32 R180, R100.reuse, R26, R180 ;  /* 0x0000001a64b4723c */ /* 0x040ff000000810b4 */
[C---:B------:R-:W-:Y:S08]  /*68890*/  HMMA.1688.F32.TF32 R192, R100.reuse, R126, R192 ;  /* 0x0000007e64c0723c */ /* 0x040ff000000810c0 */
[C---:B------:R-:W-:Y:S08]  /*688a0*/  HMMA.1688.F32.TF32 R200, R100.reuse, R118, R200 ;  /* 0x0000007664c8723c */ /* 0x040ff000000810c8 */
[----:B------:R-:W-:Y:S01]  /*688b0*/  HMMA.1688.F32.TF32 R204, R100, R114, R204 ;  /* 0x0000007264cc723c */ /* 0x000fe200000810cc */
[----:B------:R-:W-:Y:S04]  /*688c0*/  LDS R100, [R252+0x82300] ;  /* 0x08230000fc647984 */ /* 0x000fe80000000800 */
[----:B------:R-:W-:Y:S04]  /*688d0*/  LDS R102, [R252+0x83300] ;  /* 0x08330000fc667984 */ /* 0x000fe80000000800 */
[----:B------:R-:W-:Y:S04]  /*688e0*/  LDS R101, [R3+0x82300] ;  /* 0x0823000003657984 */ /* 0x000fe80000000800 */
[----:B------:R-:W2:Y:S02]  /*688f0*/  LDS R103, [R3+0x83300] ;  /* 0x0833000003677984 */ /* 0x000ea40000000800 */
[C---:B--2---:R-:W-:Y:S08]  /*68900*/  HMMA.1688.F32.TF32 R72, R100.reuse, R6, R72 ;  /* 0x000000066448723c */ /* 0x044ff00000081048 */
[C---:B------:R-:W-:Y:S08]  /*68910*/  HMMA.1688.F32.TF32 R64, R100.reuse, R218, R64 ;  /* 0x000000da6440723c */ /* 0x040ff00000081040 */
[----:B---3--:R-:W-:Y:S08]  /*68920*/  HMMA.1688.F32.TF32 R76, R100, R26, R76 ;  /* 0x0000001a644c723c */ /* 0x008ff0000008104c */
[C---:B----4-:R-:W-:Y:S08]  /*68930*/  HMMA.1688.F32.TF32 R84, R240.reuse, R22, R84 ;  /* 0x00000016f054723c */ /* 0x050ff00000081054 */
[C---:B------:R-:W-:Y:S08]  /*68940*/  HMMA.1688.F32.TF32 R88, R240.reuse, R18, R88 ;  /* 0x00000012f058723c */ /* 0x040ff00000081058 */
[C---:B------:R-:W-:Y:S08]  /*68950*/  HMMA.1688.F32.TF32 R92, R240.reuse, R14, R92 ;  /* 0x0000000ef05c723c */ /* 0x040ff0000008105c */
[C---:B------:R-:W-:Y:S08]  /*68960*/  HMMA.1688.F32.TF32 R132, R240.reuse, R30, R132 ;  /* 0x0000001ef084723c */ /* 0x040ff00000081084 */
[C---:B------:R-:W-:Y:S08]  /*68970*/  HMMA.1688.F32.TF32 R136, R240.reuse, R70, R136 ;  /* 0x00000046f088723c */ /* 0x040ff00000081088 */
[C---:B------:R-:W-:Y:S08]  /*68980*/  HMMA.1688.F32.TF32 R128, R240.reuse, R10, R128 ;  /* 0x0000000af080723c */ /* 0x040ff00000081080 */
[----:B------:R-:W-:Y:S07]  /*68990*/  HMMA.1688.F32.TF32 R80, R240, R106, R80 ;  /* 0x0000006af050723c */ /* 0x000fee0000081050 */
[----:B------:R-:W-:Y:S04]  /*689a0*/  STL.64 [R1+0x240], R136 ;  /* 0x0002408801007387 */ /* 0x000fe80000100a00 */
[----:B------:R-:W-:Y:S01]  /*689b0*/  STL.64 [R1+0x248], R138 ;  /* 0x0002488a01007387 */ /* 0x000fe20000100a00 */
[C---:B------:R-:W-:Y:S03]  /*689c0*/  HMMA.1688.F32.TF32 R52, R100.reuse, R118, R52 ;  /* 0x000000766434723c */ /* 0x040fe60000081034 */
[----:B------:R-:W-:Y:S05]  /*689d0*/  STL.64 [R1+0x270], R132 ;  /* 0x0002708401007387 */ /* 0x000fea0000100a00 */
[C---:B------:R-:W-:Y:S01]  /*689e0*/  HMMA.1688.F32.TF32 R60, R100.reuse, R126, R60 ;  /* 0x0000007e643c723c */ /* 0x040fe2000008103c */
[----:B------:R-:W-:Y:S04]  /*689f0*/  STL.64 [R1+0x278], R134 ;  /* 0x0002788601007387 */ /* 0x000fe80000100a00 */
[----:B------:R-:W-:Y:S03]  /*68a00*/  STL.64 [R1+0x280], R128 ;  /* 0x0002808001007387 */ /* 0x000fe60000100a00 */
[C---:B------:R-:W-:Y:S01]  /*68a10*/  HMMA.1688.F32.TF32 R48, R100.reuse, R114, R48 ;  /* 0x000000726430723c */ /* 0x040fe20000081030 */
[----:B------:R-:W-:Y:S07]  /*68a20*/  STL.64 [R1+0x288], R130 ;  /* 0x0002888201007387 */ /* 0x000fee0000100a00 */
[C---:B------:R-:W-:Y:S01]  /*68a30*/  HMMA.1688.F32.TF32 R56, R100.reuse, R122, R56 ;  /* 0x0000007a6438723c */ /* 0x040fe20000081038 */
[----:B------:R-:W-:Y:S04]  /*68a40*/  STL.64 [R1+0x290], R92 ;  /* 0x0002905c01007387 */ /* 0x000fe80000100a00 */
[----:B------:R-:W-:Y:S03]  /*68a50*/  STL.64 [R1+0x298], R94 ;  /* 0x0002985e01007387 */ /* 0x000fe60000100a00 */
[C---:B------:R-:W-:Y:S01]  /*68a60*/  HMMA.1688.F32.TF32 R40, R100.reuse, R98, R40 ;  /* 0x000000626428723c */ /* 0x040fe20000081028 */
[----:B------:R-:W-:Y:S07]  /*68a70*/  STL.64 [R1+0x2a0], R88 ;  /* 0x0002a05801007387 */ /* 0x000fee0000100a00 */
[C---:B------:R-:W-:Y:S01]  /*68a80*/  HMMA.1688.F32.TF32 R44, R100.reuse, R110, R44 ;  /* 0x0000006e642c723c */ /* 0x040fe2000008102c */
        /* <DEDUP_REMOVED lines=27> */
[----:B------:R-:W-:Y:S04]  /*68c40*/  LDS R240, [R252+0x82380] ;  /* 0x08238000fcf07984 */ /* 0x000fe80000000800 */
[----:B------:R-:W-:Y:S01]  /*68c50*/  LDS R242, [R252+0x83380] ;  /* 0x08338000fcf27984 */ /* 0x000fe20000000800 */
[C---:B--2---:R-:W-:Y:S03]  /*68c60*/  HMMA.1688.F32.TF32 R36, R100.reuse, R10, R220 ;  /* 0x0000000a6424723c */ /* 0x044fe600000810dc */
[----:B------:R-:W-:Y:S04]  /*68c70*/  LDS R241, [R3+0x82380] ;  /* 0x0823800003f17984 */ /* 0x000fe80000000800 */
[----:B------:R-:W1:Y:S01]  /*68c80*/  LDS R243, [R3+0x83380] ;  /* 0x0833800003f37984 */ /* 0x000e620000000800 */
[C---:B------:R-:W-:Y:S07]  /*68c90*/  HMMA.1688.F32.TF32 R32, R100.reuse, R14, R224 ;  /* 0x0000000e6420723c */ /* 0x040fee00000810e0 */
        /* <DEDUP_REMOVED lines=8> */
[-C--:B--2---:R-:W-:Y:S01]  /*68d20*/  HMMA.1688.F32.TF32 R32, R100, R106.reuse, R248 ;  /* 0x0000006a6420723c */ /* 0x084fe200000810f8 */
[----:B------:R-:W-:Y:S04]  /*68d30*/  LDS R100, [R217+0x82380] ;  /* 0x08238000d9647984 */ /* 0x000fe80000000800 */
[----:B------:R2:W-:Y:S04]  /*68d40*/  LDS R102, [R217+0x83380] ;  /* 0x08338000d9667984 */ /* 0x0005e80000000800 */
[----:B------:R-:W-:Y:S04]  /*68d50*/  STL.64 [R1+0x1020], R40 ;  /* 0x0010202801007387 */ /* 0x000fe80000100a00 */
[----:B------:R-:W-:Y:S04]  /*68d60*/  STL.64 [R1+0x1028], R42 ;  /* 0x0010282a01007387 */ /* 0x000fe80000100a00 */
[----:B------:R-:W-:Y:S04]  /*68d70*/  STL.64 [R1+0x1010], R36 ;  /* 0x0010102401007387 */ /* 0x000fe80000100a00 */
[----:B------:R-:W-:Y:S04]  /*68d80*/  STL.64 [R1+0x1018], R38 ;  /* 0x0010182601007387 */ /* 0x000fe80000100a00 */
[----:B------:R3:W-:Y:S04]  /*68d90*/  STL.64 [R1+0x3f0], R32 ;  /* 0x0003f02001007387 */ /* 0x0007e80000100a00 */
[----:B------:R4:W-:Y:S04]  /*68da0*/  STL.64 [R1+0x3f8], R34 ;  /* 0x0003f82201007387 */ /* 0x0009e80000100a00 */
[----:B--2---:R-:W2:Y:S04]  /*68db0*/  LDL.LU R217, [R1+0x51e0] ;  /* 0x0051e00001d97983 */ /* 0x004ea80000300800 */
        /* <DEDUP_REMOVED lines=12> */
[----:B---3--:R-:W3:Y:S04]  /*68e80*/  LDL.LU R32, [R1+0xc00] ;  /* 0x000c000001207983 */ /* 0x008ee80000300800 */
[----:B------:R-:W3:Y:S04]  /*68e90*/  LDL.LU R33, [R1+0xc04] ;  /* 0x000c040001217983 */ /* 0x000ee80000300800 */
[----:B----4-:R-:W3:Y:S04]  /*68ea0*/  LDL.LU R34, [R1+0xc08] ;  /* 0x000c080001227983 */ /* 0x010ee80000300800 */
        /* <DEDUP_REMOVED lines=101> */
[C---:B--2---:R-:W-:Y:S03]  /*69500*/  HMMA.1688.F32.TF32 R64, R236.reuse, R106, R64 ;  /* 0x0000006aec40723c */ /* 0x044fe60000081040 */
[----:B------:R-:W-:Y:S04]  /*69510*/  LDS R101, [R231+0x82380] ;  /* 0x08238000e7657984 */ /* 0x000fe80000000800 */
[----:B------:R-:W2:Y:S01]  /*69520*/  LDS R103, [R231+0x83380] ;  /* 0x08338000e7677984 */ /* 0x000ea20000000800 */
[----:B---3--:R-:W-:Y:S08]  /*69530*/  HMMA.1688.F32.TF32 R72, R236, R22, R72 ;  /* 0x00000016ec48723c */ /* 0x008ff00000081048 */
[----:B-1----:R-:W-:Y:S08]  /*69540*/  HMMA.1688.F32.TF32 R56, R240, R6, R56 ;  /* 0x00000006f038723c */ /* 0x002ff00000081038 */
[C---:B----4-:R-:W-:Y:S08]  /*69550*/  HMMA.1688.F32.TF32 R76, R236.reuse, R18, R76 ;  /* 0x00000012ec4c723c */ /* 0x050ff0000008104c */
        /* <DEDUP_REMOVED lines=15> */
[----:B-1----:R-:W3:Y:S04]  /*69650*/  LDL.LU.64 R162, [R1+0x51d8] ;  /* 0x0051d80001a27983 */ /* 0x002ee80000300a00 */
[----:B------:R-:W3:Y:S04]  /*69660*/  LDL.LU.64 R160, [R1+0x51d0] ;  /* 0x0051d00001a07983 */ /* 0x000ee80000300a00 */
[----:B------:R-:W-:Y:S04]  /*69670*/  STL.64 [R1+0xff0], R156 ;  /* 0x000ff09c01007387 */ /* 0x000fe80000100a00 */
[----:B------:R1:W-:Y:S01]  /*69680*/  STL.64 [R1+0xff8], R158 ;  /* 0x000ff89e01007387 */ /* 0x0003e20000100a00 */
[----:B------:R-:W-:Y:S03]  /*69690*/  HMMA.1688.F32.TF32 R80, R236, R14, R80 ;  /* 0x0000000eec50723c */ /* 0x000fe60000081050 */
[----:B------:R-:W-:Y:S04]  /*696a0*/  LDS R236, [R252+0x84080] ;  /* 0x08408000fcec7984 */ /* 0x000fe80000000800 */
[----:B------:R-:W-:Y:S04]  /*696b0*/  LDS R238, [R252+0x85080] ;  /* 0x08508000fcee7984 */ /* 0x000fe80000000800 */
[----:B-1----:R-:W4:Y:S04]  /*696c0*/  LDL.LU.64 R158, [R1+0x51c8] ;  /* 0x0051c800019e7983 */ /* 0x002f280000300a00 */
[----:B------:R-:W4:Y:S04]  /*696d0*/  LDL.LU.64 R156, [R1+0x51c0] ;  /* 0x0051c000019c7983 */ /* 0x000f280000300a00 */
[----:B------:R-:W-:Y:S04]  /*696e0*/  STL.64 [R1+0xfe0], R152 ;  /* 0x000fe09801007387 */ /* 0x000fe80000100a00 */
[----:B------:R1:W-:Y:S01]  /*696f0*/  STL.64 [R1+0xfe8], R154 ;  /* 0x000fe89a01007387 */ /* 0x0003e20000100a00 */
[C---:B------:R-:W-:Y:S03]  /*69700*/  HMMA.1688.F32.TF32 R60, R240.reuse, R26, R60 ;  /* 0x0000001af03c723c */ /* 0x040fe6000008103c */
[----:B------:R-:W-:Y:S04]  /*69710*/  LDS R237, [R3+0x84080] ;  /* 0x0840800003ed7984 */ /* 0x000fe80000000800 */
[----:B------:R-:W-:Y:S04]  /*69720*/  LDS R239, [R3+0x85080] ;  /* 0x0850800003ef7984 */ /* 0x000fe80000000800 */
        /* <DEDUP_REMOVED lines=8> */
[----:B------:R-:W-:Y:S04]  /*697b0*/  STL.64 [R1+0xfc8], R146 ;  /* 0x000fc89201007387 */ /* 0x000fe80000100a00 */
[----:B------:R-:W-:Y:S04]  /*697c0*/  STL.64 [R1+0xfb0], R140 ;  /* 0x000fb08c01007387 */ /* 0x000fe80000100a00 */
[----:B------:R-:W-:Y:S01]  /*697d0*/  STL.64 [R1+0xfb8], R142 ;  /* 0x000fb88e01007387 */ /* 0x000fe20000100a00 */
[C---:B------:R-:W-:Y:S03]  /*697e0*/  HMMA.1688.F32.TF32 R48, R240.reuse, R126, R48 ;  /* 0x0000007ef030723c */ /* 0x040fe60000081030 */
        /* <DEDUP_REMOVED lines=35> */
[----:B------:R1:W-:Y:S04]  /*69a20*/  STL.64 [R1+0x598], R42 ;  /* 0x0005982a01007387 */ /* 0x0003e80000100a00 */
[----:B------:R-:W-:Y:S04]  /*69a30*/  STL.64 [R1+0x5c0], R36 ;  /* 0x0005c02401007387 */ /* 0x000fe80000100a00 */
[----:B------:R1:W-:Y:S02]  /*69a40*/  STL.64 [R1+0x5c8], R38 ;  /* 0x0005c82601007387 */ /* 0x0003e40000100a00 */
[C---:B-1----:R-:W-:Y:S08]  /*69a50*/  HMMA.1688.F32.TF32 R40, R240.reuse, R98, R220 ;  /* 0x00000062f028723c */ /* 0x042ff000000810dc */
[C---:B------:R-:W-:Y:S01]  /*69a60*/  HMMA.1688.F32.TF32 R36, R240.reuse, R70, R224 ;  /* 0x00000046f024723c */ /* 0x040fe200000810e0 */
[----:B------:R-:W-:Y:S04]  /*69a70*/  STL.64 [R1+0x5f0], R32 ;  /* 0x0005f02001007387 */ /* 0x000fe80000100a00 */
[----:B------:R1:W-:Y:S10]  /*69a80*/  STL.64 [R1+0x5f8], R34 ;  /* 0x0005f82201007387 */ /* 0x0003f40000100a00 */
[----:B------:R-:W-:Y:S01]  /*69a90*/  STL.64 [R1+0x620], R40 ;  /* 0x0006202801007387 */ /* 0x000fe20000100a00 */
[C---:B-1----:R-:W-:Y:S03]  /*69aa0*/  HMMA.1688.F32.TF32 R32, R240.reuse, R30, R232 ;  /* 0x0000001ef020723c */ /* 0x042fe600000810e8 */
[----:B------:R1:W-:Y:S04]  /*69ab0*/  STL.64 [R1+0x628], R42 ;  /* 0x0006282a01007387 */ /* 0x0003e80000100a00 */
[----:B------:R-:W-:Y:S04]  /*69ac0*/  STL.64 [R1+0x660], R36 ;  /* 0x0006602401007387 */ /* 0x000fe80000100a00 */
[----:B------:R1:W-:Y:S02]  /*69ad0*/  STL.64 [R1+0x668], R38 ;  /* 0x0006682601007387 */ /* 0x0003e40000100a00 */
[C---:B-1----:R-:W-:Y:S08]  /*69ae0*/  HMMA.1688.F32.TF32 R40, R240.reuse, R10, R244 ;  /* 0x0000000af028723c */ /* 0x042ff000000810f4 */
[C---:B------:R-:W-:Y:S02]  /*69af0*/  HMMA.1688.F32.TF32 R36, R240.reuse, R14, R248 ;  /* 0x0000000ef024723c */ /* 0x040fe400000810f8 */
[----:B------:R1:W-:Y:S04]  /*69b00*/  STL.64 [R1+0x690], R32 ;  /* 0x0006902001007387 */ /* 0x0003e80000100a00 */
[----:B------:R3:W-:Y:S04]  /*69b10*/  STL.64 [R1+0x698], R34 ;  /* 0x0006982201007387 */ /* 0x0007e80000100a00 */
[----:B-1----:R-:W2:Y:S05]  /*69b20*/  LDL.LU R32, [R1+0x170] ;  /* 0x0001700001207983 */ /* 0x002eaa0000300800 */
[----:B------:R-:W-:Y:S04]  /*69b30*/  STL.64 [R1+0x6c0], R40 ;  /* 0x0006c02801007387 */ /* 0x000fe80000100a00 */
[----:B------:R-:W-:Y:S04]  /*69b40*/  STL.64 [R1+0x6c8], R42 ;  /* 0x0006c82a01007387 */ /* 0x000fe80000100a00 */
[----:B------:R1:W-:Y:S04]  /*69b50*/  STL.64 [R1+0x6f0], R36 ;  /* 0x0006f02401007387 */ /* 0x0003e80000100a00 */
[----:B------:R1:W-:Y:S04]  /*69b60*/  STL.64 [R1+0x6f8], R38 ;  /* 0x0006f82601007387 */ /* 0x0003e80000100a00 */
[----:B------:R-:W2:Y:S04]  /*69b70*/  LDL.LU R33, [R1+0x174] ;  /* 0x0001740001217983 */ /* 0x000ea80000300800 */
[----:B---3--:R-:W3:Y:S04]  /*69b80*/  LDL.LU R34, [R1+0x178] ;  /* 0x0001780001227983 */ /* 0x008ee80000300800 */
[----:B------:R-:W3:Y:S04]  /*69b90*/  LDL.LU R35, [R1+0x17c] ;  /* 0x00017c0001237983 */ /* 0x000ee80000300800 */
        /* <DEDUP_REMOVED lines=52> */
[----:B--2---:R-:W-:Y:S08]  /*69ee0*/  HMMA.1688.F32.TF32 R72, R240, R22, R60 ;  /* 0x00000016f048723c */ /* 0x004ff0000008103c */
[----:B------:R-:W-:Y:S08]  /*69ef0*/  HMMA.1688.F32.TF32 R60, R100, R26, R232 ;  /* 0x0000001a643c723c */ /* 0x000ff000000810e8 */
[C---:B---3--:R-:W-:Y:S08]  /*69f00*/  HMMA.1688.F32.TF32 R76, R240.reuse, R18, R64 ;  /* 0x00000012f04c723c */ /* 0x048ff00000081040 */
[----:B----4-:R-:W-:Y:S01]  /*69f10*/  HMMA.1688.F32.TF32 R64, R240, R106, R224 ;  /* 0x0000006af040723c */ /* 0x010fe200000810e0 */
[----:B------:R-:W-:Y:S01]  /*69f20*/  IMAD.MOV.U32 R235, RZ, RZ, R4 ;  /* 0x000000ffffeb7224 */ /* 0x000fe200078e0004 */
[----:B------:R-:W-:Y:S06]  /*69f30*/  LDS R241, [R231+0x84000] ;  /* 0x08400000e7f17984 */ /* 0x000fec0000000800 */
[C---:B------:R-:W-:Y:S07]  /*69f40*/  HMMA.1688.F32.TF32 R52, R100.reuse, R218, R52 ;  /* 0x000000da6434723c */ /* 0x040fee0000081034 */
[----:B------:R-:W-:Y:S04]  /*69f50*/  STL.64 [R1+0x720], R76 ;  /* 0x0007204c01007387 */ /* 0x000fe80000100a00 */
[----:B------:R-:W-:Y:S04]  /*69f60*/  STL.64 [R1+0x728], R78 ;  /* 0x0007284e01007387 */ /* 0x000fe80000100a00 */
[----:B------:R-:W-:Y:S04]  /*69f70*/  STL.64 [R1+0x760], R72 ;  /* 0x0007604801007387 */ /* 0x000fe80000100a00 */
[----:B------:R-:W-:Y:S04]  /*69f80*/  STL.64 [R1+0x768], R74 ;  /* 0x0007684a01007387 */ /* 0x000fe80000100a00 */
[----:B------:R-:W2:Y:S04]  /*69f90*/  LDL.LU R224, [R1+0xdc0] ;  /* 0x000dc00001e07983 */ /* 0x000ea80000300800 */
[----:B------:R-:W-:Y:S04]  /*69fa0*/  STL.64 [R1+0x750], R64 ;  /* 0x0007504001007387 */ /* 0x000fe80000100a00 */
[----:B------:R-:W-:Y:S04]  /*69fb0*/  STL.64 [R1+0x758], R66 ;  /* 0x0007584201007387 */ /* 0x000fe80000100a00 */
[----:B------:R-:W-:Y:S04]  /*69fc0*/  STL.64 [R1+0x740], R60 ;  /* 0x0007403c01007387 */ /* 0x000fe80000100a00 */
[----:B------:R-:W-:Y:S04]  /*69fd0*/  STL.64 [R1+0x748], R62 ;  /* 0x0007483e01007387 */ /* 0x000fe80000100a00 */
[----:B------:R-:W2:Y:S04]  /*69fe0*/  LDL.LU R225, [R1+0xdc4] ;  /* 0x000dc40001e17983 */ /* 0x000ea80000300800 */
[----:B------:R-:W2:Y:S04]  /*69ff0*/  LDL.LU R226, [R1+0xdc8] ;  /* 0x000dc80001e27983 */ /* 0x000ea80000300800 */
[----:B------:R-:W2:Y:S04]  /*6a000*/  LDL.LU R227, [R1+0xdcc] ;  /* 0x000dcc0001e37983 */ /* 0x000ea80000300800 */
[----:B------:R-:W3:Y:S04]  /*6a010*/  LDL.LU R232, [R1+0xdd0] ;  /* 0x000dd00001e87983 */ /* 0x000ee80000300800 */
[----:B------:R-:W4:Y:S01]  /*6a020*/  LDL R4, [R1+0x301c] ;  /* 0x00301c0001047983 */ /* 0x000f220000100800 */
[----:B------:R-:W-:Y:S01]  /*6a030*/  HMMA.1688.F32.TF32 R56, R100, R6, R56 ;  /* 0x000000066438723c */ /* 0x000fe20000081038 */
[----:B------:R-:W-:-:S02]  /*6a040*/  IMAD.MOV.U32 R233, RZ, RZ, R217 ;  /* 0x000000ffffe97224 */ /* 0x000fc400078e00d9 */
[----:B------:R-:W-:Y:S01]  /*6a050*/  IMAD.MOV.U32 R234, RZ, RZ, R216 ;  /* 0x000000ffffea7224 */ /* 0x000fe200078e00d8 */
[----:B------:R-:W-:Y:S04]  /*6a060*/  LDS R218, [R252+0x85000] ;  /* 0x08500000fcda7984 */ /* 0x000fe80000000800 */
[----:B------:R-:W-:Y:S04]  /*6a070*/  LDS R216, [R252+0x84000] ;  /* 0x08400000fcd87984 */ /* 0x000fe80000000800 */
[----:B------:R-:W-:Y:S04]  /*6a080*/  LDS R217, [R3+0x84000] ;  /* 0x0840000003d97984 */ /* 0x000fe80000000800 */
[----:B------:R-:W-:Y:S04]  /*6a090*/  LDS R219, [R3+0x85000] ;  /* 0x0850000003db7984 */ /* 0x000fe80000000800 */
[----:B------:R-:W-:Y:S04]  /*6a0a0*/  LDS R243, [R231+0x85000] ;  /* 0x08500000e7f37984 */ /* 0x000fe80000000800 */
[----:B------:R-:W-:Y:S04]  /*6a0b0*/  STL.64 [R1+0x710], R56 ;  /* 0x0007103801007387 */ /* 0x000fe80000100a00 */
[----:B------:R1:W-:Y:S04]  /*6a0c0*/  STL.64 [R1+0x718], R58 ;  /* 0x0007183a01007387 */ /* 0x0003e80000100a00 */
[----:B------:R-:W-:Y:S04]  /*6a0d0*/  STL.64 [R1+0x6e0], R52 ;  /* 0x0006e03401007387 */ /* 0x000fe80000100a00 */
[----:B------:R1:W-:Y:S02]  /*6a0e0*/  STL.64 [R1+0x6e8], R54 ;  /* 0x0006e83601007387 */ /* 0x0003e40000100a00 */
[C---:B-1----:R-:W-:Y:S08]  /*6a0f0*/  HMMA.1688.F32.TF32 R56, R100.reuse, R126, R244 ;  /* 0x0000007e6438723c */ /* 0x042ff000000810f4 */
[C---:B------:R-:W-:Y:S11]  /*6a100*/  HMMA.1688.F32.TF32 R52, R100.reuse, R122, R248 ;  /* 0x0000007a6434723c */ /* 0x040ff600000810f8 */
[----:B------:R-:W-:Y:S04]  /*6a110*/  @!UPT UIADD3 URZ, URZ, URZ, URZ ;  /* 0x0000003f3f3ff290 */ /* 0x000fe8000fffe03f */
[----:B------:R-:W-:Y:S04]  /*6a120*/  STL.64 [R1+0x6b0], R56 ;  /* 0x0006b03801007387 */ /* 0x000fe80000100a00 */
[----:B------:R-:W-:Y:S04]  /*6a130*/  STL.64 [R1+0x6b8], R58 ;  /* 0x0006b83a01007387 */ /* 0x000fe80000100a00 */
[----:B------:R-:W-:Y:S04]  /*6a140*/  STL.64 [R1+0x680], R52 ;  /* 0x0006803401007387 */ /* 0x000fe80000100a00 */
[----:B------:R1:W-:Y:S02]  /*6a150*/  STL.64 [R1+0x688], R54 ;  /* 0x0006883601007387 */ /* 0x0003e40000100a00 */
[C---:B-1----:R-:W-:Y:S08]  /*6a160*/  HMMA.1688.F32.TF32 R52, R100.reuse, R118, R48 ;  /* 0x000000766434723c */ /* 0x042ff00000081030 */
[C---:B------:R-:W-:Y:S08]  /*6a170*/  HMMA.1688.F32.TF32 R48, R100.reuse, R114, R44 ;  /* 0x000000726430723c */ /* 0x040ff0000008102c */
[C---:B------:R-:W-:Y:S08]  /*6a180*/  HMMA.1688.F32.TF32 R44, R100.reuse, R110, R40 ;  /* 0x0000006e642c723c */ /* 0x040ff00000081028 */
[C---:B------:R-:W-:Y:S08]  /*6a190*/  HMMA.1688.F32.TF32 R40, R100.reuse, R98, R36 ;  /* 0x000000626428723c */ /* 0x040ff00000081024 */
[C---:B------:R-:W-:Y:S08]  /*6a1a0*/  HMMA.1688.F32.TF32 R36, R100.reuse, R70, R32 ;  /* 0x000000466424723c */ /* 0x040ff00000081020 */
[----:B------:R-:W-:Y:S01]  /*6a1b0*/  HMMA.1688.F32.TF32 R32, R100, R30, R220 ;  /* 0x0000001e6420723c */ /* 0x000fe200000810dc */
[----:B------:R-:W-:Y:S04]  /*6a1c0*/  STL.64 [R1+0x650], R52 ;  /* 0x0006503401007387 */ /* 0x000fe80000100a00 */
[----:B------:R-:W-:Y:S04]  /*6a1d0*/  STL.64 [R1+0x658], R54 ;  /* 0x0006583601007387 */ /* 0x000fe80000100a00 */
[----:B------:R-:W-:Y:S04]  /*6a1e0*/  STL.64 [R1+0x640], R48 ;  /* 0x0006403001007387 */ /* 0x000fe80000100a00 */
[----:B------:R-:W-:Y:S04]  /*6a1f0*/  STL.64 [R1+0x648], R50 ;  /* 0x0006483201007387 */ /* 0x000fe80000100a00 */
[----:B------:R-:W-:Y:S04]  /*6a200*/  STL.64 [R1+0x610], R44 ;  /* 0x0006102c01007387 */ /* 0x000fe80000100a00 */
[----:B------:R-:W-:Y:S04]  /*6a210*/  STL.64 [R1+0x618], R46 ;  /* 0x0006182e01007387 */ /* 0x000fe80000100a00 */
[----:B------:R-:W-:Y:S01]  /*6a220*/  STL.64 [R1+0x5e0], R40 ;  /* 0x0005e02801007387 */ /* 0x000fe20000100a00 */
[----:B------:R-:W-:-:S03]  /*6a230*/  IMAD.MOV.U32 R251, RZ, RZ, R5 ;  /* 0x000000fffffb7224 */ /* 0x000fc600078e0005 */
[----:B------:R-:W-:Y:S04]  /*6a240*/  STL.64 [R1+0x5e8], R42 ;  /* 0x0005e82a01007387 */ /* 0x000fe80000100a00 */
[----:B------:R-:W-:Y:S01]  /*6a250*/  STL.64 [R1+0x5b0], R36 ;  /* 0x0005b02401007387 */ /* 0x000fe20000100a00 */
[----:B------:R-:W-:-:S03]  /*6a260*/  IMAD.MOV.U32 R249, RZ, RZ, R9 ;  /* 0x000000fffff97224 */ /* 0x000fc600078e0009 */
[----:B------:R-:W-:Y:S01]  /*6a270*/  STL.64 [R1+0x5b8], R38 ;  /* 0x0005b82601007387 */ /* 0x000fe20000100a00 */
[----:B------:R-:W-:-:S03]  /*6a280*/  MOV R250, R8 ;  /* 0x0000000800fa7202 */ /* 0x000fc60000000f00 */
[----:B------:R-:W-:Y:S04]  /*6a290*/  STL.64 [R1+0x580], R32 ;  /* 0x0005802001007387 */ /* 0x000fe80000100a00 */
[----:B------:R2:W-:Y:S01]  /*6a2a0*/  STL.64 [R1+0x588], R34 ;  /* 0x0005882201007387 */ /* 0x0005e20000100a00 */
[----:B------:R-:W-:Y:S01]  /*6a2b0*/  MOV R244, R121 ;  /* 0x0000007900f47202 */ /* 0x000fe20000000f00 */
[----:B------:R-:W-:Y:S02]  /*6a2c0*/  IMAD.MOV.U32 R245, RZ, RZ, R120 ;  /* 0x000000fffff57224 */ /* 0x000fe400078e0078 */
[----:B------:R-:W-:Y:S02]  /*6a2d0*/  IMAD.MOV.U32 R246, RZ, RZ, R97 ;  /* 0x000000fffff67224 */ /* 0x000fe400078e0061 */
[----:B------:R-:W-:-:S02]  /*6a2e0*/  IMAD.MOV.U32 R247, RZ, RZ, R96 ;  /* 0x000000fffff77224 */ /* 0x000fc400078e0060 */
[----:B------:R-:W-:Y:S01]  /*6a2f0*/  IMAD.MOV.U32 R248, RZ, RZ, R69 ;  /* 0x000000fffff87224 */ /* 0x000fe200078e0045 */
[----:B--2---:R-:W-:Y:S01]  /*6a300*/  HMMA.1688.F32.TF32 R32, R100, R10, R224 ;  /* 0x0000000a6420723c */ /* 0x004fe200000810e0 */
[----:B----4-:R-:W-:-:S05]  /*6a310*/  IMAD R0, R0, 0x40000, R4 ;  /* 0x0004000000007824 */ /* 0x010fca00078e0204 */
[----:B------:R-:W1:Y:S04]  /*6a320*/  LDSM.16.M88.4 R4, [R0] ;  /* 0x000000000004783b */ /* 0x000e680000000200 */
[----:B------:R-:W2:Y:S04]  /*6a330*/  LDSM.16.M88.4 R8, [R0+0x4000] ;  /* 0x004000000008783b */ /* 0x000ea80000000200 */
[----:B------:R-:W-:Y:S04]  /*6a340*/  LDSM.16.M88.4 R96, [R0+0x20000] ;  /* 0x020000000060783b */ /* 0x000fe80000000200 */
[----:B------:R-:W-:Y:S04]  /*6a350*/  LDSM.16.M88.4 R120, [R0+0x38000] ;  /* 0x038000000078783b */ /* 0x000fe80000000200 */
[----:B-1----:R-:W-:Y:S04]  /*6a360*/  STL [R1+0x4dc0], R6 ;  /* 0x004dc00601007387 */ /* 0x002fe80000100800 */
[----:B------:R-:W-:Y:S04]  /*6a370*/  STL [R1+0x4dbc], R7 ;  /* 0x004dbc0701007387 */ /* 0x000fe80000100800 */
[----:B--2---:R-:W-:Y:S04]  /*6a380*/  STL [R1+0x4dc4], R10 ;  /* 0x004dc40a01007387 */ /* 0x004fe80000100800 */
[----:B------:R-:W-:Y:S04]  /*6a390*/  STL.64 [R1+0x570], R32 ;  /* 0x0005702001007387 */ /* 0x000fe80000100a00 */
[----:B------:R3:W-:Y:S02]  /*6a3a0*/  STL.64 [R1+0x578], R34 ;  /* 0x0005782201007387 */ /* 0x0007e40000100a00 */
[C---:B---3--:R-:W-:Y:S02]  /*6a3b0*/  HMMA.1688.F32.TF32 R32, R100.reuse, R14, R232 ;  /* 0x0000000e6420723c */ /* 0x048fe400000810e8 */
[----:B------:R-:W-:Y:S05]  /*6a3c0*/  STL [R1+0x4db8], R11 ;  /* 0x004db80b01007387 */ /* 0x000fea0000100800 */
[----:B------:R-:W-:Y:S01]  /*6a3d0*/  IMAD.MOV.U32 R234, RZ, RZ, R13 ;  /* 0x000000ffffea7224 */ /* 0x000fe200078e000d */
[----:B------:R-:W-:Y:S01]  /*6a3e0*/  MOV R235, R12 ;  /* 0x0000000c00eb7202 */ /* 0x000fe20000000f00 */
[----:B------:R-:W-:Y:S01]  /*6a3f0*/  IMAD.MOV.U32 R232, RZ, RZ, R17 ;  /* 0x000000ffffe87224 */ /* 0x000fe200078e0011 */
[----:B------:R-:W1:Y:S01]  /*6a400*/  LDSM.16.M88.4 R12, [R0+0x8000] ;  /* 0x00800000000c783b */ /* 0x000e620000000200 */
[----:B------:R-:W-:Y:S11]  /*6a410*/  IMAD.MOV.U32 R233, RZ, RZ, R16 ;  /* 0x000000ffffe97224 */ /* 0x000ff600078e0010 */
[----:B------:R-:W-:Y:S01]  /*6a420*/  @!UPT UIADD3 URZ, URZ, URZ, URZ ;  /* 0x0000003f3f3ff290 */ /* 0x000fe2000fffe03f */
[----:B------:R-:W-:Y:S04]  /*6a430*/  STL.64 [R1+0x4f0], R32 ;  /* 0x0004f02001007387 */ /* 0x000fe80000100a00 */
[----:B------:R2:W-:Y:S02]  /*6a440*/  STL.64 [R1+0x4f8], R34 ;  /* 0x0004f82201007387 */ /* 0x0005e40000100a00 */
[----:B--2---:R-:W-:Y:S02]  /*6a450*/  HMMA.1688.F32.TF32 R32, R100, R18, R244 ;  /* 0x000000126420723c */ /* 0x004fe400000810f4 */
[----:B------:R-:W2:Y:S04]  /*6a460*/  LDSM.16.M88.4 R16, [R0+0xc000] ;  /* 0x00c000000010783b */ /* 0x000ea80000000200 */
[----:B-1----:R-:W-:Y:S04]  /*6a470*/  STL [R1+0x4dcc], R14 ;  /* 0x004dcc0e01007387 */ /* 0x002fe80000100800 */
[----:B------:R-:W-:Y:S01]  /*6a480*/  STL [R1+0x4dc8], R15 ;  /* 0x004dc80f01007387 */ /* 0x000fe20000100800 */
[----:B------:R-:W-:-:S02]  /*6a490*/  IMAD.MOV.U32 R247, RZ, RZ, R25 ;  /* 0x000000fffff77224 */ /* 0x000fc400078e0019 */
[----:B------:R-:W-:Y:S02]  /*6a4a0*/  IMAD.MOV.U32 R245, RZ, RZ, R29 ;  /* 0x000000fffff57224 */ /* 0x000fe400078e001d */
[----:B------:R-:W-:Y:S02]  /*6a4b0*/  IMAD.MOV.U32 R246, RZ, RZ, R28 ;  /* 0x000000fffff67224 */ /* 0x000fe400078e001c */
[----:B------:R-:W-:Y:S01]  /*6a4c0*/  LDSM.16.M88.4 R28, [R0+0x18000] ;  /* 0x01800000001c783b */ /* 0x000fe20000000200 */
[----:B------:R-:W-:-:S03]  /*6a4d0*/  IMAD.MOV.U32 R244, RZ, RZ, R68 ;  /* 0x000000fffff47224 */ /* 0x000fc600078e0044 */
[----:B------:R-:W-:Y:S04]  /*6a4e0*/  LDSM.16.M88.4 R68, [R0+0x1c000] ;  /* 0x01c000000044783b */ /* 0x000fe80000000200 */
[----:B--2---:R-:W-:Y:S04]  /*6a4f0*/  STL [R1+0x4db4], R18 ;  /* 0x004db41201007387 */ /* 0x004fe80000100800 */
[----:B------:R-:W-:Y:S04]  /*6a500*/  STL.64 [R1+0x480], R32 ;  /* 0x0004802001007387 */ /* 0x000fe80000100a00 */
[----:B------:R1:W-:Y:S02]  /*6a510*/  STL.64 [R1+0x488], R34 ;  /* 0x0004882201007387 */ /* 0x0003e40000100a00 */
[----:B-1----:R-:W-:Y:S07]  /*6a520*/  HMMA.1688.F32.TF32 R32, R100, R22, R248 ;  /* 0x000000166420723c */ /* 0x002fee00000810f8 */
[----:B------:R-:W-:Y:S01]  /*6a530*/  MOV R249, R21 ;  /* 0x0000001500f97202 */ /* 0x000fe20000000f00 */
[----:B------:R-:W-:-:S02]  /*6a540*/  IMAD.MOV.U32 R250, RZ, RZ, R20 ;  /* 0x000000fffffa7224 */ /* 0x000fc400078e0014 */
[----:B------:R-:W1:Y:S01]  /*6a550*/  LDSM.16.M88.4 R20, [R0+0x10000] ;  /* 0x010000000014783b */ /* 0x000e620000000200 */
[----:B------:R-:W-:-:S03]  /*6a560*/  IMAD.MOV.U32 R248, RZ, RZ, R24 ;  /* 0x000000fffff87224 */ /* 0x000fc600078e0018 */
[----:B------:R-:W2:Y:S04]  /*6a570*/  LDSM.16.M88.4 R24, [R0+0x14000] ;  /* 0x014000000018783b */ /* 0x000ea80000000200 */
[----:B------:R-:W-:Y:S05]  /*6a580*/  STL [R1+0x4db0], R19 ;  /* 0x004db01301007387 */ /* 0x000fea0000100800 */
[----:B------:R-:W-:Y:S04]  /*6a590*/  STL.64 [R1+0x450], R32 ;  /* 0x0004502001007387 */ /* 0x000fe80000100a00 */
[----:B------:R3:W-:Y:S02]  /*6a5a0*/  STL.64 [R1+0x458], R34 ;  /* 0x0004582201007387 */ /* 0x0007e40000100a00 */
[----:B---3--:R-:W-:Y:S02]  /*6a5b0*/  HMMA.1688.F32.TF32 R32, R100, R106, R232 ;  /* 0x0000006a6420723c */ /* 0x008fe400000810e8 */
[----:B------:R-:W3:Y:S04]  /*6a5c0*/  LDSM.16.M88.4 R100, [R0+0x24000] ;  /* 0x024000000064783b */ /* 0x000ee80000000200 */
[----:B-1----:R-:W-:Y:S04]  /*6a5d0*/  STL [R1+0x4dd4], R22 ;  /* 0x004dd41601007387 */ /* 0x002fe80000100800 */
[----:B------:R-:W-:Y:S04]  /*6a5e0*/  STL [R1+0x4dd0], R23 ;  /* 0x004dd01701007387 */ /* 0x000fe80000100800 */
[----:B--2---:R-:W-:Y:S04]  /*6a5f0*/  STL [R1+0x4ddc], R26 ;  /* 0x004ddc1a01007387 */ /* 0x004fe80000100800 */
[----:B------:R-:W-:Y:S04]  /*6a600*/  STL [R1+0x4dd8], R27 ;  /* 0x004dd81b01007387 */ /* 0x000fe80000100800 */
[----:B------:R-:W-:Y:S04]  /*6a610*/  STL [R1+0x4de4], R30 ;  /* 0x004de41e01007387 */ /* 0x000fe80000100800 */
[----:B------:R-:W-:Y:S04]  /*6a620*/  STL [R1+0x4de0], R31 ;  /* 0x004de01f01007387 */ /* 0x000fe80000100800 */
[----:B------:R-:W-:Y:S01]  /*6a630*/  STL [R1+0x4dec], R70 ;  /* 0x004dec4601007387 */ /* 0x000fe20000100800 */
[----:B------:R-:W-:-:S03]  /*6a640*/  IMAD.MOV.U32 R251, RZ, RZ, R2 ;  /* 0x000000fffffb7224 */ /* 0x000fc600078e0002 */
[----:B------:R-:W-:Y:S01]  /*6a650*/  STL [R1+0x4de8], R71 ;  /* 0x004de84701007387 */ /* 0x000fe20000100800 */
[----:B------:R-:W-:-:S03]  /*6a660*/  IMAD.MOV.U32 R2, RZ, RZ, R35 ;  /* 0x000000ffff027224 */ /* 0x000fc600078e0023 */
[----:B------:R-:W-:Y:S04]  /*6a670*/  STL [R1+0x4df4], R98 ;  /* 0x004df46201007387 */ /* 0x000fe80000100800 */
[----:B------:R-:W-:Y:S04]  /*6a680*/  STL [R1+0x4df0], R99 ;  /* 0x004df06301007387 */ /* 0x000fe80000100800 */
[----:B------:R-:W-:Y:S04]  /*6a690*/  STL.64 [R1+0x410], R32 ;  /* 0x0004102001007387 */ /* 0x000fe80000100a00 */
[----:B------:R1:W-:Y:S01]  /*6a6a0*/  STL [R1+0x418], R34 ;  /* 0x0004182201007387 */ /* 0x0003e20000100800 */
[----:B------:R-:W-:Y:S01]  /*6a6b0*/  MOV R234, R113 ;  /* 0x0000007100ea7202 */ /* 0x000fe20000000f00 */
[----:B------:R-:W-:-:S02]  /*6a6c0*/  IMAD.MOV.U32 R235, RZ, RZ, R112 ;  /* 0x000000ffffeb7224 */ /* 0x000fc400078e0070 */
[----:B------:R-:W-:Y:S01]  /*6a6d0*/  LDSM.16.M88.4 R112, [R0+0x30000] ;  /* 0x030000000070783b */ /* 0x000fe20000000200 */
[----:B-1----:R-:W-:Y:S01]  /*6a6e0*/  HMMA.1688.F32.TF32 R32, R216, R4, R244 ;  /* 0x00000004d820723c */ /* 0x002fe200000810f4 */
[----:B------:R-:W-:-:S06]  /*6a6f0*/  IMAD.MOV.U32 R232, RZ, RZ, R117 ;  /* 0x000000ffffe87224 */ /* 0x000fcc00078e0075 */
[----:B------:R-:W-:Y:S02]  /*6a700*/  IMAD.MOV.U32 R246, RZ, RZ, R105 ;  /* 0x000000fffff67224 */ /* 0x000fe400078e0069 */
[----:B------:R-:W-:Y:S02]  /*6a710*/  IMAD.MOV.U32 R247, RZ, RZ, R104 ;  /* 0x000000fffff77224 */ /* 0x000fe400078e0068 */
[----:B------:R-:W1:Y:S01]  /*6a720*/  LDSM.16.M88.4 R104, [R0+0x28000] ;  /* 0x028000000068783b */ /* 0x000e620000000200 */
[----:B------:R-:W-:Y:S02]  /*6a730*/  IMAD.MOV.U32 R244, RZ, RZ, R109 ;  /* 0x000000fffff47224 */ /* 0x000fe400078e006d */
[----:B------:R-:W-:Y:S02]  /*6a740*/  IMAD.MOV.U32 R245, RZ, RZ, R108 ;  /* 0x000000fffff57224 */ /* 0x000fe400078e006c */
[----:B------:R-:W2:Y:S01]  /*6a750*/  LDSM.16.M88.4 R108, [R0+0x2c000] ;  /* 0x02c00000006c783b */ /* 0x000ea20000000200 */
[----:B------:R-:W-:-:S03]  /*6a760*/  IMAD.MOV.U32 R233, RZ, RZ, R116 ;  /* 0x000000ffffe97224 */ /* 0x000fc600078e0074 */
[----:B------:R-:W4:Y:S04]  /*6a770*/  LDSM.16.M88.4 R116, [R0+0x34000] ;  /* 0x034000000074783b */ /* 0x000f280000000200 */
[----:B------:R3:W-:Y:S04]  /*6a780*/  STL [R1+0x4f10], R2 ;  /* 0x004f100201007387 */ /* 0x0007e80000100800 */
[----:B---3--:R-:W3:Y:S04]  /*6a790*/  LDL R2, [R1+0xb30] ;  /* 0x000b300001027983 */ /* 0x008ee80000100800 */
[----:B------:R-:W-:Y:S04]  /*6a7a0*/  STL [R1+0x4dfc], R102 ;  /* 0x004dfc6601007387 */ /* 0x000fe80000100800 */
[----:B------:R-:W-:Y:S04]  /*6a7b0*/  STL [R1+0x4df8], R103 ;  /* 0x004df86701007387 */ /* 0x000fe80000100800 */
[----:B------:R-:W-:Y:S04]  /*6a7c0*/  STL.64 [R1+0x440], R32 ;  /* 0x0004402001007387 */ /* 0x000fe80000100a00 */
[----:B------:R1:W-:Y:S02]  /*6a7d0*/  STL.64 [R1+0x448], R34 ;  /* 0x0004482201007387 */ /* 0x0003e40000100a00 */
[----:B-1----:R-:W-:Y:S02]  /*6a7e0*/  HMMA.1688.F32.TF32 R32, R216, R8, R248 ;  /* 0x00000008d820723c */ /* 0x002fe400000810f8 */
[----:B------:R-:W-:Y:S04]  /*6a7f0*/  STL [R1+0x4e04], R106 ;  /* 0x004e046a01007387 */ /* 0x000fe80000100800 */
[----:B------:R-:W-:Y:S04]  /*6a800*/  STL [R1+0x4e00], R107 ;  /* 0x004e006b01007387 */ /* 0x000fe80000100800 */
[----:B--2---:R-:W-:Y:S04]  /*6a810*/  STL [R1+0x4e0c], R110 ;  /* 0x004e0c6e01007387 */ /* 0x004fe80000100800 */
[----:B------:R-:W-:Y:S04]  /*6a820*/  STL [R1+0x4e08], R111 ;  /* 0x004e086f01007387 */ /* 0x000fe80000100800 */
[----:B------:R-:W-:Y:S04]  /*6a830*/  STL [R1+0x4e14], R114 ;  /* 0x004e147201007387 */ /* 0x000fe80000100800 */
[----:B------:R-:W-:Y:S04]  /*6a840*/  STL [R1+0x4e10], R115 ;  /* 0x004e107301007387 */ /* 0x000fe80000100800 */
[----:B----4-:R-:W-:Y:S04]  /*6a850*/  STL [R1+0x4e1c], R118 ;  /* 0x004e1c7601007387 */ /* 0x010fe80000100800 */
[----:B------:R-:W-:Y:S04]  /*6a860*/  STL [R1+0x4e18], R119 ;  /* 0x004e187701007387 */ /* 0x000fe80000100800 */
[----:B------:R-:W-:Y:S04]  /*6a870*/  STL [R1+0x4e24], R122 ;  /* 0x004e247a01007387 */ /* 0x000fe80000100800 */
[----:B------:R-:W-:Y:S04]  /*6a880*/  STL [R1+0x4e20], R123 ;  /* 0x004e207b01007387 */ /* 0x000fe80000100800 */
[----:B------:R-:W2:Y:S04]  /*6a890*/  LDL.LU R248, [R1+0xf00] ;  /* 0x000f000001f87983 */ /* 0x000ea80000300800 */
[----:B------:R-:W-:Y:S04]  /*6a8a0*/  STL.64 [R1+0x470], R32 ;  /* 0x0004702001007387 */ /* 0x000fe80000100a00 */
[----:B------:R1:W-:Y:S04]  /*6a8b0*/  STL.64 [R1+0x478], R34 ;  /* 0x0004782201007387 */ /* 0x0003e80000100a00 */
[----:B------:R-:W2:Y:S01]  /*6a8c0*/  LDL.LU R249, [R1+0xf04] ;  /* 0x000f040001f97983 */ /* 0x000ea20000300800 */
[----:B------:R-:W-:Y:S01]  /*6a8d0*/  MOV R250, R125 ;  /* 0x0000007d00fa7202 */ /* 0x000fe20000000f00 */
[----:B------:R-:W-:-:S02]  /*6a8e0*/  IMAD.MOV.U32 R251, RZ, RZ, R124 ;  /* 0x000000fffffb7224 */ /* 0x000fc400078e007c */
[----:B------:R-:W4:Y:S01]  /*6a8f0*/  LDSM.16.M88.4 R124, [R0+0x3c000] ;  /* 0x03c00000007c783b */ /* 0x000f220000000200 */
[----:B-1----:R-:W-:Y:S03]  /*6a900*/  HMMA.1688.F32.TF32 R32, R216, R12, R232 ;  /* 0x0000000cd820723c */ /* 0x002fe600000810e8 */
[----:B----4-:R-:W-:Y:S04]  /*6a910*/  STL [R1+0x4e2c], R126 ;  /* 0x004e2c7e01007387 */ /* 0x010fe80000100800 */
[----:B------:R1:W-:Y:S04]  /*6a920*/  STL [R1+0x4e28], R127 ;  /* 0x004e287f01007387 */ /* 0x0003e80000100800 */
[----:B------:R-:W-:Y:S04]  /*6a930*/  STL [R1+0x48a8], R0 ;  /* 0x0048a80001007387 */ /* 0x000fe80000100800 */
[----:B------:R-:W4:Y:S04]  /*6a940*/  LDL.LU R232, [R1+0xef0] ;  /* 0x000ef00001e87983 */ /* 0x000f280000300800 */
[----:B------:R-:W4:Y:S04]  /*6a950*/  LDL.LU R233, [R1+0xef4] ;  /* 0x000ef40001e97983 */ /* 0x000f280000300800 */
[----:B------:R-:W4:Y:S04]  /*6a960*/  LDL.LU R234, [R1+0xef8] ;  /* 0x000ef80001ea7983 */ /* 0x000f280000300800 */
[----:B------:R-:W4:Y:S01]  /*6a970*/  LDL.LU R235, [R1+0xefc] ;  /* 0x000efc0001eb7983 */ /* 0x000f220000300800 */
[----:B------:R-:W-:-:S02]  /*6a980*/  IMAD.MOV.U32 R110, RZ, RZ, R35 ;  /* 0x000000ffff6e7224 */ /* 0x000fc400078e0023 */
[----:B------:R-:W-:Y:S02]  /*6a990*/  IMAD.MOV.U32 R115, RZ, RZ, R34 ;  /* 0x000000ffff737224 */ /* 0x000fe400078e0022 */
[----:B------:R-:W-:Y:S02]  /*6a9a0*/  IMAD.MOV.U32 R114, RZ, RZ, R33 ;  /* 0x000000ffff727224 */ /* 0x000fe400078e0021 */
[----:B------:R-:W-:Y:S01]  /*6a9b0*/  IMAD.MOV.U32 R119, RZ, RZ, R32 ;  /* 0x000000ffff777224 */ /* 0x000fe200078e0020 */
[----:B------:R-:W-:Y:S01]  /*6a9c0*/  STL [R1+0x4e3c], R110 ;  /* 0x004e3c6e01007387 */ /* 0x000fe20000100800 */
[----:B------:R-:W-:Y:S03]  /*6a9d0*/  HMMA.1688.F32.TF32 R32, R216, R16, R244 ;  /* 0x00000010d820723c */ /* 0x000fe600000810f4 */
[----:B------:R1:W-:Y:S04]  /*6a9e0*/  STL [R1+0x4e38], R115 ;  /* 0x004e387301007387 */ /* 0x0003e80000100800 */
[----:B------:R-:W-:Y:S04]  /*6a9f0*/  STL [R1+0x4e34], R114 ;  /* 0x004e347201007387 */ /* 0x000fe80000100800 */
[----:B------:R1:W-:Y:S04]  /*6aa00*/  STL [R1+0x4e30], R119 ;  /* 0x004e307701007387 */ /* 0x0003e80000100800 */
[----:B------:R-:W4:Y:S04]  /*6aa10*/  LDL.LU R244, [R1+0xee0] ;  /* 0x000ee00001f47983 */ /* 0x000f280000300800 */
[----:B------:R-:W4:Y:S04]  /*6aa20*/  LDL.LU R245, [R1+0xee4] ;  /* 0x000ee40001f57983 */ /* 0x000f280000300800 */
[----:B------:R-:W4:Y:S04]  /*6aa30*/  LDL.LU R246, [R1+0xee8] ;  /* 0x000ee80001f67983 */ /* 0x000f280000300800 */
[----:B------:R-:W4:Y:S01]  /*6aa40*/  LDL.LU R247, [R1+0xeec] ;  /* 0x000eec0001f77983 */ /* 0x000f220000300800 */
[----:B------:R-:W-:-:S02]  /*6aa50*/  IMAD.MOV.U32 R118, RZ, RZ, R35 ;  /* 0x000000ffff767224 */ /* 0x000fc400078e0023 */
[----:B------:R-:W-:Y:S01]  /*6aa60*/  IMAD.MOV.U32 R123, RZ, RZ, R34 ;  /* 0x000000ffff7b7224 */ /* 0x000fe200078e0022 */
[----:B-1----:R-:W-:Y:S01]  /*6aa70*/  MOV R127, R32 ;  /* 0x00000020007f7202 */ /* 0x002fe20000000f00 */
[----:B------:R-:W-:Y:S01]  /*6aa80*/  IMAD.MOV.U32 R122, RZ, RZ, R33 ;  /* 0x000000ffff7a7224 */ /* 0x000fe200078e0021 */
[----:B------:R-:W-:Y:S04]  /*6aa90*/  STL [R1+0x4e4c], R118 ;  /* 0x004e4c7601007387 */ /* 0x000fe80000100800 */
[----:B------:R-:W-:Y:S04]  /*6aaa0*/  STL [R1+0x4e48], R123 ;  /* 0x004e487b01007387 */ /* 0x000fe80000100800 */
[----:B------:R-:W-:Y:S04]  /*6aab0*/  STL [R1+0x4e44], R122 ;  /* 0x004e447a01007387 */ /* 0x000fe80000100800 */
[----:B------:R1:W-:Y:S04]  /*6aac0*/  STL [R1+0x4e40], R127 ;  /* 0x004e407f01007387 */ /* 0x0003e80000100800 */
[----:B---3--:R-:W-:Y:S04]  /*6aad0*/  LDS R240, [R2+0x84000] ;  /* 0x0840000002f07984 */ /* 0x008fe80000000800 */
[----:B------:R-:W3:Y:S01]  /*6aae0*/  LDS R242, [R2+0x85000] ;  /* 0x0850000002f27984 */ /* 0x000ee20000000800 */
[----:B--2---:R-:W-:Y:S03]  /*6aaf0*/  HMMA.1688.F32.TF32 R32, R216, R20, R248 ;  /* 0x00000014d820723c */ /* 0x004fe600000810f8 */
[----:B------:R-:W2:Y:S04]  /*6ab00*/  LDL.LU R248, [R1+0xed0] ;  /* 0x000ed00001f87983 */ /* 0x000ea80000300800 */
[----:B------:R-:W2:Y:S04]  /*6ab10*/  LDL.LU R249, [R1+0xed4] ;  /* 0x000ed40001f97983 */ /* 0x000ea80000300800 */
[----:B------:R-:W2:Y:S04]  /*6ab20*/  LDL.LU R250, [R1+0xed8] ;  /* 0x000ed80001fa7983 */ /* 0x000ea80000300800 */
[----:B------:R-:W2:Y:S09]  /*6ab30*/  LDL.LU R251, [R1+0xedc] ;  /* 0x000edc0001fb7983 */ /* 0x000eb20000300800 */
[----:B------:R-:W-:Y:S01]  /*6ab40*/  IMAD.MOV.U32 R115, RZ, RZ, R32 ;  /* 0x000000ffff737224 */ /* 0x000fe200078e0020 */
[----:B------:R-:W-:Y:S01]  /*6ab50*/  MOV R119, R34 ;  /* 0x0000002200777202 */ /* 0x000fe20000000f00 */
[----:B------:R-:W-:-:S02]  /*6ab60*/  IMAD.MOV.U32 R114, RZ, RZ, R33 ;  /* 0x000000ffff727224 */ /* 0x000fc400078e0021 */
[----:B------:R-:W-:-:S05]  /*6ab70*/  IMAD.MOV.U32 R126, RZ, RZ, R35 ;  /* 0x000000ffff7e7224 */ /* 0x000fca00078e0023 */
[----:B------:R-:W-:Y:S04]  /*6ab80*/  STL [R1+0x4e5c], R126 ;  /* 0x004e5c7e01007387 */ /* 0x000fe80000100800 */
[----:B------:R1:W-:Y:S04]  /*6ab90*/  STL [R1+0x4e58], R119 ;  /* 0x004e587701007387 */ /* 0x0003e80000100800 */
[----:B------:R-:W-:Y:S04]  /*6aba0*/  STL [R1+0x4e54], R114 ;  /* 0x004e547201007387 */ /* 0x000fe80000100800 */
[----:B------:R1:W-:Y:S01]  /*6abb0*/  STL [R1+0x4e50], R115 ;  /* 0x004e507301007387 */ /* 0x0003e20000100800 */
[----:B----4-:R-:W-:Y:S03]  /*6abc0*/  HMMA.1688.F32.TF32 R32, R216, R24, R232 ;  /* 0x00000018d820723c */ /* 0x010fe600000810e8 */
[----:B------:R-:W4:Y:S04]  /*6abd0*/  LDL.LU R232, [R1+0xec0] ;  /* 0x000ec00001e87983 */ /* 0x000f280000300800 */
[----:B------:R-:W4:Y:S04]  /*6abe0*/  LDL.LU R233, [R1+0xec4] ;  /* 0x000ec40001e97983 */ /* 0x000f280000300800 */
[----:B------:R-:W4:Y:S04]  /*6abf0*/  LDL.LU R234, [R1+0xec8] ;  /* 0x000ec80001ea7983 */ /* 0x000f280000300800 */
[----:B------:R-:W4:Y:S09]  /*6ac00*/  LDL.LU R235, [R1+0xecc] ;  /* 0x000ecc0001eb7983 */ /* 0x000f320000300800 */
[----:B------:R-:W-:-:S02]  /*6ac10*/  IMAD.MOV.U32 R110, RZ, RZ, R35 ;  /* 0x000000ffff6e7224 */ /* 0x000fc400078e0023 */
[----:B-1----:R-:W-:Y:S02]  /*6ac20*/  IMAD.MOV.U32 R127, RZ, RZ, R34 ;  /* 0x000000ffff7f7224 */ /* 0x002fe400078e0022 */
[----:B------:R-:W-:Y:S02]  /*6ac30*/  IMAD.MOV.U32 R122, RZ, RZ, R33 ;  /* 0x000000ffff7a7224 */ /* 0x000fe400078e0021 */
[----:B------:R-:W-:Y:S01]  /*6ac40*/  IMAD.MOV.U32 R123, RZ, RZ, R32 ;  /* 0x000000ffff7b7224 */ /* 0x000fe200078e0020 */
[----:B------:R-:W-:Y:S04]  /*6ac50*/  STL [R1+0x4e6c], R110 ;  /* 0x004e6c6e01007387 */ /* 0x000fe80000100800 */
[----:B------:R-:W-:Y:S01]  /*6ac60*/  STL [R1+0x4e68], R127 ;  /* 0x004e687f01007387 */ /* 0x000fe20000100800 */
[----:B------:R-:W-:Y:S03]  /*6ac70*/  HMMA.1688.F32.TF32 R32, R216, R28, R244 ;  /* 0x0000001cd820723c */ /* 0x000fe600000810f4 */
[----:B------:R-:W-:Y:S04]  /*6ac80*/  STL [R1+0x4e64], R122 ;  /* 0x004e647a01007387 */ /* 0x000fe80000100800 */
[----:B------:R1:W-:Y:S04]  /*6ac90*/  STL [R1+0x4e60], R123 ;  /* 0x004e607b01007387 */ /* 0x0003e80000100800 */
[----:B------:R-:W3:Y:S04]  /*6aca0*/  LDL.LU R244, [R1+0x1510] ;  /* 0x0015100001f47983 */ /* 0x000ee80000300800 */
[----:B------:R-:W3:Y:S04]  /*6acb0*/  LDL.LU R245, [R1+0x1514] ;  /* 0x0015140001f57983 */ /* 0x000ee80000300800 */
[----:B------:R-:W3:Y:S04]  /*6acc0*/  LDL.LU R246, [R1+0x1518] ;  /* 0x0015180001f67983 */ /* 0x000ee80000300800 */
[----:B------:R-:W3:Y:S01]  /*6acd0*/  LDL.LU R247, [R1+0x151c] ;  /* 0x00151c0001f77983 */ /* 0x000ee20000300800 */
[----:B------:R-:W-:-:S02]  /*6ace0*/  IMAD.MOV.U32 R102, RZ, RZ, R35 ;  /* 0x000000ffff667224 */ /* 0x000fc400078e0023 */
[----:B------:R-:W-:Y:S01]  /*6acf0*/  IMAD.MOV.U32 R107, RZ, RZ, R34 ;  /* 0x000000ffff6b7224 */ /* 0x000fe200078e0022 */
[----:B------:R-:W-:Y:S01]  /*6ad00*/  MOV R111, R32 ;  /* 0x00000020006f7202 */ /* 0x000fe20000000f00 */
[----:B------:R-:W-:Y:S01]  /*6ad10*/  IMAD.MOV.U32 R106, RZ, RZ, R33 ;  /* 0x000000ffff6a7224 */ /* 0x000fe200078e0021 */
[----:B------:R-:W-:Y:S04]  /*6ad20*/  STL [R1+0x4e7c], R102 ;  /* 0x004e7c6601007387 */ /* 0x000fe80000100800 */
[----:B------:R1:W-:Y:S04]  /*6ad30*/  STL [R1+0x4e78], R107 ;  /* 0x004e786b01007387 */ /* 0x0003e80000100800 */
[----:B------:R-:W-:Y:S04]  /*6ad40*/  STL [R1+0x4e74], R106 ;  /* 0x004e746a01007387 */ /* 0x000fe80000100800 */
[----:B------:R1:W-:Y:S01]  /*6ad50*/  STL [R1+0x4e70], R111 ;  /* 0x004e706f01007387 */ /* 0x0003e20000100800 */
        /* <DEDUP_REMOVED lines=11> */
[----:B------:R1:W-:Y:S04]  /*6ae10*/  STL [R1+0x4e84], R114 ;  /* 0x004e847201007387 */ /* 0x0003e80000100800 */
[----:B------:R1:W-:Y:S04]  /*6ae20*/  STL [R1+0x4e80], R119 ;  /* 0x004e807701007387 */ /* 0x0003e80000100800 */
[----:B------:R-:W2:Y:S04]  /*6ae30*/  LDL.LU R228, [R1+0x14f0] ;  /* 0x0014f00001e47983 */ /* 0x000ea80000300800 */
[----:B------:R-:W2:Y:S04]  /*6ae40*/  LDL.LU R229, [R1+0x14f4] ;  /* 0x0014f40001e57983 */ /* 0x000ea80000300800 */
[----:B------:R-:W2:Y:S04]  /*6ae50*/  LDL.LU R230, [R1+0x14f8] ;  /* 0x0014f80001e67983 */ /* 0x000ea80000300800 */
[----:B------:R-:W2:Y:S01]  /*6ae60*/  LDL.LU R231, [R1+0x14fc] ;  /* 0x0014fc0001e77983 */ /* 0x000ea20000300800 */
[----:B----4-:R-:W-:Y:S11]  /*6ae70*/  HMMA.1688.F32.TF32 R32, R216, R96, R232 ;  /* 0x00000060d820723c */ /* 0x010ff600000810e8 */
[----:B------:R-:W-:Y:S11]  /*6ae80*/  @!UPT UIADD3 URZ, URZ, URZ, URZ ;  /* 0x0000003f3f3ff290 */ /* 0x000ff6000fffe03f */
[----:B------:R-:W-:Y:S02]  /*6ae90*/  @!UPT UIADD3 URZ, URZ, URZ, URZ ;  /* 0x0000003f3f3ff290 */ /* 0x000fe4000fffe03f */
        /* <DEDUP_REMOVED lines=8> */
[----:B------:R3:W-:Y:S04]  /*6af20*/  STL [R1+0x4e90], R103 ;  /* 0x004e906701007387 */ /* 0x0007e80000100800 */
[----:B------:R-:W4:Y:S04]  /*6af30*/  LDL.LU R232, [R1+0x14e0] ;  /* 0x0014e00001e87983 */ /* 0x000f280000300800 */
[----:B------:R-:W4:Y:S04]  /*6af40*/  LDL.LU R233, [R1+0x14e4] ;  /* 0x0014e40001e97983 */ /* 0x000f280000300800 */
[----:B------:R-:W4:Y:S04]  /*6af50*/  LDL.LU R234, [R1+0x14e8] ;  /* 0x0014e80001ea7983 */ /* 0x000f280000300800 */
[----:B------:R-:W4:Y:S01]  /*6af60*/  LDL.LU R235, [R1+0x14ec] ;  /* 0x0014ec0001eb7983 */ /* 0x000f220000300800 */
[----:B------:R-:W-:-:S02]  /*6af70*/  IMAD.MOV.U32 R126, RZ, RZ, R35 ;  /* 0x000000ffff7e7224 */ /* 0x000fc400078e0023 */
[----:B-1----:R-:W-:Y:S01]  /*6af80*/  IMAD.MOV.U32 R123, RZ, RZ, R34 ;  /* 0x000000ffff7b7224 */ /* 0x002fe200078e0022 */
[----:B------:R-:W-:Y:S01]  /*6af90*/  MOV R127, R32 ;  /* 0x00000020007f7202 */ /* 0x000fe20000000f00 */
[----:B------:R-:W-:Y:S01]  /*6afa0*/  IMAD.MOV.U32 R122, RZ, RZ, R33 ;  /* 0x000000ffff7a7224 */ /* 0x000fe200078e0021 */
[----:B------:R-:W-:Y:S04]  /*6afb0*/  STL [R1+0x4eac], R126 ;  /* 0x004eac7e01007387 */ /* 0x000fe80000100800 */
[----:B------:R1:W-:Y:S04]  /*6afc0*/  STL [R1+0x4ea8], R123 ;  /* 0x004ea87b01007387 */ /* 0x0003e80000100800 */
[----:B------:R1:W-:Y:S04]  /*6afd0*/  STL [R1+0x4ea4], R122 ;  /* 0x004ea47a01007387 */ /* 0x0003e80000100800 */
[----:B------:R1:W-:Y:S04]  /*6afe0*/  STL [R1+0x4ea0], R127 ;  /* 0x004ea07f01007387 */ /* 0x0003e80000100800 */
[----:B------:R-:W3:Y:S04]  /*6aff0*/  LDL.LU R244, [R1+0x14d0] ;  /* 0x0014d00001f47983 */ /* 0x000ee80000300800 */
[----:B------:R-:W3:Y:S04]  /*6b000*/  LDL.LU R245, [R1+0x14d4] ;  /* 0x0014d40001f57983 */ /* 0x000ee80000300800 */
[----:B------:R-:W3:Y:S04]  /*6b010*/  LDL.LU R246, [R1+0x14d8] ;  /* 0x0014d80001f67983 */ /* 0x000ee80000300800 */
[----:B------:R-:W3:Y:S01]  /*6b020*/  LDL.LU R247, [R1+0x14dc] ;  /* 0x0014dc0001f77983 */ /* 0x000ee20000300800 */
        /* <DEDUP_REMOVED lines=8> */
[----:B------:R-:W-:Y:S02]  /*6b0b0*/  IMAD.MOV.U32 R110, RZ, RZ, R35 ;  /* 0x000000ffff6e7224 */ /* 0x000fe400078e0023 */
[C---:B------:R-:W-:Y:S11]  /*6b0c0*/  HMMA.1688.F32.TF32 R32, R216.reuse, R108, R228 ;  /* 0x0000006cd820723c */ /* 0x040ff600000810e4 */
[----:B------:R-:W-:Y:S11]  /*6b0d0*/  @!UPT UIADD3 URZ, URZ, URZ, URZ ;  /* 0x0000003f3f3ff290 */ /* 0x000ff6000fffe03f */
[----:B------:R-:W-:Y:S02]  /*6b0e0*/  @!UPT UIADD3 URZ, URZ, URZ, URZ ;  /* 0x0000003f3f3ff290 */ /* 0x000fe4000fffe03f */
[----:B------:R-:W-:Y:S02]  /*6b0f0*/  IMAD.MOV.U32 R71, RZ, RZ, R32 ;  /* 0x000000ffff477224 */ /* 0x000fe400078e0020 */
[----:B------:R-:W-:Y:S02]  /*6b100*/  IMAD.MOV.U32 R30, RZ, RZ, R33 ;  /* 0x000000ffff1e7224 */ /* 0x000fe400078e0021 */
[----:B------:R-:W-:Y:S02]  /*6b110*/  IMAD.MOV.U32 R31, RZ, RZ, R34 ;  /* 0x000000ffff1f7224 */ /* 0x000fe400078e0022 */
[----:B------:R-:W-:Y:S01]  /*6b120*/  IMAD.MOV.U32 R26, RZ, RZ, R35 ;  /* 0x000000ffff1a7224 */ /* 0x000fe200078e0023 */
[----:B------:R-:W-:Y:S04]  /*6b130*/  STL [R1+0x4ebc], R110 ;  /* 0x004ebc6e01007387 */ /* 0x000fe80000100800 */
[----:B------:R1:W-:Y:S04]  /*6b140*/  STL [R1+0x4eb8], R111 ;  /* 0x004eb86f01007387 */ /* 0x0003e80000100800 */
[----:B------:R-:W-:Y:S04]  /*6b150*/  STL [R1+0x4eb4], R106 ;  /* 0x004eb46a01007387 */ /* 0x000fe80000100800 */
[----:B------:R1:W-:Y:S01]  /*6b160*/  STL [R1+0x4eb0], R107 ;  /* 0x004eb06b01007387 */ /* 0x0003e20000100800 */
[----:B----4-:R-:W-:Y:S03]  /*6b170*/  HMMA.1688.F32.TF32 R32, R216, R112, R232 ;  /* 0x00000070d820723c */ /* 0x010fe600000810e8 */
[----:B------:R-:W-:Y:S04]  /*6b180*/  STL [R1+0x4ecc], R26 ;  /* 0x004ecc1a01007387 */ /* 0x000fe80000100800 */
[----:B------:R4:W-:Y:S04]  /*6b190*/  STL [R1+0x4ec8], R31 ;  /* 0x004ec81f01007387 */ /* 0x0009e80000100800 */
[----:B------:R1:W-:Y:S04]  /*6b1a0*/  STL [R1+0x4ec4], R30 ;  /* 0x004ec41e01007387 */ /* 0x0003e80000100800 */
[----:B------:R1:W-:Y:S04]  /*6b1b0*/  STL [R1+0x4ec0], R71 ;  /* 0x004ec04701007387 */ /* 0x0003e80000100800 */
[----:B------:R-:W4:Y:S04]  /*6b1c0*/  LDL.LU R224, [R1+0xeb0] ;  /* 0x000eb00001e07983 */ /* 0x000f280000300800 */
[----:B------:R-:W4:Y:S01]  /*6b1d0*/  LDL.LU R225, [R1+0xeb4] ;  /* 0x000eb40001e17983 */ /* 0x000f220000300800 */
[----:B------:R-:W-:Y:S01]  /*6b1e0*/  MOV R115, R32 ;  /* 0x0000002000737202 */ /* 0x000fe20000000f00 */
[----:B------:R-:W-:-:S02]  /*6b1f0*/  IMAD.MOV.U32 R114, RZ, RZ, R33 ;  /* 0x000000ffff727224 */ /* 0x000fc400078e0021 */
[----:B------:R-:W4:Y:S01]  /*6b200*/  LDL.LU R226, [R1+0xeb8] ;  /* 0x000eb80001e27983 */ /* 0x000f220000300800 */
[----:B------:R-:W-:Y:S02]  /*6b210*/  IMAD.MOV.U32 R119, RZ, RZ, R34 ;  /* 0x000000ffff777224 */ /* 0x000fe400078e0022 */
[----:B------:R-:W-:Y:S01]  /*6b220*/  IMAD.MOV.U32 R102, RZ, RZ, R35 ;  /* 0x000000ffff667224 */ /* 0x000fe200078e0023 */
[----:B------:R-:W4:Y:S01]  /*6b230*/  LDL.LU R227, [R1+0xebc] ;  /* 0x000ebc0001e37983 */ /* 0x000f220000300800 */
[----:B---3--:R-:W-:Y:S03]  /*6b240*/  HMMA.1688.F32.TF32 R32, R216, R116, R244 ;  /* 0x00000074d820723c */ /* 0x008fe600000810f4 */
        /* <DEDUP_REMOVED lines=8> */
[----:B------:R-:W-:Y:S04]  /*6b2d0*/  STL [R1+0x4eec], R118 ;  /* 0x004eec7601007387 */ /* 0x000fe80000100800 */
[----:B------:R-:W-:Y:S04]  /*6b2e0*/  STL [R1+0x4ee8], R103 ;  /* 0x004ee86701007387 */ /* 0x000fe80000100800 */
[----:B------:R-:W-:Y:S04]  /*6b2f0*/  STL [R1+0x4ee4], R98 ;  /* 0x004ee46201007387 */ /* 0x000fe80000100800 */
[----:B------:R-:W-:Y:S04]  /*6b300*/  STL [R1+0x4ee0], R99 ;  /* 0x004ee06301007387 */ /* 0x000fe80000100800 */
        /* <DEDUP_REMOVED lines=17> */
[----:B-1----:R-:W-:-:S02]  /*6b420*/  IMAD.MOV.U32 R123, RZ, RZ, R32 ;  /* 0x000000ffff7b7224 */ /* 0x002fc400078e0020 */
[----:B------:R-:W-:Y:S02]  /*6b430*/  IMAD.MOV.U32 R122, RZ, RZ, R33 ;  /* 0x000000ffff7a7224 */ /* 0x000fe400078e0021 */
[----:B------:R-:W-:Y:S02]  /*6b440*/  IMAD.MOV.U32 R127, RZ, RZ, R34 ;  /* 0x000000ffff7f7224 */ /* 0x000fe400078e0022 */
[----:B------:R-:W-:-:S05]  /*6b450*/  IMAD.MOV.U32 R70, RZ, RZ, R35 ;  /* 0x000000ffff467224 */ /* 0x000fca00078e0023 */
[----:B------:R-:W-:Y:S04]  /*6b460*/  STL [R1+0x4efc], R70 ;  /* 0x004efc4601007387 */ /* 0x000fe80000100800 */
[----:B------:R-:W-:Y:S01]  /*6b470*/  STL [R1+0x4ef8], R127 ;  /* 0x004ef87f01007387 */ /* 0x000fe20000100800 */
[----:B----4-:R-:W-:Y:S03]  /*6b480*/  HMMA.1688.F32.TF32 R32, R216, R124, R224 ;  /* 0x0000007cd820723c */ /* 0x010fe600000810e0 */
[----:B------:R-:W-:Y:S04]  /*6b490*/  STL [R1+0x4ef4], R122 ;  /* 0x004ef47a01007387 */ /* 0x000fe80000100800 */
[----:B------:R-:W-:Y:S04]  /*6b4a0*/  LDS R216, [R2+0x84080] ;  /* 0x0840800002d87984 */ /* 0x000fe80000000800 */
[----:B------:R-:W-:Y:S11]  /*6b4b0*/  LDS R218, [R2+0x85080] ;  /* 0x0850800002da7984 */ /* 0x000ff60000000800 */
[----:B------:R-:W-:Y:S02]  /*6b4c0*/  @!UPT UIADD3 URZ, URZ, URZ, URZ ;  /* 0x0000003f3f3ff290 */ /* 0x000fe4000fffe03f */
[----:B------:R-:W-:Y:S01]  /*6b4d0*/  MOV R27, R32 ;  /* 0x00000020001b7202 */ /* 0x000fe20000000f00 */
[----:B------:R-:W-:Y:S02]  /*6b4e0*/  IMAD.MOV.U32 R22, RZ, RZ, R33 ;  /* 0x000000ffff167224 */ /* 0x000fe400078e0021 */
[----:B------:R-:W-:Y:S02]  /*6b4f0*/  IMAD.MOV.U32 R23, RZ, RZ, R34 ;  /* 0x000000ffff177224 */ /* 0x000fe400078e0022 */
[----:B------:R-:W-:Y:S02]  /*6b500*/  IMAD.MOV.U32 R14, RZ, RZ, R35 ;  /* 0x000000ffff0e7224 */ /* 0x000fe400078e0023 */
[C---:B---3--:R-:W-:Y:S11]  /*6b510*/  HMMA.1688.F32.TF32 R32, R240.reuse, R4, R228 ;  /* 0x00000004f020723c */ /* 0x048ff600000810e4 */
[----:B------:R-:W-:Y:S11]  /*6b520*/  @!UPT UIADD3 URZ, URZ, URZ, URZ ;  /* 0x0000003f3f3ff290 */ /* 0x000ff6000fffe03f */
[----:B------:R-:W-:Y:S02]  /*6b530*/  @!UPT UIADD3 URZ, URZ, URZ, URZ ;  /* 0x0000003f3f3ff290 */ /* 0x000fe4000fffe03f */
[----:B------:R-:W-:Y:S01]  /*6b540*/  IMAD.MOV.U32 R111, RZ, RZ, R32 ;  /* 0x000000ffff6f7224 */ /* 0x000fe200078e0020 */
[----:B------:R-:W-:Y:S01]  /*6b550*/  MOV R107, R34 ;  /* 0x00000022006b7202 */ /* 0x000fe20000000f00 */
[----:B------:R-:W-:Y:S02]  /*6b560*/  IMAD.MOV.U32 R106, RZ, RZ, R33 ;  /* 0x000000ffff6a7224 */ /* 0x000fe400078e0021 */
[----:B------:R-:W-:Y:S02]  /*6b570*/  IMAD.MOV.U32 R126, RZ, RZ, R35 ;  /* 0x000000ffff7e7224 */ /* 0x000fe400078e0023 */
[C---:B------:R-:W-:Y:S11]  /*6b580*/  HMMA.1688.F32.TF32 R32, R240.reuse, R8, R232 ;  /* 0x00000008f020723c */ /* 0x040ff600000810e8 */
[----:B------:R-:W-:Y:S11]  /*6b590*/  @!UPT UIADD3 URZ, URZ, URZ, URZ ;  /* 0x0000003f3f3ff290 */ /* 0x000ff6000fffe03f */
[----:B------:R-:W-:Y:S02]  /*6b5a0*/  @!UPT UIADD3 URZ, URZ, URZ, URZ ;  /* 0x0000003f3f3ff290 */ /* 0x000fe4000fffe03f */
[----:B------:R-:W-:Y:S02]  /*6b5b0*/  IMAD.MOV.U32 R31, RZ, RZ, R32 ;  /* 0x000000ffff1f7224 */ /* 0x000fe400078e0020 */
[----:B------:R-:W-:Y:S02]  /*6b5c0*/  IMAD.MOV.U32 R30, RZ, RZ, R33 ;  /* 0x000000ffff1e7224 */ /* 0x000fe400078e0021 */
[----:B------:R-:W-:Y:S02]  /*6b5d0*/  IMAD.MOV.U32 R71, RZ, RZ, R34 ;  /* 0x000000ffff477224 */ /* 0x000fe400078e0022 */
[----:B------:R-:W-:Y:S02]  /*6b5e0*/  IMAD.MOV.U32 R110, RZ, RZ, R35 ;  /* 0x000000ffff6e7224 */ /* 0x000fe400078e0023 */
[----:B------:R-:W-:Y:S01]  /*6b5f0*/  HMMA.1688.F32.TF32 R32, R240, R12, R244 ;  /* 0x0000000cf020723c */ /* 0x000fe200000810f4 */
[----:B------:R-:W-:Y:S04]  /*6b600*/  STL [R1+0x4ef0], R123 ;  /* 0x004ef07b01007387 */ /* 0x000fe80000100800 */
[----:B------:R1:W-:Y:S04]  /*6b610*/  STL [R1+0x4f0c], R14 ;  /* 0x004f0c0e01007387 */ /* 0x0003e80000100800 */
[----:B-1----:R-:W3:Y:S04]  /*6b620*/  LDL R14, [R1+0xb34] ;  /* 0x000b3400010e7983 */ /* 0x002ee80000100800 */
[----:B------:R-:W-:Y:S11]  /*6b630*/  STL [R1+0x4f08], R23 ;  /* 0x004f081701007387 */ /* 0x000ff60000100800 */
[----:B------:R-:W-:Y:S01]  /*6b640*/  MOV R119, R32 ;  /* 0x0000002000777202 */ /* 0x000fe20000000f00 */
[----:B------:R-:W-:-:S02]  /*6b650*/  IMAD.MOV.U32 R114, RZ, RZ, R33 ;  /* 0x000000ffff727224 */ /* 0x000fc400078e0021 */
[----:B------:R-:W-:Y:S02]  /*6b660*/  IMAD.MOV.U32 R115, RZ, RZ, R34 ;  /* 0x000000ffff737224 */ /* 0x000fe400078e0022 */
[----:B------:R-:W-:Y:S01]  /*6b670*/  IMAD.MOV.U32 R26, RZ, RZ, R35 ;  /* 0x000000ffff1a7224 */ /* 0x000fe200078e0023 */
[----:B------:R-:W-:Y:S04]  /*6b680*/  STL [R1+0x4f04], R22 ;  /* 0x004f041601007387 */ /* 0x000fe80000100800 */
[----:B------:R-:W-:Y:S01]  /*6b690*/  STL [R1+0x4f00], R27 ;  /* 0x004f001b01007387 */ /* 0x000fe20000100800 */
[----:B--2---:R-:W-:Y:S03]  /*6b6a0*/  HMMA.1688.F32.TF32 R32, R240, R16, R248 ;  /* 0x00000010f020723c */ /* 0x004fe600000810f8 */
[----:B------:R-:W2:Y:S04]  /*6b6b0*/  LDL.LU R248, [R1+0x350] ;  /* 0x0003500001f87983 */ /* 0x000ea80000300800 */
        /* <DEDUP_REMOVED lines=14> */
[----:B------:R-:W2:Y:S01]  /*6b7a0*/  LDL.LU R231, [R1+0xe6c] ;  /* 0x000e6c0001e77983 */ /* 0x000ea20000300800 */
[----:B------:R-:W-:-:S03]  /*6b7b0*/  IMAD.MOV.U32 R15, RZ, RZ, R32 ;  /* 0x000000ffff0f7224 */ /* 0x000fc600078e0020 */
[----:B------:R-:W2:Y:S01]  /*6b7c0*/  LDL.LU R220, [R1+0xe80] ;  /* 0x000e800001dc7983 */ /* 0x000ea20000300800 */
[----:B------:R-:W-:-:S03]  /*6b7d0*/  IMAD.MOV.U32 R10, RZ, RZ, R33 ;  /* 0x000000ffff0a7224 */ /* 0x000fc600078e0021 */
[----:B------:R-:W2:Y:S01]  /*6b7e0*/  LDL.LU R221, [R1+0xe84] ;  /* 0x000e840001dd7983 */ /* 0x000ea20000300800 */
[----:B------:R-:W-:-:S03]  /*6b7f0*/  MOV R6, R34 ;  /* 0x0000002200067202 */ /* 0x000fc60000000f00 */
[----:B------:R-:W2:Y:S01]  /*6b800*/  LDL.LU R222, [R1+0xe88] ;  /* 0x000e880001de7983 */ /* 0x000ea20000300800 */
[----:B------:R-:W-:-:S03]  /*6b810*/  IMAD.MOV.U32 R7, RZ, RZ, R35 ;  /* 0x000000ffff077224 */ /* 0x000fc600078e0023 */
[----:B------:R-:W2:Y:S04]  /*6b820*/  LDL.LU R223, [R1+0xe8c] ;  /* 0x000e8c0001df7983 */ /* 0x000ea80000300800 */
        /* <DEDUP_REMOVED lines=56> */
[----:B---3--:R-:W-:Y:S04]  /*6bbb0*/  LDS R217, [R14+0x84080] ;  /* 0x084080000ed97984 */ /* 0x008fe80000000800 */
[----:B------:R-:W1:Y:S01]  /*6bbc0*/  LDS R219, [R14+0x85080] ;  /* 0x085080000edb7984 */ /* 0x000e620000000800 */
[----:B--2---:R-:W-:Y:S08]  /*6bbd0*/  HMMA.1688.F32.TF32 R32, R236, R4, R32 ;  /* 0x00000004ec20723c */ /* 0x004ff00000081020 */
[C---:B----4-:R-:W-:Y:S08]  /*6bbe0*/  HMMA.1688.F32.TF32 R36, R240.reuse, R124, R36 ;  /* 0x0000007cf024723c */ /* 0x050ff00000081024 */
[C---:B------:R-:W-:Y:S08]  /*6bbf0*/  HMMA.1688.F32.TF32 R44, R240.reuse, R116, R44 ;  /* 0x00000074f02c723c */ /* 0x040ff0000008102c */
[C---:B------:R-:W-:Y:S08]  /*6bc00*/  HMMA.1688.F32.TF32 R48, R240.reuse, R112, R48 ;  /* 0x00000070f030723c */ /* 0x040ff00000081030 */
[C---:B------:R-:W-:Y:S08]  /*6bc10*/  HMMA.1688.F32.TF32 R52, R240.reuse, R108, R52 ;  /* 0x0000006cf034723c */ /* 0x040ff00000081034 */
[C---:B------:R-:W-:Y:S08]  /*6bc20*/  HMMA.1688.F32.TF32 R60, R240.reuse, R100, R60 ;  /* 0x00000064f03c723c */ /* 0x040ff0000008103c */
[C---:B------:R-:W-:Y:S08]  /*6bc30*/  HMMA.1688.F32.TF32 R64, R240.reuse, R96, R64 ;  /* 0x00000060f040723c */ /* 0x040ff00000081040 */
[C---:B------:R-:W-:Y:S08]  /*6bc40*/  HMMA.1688.F32.TF32 R56, R240.reuse, R104, R56 ;  /* 0x00000068f038723c */ /* 0x040ff00000081038 */
[----:B------:R-:W-:Y:S07]  /*6bc50*/  HMMA.1688.F32.TF32 R40, R240, R120, R40 ;  /* 0x00000078f028723c */ /* 0x000fee0000081028 */
        /* <DEDUP_REMOVED lines=29> */
[----:B--2---:R-:W-:Y:S07]  /*6be30*/  HMMA.1688.F32.TF32 R32, R236, R28, R248 ;  /* 0x0000001cec20723c */ /* 0x004fee00000810f8 */
        /* <DEDUP_REMOVED lines=14> */
[C---:B------:R-:W-:Y:S03]  /*6bf20*/  HMMA.1688.F32.TF32 R72, R240.reuse, R68, R72 ;  /* 0x00000044f048723c */ /* 0x040fe60000081048 */
[----:B------:R-:W2:Y:S04]  /*6bf30*/  LDL.LU R220, [R1+0x110] ;  /* 0x0001100001dc7983 */ /* 0x000ea80000300800 */
[----:B------:R-:W2:Y:S04]  /*6bf40*/  LDL.LU R221, [R1+0x114] ;  /* 0x0001140001dd7983 */ /* 0x000ea80000300800 */
[----:B------:R-:W2:Y:S04]  /*6bf50*/  LDL.LU R222, [R1+0x118] ;  /* 0x0001180001de7983 */ /* 0x000ea80000300800 */
[----:B------:R-:W2:Y:S01]  /*6bf60*/  LDL.LU R223, [R1+0x11c] ;  /* 0x00011c0001df7983 */ /* 0x000ea20000300800 */
[C---:B------:R-:W-:Y:S03]  /*6bf70*/  HMMA.1688.F32.TF32 R80, R240.reuse, R24, R80 ;  /* 0x00000018f050723c */ /* 0x040fe60000081050 */
[----:B---3--:R-:W3:Y:S04]  /*6bf80*/  LDL.LU R32, [R1+0x120] ;  /* 0x0001200001207983 */ /* 0x008ee80000300800 */
[----:B------:R-:W3:Y:S04]  /*6bf90*/  LDL.LU R33, [R1+0x124] ;  /* 0x0001240001217983 */ /* 0x000ee80000300800 */
[----:B----4-:R-:W3:Y:S04]  /*6bfa0*/  LDL.LU R34, [R1+0x128] ;  /* 0x0001280001227983 */ /* 0x010ee80000300800 */
[----:B------:R-:W3:Y:S01]  /*6bfb0*/  LDL.LU R35, [R1+0x12c] ;  /* 0x00012c0001237983 */ /* 0x000ee20000300800 */
[----:B------:R-:W-:Y:S03]  /*6bfc0*/  HMMA.1688.F32.TF32 R84, R240, R20, R84 ;  /* 0x00000014f054723c */ /* 0x000fe60000081054 */
        /* <DEDUP_REMOVED lines=16> */
[----:B------:R-:W-:-:S03]  /*6c0d0*/  IMAD.MOV.U32 R11, RZ, RZ, R72 ;  /* 0x000000ffff0b7224 */ /* 0x000fc600078e0048 */
[----:B------:R-:W3:Y:S01]  /*6c0e0*/  LDL.LU R64, [R1+0xe0] ;  /* 0x0000e00001407983 */ /* 0x000ee20000300800 */
[----:B------:R-:W-:-:S03]  /*6c0f0*/  IMAD.MOV.U32 R18, RZ, RZ, R73 ;  /* 0x000000ffff127224 */ /* 0x000fc600078e0049 */
[----:B------:R-:W3:Y:S01]  /*6c100*/  LDL.LU R65, [R1+0xe4] ;  /* 0x0000e40001417983 */ /* 0x000ee20000300800 */
[----:B------:R-:W-:-:S03]  /*6c110*/  IMAD.MOV.U32 R19, RZ, RZ, R74 ;  /* 0x000000ffff137224 */ /* 0x000fc600078e004a */
[----:B------:R-:W3:Y:S01]  /*6c120*/  LDL.LU R66, [R1+0xe8] ;  /* 0x0000e80001427983 */ /* 0x000ee20000300800 */
[----:B------:R-:W-:-:S03]  /*6c130*/  IMAD.MOV.U32 R0, RZ, RZ, R75 ;  /* 0x000000ffff007224 */ /* 0x000fc600078e004b */
[----:B------:R-:W3:Y:S01]  /*6c140*/  LDL.LU R67, [R1+0xec] ;  /* 0x0000ec0001437983 */ /* 0x000ee20000300800 */
[----:B------:R-:W-:-:S03]  /*6c150*/  MOV R127, R80 ;  /* 0x00000050007f7202 */ /* 0x000fc60000000f00 */
[----:B------:R-:W4:Y:S01]  /*6c160*/  LDL.LU R72, [R1+0x190] ;  /* 0x0001900001487983 */ /* 0x000f220000300800 */
[----:B------:R-:W-:-:S03]  /*6c170*/  IMAD.MOV.U32 R122, RZ, RZ, R81 ;  /* 0x000000ffff7a7224 */ /* 0x000fc600078e0051 */
[----:B------:R-:W4:Y:S01]  /*6c180*/  LDL.LU R73, [R1+0x194] ;  /* 0x0001940001497983 */ /* 0x000f220000300800 */
[----:B------:R-:W-:-:S03]  /*6c190*/  IMAD.MOV.U32 R123, RZ, RZ, R82 ;  /* 0x000000ffff7b7224 */ /* 0x000fc600078e0052 */
[----:B------:R-:W4:Y:S01]  /*6c1a0*/  LDL.LU R74, [R1+0x198] ;  /* 0x00019800014a7983 */ /* 0x000f220000300800 */
[----:B------:R-:W-:-:S03]  /*6c1b0*/  IMAD.MOV.U32 R118, RZ, RZ, R83 ;  /* 0x000000ffff767224 */ /* 0x000fc600078e0053 */
[----:B------:R-:W4:Y:S01]  /*6c1c0*/  LDL.LU R75, [R1+0x19c] ;  /* 0x00019c00014b7983 */ /* 0x000f220000300800 */
[----:B------:R-:W-:-:S03]  /*6c1d0*/  IMAD.MOV.U32 R103, RZ, RZ, R84 ;  /* 0x000000ffff677224 */ /* 0x000fc600078e0054 */
[----:B------:R-:W4:Y:S01]  /*6c1e0*/  LDL.LU R80, [R1+0x260] ;  /* 0x0002600001507983 */ /* 0x000f220000300800 */
[----:B------:R-:W-:Y:S03]  /*6c1f0*/  HMMA.1688.F32.TF32 R76, R240, R28, R76 ;  /* 0x0000001cf04c723c */ /* 0x000fe6000008104c */
[----:B------:R-:W4:Y:S01]  /*6c200*/  LDL.LU R81, [R1+0x264] ;  /* 0x0002640001517983 */ /* 0x000f220000300800 */
[----:B------:R-:W-:-:S03]  /*6c210*/  IMAD.MOV.U32 R98, RZ, RZ, R85 ;  /* 0x000000ffff627224 */ /* 0x000fc600078e0055 */
[----:B------:R-:W4:Y:S01]  /*6c220*/  LDL.LU R82, [R1+0x268] ;  /* 0x0002680001527983 */ /* 0x000f220000300800 */
[----:B------:R-:W-:-:S03]  /*6c230*/  IMAD.MOV.U32 R99, RZ, RZ, R86 ;  /* 0x000000ffff637224 */ /* 0x000fc600078e0056 */
[----:B------:R-:W4:Y:S01]  /*6c240*/  LDL.LU R83, [R1+0x26c] ;  /* 0x00026c0001537983 */ /* 0x000f220000300800 */
[----:B------:R-:W-:-:S03]  /*6c250*/  IMAD.MOV.U32 R102, RZ, RZ, R87 ;  /* 0x000000ffff667224 */ /* 0x000fc600078e0057 */
        /* <DEDUP_REMOVED lines=20> */
[----:B------:R-:W-:Y:S01]  /*6c3a0*/  IMAD.MOV.U32 R23, RZ, RZ, R76 ;  /* 0x000000ffff177224 */ /* 0x000fe200078e004c */
[----:B------:R-:W-:Y:S01]  /*6c3b0*/  MOV R27, R78 ;  /* 0x0000004e001b7202 */ /* 0x000fe20000000f00 */
[----:B------:R-:W-:Y:S01]  /*6c3c0*/  IMAD.MOV.U32 R22, RZ, RZ, R77 ;  /* 0x000000ffff167224 */ /* 0x000fe200078e004d */
        /* <DEDUP_REMOVED lines=29> */
[----:B------:R-:W-:Y:S04]  /*6c5a0*/  LDS R240, [R252+0x84100] ;  /* 0x08410000fcf07984 */ /* 0x000fe80000000800 */
[----:B------:R-:W-:Y:S04]  /*6c5b0*/  LDS R242, [R252+0x85100] ;  /* 0x08510000fcf27984 */ /* 0x000fe80000000800 */
[----:B------:R-:W-:Y:S04]  /*6c5c0*/  LDS R241, [R3+0x84100] ;  /* 0x0841000003f17984 */ /* 0x000fe80000000800 */
[----:B------:R-:W2:Y:S01]  /*6c5d0*/  LDS R243, [R3+0x85100] ;  /* 0x0851000003f37984 */ /* 0x000ea20000000800 */
[C---:B-1----:R-:W-:Y:S08]  /*6c5e0*/  HMMA.1688.F32.TF32 R52, R216.reuse, R12, R52 ;  /* 0x0000000cd834723c */ /* 0x042ff00000081034 */
[----:B--2---:R-:W-:Y:S08]  /*6c5f0*/  HMMA.1688.F32.TF32 R60, R216, R4, R60 ;  /* 0x00000004d83c723c */ /* 0x004ff0000008103c */
[C---:B---3--:R-:W-:Y:S08]  /*6c600*/  HMMA.1688.F32.TF32 R64, R236.reuse, R124, R64 ;  /* 0x0000007cec40723c */ /* 0x048ff00000081040 */
        /* <DEDUP_REMOVED lines=33> */
[----:B------:R-:W-:Y:S04]  /*6c820*/  LDS R236, [R2+0x84100] ;  /* 0x0841000002ec7984 */ /* 0x000fe80000000800 */
[----:B------:R-:W-:Y:S01]  /*6c830*/  LDS R238, [R2+0x85100] ;  /* 0x0851000002ee7984 */ /* 0x000fe20000000800 */
[C---:B-1----:R-:W-:Y:S03]  /*6c840*/  HMMA.1688.F32.TF32 R52, R216.reuse, R16, R48 ;  /* 0x00000010d834723c */ /* 0x042fe60000081030 */
[----:B------:R-:W-:Y:S04]  /*6c850*/  LDS R237, [R14+0x84100] ;  /* 0x084100000eed7984 */ /* 0x000fe80000000800 */
[----:B------:R-:W1:Y:S01]  /*6c860*/  LDS R239, [R14+0x85100] ;  /* 0x085100000eef7984 */ /* 0x000e620000000800 */
        /* <DEDUP_REMOVED lines=17> */
[C---:B--2---:R-:W-:Y:S08]  /*6c980*/  HMMA.1688.F32.TF32 R36, R216.reuse, R100, R224 ;  /* 0x00000064d824723c */ /* 0x044ff000000810e0 */
[C---:B---3--:R-:W-:Y:S08]  /*6c990*/  HMMA.1688.F32.TF32 R32, R216.reuse, R104, R228 ;  /* 0x00000068d820723c */ /* 0x048ff000000810e4 */
[C---:B------:R-:W-:Y:S07]  /*6c9a0*/  HMMA.1688.F32.TF32 R40, R216.reuse, R108, R232 ;  /* 0x0000006cd828723c */ /* 0x040fee00000810e8 */
[----:B------:R-:W-:Y:S04]  /*6c9b0*/  STL.64 [R1+0xcb0], R36 ;  /* 0x000cb02401007387 */ /* 0x000fe80000100a00 */
[----:B------:R2:W-:Y:S04]  /*6c9c0*/  STL.64 [R1+0xcb8], R38 ;  /* 0x000cb82601007387 */ /* 0x0005e80000100a00 */
[----:B------:R-:W-:Y:S04]  /*6c9d0*/  STL.64 [R1+0xcd0], R32 ;  /* 0x000cd02001007387 */ /* 0x000fe80000100a00 */
[----:B------:R3:W-:Y:S01]  /*6c9e0*/  STL.64 [R1+0xcd8], R34 ;  /* 0x000cd82201007387 */ /* 0x0007e20000100a00 */
[C---:B--2---:R-:W-:Y:S08]  /*6c9f0*/  HMMA.1688.F32.TF32 R36, R216.reuse, R112, R244 ;  /* 0x00000070d824723c */ /* 0x044ff000000810f4 */
[----:B---3--:R-:W-:Y:S01]  /*6ca00*/  HMMA.1688.F32.TF32 R32, R216, R116, R248 ;  /* 0x00000074d820723c */ /* 0x008fe200000810f8 */
[----:B------:R-:W-:Y:S04]  /*6ca10*/  STL.64 [R1+0xcf0], R40 ;  /* 0x000cf02801007387 */ /* 0x000fe80000100a00 */
[----:B------:R-:W-:Y:S04]  /*6ca20*/  STL.64 [R1+0xcf8], R42 ;  /* 0x000cf82a01007387 */ /* 0x000fe80000100a00 */
[----:B------:R-:W2:Y:S06]  /*6ca30*/  LDL.LU R84, [R1+0x10] ;  /* 0x0000100001547983 */ /* 0x000eac0000300800 */
        /* <DEDUP_REMOVED lines=99> */
[----:B------:R-:W1:Y:S04]  /*6d070*/  LDL.LU R228, [R1+0x80] ;  /* 0x0000800001e47983 */ /* 0x000e680000300800 */
[----:B------:R-:W1:Y:S04]  /*6d080*/  LDL.LU R229, [R1+0x84] ;  /* 0x0000840001e57983 */ /* 0x000e680000300800 */
[----:B------:R-:W1:Y:S04]  /*6d090*/  LDL.LU R230, [R1+0x88] ;  /* 0x0000880001e67983 */ /* 0x000e680000300800 */
[----:B------:R-:W1:Y:S04]  /*6d0a0*/  LDL.LU R231, [R1+0x8c] ;  /* 0x00008c0001e77983 */ /* 0x000e680000300800 */
[----:B------:R-:W4:Y:S04]  /*6d0b0*/  LDL.LU R80, [R1] ;  /* 0x0000000001507983 */ /* 0x000f280000300800 */
[----:B------:R-:W4:Y:S04]  /*6d0c0*/  LDL.LU R81, [R1+0x4] ;  /* 0x0000040001517983 */ /* 0x000f280000300800 */
[----:B------:R-:W4:Y:S04]  /*6d0d0*/  LDL.LU R82, [R1+0x8] ;  /* 0x0000080001527983 */ /* 0x000f280000300800 */
[----:B------:R-:W4:Y:S01]  /*6d0e0*/  LDL.LU R83, [R1+0xc] ;  /* 0x00000c0001537983 */ /* 0x000f220000300800 */
[C---:B--2---:R-:W-:Y:S08]  /*6d0f0*/  HMMA.1688.F32.TF32 R220, R240.reuse, R120, R220 ;  /* 0x00000078f0dc723c */ /* 0x044ff000000810dc */
        /* <DEDUP_REMOVED lines=8> */
[----:B------:R-:W-:Y:S08]  /*6d180*/  HMMA.1688.F32.TF32 R128, R240, R12, R128 ;  /* 0x0000000cf080723c */ /* 0x000ff00000081080 */
[C---:B------:R-:W-:Y:S08]  /*6d190*/  HMMA.1688.F32.TF32 R144, R216.reuse, R120, R144 ;  /* 0x00000078d890723c */ /* 0x040ff00000081090 */
[----:B------:R-:W-:Y:S08]  /*6d1a0*/  HMMA.1688.F32.TF32 R216, R216, R124, R140 ;  /* 0x0000007cd8d8723c */ /* 0x000ff0000008108c */
[C---:B------:R-:W-:Y:S08]  /*6d1b0*/  HMMA.1688.F32.TF32 R132, R240.reuse, R8, R132 ;  /* 0x00000008f084723c */ /* 0x040ff00000081084 */
[C---:B------:R-:W-:Y:S01]  /*6d1c0*/  HMMA.1688.F32.TF32 R136, R240.reuse, R4, R136 ;  /* 0x00000004f088723c */ /* 0x040fe20000081088 */
[----:B------:R-:W-:Y:S04]  /*6d1d0*/  STL.64 [R1+0xd70], R144 ;  /* 0x000d709001007387 */ /* 0x000fe80000100a00 */
[----:B------:R2:W-:Y:S03]  /*6d1e0*/  STL.64 [R1+0xd78], R146 ;  /* 0x000d789201007387 */ /* 0x0005e60000100a00 */
[C---:B------:R-:W-:Y:S01]  /*6d1f0*/  HMMA.1688.F32.TF32 R76, R240.reuse, R20, R76 ;  /* 0x00000014f04c723c */ /* 0x040fe2000008104c */
[----:B--2---:R-:W2:Y:S04]  /*6d200*/  LDL.LU.64 R146, [R1+0x5198] ;  /* 0x0051980001927983 */ /* 0x004ea80000300a00 */
[----:B------:R-:W2:Y:S04]  /*6d210*/  LDL.LU.64 R144, [R1+0x5190] ;  /* 0x0051900001907983 */ /* 0x000ea80000300a00 */
[----:B------:R-:W3:Y:S04]  /*6d220*/  LDL.LU.64 R142, [R1+0x5188] ;  /* 0x00518800018e7983 */ /* 0x000ee80000300a00 */
[----:B------:R-:W3:Y:S04]  /*6d230*/  LDL.LU.64 R140, [R1+0x5180] ;  /* 0x00518000018c7983 */ /* 0x000ee80000300a00 */
[----:B------:R-:W-:Y:S04]  /*6d240*/  STL.64 [R1+0xd60], R216 ;  /* 0x000d60d801007387 */ /* 0x000fe80000100a00 */
[----:B------:R-:W-:Y:S04]  /*6d250*/  STL.64 [R1+0xd68], R218 ;  /* 0x000d68da01007387 */ /* 0x000fe80000100a00 */
[----:B------:R-:W-:Y:S04]  /*6d260*/  STL.64 [R1+0xd90], R136 ;  /* 0x000d908801007387 */ /* 0x000fe80000100a00 */
[----:B------:R4:W-:Y:S01]  /*6d270*/  STL.64 [R1+0xd98], R138 ;  /* 0x000d988a01007387 */ /* 0x0009e20000100a00 */
[C---:B------:R-:W-:Y:S03]  /*6d280*/  HMMA.1688.F32.TF32 R52, R240.reuse, R96, R52 ;  /* 0x00000060f034723c */ /* 0x040fe60000081034 */
[----:B------:R-:W-:Y:S04]  /*6d290*/  LDS R216, [R252+0x84180] ;  /* 0x08418000fcd87984 */ /* 0x000fe80000000800 */
[----:B------:R-:W-:Y:S04]  /*6d2a0*/  LDS R218, [R252+0x85180] ;  /* 0x08518000fcda7984 */ /* 0x000fe80000000800 */
[----:B----4-:R-:W4:Y:S04]  /*6d2b0*/  LDL.LU.64 R138, [R1+0x5178] ;  /* 0x00517800018a7983 */ /* 0x010f280000300a00 */
[----:B------:R-:W4:Y:S04]  /*6d2c0*/  LDL.LU.64 R136, [R1+0x5170] ;  /* 0x0051700001887983 */ /* 0x000f280000300a00 */
[----:B------:R-:W-:Y:S04]  /*6d2d0*/  STL.64 [R1+0xdb0], R132 ;  /* 0x000db08401007387 */ /* 0x000fe80000100a00 */
[----:B------:R1:W-:Y:S01]  /*6d2e0*/  STL.64 [R1+0xdb8], R134 ;  /* 0x000db88601007387 */ /* 0x0003e20000100a00 */
[C---:B------:R-:W-:Y:S03]  /*6d2f0*/  HMMA.1688.F32.TF32 R36, R240.reuse, R112, R36 ;  /* 0x00000070f024723c */ /* 0x040fe60000081024 */
[----:B------:R-:W-:Y:S04]  /*6d300*/  LDS R217, [R3+0x84180] ;  /* 0x0841800003d97984 */ /* 0x000fe80000000800 */
[----:B------:R-:W2:Y:S04]  /*6d310*/  LDS R219, [R3+0x85180] ;  /* 0x0851800003db7984 */ /* 0x000ea80000000800 */
        /* <DEDUP_REMOVED lines=45> */
[----:B-1----:R-:W3:Y:S04]  /*6d5f0*/  LDL.LU.64 R38, [R1+0x50b8] ;  /* 0x0050b80001267983 */ /* 0x002ee80000300a00 */
[----:B------:R-:W3:Y:S04]  /*6d600*/  LDL.LU.64 R36, [R1+0x50b0] ;  /* 0x0050b00001247983 */ /* 0x000ee80000300a00 */
[----:B------:R-:W-:Y:S04]  /*6d610*/  STL.64 [R1+0xeb0], R32 ;  /* 0x000eb02001007387 */ /* 0x000fe80000100a00 */
[----:B------:R1:W-:Y:S01]  /*6d620*/  STL.64 [R1+0xeb8], R34 ;  /* 0x000eb82201007387 */ /* 0x0003e20000100a00 */
[C---:B------:R-:W-:Y:S03]  /*6d630*/  HMMA.1688.F32.TF32 R228, R236.reuse, R4, R228 ;  /* 0x00000004ece4723c */ /* 0x040fe600000810e4 */
[----:B-1----:R-:W3:Y:S04]  /*6d640*/  LDL.LU.64 R34, [R1+0x50a8] ;  /* 0x0050a80001227983 */ /* 0x002ee80000300a00 */
[----:B------:R-:W3:Y:S04]  /*6d650*/  LDL.LU.64 R32, [R1+0x50a0] ;  /* 0x0050a00001207983 */ /* 0x000ee80000300a00 */
[----:B------:R-:W-:Y:S04]  /*6d660*/  STL.64 [R1+0xea0], R220 ;  /* 0x000ea0dc01007387 */ /* 0x000fe80000100a00 */
[----:B------:R1:W-:Y:S01]  /*6d670*/  STL.64 [R1+0xea8], R222 ;  /* 0x000ea8de01007387 */ /* 0x0003e20000100a00 */
[C---:B------:R-:W-:Y:S03]  /*6d680*/  HMMA.1688.F32.TF32 R232, R236.reuse, R8, R232 ;  /* 0x00000008ece8723c */ /* 0x040fe600000810e8 */
[----:B-1----:R-:W3:Y:S04]  /*6d690*/  LDL.LU.64 R222, [R1+0x5098] ;  /* 0x0050980001de7983 */ /* 0x002ee80000300a00 */
[----:B------:R-:W3:Y:S04]  /*6d6a0*/  LDL.LU.64 R220, [R1+0x5090] ;  /* 0x0050900001dc7983 */ /* 0x000ee80000300a00 */
[----:B------:R-:W3:Y:S04]  /*6d6b0*/  LDL.LU.64 R226, [R1+0x5088] ;  /* 0x0050880001e27983 */ /* 0x000ee80000300a00 */
[----:B------:R-:W3:Y:S04]  /*6d6c0*/  LDL.LU.64 R224, [R1+0x5080] ;  /* 0x0050800001e07983 */ /* 0x000ee80000300a00 */
[----:B------:R1:W-:Y:S04]  /*6d6d0*/  STL.64 [R1+0xe70], R240 ;  /* 0x000e70f001007387 */ /* 0x0003e80000100a00 */
[----:B------:R4:W-:Y:S01]  /*6d6e0*/  STL.64 [R1+0xe78], R242 ;  /* 0x000e78f201007387 */ /* 0x0009e20000100a00 */
[C---:B------:R-:W-:Y:S03]  /*6d6f0*/  HMMA.1688.F32.TF32 R244, R236.reuse, R12, R244 ;  /* 0x0000000cecf4723c */ /* 0x040fe600000810f4 */
[----:B-1----:R-:W3:Y:S04]  /*6d700*/  LDL.LU R240, [R1+0x40] ;  /* 0x0000400001f07983 */ /* 0x002ee80000300800 */
[----:B------:R-:W3:Y:S04]  /*6d710*/  LDL.LU R241, [R1+0x44] ;  /* 0x0000440001f17983 */ /* 0x000ee80000300800 */
[----:B----4-:R-:W3:Y:S04]  /*6d720*/  LDL.LU R242, [R1+0x48] ;  /* 0x0000480001f27983 */ /* 0x010ee80000300800 */
[----:B------:R-:W3:Y:S01]  /*6d730*/  LDL.LU R243, [R1+0x4c] ;  /* 0x00004c0001f37983 */ /* 0x000ee20000300800 */
[----:B------:R-:W-:Y:S03]  /*6d740*/  HMMA.1688.F32.TF32 R248, R236, R16, R248 ;  /* 0x00000010ecf8723c */ /* 0x000fe600000810f8 */
[----:B------:R-:W-:Y:S04]  /*6d750*/  STL.64 [R1+0xe50], R228 ;  /* 0x000e50e401007387 */ /* 0x000fe80000100a00 */
[----:B------:R1:W-:Y:S04]  /*6d760*/  STL.64 [R1+0xe58], R230 ;  /* 0x000e58e601007387 */ /* 0x0003e80000100a00 */
[----:B-1----:R-:W4:Y:S04]  /*6d770*/  LDL.LU.64 R230, [R1+0x5078] ;  /* 0x0050780001e67983 */ /* 0x002f280000300a00 */
[----:B------:R-:W4:Y:S04]  /*6d780*/  LDL.LU.64 R228, [R1+0x5070] ;  /* 0x0050700001e47983 */ /* 0x000f280000300a00 */
        /* <DEDUP_REMOVED lines=11> */
[----:B------:R-:W4:Y:S01]  /*6d840*/  LDL.LU.64 R248, [R1+0x5040] ;  /* 0x0050400001f87983 */ /* 0x000f220000300a00 */
[----:B--2---:R-:W-:Y:S08]  /*6d850*/  HMMA.1688.F32.TF32 R40, R216, R8, R40 ;  /* 0x00000008d828723c */ /* 0x004ff00000081028 */
[C---:B---3--:R-:W-:Y:S11]  /*6d860*/  HMMA.1688.F32.TF32 R240, R236.reuse, R20, R240 ;  /* 0x00000014ecf0723c */ /* 0x048ff600000810f0 */
[----:B------:R-:W-:Y:S11]  /*6d870*/  @!UPT UIADD3 URZ, URZ, URZ, URZ ;  /* 0x0000003f3f3ff290 */ /* 0x000ff6000fffe03f */
[----:B------:R-:W-:Y:S01]  /*6d880*/  @!UPT UIADD3 URZ, URZ, URZ, URZ ;  /* 0x0000003f3f3ff290 */ /* 0x000fe2000fffe03f */
[----:B------:R-:W-:Y:S04]  /*6d890*/  STL.64 [R1+0xde0], R240 ;  /* 0x000de0f001007387 */ /* 0x000fe80000100a00 */
[----:B------:R1:W-:Y:S02]  /*6d8a0*/  STL.64 [R1+0xde8], R242 ;  /* 0x000de8f201007387 */ /* 0x0003e40000100a00 */
[C---:B-1----:R-:W-:Y:S08]  /*6d8b0*/  HMMA.1688.F32.TF32 R240, R236.reuse, R24, R92 ;  /* 0x00000018ecf0723c */ /* 0x042ff0000008105c */
[C---:B------:R-:W-:Y:S08]  /*6d8c0*/  HMMA.1688.F32.TF32 R92, R236.reuse, R28, R88 ;  /* 0x0000001cec5c723c */ /* 0x040ff00000081058 */
[C---:B------:R-:W-:Y:S08]  /*6d8d0*/  HMMA.1688.F32.TF32 R88, R236.reuse, R68, R84 ;  /* 0x00000044ec58723c */ /* 0x040ff00000081054 */
[C---:B------:R-:W-:Y:S01]  /*6d8e0*/  HMMA.1688.F32.TF32 R84, R236.reuse, R96, R80 ;  /* 0x00000060ec54723c */ /* 0x040fe20000081050 */
[----:B------:R-:W-:Y:S04]  /*6d8f0*/  STL.64 [R1+0xdc0], R240 ;  /* 0x000dc0f001007387 */ /* 0x000fe80000100a00 */
[----:B------:R-:W-:Y:S04]  /*6d900*/  STL.64 [R1+0xdc8], R242 ;  /* 0x000dc8f201007387 */ /* 0x000fe80000100a00 */
[----:B------:R-:W-:Y:S04]  /*6d910*/  STL.64 [R1+0xda0], R92 ;  /* 0x000da05c01007387 */ /* 0x000fe80000100a00 */
[----:B------:R-:W-:Y:S01]  /*6d920*/  STL.64 [R1+0xda8], R94 ;  /* 0x000da85e01007387 */ /* 0x000fe20000100a00 */
[C---:B----4-:R-:W-:Y:S03]  /*6d930*/  HMMA.1688.F32.TF32 R80, R236.reuse, R100, R248 ;  /* 0x00000064ec50723c */ /* 0x050fe600000810f8 */
[----:B------:R-:W-:Y:S04]  /*6d940*/  STL.64 [R1+0xd80], R88 ;  /* 0x000d805801007387 */ /* 0x000fe80000100a00 */
[----:B------:R1:W-:Y:S04]  /*6d950*/  STL.64 [R1+0xd88], R90 ;  /* 0x000d885a01007387 */ /* 0x0003e80000100a00 */
[----:B------:R-:W-:Y:S04]  /*6d960*/  STL.64 [R1+0xd50], R84 ;  /* 0x000d505401007387 */ /* 0x000fe80000100a00 */
[----:B------:R2:W-:Y:S01]  /*6d970*/  STL.64 [R1+0xd58], R86 ;  /* 0x000d585601007387 */ /* 0x0005e20000100a00 */
[C---:B-1----:R-:W-:Y:S07]  /*6d980*/  HMMA.1688.F32.TF32 R88, R236.reuse, R104, R244 ;  /* 0x00000068ec58723c */ /* 0x042fee00000810f4 */
[----:B------:R-:W-:Y:S01]  /*6d990*/  STL.64 [R1+0xd40], R80 ;  /* 0x000d405001007387 */ /* 0x000fe20000100a00 */
[C---:B--2---:R-:W-:Y:S03]  /*6d9a0*/  HMMA.1688.F32.TF32 R84, R236.reuse, R108, R232 ;  /* 0x0000006cec54723c */ /* 0x044fe600000810e8 */
[----:B------:R1:W-:Y:S05]  /*6d9b0*/  STL.64 [R1+0xd48], R82 ;  /* 0x000d485201007387 */ /* 0x0003ea0000100a00 */
[C---:B-1----:R-:W-:Y:S07]  /*6d9c0*/  HMMA.1688.F32.TF32 R80, R236.reuse, R112, R228 ;  /* 0x00000070ec50723c */ /* 0x042fee00000810e4 */
[----:B------:R-:W-:Y:S04]  /*6d9d0*/  STL.64 [R1+0xd20], R88 ;  /* 0x000d205801007387 */ /* 0x000fe80000100a00 */
[----:B------:R1:W-:Y:S04]  /*6d9e0*/  STL.64 [R1+0xd28], R90 ;  /* 0x000d285a01007387 */ /* 0x0003e80000100a00 */
[----:B------:R-:W-:Y:S04]  /*6d9f0*/  STL.64 [R1+0xd00], R84 ;  /* 0x000d005401007387 */ /* 0x000fe80000100a00 */
[----:B------:R2:W-:Y:S01]  /*6da00*/  STL.64 [R1+0xd08], R86 ;  /* 0x000d085601007387 */ /* 0x0005e20000100a00 */
[C---:B-1----:R-:W-:Y:S03]  /*6da10*/  HMMA.1688.F32.TF32 R88, R236.reuse, R116, R224 ;  /* 0x00000074ec58723c */ /* 0x042fe600000810e0 */
[----:B------:R-:W-:Y:S05]  /*6da20*/  STL.64 [R1+0xce0], R80 ;  /* 0x000ce05001007387 */ /* 0x000fea0000100a00 */
[C---:B--2---:R-:W-:Y:S01]  /*6da30*/  HMMA.1688.F32.TF32 R84, R236.reuse, R120, R220 ;  /* 0x00000078ec54723c */ /* 0x044fe200000810dc */
[----:B------:R1:W-:Y:S07]  /*6da40*/  STL.64 [R1+0xce8], R82 ;  /* 0x000ce85201007387 */ /* 0x0003ee0000100a00 */
[----:B-1----:R-:W-:Y:S08]  /*6da50*/  HMMA.1688.F32.TF32 R80, R236, R124, R32 ;  /* 0x0000007cec50723c */ /* 0x002ff00000081020 */
        /* <DEDUP_REMOVED lines=14> */
[----:B-1----:R-:W-:Y:S01]  /*6db40*/  HMMA.1688.F32.TF32 R40, R216, R16, R48 ;  /* 0x00000010d828723c */ /* 0x002fe20000081030 */
[----:B------:R-:W-:Y:S01]  /*6db50*/  MOV R248, R72 ;  /* 0x0000004800f87202 */ /* 0x000fe20000000f00 */
[----:B------:R-:W-:-:S02]  /*6db60*/  IMAD.MOV.U32 R249, RZ, RZ, R79 ;  /* 0x000000fffff97224 */ /* 0x000fc400078e004f */
[----:B------:R-:W-:Y:S02]  /*6db70*/  IMAD.MOV.U32 R250, RZ, RZ, R77 ;  /* 0x000000fffffa7224 */ /* 0x000fe400078e004d */
[----:B------:R-:W-:Y:S02]  /*6db80*/  IMAD.MOV.U32 R251, RZ, RZ, R75 ;  /* 0x000000fffffb7224 */ /* 0x000fe400078e004b */
[----:B------:R-:W-:Y:S01]  /*6db90*/  IMAD.MOV.U32 R244, RZ, RZ, R74 ;  /* 0x000000fffff47224 */ /* 0x000fe200078e004a */
[C---:B--2---:R-:W-:Y:S01]  /*6dba0*/  HMMA.1688.F32.TF32 R36, R216.reuse, R20, R52 ;  /* 0x00000014d824723c */ /* 0x044fe20000081034 */
[----:B------:R-:W-:Y:S01]  /*6dbb0*/  IMAD.MOV.U32 R245, RZ, RZ, R73 ;  /* 0x000000fffff57224 */ /* 0x000fe200078e0049 */
[----:B------:R-:W-:Y:S01]  /*6dbc0*/  MOV R246, R78 ;  /* 0x0000004e00f67202 */ /* 0x000fe20000000f00 */
[----:B------:R-:W-:Y:S01]  /*6dbd0*/  IMAD.MOV.U32 R247, RZ, RZ, R76 ;  /* 0x000000fffff77224 */ /* 0x000fe200078e004c */
[----:B------:R-:W-:Y:S04]  /*6dbe0*/  LDS R32, [R2+0x84180] ;  /* 0x0841800002207984 */ /* 0x000fe80000000800 */
[C---:B------:R-:W-:Y:S01]  /*6dbf0*/  HMMA.1688.F32.TF32 R44, R216.reuse, R24, R56 ;  /* 0x00000018d82c723c */ /* 0x040fe20000081038 */
[----:B------:R-:W-:Y:S04]  /*6dc00*/  LDS R34, [R2+0x85180] ;  /* 0x0851800002227984 */ /* 0x000fe80000000800 */
[----:B------:R-:W-:Y:S04]  /*6dc10*/  LDS R33, [R14+0x84180] ;  /* 0x084180000e217984 */ /* 0x000fe80000000800 */
[----:B------:R-:W-:Y:S04]  /*6dc20*/  STL.64 [R1+0xc00], R40 ;  /* 0x000c002801007387 */ /* 0x000fe80000100a00 */
[----:B------:R1:W-:Y:S04]  /*6dc30*/  STL.64 [R1+0xc08], R42 ;  /* 0x000c082a01007387 */ /* 0x0003e80000100a00 */
[----:B------:R-:W-:Y:S04]  /*6dc40*/  STL.64 [R1+0xbe0], R36 ;  /* 0x000be02401007387 */ /* 0x000fe80000100a00 */
[----:B------:R2:W-:Y:S01]  /*6dc50*/  STL.64 [R1+0xbe8], R38 ;  /* 0x000be82601007387 */ /* 0x0005e20000100a00 */
[C---:B-1----:R-:W-:Y:S03]  /*6dc60*/  HMMA.1688.F32.TF32 R40, R216.reuse, R28, R60 ;  /* 0x0000001cd828723c */ /* 0x042fe6000008103c */
[----:B------:R-:W1:Y:S05]  /*6dc70*/  LDS R35, [R14+0x85180] ;  /* 0x085180000e237984 */ /* 0x000e6a0000000800 */
[----:B--2---:R-:W-:Y:S01]  /*6dc80*/  HMMA.1688.F32.TF32 R36, R216, R68, R64 ;  /* 0x00000044d824723c */ /* 0x004fe20000081040 */
[----:B------:R-:W-:Y:S04]  /*6dc90*/  STL.64 [R1+0xbc0], R44 ;  /* 0x000bc02c01007387 */ /* 0x000fe80000100a00 */
[----:B------:R2:W-:Y:S10]  /*6dca0*/  STL.64 [R1+0xbc8], R46 ;  /* 0x000bc82e01007387 */ /* 0x0005f40000100a00 */
[----:B------:R-:W-:Y:S04]  /*6dcb0*/  STL.64 [R1+0xba0], R40 ;  /* 0x000ba02801007387 */ /* 0x000fe80000100a00 */
[----:B------:R-:W-:Y:S04]  /*6dcc0*/  STL.64 [R1+0xba8], R42 ;  /* 0x000ba82a01007387 */ /* 0x000fe80000100a00 */
[----:B------:R-:W3:Y:S04]  /*6dcd0*/  LDL.LU R72, [R1+0x503c] ;  /* 0x00503c0001487983 */ /* 0x000ee80000300800 */
[----:B------:R4:W-:Y:S04]  /*6dce0*/  STL.64 [R1+0xb80], R36 ;  /* 0x000b802401007387 */ /* 0x0009e80000100a00 */
[----:B------:R1:W-:Y:S04]  /*6dcf0*/  STL.64 [R1+0xb88], R38 ;  /* 0x000b882601007387 */ /* 0x0003e80000100a00 */
[----:B------:R-:W2:Y:S04]  /*6dd00*/  LDL.LU R79, [R1+0x5038] ;  /* 0x00503800014f7983 */ /* 0x000ea80000300800 */
[----:B------:R-:W3:Y:S04]  /*6dd10*/  LDL.LU R77, [R1+0x5034] ;  /* 0x00503400014d7983 */ /* 0x000ee80000300800 */
[----:B------:R-:W4:Y:S04]  /*6dd20*/  LDL.LU R75, [R1+0x5030] ;  /* 0x00503000014b7983 */ /* 0x000f280000300800 */
[----:B------:R-:W4:Y:S04]  /*6dd30*/  LDL.LU R74, [R1+0x502c] ;  /* 0x00502c00014a7983 */ /* 0x000f280000300800 */
[----:B------:R-:W4:Y:S04]  /*6dd40*/  LDL.LU R73, [R1+0x5028] ;  /* 0x0050280001497983 */ /* 0x000f280000300800 */
[----:B------:R-:W4:Y:S04]  /*6dd50*/  LDL.LU R78, [R1+0x5024] ;  /* 0x00502400014e7983 */ /* 0x000f280000300800 */
[----:B------:R-:W4:Y:S01]  /*6dd60*/  LDL.LU R76, [R1+0x5020] ;  /* 0x00502000014c7983 */ /* 0x000f220000300800 */
[----:B--2---:R-:W-:-:S02]  /*6dd70*/  IMAD.MOV.U32 R233, RZ, RZ, R79 ;  /* 0x000000ffffe97224 */ /* 0x004fc400078e004f */
[----:B---3--:R-:W-:Y:S02]  /*6dd80*/  IMAD.MOV.U32 R232, RZ, RZ, R77 ;  /* 0x000000ffffe87224 */ /* 0x008fe400078e004d */
[----:B------:R-:W2:Y:S04]  /*6dd90*/  LDL.LU R77, [R1+0x501c] ;  /* 0x00501c00014d7983 */ /* 0x000ea80000300800 */
[----:B------:R-:W3:Y:S01]  /*6dda0*/  LDL.LU R79, [R1+0x5018] ;  /* 0x00501800014f7983 */ /* 0x000ee20000300800 */
[----:B------:R-:W-:-:S03]  /*6ddb0*/  IMAD.MOV.U32 R235, RZ, RZ, R72 ;  /* 0x000000ffffeb7224 */ /* 0x000fc600078e0048 */
[----:B------:R-:W3:Y:S04]  /*6ddc0*/  LDL.LU R234, [R1+0x4d8] ;  /* 0x0004d80001ea7983 */ /* 0x000ee80000300800 */
[----:B------:R-:W3:Y:S01]  /*6ddd0*/  LDL.LU R72, [R1+0x5014] ;  /* 0x0050140001487983 */ /* 0x000ee20000300800 */
[----:B----4-:R-:W-:-:S03]  /*6dde0*/  IMAD.MOV.U32 R224, RZ, RZ, R78 ;  /* 0x000000ffffe07224 */ /* 0x010fc600078e004e */
[----:B------:R-:W4:Y:S01]  /*6ddf0*/  LDL.LU R78, [R1+0x5010] ;  /* 0x00501000014e7983 */ /* 0x000f220000300800 */
[----:B------:R-:W-:-:S03]  /*6de00*/  MOV R225, R76 ;  /* 0x0000004c00e17202 */ /* 0x000fc60000000f00 */
[----:B------:R-:W4:Y:S01]  /*6de10*/  LDL.LU R76, [R1+0x500c] ;  /* 0x00500c00014c7983 */ /* 0x000f220000300800 */
[----:B--2---:R-:W-:-:S03]  /*6de20*/  IMAD.MOV.U32 R226, RZ, RZ, R77 ;  /* 0x000000ffffe27224 */ /* 0x004fc600078e004d */
[----:B------:R-:W2:Y:S01]  /*6de30*/  LDL.LU R77, [R1+0x5008] ;  /* 0x00500800014d7983 */ /* 0x000ea20000300800 */
[----:B---3--:R-:W-:-:S03]  /*6de40*/  IMAD.MOV.U32 R227, RZ, RZ, R79 ;  /* 0x000000ffffe37224 */ /* 0x008fc600078e004f */
[----:B------:R-:W3:Y:S04]  /*6de50*/  LDL.LU R79, [R1+0x5004] ;  /* 0x00500400014f7983 */ /* 0x000ee80000300800 */
[----:B------:R-:W3:Y:S01]  /*6de60*/  LDL.LU R220, [R1+0x510] ;  /* 0x0005100001dc7983 */ /* 0x000ee20000300800 */
[----:B------:R-:W-:-:S03]  /*6de70*/  IMAD.MOV.U32 R223, RZ, RZ, R72 ;  /* 0x000000ffffdf7224 */ /* 0x000fc600078e0048 */
[----:B------:R-:W3:Y:S04]  /*6de80*/  LDL.LU R221, [R1+0x514] ;  /* 0x0005140001dd7983 */ /* 0x000ee80000300800 */
[----:B------:R-:W3:Y:S01]  /*6de90*/  LDL.LU R222, [R1+0x518] ;  /* 0x0005180001de7983 */ /* 0x000ee20000300800 */
[----:B----4-:R-:W-:Y:S01]  /*6dea0*/  IMAD.MOV.U32 R239, RZ, RZ, R78 ;  /* 0x000000ffffef7224 */ /* 0x010fe200078e004e */
[----:B------:R-:W-:Y:S02]  /*6deb0*/  MOV R238, R76 ;  /* 0x0000004c00ee7202 */ /* 0x000fe40000000f00 */
[----:B------:R-:W4:Y:S01]  /*6dec0*/  LDL.LU R72, [R1+0x5000] ;  /* 0x0050000001487983 */ /* 0x000f220000300800 */
[----:B--2---:R-:W-:-:S03]  /*6ded0*/  IMAD.MOV.U32 R236, RZ, RZ, R77 ;  /* 0x000000ffffec7224 */ /* 0x004fc600078e004d */
[----:B------:R-:W2:Y:S01]  /*6dee0*/  LDL.LU R77, [R1+0x4ffc] ;  /* 0x004ffc00014d7983 */ /* 0x000ea20000300800 */
[----:B---3--:R-:W-:-:S03]  /*6def0*/  IMAD.MOV.U32 R237, RZ, RZ, R79 ;  /* 0x000000ffffed7224 */ /* 0x008fc600078e004f */
[----:B------:R-:W3:Y:S04]  /*6df00*/  LDL.LU R79, [R1+0x4ff8] ;  /* 0x004ff800014f7983 */ /* 0x000ee80000300800 */
[----:B------:R-:W4:Y:S04]  /*6df10*/  LDL.LU R76, [R1+0x4ff4] ;  /* 0x004ff400014c7983 */ /* 0x000f280000300800 */
[----:B------:R-:W4:Y:S04]  /*6df20*/  LDL.LU R78, [R1+0x4ff0] ;  /* 0x004ff000014e7983 */ /* 0x000f280000300800 */
[----:B------:R-:W4:Y:S04]  /*6df30*/  LDL.LU R48, [R1+0x11c0] ;  /* 0x0011c00001307983 */ /* 0x000f280000300800 */
[----:B------:R-:W4:Y:S04]  /*6df40*/  LDL.LU R49, [R1+0x11c4] ;  /* 0x0011c40001317983 */ /* 0x000f280000300800 */
[----:B------:R-:W4:Y:S04]  /*6df50*/  LDL.LU R50, [R1+0x11c8] ;  /* 0x0011c80001327983 */ /* 0x000f280000300800 */
[----:B------:R-:W4:Y:S01]  /*6df60*/  LDL.LU R51, [R1+0x11cc] ;  /* 0x0011cc0001337983 */ /* 0x000f220000300800 */
[----:B--2---:R-:W-:-:S02]  /*6df70*/  IMAD.MOV.U32 R55, RZ, RZ, R77 ;  /* 0x000000ffff377224 */ /* 0x004fc400078e004d */
[----:B---3--:R-:W-:Y:S02]  /*6df80*/  IMAD.MOV.U32 R54, RZ, RZ, R79 ;  /* 0x000000ffff367224 */ /* 0x008fe400078e004f */
[----:B----4-:R-:W-:Y:S02]  /*6df90*/  IMAD.MOV.U32 R52, RZ, RZ, R76 ;  /* 0x000000ffff347224 */ /* 0x010fe400078e004c */
[----:B------:R-:W2:Y:S01]  /*6dfa0*/  LDL.LU R76, [R1+0x4fec] ;  /* 0x004fec00014c7983 */ /* 0x000ea20000300800 */
[----:B------:R-:W-:-:S03]  /*6dfb0*/  IMAD.MOV.U32 R53, RZ, RZ, R78 ;  /* 0x000000ffff357224 */ /* 0x000fc600078e004e */
[----:B------:R-:W3:Y:S04]  /*6dfc0*/  LDL.LU R78, [R1+0x4fe8] ;  /* 0x004fe800014e7983 */ /* 0x000ee80000300800 */
        /* <DEDUP_REMOVED lines=8> */
[----:B------:R-:W-:-:S02]  /*6e050*/  IMAD.MOV.U32 R228, RZ, RZ, R73 ;  /* 0x000000ffffe47224 */ /* 0x000fc400078e0049 */
[----:B------:R-:W-:Y:S02]  /*6e060*/  IMAD.MOV.U32 R230, RZ, RZ, R75 ;  /* 0x000000ffffe67224 */ /* 0x000fe400078e004b */
[----:B--2---:R-:W-:Y:S02]  /*6e070*/  IMAD.MOV.U32 R67, RZ, RZ, R76 ;  /* 0x000000ffff437224 */ /* 0x004fe400078e004c */
[----:B------:R-:W2:Y:S01]  /*6e080*/  LDL.LU R76, [R1+0x1230] ;  /* 0x00123000014c7983 */ /* 0x000ea20000300800 */
[----:B---3--:R-:W-:Y:S01]  /*6e090*/  IMAD.MOV.U32 R65, RZ, RZ, R78 ;  /* 0x000000ffff417224 */ /* 0x008fe200078e004e */
[----:B----4-:R-:W-:Y:S01]  /*6e0a0*/  MOV R64, R79 ;  /* 0x0000004f00407202 */ /* 0x010fe20000000f00 */
[----:B------:R-:W-:Y:S02]  /*6e0b0*/  IMAD.MOV.U32 R66, RZ, RZ, R77 ;  /* 0x000000ffff427224 */ /* 0x000fe400078e004d */
        /* <DEDUP_REMOVED lines=44> */
[C---:B------:R-:W-:Y:S01]  /*6e380*/  HMMA.1688.F32.TF32 R40, R216.reuse, R96, R72 ;  /* 0x00000060d828723c */ /* 0x040fe20000081048 */
[----:B------:R-:W2:Y:S11]  /*6e390*/  LDL.LU R72, [R1+0x1210] ;  /* 0x0012100001487983 */ /* 0x000eb60000300800 */
[----:B------:R-:W-:Y:S11]  /*6e3a0*/  @!UPT UIADD3 URZ, URZ, URZ, URZ ;  /* 0x0000003f3f3ff290 */ /* 0x000ff6000fffe03f */
[----:B------:R-:W-:Y:S04]  /*6e3b0*/  STL.64 [R1+0xb00], R40 ;  /* 0x000b002801007387 */ /* 0x000fe80000100a00 */
[----:B------:R-:W-:Y:S04]  /*6e3c0*/  STL.64 [R1+0xb08], R42 ;  /* 0x000b082a01007387 */ /* 0x000fe80000100a00 */
[----:B------:R-:W2:Y:S04]  /*6e3d0*/  LDL.LU R73, [R1+0x1214] ;  /* 0x0012140001497983 */ /* 0x000ea80000300800 */
[----:B------:R-:W2:Y:S04]  /*6e3e0*/  LDL.LU R74, [R1+0x1218] ;  /* 0x00121800014a7983 */ /* 0x000ea80000300800 */
[----:B------:R-:W2:Y:S04]  /*6e3f0*/  LDL.LU R75, [R1+0x121c] ;  /* 0x00121c00014b7983 */ /* 0x000ea80000300800 */
[----:B------:R-:W-:Y:S04]  /*6e400*/  STL.64 [R1+0xaf0], R92 ;  /* 0x000af05c01007387 */ /* 0x000fe80000100a00 */
[----:B------:R1:W-:Y:S01]  /*6e410*/  STL.64 [R1+0xaf8], R94 ;  /* 0x000af85e01007387 */ /* 0x0003e20000100a00 */
[----:B------:R-:W-:Y:S03]  /*6e420*/  HMMA.1688.F32.TF32 R36, R216, R120, R36 ;  /* 0x00000078d824723c */ /* 0x000fe60000081024 */
[----:B------:R-:W-:Y:S04]  /*6e430*/  LDS R40, [R252+0x84200] ;  /* 0x08420000fc287984 */ /* 0x000fe80000000800 */
[----:B------:R-:W-:Y:S04]  /*6e440*/  LDS R42, [R252+0x85200] ;  /* 0x08520000fc2a7984 */ /* 0x000fe80000000800 */
[----:B-1----:R-:W3:Y:S04]  /*6e450*/  LDL.LU.64 R94, [R1+0x4fc8] ;  /* 0x004fc800015e7983 */ /* 0x002ee80000300a00 */
[----:B------:R-:W3:Y:S04]  /*6e460*/  LDL.LU.64 R92, [R1+0x4fc0] ;  /* 0x004fc000015c7983 */ /* 0x000ee80000300a00 */
[----:B------:R-:W-:Y:S04]  /*6e470*/  STL.64 [R1+0xae0], R88 ;  /* 0x000ae05801007387 */ /* 0x000fe80000100a00 */
[----:B------:R1:W-:Y:S01]  /*6e480*/  STL.64 [R1+0xae8], R90 ;  /* 0x000ae85a01007387 */ /* 0x0003e20000100a00 */
[C---:B------:R-:W-:Y:S03]  /*6e490*/  HMMA.1688.F32.TF32 R64, R32.reuse, R8, R64 ;  /* 0x000000082040723c */ /* 0x040fe60000081040 */
[----:B------:R-:W-:Y:S04]  /*6e4a0*/  LDS R41, [R3+0x84200] ;  /* 0x0842000003297984 */ /* 0x000fe80000000800 */
[----:B------:R-:W4:Y:S04]  /*6e4b0*/  LDS R43, [R3+0x85200] ;  /* 0x08520000032b7984 */ /* 0x000f280000000800 */
[----:B-1----:R-:W3:Y:S04]  /*6e4c0*/  LDL.LU.64 R90, [R1+0x4fb8] ;  /* 0x004fb800015a7983 */ /* 0x002ee80000300a00 */
[----:B------:R-:W3:Y:S04]  /*6e4d0*/  LDL.LU.64 R88, [R1+0x4fb0] ;  /* 0x004fb00001587983 */ /* 0x000ee80000300a00 */
[----:B------:R-:W-:Y:S04]  /*6e4e0*/  STL.64 [R1+0xad0], R84 ;  /* 0x000ad05401007387 */ /* 0x000fe80000100a00 */
[----:B------:R1:W-:Y:S04]  /*6e4f0*/  STL.64 [R1+0xad8], R86 ;  /* 0x000ad85601007387 */ /* 0x0003e80000100a00 */
[----:B-1----:R-:W4:Y:S04]  /*6e500*/  LDL.LU.64 R86, [R1+0x4fa8] ;  /* 0x004fa80001567983 */ /* 0x002f280000300a00 */
[----:B------:R-:W4:Y:S04]  /*6e510*/  LDL.LU.64 R84, [R1+0x4fa0] ;  /* 0x004fa00001547983 */ /* 0x000f280000300a00 */
        /* <DEDUP_REMOVED lines=9> */
[C---:B------:R-:W-:Y:S08]  /*6e5b0*/  HMMA.1688.F32.TF32 R56, R32.reuse, R16, R56 ;  /* 0x000000102038723c */ /* 0x040ff00000081038 */
[C---:B------:R-:W-:Y:S08]  /*6e5c0*/  HMMA.1688.F32.TF32 R52, R32.reuse, R20, R52 ;  /* 0x000000142034723c */ /* 0x040ff00000081034 */
[C---:B------:R-:W-:Y:S01]  /*6e5d0*/  HMMA.1688.F32.TF32 R48, R32.reuse, R24, R48 ;  /* 0x000000182030723c */ /* 0x040fe20000081030 */
[----:B------:R-:W-:Y:S07]  /*6e5e0*/  STL.64 [R1+0xaa0], R36 ;  /* 0x000aa02401007387 */ /* 0x000fee0000100a00 */
[C---:B------:R-:W-:Y:S01]  /*6e5f0*/  HMMA.1688.F32.TF32 R44, R32.reuse, R28, R44 ;  /* 0x0000001c202c723c */ /* 0x040fe2000008102c */
[----:B------:R-:W-:Y:S04]  /*6e600*/  STL.64 [R1+0xaa8], R38 ;  /* 0x000aa82601007387 */ /* 0x000fe80000100a00 */
[----:B------:R-:W-:Y:S04]  /*6e610*/  LDS R36, [R2+0x84200] ;  /* 0x0842000002247984 */ /* 0x000fe80000000800 */
[----:B------:R-:W-:Y:S04]  /*6e620*/  LDS R38, [R2+0x85200] ;  /* 0x0852000002267984 */ /* 0x000fe80000000800 */
[----:B------:R-:W-:Y:S04]  /*6e630*/  LDS R37, [R14+0x84200] ;  /* 0x084200000e257984 */ /* 0x000fe80000000800 */
[----:B------:R-:W1:Y:S01]  /*6e640*/  LDS R39, [R14+0x85200] ;  /* 0x085200000e277984 */ /* 0x000e620000000800 */
[----:B--2---:R-:W-:Y:S08]  /*6e650*/  HMMA.1688.F32.TF32 R72, R32, R4, R72 ;  /* 0x000000042048723c */ /* 0x004ff00000081048 */
[----:B---3--:R-:W-:Y:S11]  /*6e660*/  HMMA.1688.F32.TF32 R76, R216, R124, R76 ;  /* 0x0000007cd84c723c */ /* 0x008ff6000008104c */
[----:B------:R-:W-:Y:S11]  /*6e670*/  @!UPT UIADD3 URZ, URZ, URZ, URZ ;  /* 0x0000003f3f3ff290 */ /* 0x000ff6000fffe03f */
[----:B------:R-:W-:Y:S01]  /*6e680*/  @!UPT UIADD3 URZ, URZ, URZ, URZ ;  /* 0x0000003f3f3ff290 */ /* 0x000fe2000fffe03f */
        /* <DEDUP_REMOVED lines=36> */
[----:B--2---:R-:W-:Y:S08]  /*6e8d0*/  HMMA.1688.F32.TF32 R44, R32, R124, R80 ;  /* 0x0000007c202c723c */ /* 0x004ff00000081050 */
[C---:B----4-:R-:W-:Y:S01]  /*6e8e0*/  HMMA.1688.F32.TF32 R32, R40.reuse, R4, R84 ;  /* 0x000000042820723c */ /* 0x050fe20000081054 */
        /* <DEDUP_REMOVED lines=47> */
[----:B------:R-:W-:Y:S01]  /*6ebe0*/  STL.64 [R1+0x490], R48 ;  /* 0x0004903001007387 */ /* 0x000fe20000100a00 */
[C---:B-1----:R-:W-:Y:S03]  /*6ebf0*/  HMMA.1688.F32.TF32 R40, R36.reuse, R4, R180 ;  /* 0x000000042428723c */ /* 0x042fe600000810b4 */
[----:B------:R-:W-:Y:S04]  /*6ec00*/  STL.64 [R1+0x498], R50 ;  /* 0x0004983201007387 */ /* 0x000fe80000100a00 */
[----:B------:R-:W-:Y:S04]  /*6ec10*/  STL.64 [R1+0x360], R44 ;  /* 0x0003602c01007387 */ /* 0x000fe80000100a00 */
[----:B------:R1:W-:Y:S04]  /*6ec20*/  STL.64 [R1+0x368], R46 ;  /* 0x0003682e01007387 */ /* 0x0003e80000100a00 */
[----:B------:R-:W-:Y:S04]  /*6ec30*/  STL.64 [R1+0x350], R32 ;  /* 0x0003502001007387 */ /* 0x000fe80000100a00 */
[----:B------:R2:W-:Y:S01]  /*6ec40*/  STL.64 [R1+0x358], R34 ;  /* 0x0003582201007387 */ /* 0x0005e20000100a00 */
[C---:B-1----:R-:W-:Y:S08]  /*6ec50*/  HMMA.1688.F32.TF32 R44, R36.reuse, R8, R184 ;  /* 0x00000008242c723c */ /* 0x042ff000000810b8 */
[C---:B--2---:R-:W-:Y:S01]  /*6ec60*/  HMMA.1688.F32.TF32 R32, R36.reuse, R12, R188 ;  /* 0x0000000c2420723c */ /* 0x044fe200000810bc */
[----:B------:R-:W-:Y:S04]  /*6ec70*/  STL.64 [R1+0x340], R40 ;  /* 0x0003402801007387 */ /* 0x000fe80000100a00 */
[----:B------:R-:W-:Y:S03]  /*6ec80*/  STL.64 [R1+0x348], R42 ;  /* 0x0003482a01007387 */ /* 0x000fe60000100a00 */
[----:B------:R-:W-:Y:S01]  /*6ec90*/  HMMA.1688.F32.TF32 R48, R36, R20, R196 ;  /* 0x000000142430723c */ /* 0x000fe200000810c4 */
[----:B------:R-:W-:Y:S01]  /*6eca0*/  IMAD.MOV.U32 R248, RZ, RZ, R215 ;  /* 0x000000fffff87224 */ /* 0x000fe200078e00d7 */
[----:B------:R-:W-:Y:S01]  /*6ecb0*/  MOV R244, R211 ;  /* 0x000000d300f47202 */ /* 0x000fe20000000f00 */
[----:B------:R-:W-:Y:S01]  /*6ecc0*/  IMAD.MOV.U32 R249, RZ, RZ, R208 ;  /* 0x000000fffff97224 */ /* 0x000fe200078e00d0 */
[----:B------:R-:W-:Y:S04]  /*6ecd0*/  LDS R40, [R252+0x84280] ;  /* 0x08428000fc287984 */ /* 0x000fe80000000800 */
[----:B------:R-:W-:Y:S04]  /*6ece0*/  STL.64 [R1+0x330], R44 ;  /* 0x0003302c01007387 */ /* 0x000fe80000100a00 */
[----:B------:R-:W-:Y:S04]  /*6ecf0*/  STL.64 [R1+0x338], R46 ;  /* 0x0003382e01007387 */ /* 0x000fe80000100a00 */
        /* <DEDUP_REMOVED lines=8> */
[C---:B-1----:R-:W-:Y:S01]  /*6ed80*/  HMMA.1688.F32.TF32 R32, R36.reuse, R16, R192 ;  /* 0x000000102420723c */ /* 0x042fe200000810c0 */
[----:B------:R-:W-:Y:S02]  /*6ed90*/  IMAD.MOV.U32 R247, RZ, RZ, R212 ;  /* 0x000000fffff77224 */ /* 0x000fe400078e00d4 */
[----:B------:R-:W1:Y:S04]  /*6eda0*/  LDS R43, [R3+0x85280] ;  /* 0x08528000032b7984 */ /* 0x000e680000000800 */
[----:B------:R-:W-:Y:S01]  /*6edb0*/  LDS R196, [R252+0x84380] ;  /* 0x08438000fcc47984 */ /* 0x000fe20000000800 */
[C---:B------:R-:W-:Y:S03]  /*6edc0*/  HMMA.1688.F32.TF32 R44, R36.reuse, R24, R200 ;  /* 0x00000018242c723c */ /* 0x040fe600000810c8 */
[----:B------:R-:W-:Y:S04]  /*6edd0*/  LDS R198, [R252+0x85380] ;  /* 0x08538000fcc67984 */ /* 0x000fe80000000800 */
[----:B------:R-:W-:Y:S04]  /*6ede0*/  LDS R197, [R3+0x84380] ;  /* 0x0843800003c57984 */ /* 0x000fe80000000800 */
[----:B------:R-:W-:Y:S04]  /*6edf0*/  LDS R199, [R3+0x85380] ;  /* 0x0853800003c77984 */ /* 0x000fe80000000800 */
[----:B------:R-:W-:Y:S04]  /*6ee00*/  STL.64 [R1+0x310], R32 ;  /* 0x0003102001007387 */ /* 0x000fe80000100a00 */
[----:B------:R2:W-:Y:S02]  /*6ee10*/  STL.64 [R1+0x318], R34 ;  /* 0x0003182201007387 */ /* 0x0005e40000100a00 */
[----:B--2---:R-:W-:Y:S02]  /*6ee20*/  HMMA.1688.F32.TF32 R32, R36, R28, R204 ;  /* 0x0000001c2420723c */ /* 0x004fe400000810cc */
[----:B------:R2:W-:Y:S04]  /*6ee30*/  STL.64 [R1+0x300], R48 ;  /* 0x0003003001007387 */ /* 0x0005e80000100a00 */
[----:B------:R3:W-:Y:S04]  /*6ee40*/  STL.64 [R1+0x308], R50 ;  /* 0x0003083201007387 */ /* 0x0007e80000100a00 */
[----:B------:R4:W-:Y:S04]  /*6ee50*/  STL.64 [R1+0x2f0], R44 ;  /* 0x0002f02c01007387 */ /* 0x0009e80000100a00 */
[----:B------:R1:W-:Y:S04]  /*6ee60*/  STL.64 [R1+0x2f8], R46 ;  /* 0x0002f82e01007387 */ /* 0x0003e80000100a00 */
[----:B------:R-:W2:Y:S05]  /*6ee70*/  LDL.LU R215, [R1+0x4f7c] ;  /* 0x004f7c0001d77983 */ /* 0x000eaa0000300800 */
[----:B------:R-:W-:Y:S04]  /*6ee80*/  STL.64 [R1+0x2e0], R32 ;  /* 0x0002e02001007387 */ /* 0x000fe80000100a00 */
[----:B------:R-:W-:Y:S04]  /*6ee90*/  STL.64 [R1+0x2e8], R34 ;  /* 0x0002e82201007387 */ /* 0x000fe80000100a00 */
[----:B------:R-:W3:Y:S04]  /*6eea0*/  LDL.LU R208, [R1+0x4f78] ;  /* 0x004f780001d07983 */ /* 0x000ee80000300800 */
        /* <DEDUP_REMOVED lines=9> */
[----:B------:R-:W1:Y:S01]  /*6ef40*/  LDS R35, [R14+0x85280] ;  /* 0x085280000e237984 */ /* 0x000e620000000800 */
[----:B--2---:R-:W-:Y:S01]  /*6ef50*/  IMAD.MOV.U32 R235, RZ, RZ, R215 ;  /* 0x000000ffffeb7224 */ /* 0x004fe200078e00d7 */
[----:B---3--:R-:W-:Y:S01]  /*6ef60*/  MOV R234, R208 ;  /* 0x000000d000ea7202 */ /* 0x008fe20000000f00 */
[----:B----4-:R-:W-:-:S02]  /*6ef70*/  IMAD.MOV.U32 R232, RZ, RZ, R213 ;  /* 0x000000ffffe87224 */ /* 0x010fc400078e00d5 */
[----:B------:R-:W2:Y:S01]  /*6ef80*/  LDL.LU R213, [R1+0x4f5c] ;  /* 0x004f5c0001d57983 */ /* 0x000ea20000300800 */
[----:B------:R-:W-:-:S03]  /*6ef90*/  IMAD.MOV.U32 R233, RZ, RZ, R214 ;  /* 0x000000ffffe97224 */ /* 0x000fc600078e00d6 */
[----:B------:R-:W3:Y:S04]  /*6efa0*/  LDL.LU R214, [R1+0x4f58] ;  /* 0x004f580001d67983 */ /* 0x000ee80000300800 */
[----:B------:R-:W4:Y:S04]  /*6efb0*/  LDL.LU R208, [R1+0x4f54] ;  /* 0x004f540001d07983 */ /* 0x000f280000300800 */
[----:B------:R-:W4:Y:S04]  /*6efc0*/  LDL.LU R215, [R1+0x4f50] ;  /* 0x004f500001d77983 */ /* 0x000f280000300800 */
[----:B------:R-:W4:Y:S01]  /*6efd0*/  LDL.LU R224, [R1+0x10d0] ;  /* 0x0010d00001e07983 */ /* 0x000f220000300800 */
[----:B------:R-:W-:-:S03]  /*6efe0*/  IMAD.MOV.U32 R227, RZ, RZ, R212 ;  /* 0x000000ffffe37224 */ /* 0x000fc600078e00d4 */
[----:B------:R-:W4:Y:S04]  /*6eff0*/  LDL.LU R225, [R1+0x10d4] ;  /* 0x0010d40001e17983 */ /* 0x000f280000300800 */
[----:B------:R-:W4:Y:S04]  /*6f000*/  LDL.LU R226, [R1+0x10d8] ;  /* 0x0010d80001e27983 */ /* 0x000f280000300800 */
[----:B------:R-:W4:Y:S01]  /*6f010*/  LDL.LU R212, [R1+0x4f4c] ;  /* 0x004f4c0001d47983 */ /* 0x000f220000300800 */
[----:B--2---:R-:W-:Y:S01]  /*6f020*/  MOV R223, R213 ;  /* 0x000000d500df7202 */ /* 0x004fe20000000f00 */
[----:B---3--:R-:W-:-:S02]  /*6f030*/  IMAD.MOV.U32 R222, RZ, RZ, R214 ;  /* 0x000000ffffde7224 */ /* 0x008fc400078e00d6 */
[----:B----4-:R-:W-:Y:S02]  /*6f040*/  IMAD.MOV.U32 R220, RZ, RZ, R208 ;  /* 0x000000ffffdc7224 */ /* 0x010fe400078e00d0 */
[----:B------:R-:W2:Y:S01]  /*6f050*/  LDL.LU R208, [R1+0x4f48] ;  /* 0x004f480001d07983 */ /* 0x000ea20000300800 */
[----:B------:R-:W-:-:S03]  /*6f060*/  IMAD.MOV.U32 R221, RZ, RZ, R215 ;  /* 0x000000ffffdd7224 */ /* 0x000fc600078e00d7 */
[----:B------:R-:W1:Y:S04]  /*6f070*/  LDL.LU R215, [R1+0x4f44] ;  /* 0x004f440001d77983 */ /* 0x000e680000300800 */
[----:B------:R-:W3:Y:S04]  /*6f080*/  LDL.LU R214, [R1+0x4f40] ;  /* 0x004f400001d67983 */ /* 0x000ee80000300800 */
[----:B------:R-:W4:Y:S04]  /*6f090*/  LDL.LU R213, [R1+0x4f3c] ;  /* 0x004f3c0001d57983 */ /* 0x000f280000300800 */
[----:B------:R-:W2:Y:S01]  /*6f0a0*/  LDL.LU R236, [R1+0x10f0] ;  /* 0x0010f00001ec7983 */ /* 0x000ea20000300800 */
[----:B------:R-:W-:-:S03]  /*6f0b0*/  IMAD.MOV.U32 R239, RZ, RZ, R212 ;  /* 0x000000ffffef7224 */ /* 0x000fc600078e00d4 */
        /* <DEDUP_REMOVED lines=9> */
[----:B------:R-:W3:Y:S01]  /*6f150*/  LDL.LU R54, [R1+0x1128] ;  /* 0x0011280001367983 */ /* 0x000ee20000300800 */
[----:B--2---:R-:W-:-:S03]  /*6f160*/  IMAD.MOV.U32 R55, RZ, RZ, R212 ;  /* 0x000000ffff377224 */ /* 0x004fc600078e00d4 */
        /* <DEDUP_REMOVED lines=37> */
[----:B----4-:R-:W-:-:S03]  /*6f3c0*/  IMAD.MOV.U32 R44, RZ, RZ, R213 ;  /* 0x000000ffff2c7224 */ /* 0x010fc600078e00d5 */
[----:B------:R-:W4:Y:S01]  /*6f3d0*/  LDL.LU R60, [R1+0x1140] ;  /* 0x00114000013c7983 */ /* 0x000f220000300800 */
[----:B---3--:R-:W-:-:S03]  /*6f3e0*/  IMAD.MOV.U32 R45, RZ, RZ, R214 ;  /* 0x000000ffff2d7224 */ /* 0x008fc600078e00d6 */
[----:B------:R-:W4:Y:S01]  /*6f3f0*/  LDL.LU R61, [R1+0x1144] ;  /* 0x00114400013d7983 */ /* 0x000f220000300800 */
[----:B-1----:R-:W-:-:S03]  /*6f400*/  MOV R46, R215 ;  /* 0x000000d7002e7202 */ /* 0x002fc60000000f00 */
[----:B------:R-:W4:Y:S01]  /*6f410*/  LDL.LU R62, [R1+0x1148] ;  /* 0x00114800013e7983 */ /* 0x000f220000300800 */
[----:B------:R-:W-:Y:S02]  /*6f420*/  IMAD.MOV.U32 R47, RZ, RZ, R208 ;  /* 0x000000ffff2f7224 */ /* 0x000fe400078e00d0 */
[----:B------:R-:W-:Y:S02]  /*6f430*/  IMAD.MOV.U32 R228, RZ, RZ, R209 ;  /* 0x000000ffffe47224 */ /* 0x000fe400078e00d1 */
[----:B------:R-:W-:Y:S02]  /*6f440*/  IMAD.MOV.U32 R229, RZ, RZ, R210 ;  /* 0x000000ffffe57224 */ /* 0x000fe400078e00d2 */
[----:B------:R-:W-:Y:S02]  /*6f450*/  IMAD.MOV.U32 R230, RZ, RZ, R211 ;  /* 0x000000ffffe67224 */ /* 0x000fe400078e00d3 */
[----:B--2---:R-:W-:Y:S02]  /*6f460*/  IMAD.MOV.U32 R63, RZ, RZ, R212 ;  /* 0x000000ffff3f7224 */ /* 0x004fe400078e00d4 */
        /* <DEDUP_REMOVED lines=12> */
[----:B------:R-:W4:Y:S01]  /*6f530*/  LDL.LU R243, [R1+0x108c] ;  /* 0x00108c0001f37983 */ /* 0x000f220000300800 */
[----:B------:R-:W-:Y:S08]  /*6f540*/  HMMA.1688.F32.TF32 R76, R36, R120, R76 ;  /* 0x00000078244c723c */ /* 0x000ff0000008104c */
[C---:B------:R-:W-:Y:S08]  /*6f550*/  HMMA.1688.F32.TF32 R56, R40.reuse, R12, R56 ;  /* 0x0000000c2838723c */ /* 0x040ff00000081038 */
[C---:B------:R-:W-:Y:S08]  /*6f560*/  HMMA.1688.F32.TF32 R52, R40.reuse, R16, R52 ;  /* 0x000000102834723c */ /* 0x040ff00000081034 */
[----:B------:R-:W-:Y:S08]  /*6f570*/  HMMA.1688.F32.TF32 R64, R40, R4, R64 ;  /* 0x000000042840723c */ /* 0x000ff00000081040 */
[C---:B--2---:R-:W-:Y:S08]  /*6f580*/  HMMA.1688.F32.TF32 R128, R36.reuse, R96, R212 ;  /* 0x000000602480723c */ /* 0x044ff000000810d4 */
[C---:B---3--:R-:W-:Y:S01]  /*6f590*/  HMMA.1688.F32.TF32 R132, R36.reuse, R68, R208 ;  /* 0x000000442484723c */ /* 0x048fe200000810d0 */
[----:B------:R-:W-:Y:S04]  /*6f5a0*/  LDS R208, [R2+0x84300] ;  /* 0x0843000002d07984 */ /* 0x000fe80000000800 */
[----:B------:R-:W-:Y:S04]  /*6f5b0*/  LDS R210, [R2+0x85300] ;  /* 0x0853000002d27984 */ /* 0x000fe80000000800 */
[----:B------:R-:W-:Y:S04]  /*6f5c0*/  LDS R209, [R14+0x84300] ;  /* 0x084300000ed17984 */ /* 0x000fe80000000800 */
[----:B------:R-:W-:Y:S10]  /*6f5d0*/  LDS R211, [R14+0x85300] ;  /* 0x085300000ed37984 */ /* 0x000ff40000000800 */
        /* <DEDUP_REMOVED lines=26> */
[C---:B----4-:R-:W-:Y:S03]  /*6f780*/  HMMA.1688.F32.TF32 R36, R40.reuse, R8, R60 ;  /* 0x000000082824723c */ /* 0x050fe6000008103c */
[----:B------:R-:W-:Y:S04]  /*6f790*/  STL.64 [R1+0x110], R64 ;  /* 0x0001104001007387 */ /* 0x000fe80000100a00 */
[----:B------:R-:W-:Y:S04]  /*6f7a0*/  STL.64 [R1+0x118], R66 ;  /* 0x0001184201007387 */ /* 0x000fe80000100a00 */
[----:B------:R-:W-:Y:S04]  /*6f7b0*/  LDS R73, [R3+0x84300] ;  /* 0x0843000003497984 */ /* 0x000fe80000000800 */
[----:B------:R-:W1:Y:S08]  /*6f7c0*/  LDS R75, [R3+0x85300] ;  /* 0x08530000034b7984 */ /* 0x000e700000000800 */
[----:B------:R-:W-:Y:S04]  /*6f7d0*/  STL.64 [R1+0x100], R36 ;  /* 0x0001002401007387 */ /* 0x000fe80000100a00 */
[----:B------:R2:W-:Y:S02]  /*6f7e0*/  STL.64 [R1+0x108], R38 ;  /* 0x0001082601007387 */ /* 0x0005e40000100a00 */
[C---:B--2---:R-:W-:Y:S02]  /*6f7f0*/  HMMA.1688.F32.TF32 R36, R40.reuse, R20, R48 ;  /* 0x000000142824723c */ /* 0x044fe40000081030 */
[----:B------:R-:W-:Y:S04]  /*6f800*/  STL.64 [R1+0xf0], R56 ;  /* 0x0000f03801007387 */ /* 0x000fe80000100a00 */
[----:B------:R-:W-:Y:S02]  /*6f810*/  STL.64 [R1+0xf8], R58 ;  /* 0x0000f83a01007387 */ /* 0x000fe40000100a00 */
[C---:B------:R-:W-:Y:S02]  /*6f820*/  HMMA.1688.F32.TF32 R48, R40.reuse, R24, R44 ;  /* 0x000000182830723c */ /* 0x040fe4000008102c */
[----:B------:R-:W-:Y:S04]  /*6f830*/  STL.64 [R1+0xe0], R52 ;  /* 0x0000e03401007387 */ /* 0x000fe80000100a00 */
[----:B------:R-:W-:Y:S02]  /*6f840*/  STL.64 [R1+0xe8], R54 ;  /* 0x0000e83601007387 */ /* 0x000fe40000100a00 */
[C---:B------:R-:W-:Y:S07]  /*6f850*/  HMMA.1688.F32.TF32 R44, R40.reuse, R28, R236 ;  /* 0x0000001c282c723c */ /* 0x040fee00000810ec */
[----:B------:R-:W-:Y:S04]  /*6f860*/  STL.64 [R1+0xd0], R36 ;  /* 0x0000d02401007387 */ /* 0x000fe80000100a00 */
[----:B------:R2:W-:Y:S02]  /*6f870*/  STL.64 [R1+0xd8], R38 ;  /* 0x0000d82601007387 */ /* 0x0005e40000100a00 */
[C---:B--2---:R-:W-:Y:S02]  /*6f880*/  HMMA.1688.F32.TF32 R36, R40.reuse, R68, R220 ;  /* 0x000000442824723c */ /* 0x044fe400000810dc */
[----:B------:R-:W-:Y:S04]  /*6f890*/  STL.64 [R1+0xc0], R48 ;  /* 0x0000c03001007387 */ /* 0x000fe80000100a00 */
[----:B------:R2:W-:Y:S04]  /*6f8a0*/  STL.64 [R1+0xc8], R50 ;  /* 0x0000c83201007387 */ /* 0x0005e80000100a00 */
[----:B------:R-:W-:Y:S04]  /*6f8b0*/  STL.64 [R1+0xb0], R44 ;  /* 0x0000b02c01007387 */ /* 0x000fe80000100a00 */
[----:B------:R3:W-:Y:S01]  /*6f8c0*/  STL.64 [R1+0xb8], R46 ;  /* 0x0000b82e01007387 */ /* 0x0007e20000100a00 */
[C---:B--2---:R-:W-:Y:S08]  /*6f8d0*/  HMMA.1688.F32.TF32 R48, R40.reuse, R96, R224 ;  /* 0x000000602830723c */ /* 0x044ff000000810e0 */
[----:B------:R-:W-:Y:S01]  /*6f8e0*/  STL.64 [R1+0xa0], R36 ;  /* 0x0000a02401007387 */ /* 0x000fe20000100a00 */
[C---:B---3--:R-:W-:Y:S03]  /*6f8f0*/  HMMA.1688.F32.TF32 R44, R40.reuse, R100, R228 ;  /* 0x00000064282c723c */ /* 0x048fe600000810e4 */
[----:B------:R2:W-:Y:S05]  /*6f900*/  STL.64 [R1+0xa8], R38 ;  /* 0x0000a82601007387 */ /* 0x0005ea0000100a00 */
[C---:B--2---:R-:W-:Y:S06]  /*6f910*/  HMMA.1688.F32.TF32 R36, R40.reuse, R104, R232 ;  /* 0x000000682824723c */ /* 0x044fec00000810e8 */
[----:B------:R-:W-:Y:S04]  /*6f920*/  STL.64 [R1+0x90], R48 ;  /* 0x0000903001007387 */ /* 0x000fe80000100a00 */
[----:B------:R2:W-:Y:S05]  /*6f930*/  STL.64 [R1+0x98], R50 ;  /* 0x0000983201007387 */ /* 0x0005ea0000100a00 */
[----:B------:R-:W-:Y:S04]  /*6f940*/  STL.64 [R1+0x80], R44 ;  /* 0x0000802c01007387 */ /* 0x000fe80000100a00 */
[----:B------:R3:W-:Y:S01]  /*6f950*/  STL.64 [R1+0x88], R46 ;  /* 0x0000882e01007387 */ /* 0x0007e20000100a00 */
[C---:B--2---:R-:W-:Y:S03]  /*6f960*/  HMMA.1688.F32.TF32 R48, R40.reuse, R108, R244 ;  /* 0x0000006c2830723c */ /* 0x044fe600000810f4 */
[----:B------:R-:W-:Y:S05]  /*6f970*/  STL.64 [R1+0x70], R36 ;  /* 0x0000702401007387 */ /* 0x000fea0000100a00 */
[C---:B---3--:R-:W-:Y:S01]  /*6f980*/  HMMA.1688.F32.TF32 R44, R40.reuse, R112, R248 ;  /* 0x00000070282c723c */ /* 0x048fe200000810f8 */
[----:B------:R2:W-:Y:S07]  /*6f990*/  STL.64 [R1+0x78], R38 ;  /* 0x0000782601007387 */ /* 0x0005ee0000100a00 */
[C---:B--2---:R-:W-:Y:S07]  /*6f9a0*/  HMMA.1688.F32.TF32 R36, R40.reuse, R116, R240 ;  /* 0x000000742824723c */ /* 0x044fee00000810f0 */
[----:B------:R2:W-:Y:S04]  /*6f9b0*/  STL.64 [R1+0x60], R48 ;  /* 0x0000603001007387 */ /* 0x0005e80000100a00 */
[----:B------:R3:W-:Y:S04]  /*6f9c0*/  STL.64 [R1+0x68], R50 ;  /* 0x0000683201007387 */ /* 0x0007e80000100a00 */
[----:B------:R-:W4:Y:S04]  /*6f9d0*/  LDL.LU R220, [R1+0x280] ;  /* 0x0002800001dc7983 */ /* 0x000f280000300800 */
[----:B------:R1:W-:Y:S04]  /*6f9e0*/  STL.64 [R1+0x50], R44 ;  /* 0x0000502c01007387 */ /* 0x0003e80000100a00 */
[----:B------:R1:W-:Y:S04]  /*6f9f0*/  STL.64 [R1+0x58], R46 ;  /* 0x0000582e01007387 */ /* 0x0003e80000100a00 */
[----:B------:R-:W-:Y:S04]  /*6fa00*/  STL.64 [R1+0x40], R36 ;  /* 0x0000402401007387 */ /* 0x000fe80000100a00 */
[----:B------:R1:W-:Y:S04]  /*6fa10*/  STL.64 [R1+0x48], R38 ;  /* 0x0000482601007387 */ /* 0x0003e80000100a00 */
        /* <DEDUP_REMOVED lines=60> */
[----:B---3--:R-:W-:Y:S01]  /*6fde0*/  HMMA.1688.F32.TF32 R80, R40, R120, R232 ;  /* 0x000000782850723c */ /* 0x008fe200000810e8 */
[----:B------:R-:W2:Y:S11]  /*6fdf0*/  LDL.LU R232, [R1+0x2a0] ;  /* 0x0002a00001e87983 */ /* 0x000eb60000300800 */
[----:B------:R-:W-:Y:S11]  /*6fe00*/  @!UPT UIADD3 URZ, URZ, URZ, URZ ;  /* 0x0000003f3f3ff290 */ /* 0x000ff6000fffe03f */
[----:B------:R-:W-:Y:S04]  /*6fe10*/  STL.64 [R1+0x30], R80 ;  /* 0x0000305001007387 */ /* 0x000fe80000100a00 */
[----:B------:R-:W-:Y:S04]  /*6fe20*/  STL.64 [R1+0x38], R82 ;  /* 0x0000385201007387 */ /* 0x000fe80000100a00 */
        /* <DEDUP_REMOVED lines=8> */
[----:B------:R-:W3:Y:S01]  /*6feb0*/  LDL.LU R243, [R1+0x2cc] ;  /* 0x0002cc0001f37983 */ /* 0x000ee20000300800 */
[C---:B----4-:R-:W-:Y:S08]  /*6fec0*/  HMMA.1688.F32.TF32 R40, R32.reuse, R4, R76 ;  /* 0x000000042028723c */ /* 0x050ff0000008104c */
[C---:B-1----:R-:W-:Y:S08]  /*6fed0*/  HMMA.1688.F32.TF32 R36, R32.reuse, R8, R228 ;  /* 0x000000082024723c */ /* 0x042ff000000810e4 */
[C---:B------:R-:W-:Y:S07]  /*6fee0*/  HMMA.1688.F32.TF32 R248, R32.reuse, R12, R248 ;  /* 0x0000000c20f8723c */ /* 0x040fee00000810f8 */
[----:B------:R-:W-:Y:S04]  /*6fef0*/  STL.64 [R1+0x10], R40 ;  /* 0x0000102801007387 */ /* 0x000fe80000100a00 */
[----:B------:R1:W-:Y:S04]  /*6ff00*/  STL.64 [R1+0x18], R42 ;  /* 0x0000182a01007387 */ /* 0x0003e80000100a00 */
[----:B------:R-:W4:Y:S04]  /*6ff10*/  LDL.LU R228, [R1+0x2b0] ;  /* 0x0002b00001e47983 */ /* 0x000f280000300800 */
[----:B------:R-:W-:Y:S01]  /*6ff20*/  STL.64 [R1], R36 ;  /* 0x0000002401007387 */ /* 0x000fe20000100a00 */
[C---:B-1----:R-:W-:Y:S03]  /*6ff30*/  HMMA.1688.F32.TF32 R40, R32.reuse, R16, R64 ;  /* 0x000000102028723c */ /* 0x042fe60000081040 */
[----:B------:R1:W-:Y:S04]  /*6ff40*/  STL.64 [R1+0x8], R38 ;  /* 0x0000082601007387 */ /* 0x0003e80000100a00 */
[----:B------:R-:W4:Y:S04]  /*6ff50*/  LDL.LU R229, [R1+0x2b4] ;  /* 0x0002b40001e57983 */ /* 0x000f280000300800 */
[----:B------:R-:W4:Y:S01]  /*6ff60*/  LDL.LU R230, [R1+0x2b8] ;  /* 0x0002b80001e67983 */ /* 0x000f220000300800 */
[C---:B-1----:R-:W-:Y:S03]  /*6ff70*/  HMMA.1688.F32.TF32 R36, R32.reuse, R20, R60 ;  /* 0x000000142024723c */ /* 0x042fe6000008103c */
[----:B------:R-:W4:Y:S04]  /*6ff80*/  LDL.LU R231, [R1+0x2bc] ;  /* 0x0002bc0001e77983 */ /* 0x000f280000300800 */
[----:B------:R-:W-:Y:S01]  /*6ff90*/  STL.64 [R1+0x4cb8], R250 ;  /* 0x004cb8fa01007387 */ /* 0x000fe20000100a00 */
[C---:B------:R-:W-:Y:S03]  /*6ffa0*/  HMMA.1688.F32.TF32 R56, R32.reuse, R24, R56 ;  /* 0x000000182038723c */ /* 0x040fe60000081038 */
[----:B------:R-:W-:Y:S04]  /*6ffb0*/  STL.64 [R1+0x4cb0], R248 ;  /* 0x004cb0f801007387 */ /* 0x000fe80000100a00 */
[----:B------:R-:W-:Y:S04]  /*6ffc0*/  STL.64 [R1+0x1e0], R40 ;  /* 0x0001e02801007387 */ /* 0x000fe80000100a00 */
[----:B------:R1:W-:Y:S01]  /*6ffd0*/  STL.64 [R1+0x1e8], R42 ;  /* 0x0001e82a01007387 */ /* 0x0003e20000100a00 */
[C---:B------:R-:W-:Y:S03]  /*6ffe0*/  HMMA.1688.F32.TF32 R244, R32.reuse, R96, R244 ;  /* 0x0000006020f4723c */ /* 0x040fe600000810f4 */
[----:B------:R-:W-:Y:S04]  /*6fff0*/  STL.64 [R1+0x1d0], R36 ;  /* 0x0001d02401007387 */ /* 0x000fe80000100a00 */
[----:B------:R1:W-:Y:S02]  /*70000*/  STL.64 [R1+0x1d8], R38 ;  /* 0x0001d82601007387 */ /* 0x0003e40000100a00 */
[C---:B-1----:R-:W-:Y:S08]  /*70010*/  HMMA.1688.F32.TF32 R40, R32.reuse, R28, R52 ;  /* 0x0000001c2028723c */ /* 0x042ff00000081034 */
[C---:B------:R-:W-:Y:S01]  /*70020*/  HMMA.1688.F32.TF32 R36, R32.reuse, R68, R48 ;  /* 0x000000442024723c */ /* 0x040fe20000081030 */
[----:B------:R-:W-:Y:S04]  /*70030*/  STL.64 [R1+0x1c0], R56 ;  /* 0x0001c03801007387 */ /* 0x000fe80000100a00 */
[----:B------:R-:W-:Y:S10]  /*70040*/  STL.64 [R1+0x1c8], R58 ;  /* 0x0001c83a01007387 */ /* 0x000ff40000100a00 */
[----:B------:R-:W-:Y:S04]  /*70050*/  STL.64 [R1+0x1b0], R40 ;  /* 0x0001b02801007387 */ /* 0x000fe80000100a00 */
[----:B------:R-:W-:Y:S04]  /*70060*/  STL.64 [R1+0x1b8], R42 ;  /* 0x0001b82a01007387 */ /* 0x000fe80000100a00 */
[----:B------:R-:W-:Y:S04]  /*70070*/  STL.64 [R1+0x4c40], R246 ;  /* 0x004c40f601007387 */ /* 0x000fe80000100a00 */
[----:B------:R-:W-:Y:S04]  /*70080*/  STL.64 [R1+0x1a0], R36 ;  /* 0x0001a02401007387 */ /* 0x000fe80000100a00 */
[----:B------:R1:W-:Y:S02]  /*70090*/  STL.64 [R1+0x1a8], R38 ;  /* 0x0001a82601007387 */ /* 0x0003e40000100a00 */
[C---:B-1----:R-:W-:Y:S02]  /*700a0*/  HMMA.1688.F32.TF32 R36, R32.reuse, R100, R44 ;  /* 0x000000642024723c */ /* 0x042fe4000008102c */
[----:B------:R-:W-:Y:S06]  /*700b0*/  STL.64 [R1+0x4c38], R244 ;  /* 0x004c38f401007387 */ /* 0x000fec0000100a00 */
[C---:B------:R-:W-:Y:S08]  /*700c0*/  HMMA.1688.F32.TF32 R44, R32.reuse, R104, R236 ;  /* 0x00000068202c723c */ /* 0x040ff000000810ec */
[C---:B------:R-:W-:Y:S07]  /*700d0*/  HMMA.1688.F32.TF32 R40, R32.reuse, R108, R220 ;  /* 0x0000006c2028723c */ /* 0x040fee00000810dc */
[----:B------:R-:W-:Y:S04]  /*700e0*/  STL.64 [R1+0x250], R36 ;  /* 0x0002502401007387 */ /* 0x000fe80000100a00 */
[----:B------:R1:W-:Y:S02]  /*700f0*/  STL.64 [R1+0x258], R38 ;  /* 0x0002582601007387 */ /* 0x0003e40000100a00 */
[----:B-1----:R-:W-:Y:S02]  /*70100*/  HMMA.1688.F32.TF32 R36, R32, R112, R224 ;  /* 0x000000702024723c */ /* 0x002fe400000810e0 */
[----:B------:R-:W-:Y:S04]  /*70110*/  STL.64 [R1+0x240], R44 ;  /* 0x0002402c01007387 */ /* 0x000fe80000100a00 */
[----:B------:R-:W-:Y:S04]  /*70120*/  STL.64 [R1+0x248], R46 ;  /* 0x0002482e01007387 */ /* 0x000fe80000100a00 */
[----:B------:R-:W-:Y:S04]  /*70130*/  STL.64 [R1+0x230], R40 ;  /* 0x0002302801007387 */ /* 0x000fe80000100a00 */
[----:B------:R2:W-:Y:S10]  /*70140*/  STL.64 [R1+0x238], R42 ;  /* 0x0002382a01007387 */ /* 0x0005f40000100a00 */
[----:B------:R-:W-:Y:S01]  /*70150*/  IMAD.MOV.U32 R247, RZ, RZ, R36 ;  /* 0x000000fffff77224 */ /* 0x000fe200078e0024 */
[----:B------:R-:W-:Y:S01]  /*70160*/  MOV R246, R37 ;  /* 0x0000002500f67202 */ /* 0x000fe20000000f00 */
[----:B------:R-:W-:-:S02]  /*70170*/  IMAD.MOV.U32 R245, RZ, RZ, R38 ;  /* 0x000000fffff57224 */ /* 0x000fc400078e0026 */
[----:B------:R-:W-:-:S05]  /*70180*/  IMAD.MOV.U32 R244, RZ, RZ, R39 ;  /* 0x000000fffff47224 */ /* 0x000fca00078e0027 */
[----:B------:R1:W-:Y:S04]  /*70190*/  STL [R1+0x4c84], R244 ;  /* 0x004c84f401007387 */ /* 0x0003e80000100800 */
[----:B------:R-:W-:Y:S04]  /*701a0*/  STL [R1+0x4c80], R246 ;  /* 0x004c80f601007387 */ /* 0x000fe80000100800 */
[----:B------:R-:W-:Y:S04]  /*701b0*/  STL [R1+0x4c7c], R247 ;  /* 0x004c7cf701007387 */ /* 0x000fe80000100800 */
[----:B------:R1:W-:Y:S01]  /*701c0*/  STL [R1+0x4c78], R245 ;  /* 0x004c78f501007387 */ /* 0x0003e20000100800 */
[C---:B--2---:R-:W-:Y:S03]  /*701d0*/  HMMA.1688.F32.TF32 R40, R32.reuse, R116, R232 ;  /* 0x000000742028723c */ /* 0x044fe600000810e8 */
[----:B------:R-:W2:Y:S05]  /*701e0*/  LDL.LU R232, [R1+0x2d0] ;  /* 0x0002d00001e87983 */ /* 0x000eaa0000300800 */
[C---:B---3--:R-:W-:Y:S11]  /*701f0*/  HMMA.1688.F32.TF32 R36, R32.reuse, R120, R240 ;  /* 0x000000782024723c */ /* 0x048ff600000810f0 */
[----:B------:R-:W-:Y:S04]  /*70200*/  @!UPT UIADD3 URZ, URZ, URZ, URZ ;  /* 0x0000003f3f3ff290 */ /* 0x000fe8000fffe03f */
        /* <DEDUP_REMOVED lines=28> */
[----:B-1----:R-:W-:Y:S01]  /*703d0*/  IMAD.MOV.U32 R244, RZ, RZ, R32 ;  /* 0x000000fffff47224 */ /* 0x002fe200078e0020 */
[----:B------:R-:W-:Y:S01]  /*703e0*/  MOV R245, R35 ;  /* 0x0000002300f57202 */ /* 0x000fe20000000f00 */
[----:B------:R-:W-:Y:S01]  /*703f0*/  IMAD.MOV.U32 R246, RZ, RZ, R33 ;  /* 0x000000fffff67224 */ /* 0x000fe200078e0021 */
[----:B------:R-:W4:Y:S01]  /*70400*/  LDL.LU R224, [R1+0x3b0] ;  /* 0x0003b00001e07983 */ /* 0x000f220000300800 */
[----:B------:R-:W-:-:S03]  /*70410*/  IMAD.MOV.U32 R247, RZ, RZ, R34 ;  /* 0x000000fffff77224 */ /* 0x000fc600078e0022 */
[----:B------:R-:W4:Y:S04]  /*70420*/  LDL.LU R225, [R1+0x3b4] ;  /* 0x0003b40001e17983 */ /* 0x000f280000300800 */
[----:B------:R-:W4:Y:S04]  /*70430*/  LDL.LU R226, [R1+0x3b8] ;  /* 0x0003b80001e27983 */ /* 0x000f280000300800 */
[----:B------:R-:W4:Y:S04]  /*70440*/  LDL.LU R227, [R1+0x3bc] ;  /* 0x0003bc0001e37983 */ /* 0x000f280000300800 */
[----:B------:R-:W-:Y:S04]  /*70450*/  STL [R1+0x4c94], R244 ;  /* 0x004c94f401007387 */ /* 0x000fe80000100800 */
[----:B------:R-:W-:Y:S04]  /*70460*/  STL [R1+0x4c90], R246 ;  /* 0x004c90f601007387 */ /* 0x000fe80000100800 */
[----:B------:R-:W-:Y:S04]  /*70470*/  STL [R1+0x4c8c], R247 ;  /* 0x004c8cf701007387 */ /* 0x000fe80000100800 */
[----:B------:R-:W-:Y:S01]  /*70480*/  STL [R1+0x4c88], R245 ;  /* 0x004c88f501007387 */ /* 0x000fe20000100800 */
        /* <DEDUP_REMOVED lines=15> */
[C---:B-1----:R-:W-:Y:S11]  /*70580*/  HMMA.1688.F32.TF32 R32, R72.reuse, R12, R44 ;  /* 0x0000000c4820723c */ /* 0x042ff6000008102c */
[----:B------:R-:W-:Y:S11]  /*70590*/  @!UPT UIADD3 URZ, URZ, URZ, URZ ;  /* 0x0000003f3f3ff290 */ /* 0x000ff6000fffe03f */
[----:B------:R-:W-:Y:S01]  /*705a0*/  @!UPT UIADD3 URZ, URZ, URZ, URZ ;  /* 0x0000003f3f3ff290 */ /* 0x000fe2000fffe03f */
[----:B------:R4:W-:Y:S01]  /*705b0*/  STL.64 [R1+0x2b8], R34 ;  /* 0x0002b82201007387 */ /* 0x0009e20000100a00 */
[----:B------:R-:W-:Y:S02]  /*705c0*/  IMAD.MOV.U32 R247, RZ, RZ, R32 ;  /* 0x000000fffff77224 */ /* 0x000fe400078e0020 */
[----:B------:R-:W-:Y:S02]  /*705d0*/  IMAD.MOV.U32 R245, RZ, RZ, R33 ;  /* 0x000000fffff57224 */ /* 0x000fe400078e0021 */
[C---:B----4-:R-:W-:Y:S01]  /*705e0*/  HMMA.1688.F32.TF32 R32, R72.reuse, R16, R236 ;  /* 0x000000104820723c */ /* 0x050fe200000810ec */
[----:B------:R-:W-:Y:S04]  /*705f0*/  STL [R1+0x4c9c], R247 ;  /* 0x004c9cf701007387 */ /* 0x000fe80000100800 */
[----:B------:R-:W-:Y:S04]  /*70600*/  STL [R1+0x4c98], R245 ;  /* 0x004c98f501007387 */ /* 0x000fe80000100800 */
[----:B------:R-:W4:Y:S11]  /*70610*/  LDL.LU R2, [R1+0x4f10] ;  /* 0x004f100001027983 */ /* 0x000f360000300800 */
[----:B------:R-:W-:Y:S03]  /*70620*/  @!UPT UIADD3 URZ, URZ, URZ, URZ ;  /* 0x0000003f3f3ff290 */ /* 0x000fe6000fffe03f */
[----:B------:R1:W-:Y:S01]  /*70630*/  STL.64 [R1+0x2a0], R32 ;  /* 0x0002a02001007387 */ /* 0x0003e20000100a00 */
[----:B------:R-:W-:Y:S02]  /*70640*/  IMAD.MOV.U32 R244, RZ, RZ, R34 ;  /* 0x000000fffff47224 */ /* 0x000fe400078e0022 */
[----:B------:R-:W-:Y:S02]  /*70650*/  IMAD.MOV.U32 R246, RZ, RZ, R35 ;  /* 0x000000fffff67224 */ /* 0x000fe400078e0023 */
[C---:B-1----:R-:W-:Y:S03]  /*70660*/  HMMA.1688.F32.TF32 R32, R72.reuse, R20, R220 ;  /* 0x000000144820723c */ /* 0x042fe600000810dc */
[----:B------:R-:W-:Y:S04]  /*70670*/  STL [R1+0x4ca4], R246 ;  /* 0x004ca4f601007387 */ /* 0x000fe80000100800 */
[----:B------:R-:W-:Y:S01]  /*70680*/  STL [R1+0x4ca0], R244 ;  /* 0x004ca0f401007387 */ /* 0x000fe20000100800 */
[C---:B------:R-:W-:Y:S11]  /*70690*/  HMMA.1688.F32.TF32 R36, R72.reuse, R24, R224 ;  /* 0x000000184824723c */ /* 0x040ff600000810e0 */
[----:B------:R-:W-:Y:S04]  /*706a0*/  @!UPT UIADD3 URZ, URZ, URZ, URZ ;  /* 0x0000003f3f3ff290 */ /* 0x000fe8000fffe03f */
[----:B------:R1:W-:Y:S01]  /*706b0*/  STL.64 [R1+0x290], R32 ;  /* 0x0002902001007387 */ /* 0x0003e20000100a00 */
[----:B------:R-:W-:Y:S01]  /*706c0*/  IMAD.MOV.U32 R247, RZ, RZ, R34 ;  /* 0x000000fffff77224 */ /* 0x000fe200078e0022 */
[----:B------:R-:W-:Y:S02]  /*706d0*/  MOV R245, R35 ;  /* 0x0000002300f57202 */ /* 0x000fe40000000f00 */
[----:B-1----:R-:W-:Y:S02]  /*706e0*/  HMMA.1688.F32.TF32 R32, R72, R28, R228 ;  /* 0x0000001c4820723c */ /* 0x002fe400000810e4 */
[----:B------:R1:W-:Y:S04]  /*706f0*/  STL [R1+0x4cac], R247 ;  /* 0x004cacf701007387 */ /* 0x0003e80000100800 */
[----:B------:R1:W-:Y:S04]  /*70700*/  STL [R1+0x4ca8], R245 ;  /* 0x004ca8f501007387 */ /* 0x0003e80000100800 */
[----:B------:R-:W-:Y:S04]  /*70710*/  STL.64 [R1+0x280], R36 ;  /* 0x0002802401007387 */ /* 0x000fe80000100a00 */
[----:B------:R-:W-:Y:S10]  /*70720*/  STL.64 [R1+0x288], R38 ;  /* 0x0002882601007387 */ /* 0x000ff40000100a00 */
[----:B-1----:R-:W-:-:S02]  /*70730*/  IMAD.MOV.U32 R247, RZ, RZ, R32 ;  /* 0x000000fffff77224 */ /* 0x002fc400078e0020 */
[----:B------:R-:W-:Y:S02]  /*70740*/  IMAD.MOV.U32 R246, RZ, RZ, R34 ;  /* 0x000000fffff67224 */ /* 0x000fe400078e0022 */
[----:B------:R-:W-:Y:S02]  /*70750*/  IMAD.MOV.U32 R245, RZ, RZ, R33 ;  /* 0x000000fffff57224 */ /* 0x000fe400078e0021 */
[----:B------:R-:W-:Y:S01]  /*70760*/  IMAD.MOV.U32 R244, RZ, RZ, R35 ;  /* 0x000000fffff47224 */ /* 0x000fe200078e0023 */
[----:B------:R-:W-:Y:S04]  /*70770*/  STL.64 [R1+0x4cc8], R246 ;  /* 0x004cc8f601007387 */ /* 0x000fe80000100a00 */
[----:B------:R-:W-:Y:S01]  /*70780*/  STL.64 [R1+0x4cc0], R244 ;  /* 0x004cc0f401007387 */ /* 0x000fe20000100a00 */
[C---:B--2---:R-:W-:Y:S11]  /*70790*/  HMMA.1688.F32.TF32 R84, R72.reuse, R68, R232 ;  /* 0x000000444854723c */ /* 0x044ff600000810e8 */
[----:B------:R-:W-:Y:S11]  /*707a0*/  @!UPT UIADD3 URZ, URZ, URZ, URZ ;  /* 0x0000003f3f3ff290 */ /* 0x000ff6000fffe03f */
[----:B------:R-:W-:Y:S01]  /*707b0*/  @!UPT UIADD3 URZ, URZ, URZ, URZ ;  /* 0x0000003f3f3ff290 */ /* 0x000fe2000fffe03f */
[----:B------:R-:W-:Y:S04]  /*707c0*/  STL.64 [R1+0x4b80], R86 ;  /* 0x004b805601007387 */ /* 0x000fe80000100a00 */
[----:B------:R-:W-:Y:S04]  /*707d0*/  STL.64 [R1+0x4b78], R84 ;  /* 0x004b785401007387 */ /* 0x000fe80000100a00 */
        /* <DEDUP_REMOVED lines=24> */
[C---:B---3--:R-:W-:Y:S03]  /*70960*/  HMMA.1688.F32.TF32 R48, R72.reuse, R96, R240 ;  /* 0x000000604830723c */ /* 0x048fe600000810f0 */
        /* <DEDUP_REMOVED lines=13> */
[----:B------:R-:W-:Y:S01]  /*70a40*/  STL.64 [R1+0x4b88], R48 ;  /* 0x004b883001007387 */ /* 0x000fe20000100a00 */
[C---:B--2---:R-:W-:Y:S08]  /*70a50*/  HMMA.1688.F32.TF32 R64, R72.reuse, R120, R224 ;  /* 0x000000784840723c */ /* 0x044ff000000810e0 */
[C---:B----4-:R-:W-:Y:S08]  /*70a60*/  HMMA.1688.F32.TF32 R52, R72.reuse, R100, R52 ;  /* 0x000000644834723c */ /* 0x050ff00000081034 */
[C---:B------:R-:W-:Y:S08]  /*70a70*/  HMMA.1688.F32.TF32 R56, R72.reuse, R104, R56 ;  /* 0x000000684838723c */ /* 0x040ff00000081038 */
[C---:B------:R-:W-:Y:S08]  /*70a80*/  HMMA.1688.F32.TF32 R60, R72.reuse, R108, R44 ;  /* 0x0000006c483c723c */ /* 0x040ff0000008102c */
[C---:B------:R-:W-:Y:S01]  /*70a90*/  HMMA.1688.F32.TF32 R40, R72.reuse, R112, R236 ;  /* 0x000000704828723c */ /* 0x040fe200000810ec */
[----:B------:R-:W-:Y:S07]  /*70aa0*/  STL.64 [R1+0x4ba0], R54 ;  /* 0x004ba03601007387 */ /* 0x000fee0000100a00 */
[C---:B------:R-:W-:Y:S01]  /*70ab0*/  HMMA.1688.F32.TF32 R44, R72.reuse, R116, R220 ;  /* 0x00000074482c723c */ /* 0x040fe200000810dc */
[----:B------:R-:W-:Y:S07]  /*70ac0*/  STL.64 [R1+0x4b98], R52 ;  /* 0x004b983401007387 */ /* 0x000fee0000100a00 */
[----:B---3--:R-:W-:Y:S01]  /*70ad0*/  HMMA.1688.F32.TF32 R72, R72, R124, R232 ;  /* 0x0000007c4848723c */ /* 0x008fe200000810e8 */
        /* <DEDUP_REMOVED lines=11> */
[----:B------:R1:W-:Y:S01]  /*70b90*/  STL.64 [R1+0x4c00], R74 ;  /* 0x004c004a01007387 */ /* 0x0003e20000100a00 */
[----:B------:R-:W-:Y:S03]  /*70ba0*/  HMMA.1688.F32.TF32 R80, R208, R8, R240 ;  /* 0x00000008d050723c */ /* 0x000fe600000810f0 */
[----:B------:R-:W-:Y:S04]  /*70bb0*/  LDS R233, [R14+0x84380] ;  /* 0x084380000ee97984 */ /* 0x000fe80000000800 */
[----:B------:R-:W-:Y:S04]  /*70bc0*/  LDS R235, [R14+0x85380] ;  /* 0x085380000eeb7984 */ /* 0x000fe80000000800 */
[----:B-1----:R-:W2:Y:S04]  /*70bd0*/  LDL R75, [R1+0xb30] ;  /* 0x000b3000014b7983 */ /* 0x002ea80000100800 */
[----:B------:R-:W-:Y:S04]  /*70be0*/  STL.64 [R1+0x4bf8], R72 ;  /* 0x004bf84801007387 */ /* 0x000fe80000100a00 */
[----:B------:R-:W-:Y:S04]  /*70bf0*/  STL.64 [R1+0x4c10], R78 ;  /* 0x004c104e01007387 */ /* 0x000fe80000100a00 */
[----:B------:R1:W-:Y:S04]  /*70c00*/  STL.64 [R1+0x4c08], R76 ;  /* 0x004c084c01007387 */ /* 0x0003e80000100a00 */
        /* <DEDUP_REMOVED lines=46> */
[----:B------:R-:W-:-:S03]  /*70ef0*/  IMAD.MOV.U32 R251, RZ, RZ, R2 ;  /* 0x000000fffffb7224 */ /* 0x000fc600078e0002 */
[----:B--2---:R-:W-:Y:S04]  /*70f00*/  LDS R232, [R75+0x84380] ;  /* 0x084380004be87984 */ /* 0x004fe80000000800 */
[----:B------:R-:W2:Y:S01]  /*70f10*/  LDS R234, [R75+0x85380] ;  /* 0x085380004bea7984 */ /* 0x000ea20000000800 */
[C---:B---3--:R-:W-:Y:S08]  /*70f20*/  HMMA.1688.F32.TF32 R200, R208.reuse, R108, R228 ;  /* 0x0000006cd0c8723c */ /* 0x048ff000000810e4 */
[C---:B----4-:R-:W-:Y:S08]  /*70f30*/  HMMA.1688.F32.TF32 R88, R208.reuse, R68, R88 ;  /* 0x00000044d058723c */ /* 0x050ff00000081058 */
[C---:B------:R-:W-:Y:S08]  /*70f40*/  HMMA.1688.F32.TF32 R216, R208.reuse, R16, R216 ;  /* 0x00000010d0d8723c */ /* 0x040ff000000810d8 */
[C---:B------:R-:W-:Y:S08]  /*70f50*/  HMMA.1688.F32.TF32 R212, R208.reuse, R12, R136 ;  /* 0x0000000cd0d4723c */ /* 0x040ff00000081088 */
[C---:B------:R-:W-:Y:S08]  /*70f60*/  HMMA.1688.F32.TF32 R136, R208.reuse, R20, R132 ;  /* 0x00000014d088723c */ /* 0x040ff00000081084 */
[C---:B------:R-:W-:Y:S07]  /*70f70*/  HMMA.1688.F32.TF32 R132, R208.reuse, R24, R128 ;  /* 0x00000018d084723c */ /* 0x040fee0000081080 */
[----:B------:R-:W-:Y:S01]  /*70f80*/  STL.64 [R1+0x4c30], R214 ;  /* 0x004c30d601007387 */ /* 0x000fe20000100a00 */
[C---:B------:R-:W-:Y:S03]  /*70f90*/  HMMA.1688.F32.TF32 R36, R208.reuse, R28, R92 ;  /* 0x0000001cd024723c */ /* 0x040fe6000008105c */
[----:B------:R3:W-:Y:S05]  /*70fa0*/  STL.64 [R1+0x4c28], R212 ;  /* 0x004c28d401007387 */ /* 0x0007ea0000100a00 */
[C---:B------:R-:W-:Y:S01]  /*70fb0*/  HMMA.1688.F32.TF32 R156, R208.reuse, R96, R236 ;  /* 0x00000060d09c723c */ /* 0x040fe200000810ec */
[----:B------:R-:W-:Y:S07]  /*70fc0*/  STL.64 [R1+0x4c50], R218 ;  /* 0x004c50da01007387 */ /* 0x000fee0000100a00 */
[C---:B------:R-:W-:Y:S01]  /*70fd0*/  HMMA.1688.F32.TF32 R152, R208.reuse, R100, R220 ;  /* 0x00000064d098723c */ /* 0x040fe200000810dc */
[----:B------:R-:W-:Y:S04]  /*70fe0*/  STL.64 [R1+0x4c48], R216 ;  /* 0x004c48d801007387 */ /* 0x000fe80000100a00 */
[----:B------:R-:W-:Y:S03]  /*70ff0*/  STL.64 [R1+0x4c60], R138 ;  /* 0x004c608a01007387 */ /* 0x000fe60000100a00 */
[C---:B------:R-:W-:Y:S01]  /*71000*/  HMMA.1688.F32.TF32 R224, R208.reuse, R104, R224 ;  /* 0x00000068d0e0723c */ /* 0x040fe200000810e0 */
[----:B------:R4:W-:Y:S04]  /*71010*/  STL.64 [R1+0x4c58], R136 ;  /* 0x004c588801007387 */ /* 0x0009e80000100a00 */
[----:B------:R-:W-:Y:S04]  /*71020*/  STL.64 [R1+0x4c70], R134 ;  /* 0x004c708601007387 */ /* 0x000fe80000100a00 */
[----:B------:R-:W-:Y:S04]  /*71030*/  STL.64 [R1+0x4c68], R132 ;  /* 0x004c688401007387 */ /* 0x000fe80000100a00 */
[----:B------:R-:W-:Y:S04]  /*71040*/  STL.64 [R1+0x4cd8], R38 ;  /* 0x004cd82601007387 */ /* 0x000fe80000100a00 */
[----:B------:R2:W-:Y:S04]  /*71050*/  STL.64 [R1+0x4cd0], R36 ;  /* 0x004cd02401007387 */ /* 0x0005e80000100a00 */
[----:B------:R-:W-:Y:S04]  /*71060*/  STL.64 [R1+0x4ce8], R90 ;  /* 0x004ce85a01007387 */ /* 0x000fe80000100a00 */
[----:B------:R-:W-:Y:S04]  /*71070*/  STL.64 [R1+0x4ce0], R88 ;  /* 0x004ce05801007387 */ /* 0x000fe80000100a00 */
[----:B------:R-:W-:Y:S04]  /*71080*/  STL.64 [R1+0x4cf8], R158 ;  /* 0x004cf89e01007387 */ /* 0x000fe80000100a00 */
[----:B------:R-:W-:Y:S04]  /*71090*/  STL.64 [R1+0x4cf0], R156 ;  /* 0x004cf09c01007387 */ /* 0x000fe80000100a00 */
[----:B------:R-:W-:Y:S04]  /*710a0*/  STL.64 [R1+0x4d08], R154 ;  /* 0x004d089a01007387 */ /* 0x000fe80000100a00 */
[----:B------:R-:W-:Y:S01]  /*710b0*/  STL.64 [R1+0x4d00], R152 ;  /* 0x004d009801007387 */ /* 0x000fe20000100a00 */
[----:B------:R-:W-:Y:S03]  /*710c0*/  HMMA.1688.F32.TF32 R92, R208, R112, R240 ;  /* 0x00000070d05c723c */ /* 0x000fe600000810f0 */
        /* <DEDUP_REMOVED lines=74> */
[----:B--2---:R-:W-:Y:S08]  /*71570*/  HMMA.1688.F32.TF32 R140, R196, R12, R140 ;  /* 0x0000000cc48c723c */ /* 0x004ff0000008108c */
[C---:B---3--:R-:W-:Y:S08]  /*71580*/  HMMA.1688.F32.TF32 R204, R208.reuse, R120, R192 ;  /* 0x00000078d0cc723c */ /* 0x048ff000000810c0 */
[C---:B----4-:R-:W-:Y:S08]  /*71590*/  HMMA.1688.F32.TF32 R128, R208.reuse, R116, R128 ;  /* 0x00000074d080723c */ /* 0x050ff00000081080 */
[----:B------:R-:W-:Y:S08]  /*715a0*/  HMMA.1688.F32.TF32 R208, R208, R124, R188 ;  /* 0x0000007cd0d0723c */ /* 0x000ff000000810bc */
[C---:B------:R-:W-:Y:S07]  /*715b0*/  HMMA.1688.F32.TF32 R32, R196.reuse, R4, R184 ;  /* 0x00000004c420723c */ /* 0x040fee00000810b8 */
[----:B------:R-:W-:Y:S01]  /*715c0*/  STL.64 [R1+0x4d48], R130 ;  /* 0x004d488201007387 */ /* 0x000fe20000100a00 */
[C---:B------:R-:W-:Y:S03]  /*715d0*/  HMMA.1688.F32.TF32 R220, R196.reuse, R8, R220 ;  /* 0x00000008c4dc723c */ /* 0x040fe600000810dc */
[----:B------:R-:W-:Y:S05]  /*715e0*/  STL.64 [R1+0x4d40], R128 ;  /* 0x004d408001007387 */ /* 0x000fea0000100a00 */
[C---:B------:R-:W-:Y:S01]  /*715f0*/  HMMA.1688.F32.TF32 R144, R196.reuse, R16, R144 ;  /* 0x00000010c490723c */ /* 0x040fe20000081090 */
[----:B------:R-:W-:Y:S04]  /*71600*/  STL.64 [R1+0x4d58], R206 ;  /* 0x004d58ce01007387 */ /* 0x000fe80000100a00 */
[----:B------:R-:W-:Y:S04]  /*71610*/  STL.64 [R1+0x4d50], R204 ;  /* 0x004d50cc01007387 */ /* 0x000fe80000100a00 */
        /* <DEDUP_REMOVED lines=10> */
[----:B------:R-:W3:Y:S04]  /*716c0*/  LDL.LU R244, [R1+0x450] ;  /* 0x0004500001f47983 */ /* 0x000ee80000300800 */
[----:B------:R-:W3:Y:S04]  /*716d0*/  LDL.LU R245, [R1+0x454] ;  /* 0x0004540001f57983 */ /* 0x000ee80000300800 */
[----:B------:R-:W3:Y:S04]  /*716e0*/  LDL.LU R246, [R1+0x458] ;  /* 0x0004580001f67983 */ /* 0x000ee80000300800 */
[----:B------:R-:W3:Y:S01]  /*716f0*/  LDL.LU R247, [R1+0x45c] ;  /* 0x00045c0001f77983 */ /* 0x000ee20000300800 */
[C---:B------:R-:W-:Y:S03]  /*71700*/  HMMA.1688.F32.TF32 R188, R196.reuse, R116, R240 ;  /* 0x00000074c4bc723c */ /* 0x040fe600000810f0 */
        /* <DEDUP_REMOVED lines=69> */
[----:B---3--:R-:W-:Y:S11]  /*71b60*/  HMMA.1688.F32.TF32 R32, R232, R4, R216 ;  /* 0x00000004e820723c */ /* 0x008ff600000810d8 */
[----:B------:R-:W-:Y:S11]  /*71b70*/  @!UPT UIADD3 URZ, URZ, URZ, URZ ;  /* 0x0000003f3f3ff290 */ /* 0x000ff6000fffe03f */
[----:B------:R-:W-:Y:S01]  /*71b80*/  @!UPT UIADD3 URZ, URZ, URZ, URZ ;  /* 0x0000003f3f3ff290 */ /* 0x000fe2000fffe03f */
[----:B------:R-:W-:Y:S01]  /*71b90*/  STL [R1+0x1470], R32 ;  /* 0x0014702001007387 */ /* 0x000fe20000100800 */
[----:B------:R-:W-:-:S03]  /*71ba0*/  MOV R2, R33 ;  /* 0x0000002100027202 */ /* 0x000fc60000000f00 */
[----:B------:R4:W-:Y:S02]  /*71bb0*/  STL.64 [R1+0x1478], R34 ;  /* 0x0014782201007387 */ /* 0x0009e40000100a00 */
[----:B----4-:R-:W-:Y:S02]  /*71bc0*/  HMMA.1688.F32.TF32 R32, R232, R12, R80 ;  /* 0x0000000ce820723c */ /* 0x010fe40000081050 */
[----:B------:R1:W-:Y:S11]  /*71bd0*/  STL [R1+0x4b6c], R2 ;  /* 0x004b6c0201007387 */ /* 0x0003f60000100800 */
[----:B------:R-:W-:Y:S10]  /*71be0*/  @!UPT UIADD3 URZ, URZ, URZ, URZ ;  /* 0x0000003f3f3ff290 */ /* 0x000ff4000fffe03f */
[----:B------:R-:W-:Y:S01]  /*71bf0*/  STL.64 [R1+0x1450], R32 ;  /* 0x0014502001007387 */ /* 0x000fe20000100a00 */
[----:B-1----:R-:W-:-:S03]  /*71c00*/  IMAD.MOV.U32 R2, RZ, RZ, R35 ;  /* 0x000000ffff027224 */ /* 0x002fc600078e0023 */
[----:B------:R-:W-:Y:S04]  /*71c10*/  STL.64 [R1+0x1460], R36 ;  /* 0x0014602401007387 */ /* 0x000fe80000100a00 */
[----:B------:R1:W-:Y:S04]  /*71c20*/  STL.64 [R1+0x1468], R38 ;  /* 0x0014682601007387 */ /* 0x0003e80000100a00 */
[----:B------:R2:W-:Y:S01]  /*71c30*/  STL [R1+0x1458], R34 ;  /* 0x0014582201007387 */ /* 0x0005e20000100800 */
[C---:B-1----:R-:W-:Y:S08]  /*71c40*/  HMMA.1688.F32.TF32 R36, R232.reuse, R16, R76 ;  /* 0x00000010e824723c */ /* 0x042ff0000008104c */
[----:B--2---:R-:W-:Y:S01]  /*71c50*/  HMMA.1688.F32.TF32 R32, R232, R20, R64 ;  /* 0x00000014e820723c */ /* 0x004fe20000081040 */
[----:B------:R1:W-:Y:S11]  /*71c60*/  STL [R1+0x4b70], R2 ;  /* 0x004b700201007387 */ /* 0x0003f60000100800 */
[----:B------:R-:W-:Y:S11]  /*71c70*/  @!UPT UIADD3 URZ, URZ, URZ, URZ ;  /* 0x0000003f3f3ff290 */ /* 0x000ff6000fffe03f */
[----:B------:R-:W-:Y:S01]  /*71c80*/  STL.64 [R1+0x1430], R32 ;  /* 0x0014302001007387 */ /* 0x000fe20000100a00 */
[----:B-1----:R-:W-:-:S03]  /*71c90*/  IMAD.MOV.U32 R2, RZ, RZ, R35 ;  /* 0x000000ffff027224 */ /* 0x002fc600078e0023 */
[----:B------:R-:W-:Y:S04]  /*71ca0*/  STL.64 [R1+0x1440], R36 ;  /* 0x0014402401007387 */ /* 0x000fe80000100a00 */
[----:B------:R-:W-:Y:S04]  /*71cb0*/  STL.64 [R1+0x1448], R38 ;  /* 0x0014482601007387 */ /* 0x000fe80000100a00 */
[----:B------:R1:W-:Y:S02]  /*71cc0*/  STL [R1+0x1438], R34 ;  /* 0x0014382201007387 */ /* 0x0003e40000100800 */
[C---:B-1----:R-:W-:Y:S02]  /*71cd0*/  HMMA.1688.F32.TF32 R32, R232.reuse, R24, R236 ;  /* 0x00000018e820723c */ /* 0x042fe400000810ec */
[----:B------:R-:W-:Y:S04]  /*71ce0*/  LDS R236, [R252+0x86000] ;  /* 0x08600000fcec7984 */ /* 0x000fe80000000800 */
[----:B------:R-:W-:Y:S02]  /*71cf0*/  LDS R238, [R252+0x87000] ;  /* 0x08700000fcee7984 */ /* 0x000fe40000000800 */
[C---:B------:R-:W-:Y:S02]  /*71d00*/  HMMA.1688.F32.TF32 R36, R232.reuse, R28, R44 ;  /* 0x0000001ce824723c */ /* 0x040fe4000008102c */
[----:B------:R-:W-:Y:S04]  /*71d10*/  LDS R237, [R3+0x86000] ;  /* 0x0860000003ed7984 */ /* 0x000fe80000000800 */
[----:B------:R-:W1:Y:S09]  /*71d20*/  LDS R239, [R3+0x87000] ;  /* 0x0870000003ef7984 */ /* 0x000e720000000800 */
[----:B------:R-:W-:Y:S04]  /*71d30*/  STL.64 [R1+0x1420], R32 ;  /* 0x0014202001007387 */ /* 0x000fe80000100a00 */
[----:B------:R2:W-:Y:S02]  /*71d40*/  STL.64 [R1+0x1428], R34 ;  /* 0x0014282201007387 */ /* 0x0005e40000100a00 */
[C---:B--2---:R-:W-:Y:S02]  /*71d50*/  HMMA.1688.F32.TF32 R32, R232.reuse, R68, R40 ;  /* 0x00000044e820723c */ /* 0x044fe40000081028 */
[----:B------:R-:W-:Y:S04]  /*71d60*/  STL.64 [R1+0x1410], R36 ;  /* 0x0014102401007387 */ /* 0x000fe80000100a00 */
[----:B------:R2:W-:Y:S02]  /*71d70*/  STL.64 [R1+0x1418], R38 ;  /* 0x0014182601007387 */ /* 0x0005e40000100a00 */
[C---:B------:R-:W-:Y:S08]  /*71d80*/  HMMA.1688.F32.TF32 R40, R232.reuse, R96, R60 ;  /* 0x00000060e828723c */ /* 0x040ff0000008103c */
[C---:B--2---:R-:W-:Y:S07]  /*71d90*/  HMMA.1688.F32.TF32 R36, R232.reuse, R100, R56 ;  /* 0x00000064e824723c */ /* 0x044fee0000081038 */
[----:B------:R-:W-:Y:S04]  /*71da0*/  STL.64 [R1+0x5f0], R32 ;  /* 0x0005f02001007387 */ /* 0x000fe80000100a00 */
[----:B------:R2:W-:Y:S02]  /*71db0*/  STL.64 [R1+0x5f8], R34 ;  /* 0x0005f82201007387 */ /* 0x0005e40000100a00 */
[C---:B--2---:R-:W-:Y:S02]  /*71dc0*/  HMMA.1688.F32.TF32 R32, R232.reuse, R104, R240 ;  /* 0x00000068e820723c */ /* 0x044fe400000810f0 */
[----:B------:R-:W-:Y:S04]  /*71dd0*/  STL.64 [R1+0x1400], R40 ;  /* 0x0014002801007387 */ /* 0x000fe80000100a00 */
[----:B------:R-:W-:Y:S04]  /*71de0*/  STL.64 [R1+0x1408], R42 ;  /* 0x0014082a01007387 */ /* 0x000fe80000100a00 */
[----:B------:R-:W-:Y:S04]  /*71df0*/  STL.64 [R1+0x13f0], R36 ;  /* 0x0013f02401007387 */ /* 0x000fe80000100a00 */
[----:B------:R2:W-:Y:S04]  /*71e00*/  STL.64 [R1+0x13f8], R38 ;  /* 0x0013f82601007387 */ /* 0x0005e80000100a00 */
[----:B------:R-:W-:Y:S04]  /*71e10*/  LDS R241, [R14+0x86000] ;  /* 0x086000000ef17984 */ /* 0x000fe80000000800 */
[----:B------:R3:W-:Y:S01]  /*71e20*/  LDS R243, [R14+0x87000] ;  /* 0x087000000ef37984 */ /* 0x0007e20000000800 */
[C---:B--2---:R-:W-:Y:S03]  /*71e30*/  HMMA.1688.F32.TF32 R36, R232.reuse, R108, R52 ;  /* 0x0000006ce824723c */ /* 0x044fe60000081034 */
[----:B------:R-:W-:Y:S04]  /*71e40*/  STL.64 [R1+0x13e0], R32 ;  /* 0x0013e02001007387 */ /* 0x000fe80000100a00 */
[----:B------:R2:W-:Y:S01]  /*71e50*/  STL.64 [R1+0x13e8], R34 ;  /* 0x0013e82201007387 */ /* 0x0005e20000100a00 */
[----:B------:R-:W-:Y:S03]  /*71e60*/  HMMA.1688.F32.TF32 R40, R232, R116, R84 ;  /* 0x00000074e828723c */ /* 0x000fe60000081054 */
[----:B---3--:R-:W3:Y:S01]  /*71e70*/  LDL.LU R14, [R1+0x4f0c] ;  /* 0x004f0c00010e7983 */ /* 0x008ee20000300800 */
[----:B------:R-:W-:-:S02]  /*71e80*/  IMAD.MOV.U32 R56, RZ, RZ, R119 ;  /* 0x000000ffff387224 */ /* 0x000fc400078e0077 */
[----:B------:R-:W-:Y:S02]  /*71e90*/  IMAD.MOV.U32 R57, RZ, RZ, R114 ;  /* 0x000000ffff397224 */ /* 0x000fe400078e0072 */
[----:B------:R-:W-:Y:S01]  /*71ea0*/  IMAD.MOV.U32 R58, RZ, RZ, R115 ;  /* 0x000000ffff3a7224 */ /* 0x000fe200078e0073 */
[----:B------:R-:W-:Y:S01]  /*71eb0*/  MOV R59, R26 ;  /* 0x0000001a003b7202 */ /* 0x000fe20000000f00 */
[----:B------:R-:W-:Y:S01]  /*71ec0*/  IMAD.MOV.U32 R60, RZ, RZ, R31 ;  /* 0x000000ffff3c7224 */ /* 0x000fe200078e001f */
[----:B--2---:R-:W-:Y:S01]  /*71ed0*/  HMMA.1688.F32.TF32 R32, R232, R112, R48 ;  /* 0x00000070e820723c */ /* 0x004fe20000081030 */
[----:B------:R-:W-:Y:S01]  /*71ee0*/  IMAD.MOV.U32 R61, RZ, RZ, R30 ;  /* 0x000000ffff3d7224 */ /* 0x000fe200078e001e */
[----:B------:R-:W-:Y:S04]  /*71ef0*/  LDS R240, [R75+0x86000] ;  /* 0x086000004bf07984 */ /* 0x000fe80000000800 */
[----:B------:R-:W-:Y:S04]  /*71f00*/  STL.64 [R1+0x13d0], R36 ;  /* 0x0013d02401007387 */ /* 0x000fe80000100a00 */
[----:B------:R2:W-:Y:S01]  /*71f10*/  STL.64 [R1+0x13d8], R38 ;  /* 0x0013d82601007387 */ /* 0x0005e20000100a00 */
[----:B------:R-:W-:-:S02]  /*71f20*/  IMAD.MOV.U32 R62, RZ, RZ, R71 ;  /* 0x000000ffff3e7224 */ /* 0x000fc400078e0047 */
[----:B------:R-:W-:Y:S01]  /*71f30*/  IMAD.MOV.U32 R63, RZ, RZ, R110 ;  /* 0x000000ffff3f7224 */ /* 0x000fe200078e006e */
[----:B------:R-:W-:Y:S01]  /*71f40*/  HMMA.1688.F32.TF32 R148, R196, R20, R148 ;  /* 0x00000014c494723c */ /* 0x000fe20000081094 */
[----:B------:R-:W4:Y:S07]  /*71f50*/  LDS R242, [R75+0x87000] ;  /* 0x087000004bf27984 */ /* 0x000f2e0000000800 */
[C---:B--2---:R-:W-:Y:S01]  /*71f60*/  HMMA.1688.F32.TF32 R36, R232.reuse, R120, R244 ;  /* 0x00000078e824723c */ /* 0x044fe200000810f4 */
[----:B------:R-:W-:Y:S04]  /*71f70*/  STL.64 [R1+0x13c0], R32 ;  /* 0x0013c02001007387 */ /* 0x000fe80000100a00 */
[----:B------:R2:W-:Y:S03]  /*71f80*/  STL.64 [R1+0x13c8], R34 ;  /* 0x0013c82201007387 */ /* 0x0005e60000100a00 */
[----:B--2---:R-:W-:Y:S01]  /*71f90*/  HMMA.1688.F32.TF32 R32, R232, R124, R248 ;  /* 0x0000007ce820723c */ /* 0x004fe200000810f8 */
[----:B------:R2:W-:Y:S01]  /*71fa0*/  STL.64 [R1+0x13b0], R40 ;  /* 0x0013b02801007387 */ /* 0x0005e20000100a00 */
[----:B------:R-:W-:-:S03]  /*71fb0*/  IMAD.MOV.U32 R244, RZ, RZ, R23 ;  /* 0x000000fffff47224 */ /* 0x000fc600078e0017 */
[----:B------:R1:W-:Y:S10]  /*71fc0*/  STL.64 [R1+0x13b8], R42 ;  /* 0x0013b82a01007387 */ /* 0x0003f40000100a00 */
[----:B------:R-:W-:Y:S01]  /*71fd0*/  STL.64 [R1+0x13a0], R36 ;  /* 0x0013a02401007387 */ /* 0x000fe20000100a00 */
[----:B------:R-:W-:-:S03]  /*71fe0*/  IMAD.MOV.U32 R245, RZ, RZ, R22 ;  /* 0x000000fffff57224 */ /* 0x000fc600078e0016 */
[----:B------:R1:W-:Y:S01]  /*71ff0*/  STL.64 [R1+0x13a8], R38 ;  /* 0x0013a82601007387 */ /* 0x0003e20000100a00 */
[----:B------:R-:W-:-:S03]  /*72000*/  IMAD.MOV.U32 R246, RZ, RZ, R27 ;  /* 0x000000fffff67224 */ /* 0x000fc600078e001b */
[----:B------:R-:W3:Y:S01]  /*72010*/  LDL.LU R23, [R1+0x4f08] ;  /* 0x004f080001177983 */ /* 0x000ee20000300800 */
[----:B------:R-:W-:Y:S01]  /*72020*/  MOV R247, R70 ;  /* 0x0000004600f77202 */ /* 0x000fe20000000f00 */
[----:B------:R-:W-:Y:S02]  /*72030*/  IMAD.MOV.U32 R84, RZ, RZ, R127 ;  /* 0x000000ffff547224 */ /* 0x000fe400078e007f */
[----:B------:R-:W-:Y:S02]  /*72040*/  IMAD.MOV.U32 R85, RZ, RZ, R122 ;  /* 0x000000ffff557224 */ /* 0x000fe400078e007a */
[----:B------:R-:W-:Y:S01]  /*72050*/  IMAD.MOV.U32 R86, RZ, RZ, R123 ;  /* 0x000000ffff567224 */ /* 0x000fe200078e007b */
[----:B------:R-:W-:Y:S04]  /*72060*/  STL.64 [R1+0x370], R32 ;  /* 0x0003702001007387 */ /* 0x000fe80000100a00 */
[----:B------:R1:W-:Y:S04]  /*72070*/  STL.64 [R1+0x378], R34 ;  /* 0x0003782201007387 */ /* 0x0003e80000100a00 */
[----:B------:R-:W3:Y:S04]  /*72080*/  LDL.LU R22, [R1+0x4f04] ;  /* 0x004f040001167983 */ /* 0x000ee80000300800 */
[----:B------:R-:W3:Y:S04]  /*72090*/  LDL.LU R27, [R1+0x4f00] ;  /* 0x004f0000011b7983 */ /* 0x000ee80000300800 */
[----:B------:R-:W3:Y:S04]  /*720a0*/  LDL.LU R70, [R1+0x4efc] ;  /* 0x004efc0001467983 */ /* 0x000ee80000300800 */
[----:B------:R-:W3:Y:S04]  /*720b0*/  LDL.LU R127, [R1+0x4ef8] ;  /* 0x004ef800017f7983 */ /* 0x000ee80000300800 */
[----:B------:R-:W4:Y:S04]  /*720c0*/  LDL.LU R122, [R1+0x4ef4] ;  /* 0x004ef400017a7983 */ /* 0x000f280000300800 */
[----:B------:R-:W4:Y:S01]  /*720d0*/  LDL.LU R123, [R1+0x4ef0] ;  /* 0x004ef000017b7983 */ /* 0x000f220000300800 */
[----:B------:R-:W-:Y:S01]  /*720e0*/  IMAD.MOV.U32 R87, RZ, RZ, R118 ;  /* 0x000000ffff577224 */ /* 0x000fe200078e0076 */
[----:B------:R-:W-:Y:S01]  /*720f0*/  MOV R49, R98 ;  /* 0x0000006200317202 */ /* 0x000fe20000000f00 */
[----:B------:R-:W-:Y:S01]  /*72100*/  IMAD.MOV.U32 R48, RZ, RZ, R103 ;  /* 0x000000ffff307224 */ /* 0x000fe200078e0067 */
        /* <DEDUP_REMOVED lines=10> */
[----:B------:R-:W4:Y:S01]  /*721b0*/  LDL.LU R26, [R1+0x4ecc] ;  /* 0x004ecc00011a7983 */ /* 0x000f220000300800 */
[----:B--2---:R-:W-:-:S03]  /*721c0*/  IMAD.MOV.U32 R40, RZ, RZ, R111 ;  /* 0x000000ffff287224 */ /* 0x004fc600078e006f */
[----:B------:R-:W2:Y:S01]  /*721d0*/  LDL.LU R31, [R1+0x4ec8] ;  /* 0x004ec800011f7983 */ /* 0x000ea20000300800 */
[----:B------:R-:W-:-:S03]  /*721e0*/  MOV R41, R106 ;  /* 0x0000006a00297202 */ /* 0x000fc60000000f00 */
[----:B------:R-:W2:Y:S01]  /*721f0*/  LDL.LU R30, [R1+0x4ec4] ;  /* 0x004ec400011e7983 */ /* 0x000ea20000300800 */
[----:B-1----:R-:W-:-:S03]  /*72200*/  IMAD.MOV.U32 R42, RZ, RZ, R107 ;  /* 0x000000ffff2a7224 */ /* 0x002fc600078e006b */
[----:B------:R-:W2:Y:S01]  /*72210*/  LDL.LU R71, [R1+0x4ec0] ;  /* 0x004ec00001477983 */ /* 0x000ea20000300800 */
[----:B------:R-:W-:-:S03]  /*72220*/  IMAD.MOV.U32 R43, RZ, RZ, R126 ;  /* 0x000000ffff2b7224 */ /* 0x000fc600078e007e */
[----:B------:R-:W2:Y:S04]  /*72230*/  LDL.LU R110, [R1+0x4ebc] ;  /* 0x004ebc00016e7983 */ /* 0x000ea80000300800 */
[----:B------:R-:W2:Y:S04]  /*72240*/  LDL.LU R111, [R1+0x4eb8] ;  /* 0x004eb800016f7983 */ /* 0x000ea80000300800 */
[----:B------:R-:W2:Y:S04]  /*72250*/  LDL.LU R106, [R1+0x4eb4] ;  /* 0x004eb400016a7983 */ /* 0x000ea80000300800 */
[----:B------:R-:W2:Y:S04]  /*72260*/  LDL.LU R107, [R1+0x4eb0] ;  /* 0x004eb000016b7983 */ /* 0x000ea80000300800 */
[----:B------:R-:W2:Y:S01]  /*72270*/  LDL.LU R126, [R1+0x4eac] ;  /* 0x004eac00017e7983 */ /* 0x000ea20000300800 */
[C---:B------:R-:W-:Y:S08]  /*72280*/  HMMA.1688.F32.TF32 R228, R196.reuse, R24, R228 ;  /* 0x00000018c4e4723c */ /* 0x040ff000000810e4 */
[C---:B------:R-:W-:Y:S08]  /*72290*/  HMMA.1688.F32.TF32 R160, R196.reuse, R28, R160 ;  /* 0x0000001cc4a0723c */ /* 0x040ff000000810a0 */
[C---:B------:R-:W-:Y:S08]  /*722a0*/  HMMA.1688.F32.TF32 R164, R196.reuse, R68, R164 ;  /* 0x00000044c4a4723c */ /* 0x040ff000000810a4 */
[C---:B------:R-:W-:Y:S08]  /*722b0*/  HMMA.1688.F32.TF32 R168, R196.reuse, R96, R168 ;  /* 0x00000060c4a8723c */ /* 0x040ff000000810a8 */
[C---:B------:R-:W-:Y:S08]  /*722c0*/  HMMA.1688.F32.TF32 R172, R196.reuse, R100, R172 ;  /* 0x00000064c4ac723c */ /* 0x040ff000000810ac */
[C---:B------:R-:W-:Y:S08]  /*722d0*/  HMMA.1688.F32.TF32 R176, R196.reuse, R104, R176 ;  /* 0x00000068c4b0723c */ /* 0x040ff000000810b0 */
[C---:B------:R-:W-:Y:S08]  /*722e0*/  HMMA.1688.F32.TF32 R180, R196.reuse, R108, R180 ;  /* 0x0000006cc4b4723c */ /* 0x040ff000000810b4 */
[----:B------:R-:W-:Y:S01]  /*722f0*/  HMMA.1688.F32.TF32 R192, R196, R120, R192 ;  /* 0x00000078c4c0723c */ /* 0x000fe200000810c0 */
[----:B------:R-:W-:Y:S01]  /*72300*/  IMAD.MOV.U32 R52, RZ, RZ, R15 ;  /* 0x000000ffff347224 */ /* 0x000fe200078e000f */
[----:B------:R-:W-:Y:S01]  /*72310*/  MOV R53, R10 ;  /* 0x0000000a00357202 */ /* 0x000fe20000000f00 */
[----:B------:R-:W-:Y:S01]  /*72320*/  IMAD.MOV.U32 R54, RZ, RZ, R6 ;  /* 0x000000ffff367224 */ /* 0x000fe200078e0006 */
[----:B------:R-:W-:Y:S01]  /*72330*/  LDS R232, [R252+0x86080] ;  /* 0x08608000fce87984 */ /* 0x000fe20000000800 */
[----:B------:R-:W-:-:S03]  /*72340*/  IMAD.MOV.U32 R55, RZ, RZ, R7 ;  /* 0x000000ffff377224 */ /* 0x000fc600078e0007 */
[----:B------:R-:W-:Y:S04]  /*72350*/  LDS R234, [R252+0x87080] ;  /* 0x08708000fcea7984 */ /* 0x000fe80000000800 */
[----:B------:R-:W-:Y:S04]  /*72360*/  LDS R233, [R3+0x86080] ;  /* 0x0860800003e97984 */ /* 0x000fe80000000800 */
[----:B------:R-:W1:Y:S01]  /*72370*/  LDS R235, [R3+0x87080] ;  /* 0x0870800003eb7984 */ /* 0x000e620000000800 */
[----:B---3--:R-:W-:Y:S02]  /*72380*/  IMAD.MOV.U32 R66, RZ, RZ, R127 ;  /* 0x000000ffff427224 */ /* 0x008fe400078e007f */
[----:B----4-:R-:W-:-:S02]  /*72390*/  IMAD.MOV.U32 R65, RZ, RZ, R122 ;  /* 0x000000ffff417224 */ /* 0x010fc400078e007a */
[----:B------:R-:W-:Y:S02]  /*723a0*/  IMAD.MOV.U32 R64, RZ, RZ, R123 ;  /* 0x000000ffff407224 */ /* 0x000fe400078e007b */
[----:B------:R-:W3:Y:S04]  /*723b0*/  LDL.LU R123, [R1+0x4ea8] ;  /* 0x004ea800017b7983 */ /* 0x000ee80000300800 */
[----:B------:R-:W4:Y:S04]  /*723c0*/  LDL.LU R122, [R1+0x4ea4] ;  /* 0x004ea400017a7983 */ /* 0x000f280000300800 */
[----:B------:R-:W4:Y:S01]  /*723d0*/  LDL.LU R127, [R1+0x4ea0] ;  /* 0x004ea000017f7983 */ /* 0x000f220000300800 */
[----:B------:R-:W-:Y:S01]  /*723e0*/  MOV R67, R70 ;  /* 0x0000004600437202 */ /* 0x000fe20000000f00 */
[----:B------:R-:W-:-:S02]  /*723f0*/  IMAD.MOV.U32 R77, RZ, RZ, R98 ;  /* 0x000000ffff4d7224 */ /* 0x000fc400078e0062 */
[----:B------:R-:W4:Y:S01]  /*72400*/  LDL.LU R70, [R1+0x4e9c] ;  /* 0x004e9c0001467983 */ /* 0x000f220000300800 */
[----:B------:R-:W-:-:S03]  /*72410*/  IMAD.MOV.U32 R76, RZ, RZ, R99 ;  /* 0x000000ffff4c7224 */ /* 0x000fc600078e0063 */
[----:B------:R-:W4:Y:S01]  /*72420*/  LDL.LU R99, [R1+0x4e98] ;  /* 0x004e980001637983 */ /* 0x000f220000300800 */
[----:B------:R-:W-:Y:S02]  /*72430*/  IMAD.MOV.U32 R78, RZ, RZ, R103 ;  /* 0x000000ffff4e7224 */ /* 0x000fe400078e0067 */
[----:B------:R-:W-:Y:S01]  /*72440*/  IMAD.MOV.U32 R79, RZ, RZ, R118 ;  /* 0x000000ffff4f7224 */ /* 0x000fe200078e0076 */
[----:B------:R-:W4:Y:S04]  /*72450*/  LDL.LU R98, [R1+0x4e94] ;  /* 0x004e940001627983 */ /* 0x000f280000300800 */
[----:B------:R-:W4:Y:S01]  /*72460*/  LDL.LU R103, [R1+0x4e90] ;  /* 0x004e900001677983 */ /* 0x000f220000300800 */
[----:B------:R-:W-:Y:S01]  /*72470*/  IMAD.MOV.U32 R82, RZ, RZ, R119 ;  /* 0x000000ffff527224 */ /* 0x000fe200078e0077 */
[----:B------:R-:W-:-:S02]  /*72480*/  MOV R81, R114 ;  /* 0x0000007200517202 */ /* 0x000fc40000000f00 */
[----:B------:R-:W4:Y:S01]  /*72490*/  LDL.LU R118, [R1+0x4e8c] ;  /* 0x004e8c0001767983 */ /* 0x000f220000300800 */
[----:B------:R-:W-:-:S03]  /*724a0*/  IMAD.MOV.U32 R80, RZ, RZ, R115 ;  /* 0x000000ffff507224 */ /* 0x000fc600078e0073 */
[----:B------:R-:W4:Y:S04]  /*724b0*/  LDL.LU R115, [R1+0x4e88] ;  /* 0x004e880001737983 */ /* 0x000f280000300800 */
[----:B------:R-:W4:Y:S04]  /*724c0*/  LDL.LU R114, [R1+0x4e84] ;  /* 0x004e840001727983 */ /* 0x000f280000300800 */
[----:B------:R-:W4:Y:S01]  /*724d0*/  LDL.LU R119, [R1+0x4e80] ;  /* 0x004e800001777983 */ /* 0x000f220000300800 */
[----:B------:R-:W-:-:S03]  /*724e0*/  IMAD.MOV.U32 R83, RZ, RZ, R102 ;  /* 0x000000ffff537224 */ /* 0x000fc600078e0066 */
[----:B------:R-:W4:Y:S01]  /*724f0*/  LDL.LU R102, [R1+0x4e7c] ;  /* 0x004e7c0001667983 */ /* 0x000f220000300800 */
[----:B------:R-:W-:Y:S01]  /*72500*/  HMMA.1688.F32.TF32 R196, R196, R124, R136 ;  /* 0x0000007cc4c4723c */ /* 0x000fe20000081088 */
[----:B--2---:R-:W-:Y:S01]  /*72510*/  MOV R219, R110 ;  /* 0x0000006e00db7202 */ /* 0x004fe20000000f00 */
[----:B------:R-:W-:Y:S02]  /*72520*/  IMAD.MOV.U32 R218, RZ, RZ, R111 ;  /* 0x000000ffffda7224 */ /* 0x000fe400078e006f */
[----:B------:R-:W-:Y:S02]  /*72530*/  IMAD.MOV.U32 R217, RZ, RZ, R106 ;  /* 0x000000ffffd97224 */ /* 0x000fe400078e006a */
[----:B------:R-:W-:Y:S02]  /*72540*/  IMAD.MOV.U32 R216, RZ, RZ, R107 ;  /* 0x000000ffffd87224 */ /* 0x000fe400078e006b */
[----:B------:R-:W2:Y:S04]  /*72550*/  LDL.LU R107, [R1+0x4e78] ;  /* 0x004e7800016b7983 */ /* 0x000ea80000300800 */
[----:B------:R-:W2:Y:S04]  /*72560*/  LDL.LU R106, [R1+0x4e74] ;  /* 0x004e7400016a7983 */ /* 0x000ea80000300800 */
[----:B------:R-:W2:Y:S04]  /*72570*/  LDL.LU R111, [R1+0x4e70] ;  /* 0x004e7000016f7983 */ /* 0x000ea80000300800 */
[----:B------:R-:W2:Y:S01]  /*72580*/  LDL.LU R110, [R1+0x4e6c] ;  /* 0x004e6c00016e7983 */ /* 0x000ea20000300800 */
[----:B------:R-:W-:-:S02]  /*72590*/  IMAD.MOV.U32 R139, RZ, RZ, R126 ;  /* 0x000000ffff8b7224 */ /* 0x000fc400078e007e */
[----:B---3--:R-:W-:Y:S02]  /*725a0*/  IMAD.MOV.U32 R138, RZ, RZ, R123 ;  /* 0x000000ffff8a7224 */ /* 0x008fe400078e007b */
[----:B----4-:R-:W-:Y:S02]  /*725b0*/  IMAD.MOV.U32 R137, RZ, RZ, R122 ;  /* 0x000000ffff897224 */ /* 0x010fe400078e007a */
[----:B------:R-:W-:Y:S02]  /*725c0*/  IMAD.MOV.U32 R136, RZ, RZ, R127 ;  /* 0x000000ffff887224 */ /* 0x000fe400078e007f */
[----:B------:R-:W3:Y:S04]  /*725d0*/  LDL.LU R127, [R1+0x4e68] ;  /* 0x004e6800017f7983 */ /* 0x000ee80000300800 */
[----:B------:R-:W4:Y:S04]  /*725e0*/  LDL.LU R122, [R1+0x4e64] ;  /* 0x004e6400017a7983 */ /* 0x000f280000300800 */
[----:B------:R-:W4:Y:S04]  /*725f0*/  LDL.LU R123, [R1+0x4e60] ;  /* 0x004e6000017b7983 */ /* 0x000f280000300800 */
[----:B------:R-:W4:Y:S01]  /*72600*/  LDL.LU R126, [R1+0x4e5c] ;  /* 0x004e5c00017e7983 */ /* 0x000f220000300800 */
[----:B------:R-:W-:Y:S01]  /*72610*/  IMAD.MOV.U32 R38, RZ, RZ, R115 ;  /* 0x000000ffff267224 */ /* 0x000fe200078e0073 */
[----:B------:R-:W-:Y:S01]  /*72620*/  MOV R37, R114 ;  /* 0x0000007200257202 */ /* 0x000fe20000000f00 */
[----:B------:R-:W-:-:S02]  /*72630*/  IMAD.MOV.U32 R36, RZ, RZ, R119 ;  /* 0x000000ffff247224 */ /* 0x000fc400078e0077 */
[----:B------:R-:W4:Y:S04]  /*72640*/  LDL.LU R119, [R1+0x4e58] ;  /* 0x004e580001777983 */ /* 0x000f280000300800 */
[----:B------:R-:W4:Y:S04]  /*72650*/  LDL.LU R114, [R1+0x4e54] ;  /* 0x004e540001727983 */ /* 0x000f280000300800 */
[----:B------:R-:W4:Y:S01]  /*72660*/  LDL.LU R115, [R1+0x4e50] ;  /* 0x004e500001737983 */ /* 0x000f220000300800 */
[----:B------:R-:W-:-:S03]  /*72670*/  IMAD.MOV.U32 R39, RZ, RZ, R118 ;  /* 0x000000ffff277224 */ /* 0x000fc600078e0076 */
[----:B------:R-:W4:Y:S01]  /*72680*/  LDL.LU R118, [R1+0x4e4c] ;  /* 0x004e4c0001767983 */ /* 0x000f220000300800 */
[----:B--2---:R-:W-:Y:S01]  /*72690*/  MOV R159, R110 ;  /* 0x0000006e009f7202 */ /* 0x004fe20000000f00 */
[----:B---3--:R-:W-:Y:S02]  /*726a0*/  IMAD.MOV.U32 R158, RZ, RZ, R127 ;  /* 0x000000ffff9e7224 */ /* 0x008fe400078e007f */
[----:B----4-:R-:W-:Y:S02]  /*726b0*/  IMAD.MOV.U32 R157, RZ, RZ, R122 ;  /* 0x000000ffff9d7224 */ /* 0x010fe400078e007a */
[----:B------:R-:W-:Y:S02]  /*726c0*/  IMAD.MOV.U32 R156, RZ, RZ, R123 ;  /* 0x000000ffff9c7224 */ /* 0x000fe400078e007b */
[----:B------:R-:W2:Y:S04]  /*726d0*/  LDL.LU R123, [R1+0x4e48] ;  /* 0x004e4800017b7983 */ /* 0x000ea80000300800 */
[----:B------:R-:W3:Y:S04]  /*726e0*/  LDL.LU R122, [R1+0x4e44] ;  /* 0x004e4400017a7983 */ /* 0x000ee80000300800 */
[----:B------:R-:W4:Y:S04]  /*726f0*/  LDL.LU R127, [R1+0x4e40] ;  /* 0x004e4000017f7983 */ /* 0x000f280000300800 */
[----:B------:R-:W4:Y:S01]  /*72700*/  LDL.LU R110, [R1+0x4e3c] ;  /* 0x004e3c00016e7983 */ /* 0x000f220000300800 */
[----:B------:R-:W-:-:S02]  /*72710*/  IMAD.MOV.U32 R154, RZ, RZ, R119 ;  /* 0x000000ffff9a7224 */ /* 0x000fc400078e0077 */
[----:B------:R-:W-:Y:S02]  /*72720*/  IMAD.MOV.U32 R153, RZ, RZ, R114 ;  /* 0x000000ffff997224 */ /* 0x000fe400078e0072 */
[----:B------:R-:W-:Y:S02]  /*72730*/  IMAD.MOV.U32 R152, RZ, RZ, R115 ;  /* 0x000000ffff987224 */ /* 0x000fe400078e0073 */
[----:B------:R-:W4:Y:S04]  /*72740*/  LDL.LU R115, [R1+0x4e38] ;  /* 0x004e380001737983 */ /* 0x000f280000300800 */
[----:B------:R-:W4:Y:S04]  /*72750*/  LDL.LU R114, [R1+0x4e34] ;  /* 0x004e340001727983 */ /* 0x000f280000300800 */
[----:B------:R-:W4:Y:S01]  /*72760*/  LDL.LU R119, [R1+0x4e30] ;  /* 0x004e300001777983 */ /* 0x000f220000300800 */
[----:B------:R-:W-:-:S03]  /*72770*/  IMAD.MOV.U32 R155, RZ, RZ, R126 ;  /* 0x000000ffff9b7224 */ /* 0x000fc600078e007e */
[----:B------:R-:W4:Y:S01]  /*72780*/  LDL.LU R126, [R1+0x4e2c] ;  /* 0x004e2c00017e7983 */ /* 0x000f220000300800 */
        /* <DEDUP_REMOVED lines=14> */
[----:B------:R-:W-:Y:S02]  /*72870*/  IMAD.MOV.U32 R45, RZ, RZ, R22 ;  /* 0x000000ffff2d7224 */ /* 0x000fe400078e0016 */
[----:B------:R-:W-:Y:S02]  /*72880*/  IMAD.MOV.U32 R46, RZ, RZ, R23 ;  /* 0x000000ffff2e7224 */ /* 0x000fe400078e0017 */
[----:B------:R-:W-:Y:S02]  /*72890*/  IMAD.MOV.U32 R47, RZ, RZ, R14 ;  /* 0x000000ffff2f7224 */ /* 0x000fe400078e000e */
[----:B------:R-:W-:Y:S02]  /*728a0*/  IMAD.MOV.U32 R248, RZ, RZ, R11 ;  /* 0x000000fffff87224 */ /* 0x000fe400078e000b */
[----:B------:R-:W-:Y:S02]  /*728b0*/  IMAD.MOV.U32 R249, RZ, RZ, R18 ;  /* 0x000000fffff97224 */ /* 0x000fe400078e0012 */
[----:B------:R-:W-:-:S02]  /*728c0*/  IMAD.MOV.U32 R250, RZ, RZ, R19 ;  /* 0x000000fffffa7224 */ /* 0x000fc400078e0013 */
[----:B--2---:R-:W-:Y:S01]  /*728d0*/  IMAD.MOV.U32 R226, RZ, RZ, R123 ;  /* 0x000000ffffe27224 */ /* 0x004fe200078e007b */
[----:B---3--:R-:W-:Y:S01]  /*728e0*/  MOV R225, R122 ;  /* 0x0000007a00e17202 */ /* 0x008fe20000000f00 */
[----:B----4-:R-:W-:Y:S02]  /*728f0*/  IMAD.MOV.U32 R224, RZ, RZ, R127 ;  /* 0x000000ffffe07224 */ /* 0x010fe400078e007f */
[----:B------:R-:W2:Y:S04]  /*72900*/  LDL.LU R127, [R1+0x4e28] ;  /* 0x004e2800017f7983 */ /* 0x000ea80000300800 */
[----:B------:R-:W3:Y:S04]  /*72910*/  LDL.LU R122, [R1+0x4e24] ;  /* 0x004e2400017a7983 */ /* 0x000ee80000300800 */
[----:B------:R-:W3:Y:S04]  /*72920*/  LDL.LU R123, [R1+0x4e20] ;  /* 0x004e2000017b7983 */ /* 0x000ee80000300800 */
[----:B------:R-:W4:Y:S04]  /*72930*/  LDL.LU R118, [R1+0x4e1c] ;  /* 0x004e1c0001767983 */ /* 0x000f280000300800 */
        /* <DEDUP_REMOVED lines=9> */
[----:B------:R-:W-:-:S03]  /*729d0*/  IMAD.MOV.U32 R202, RZ, RZ, R115 ;  /* 0x000000ffffca7224 */ /* 0x000fc600078e0073 */
[----:B------:R-:W2:Y:S01]  /*729e0*/  LDL.LU R131, [R1+0x44c] ;  /* 0x00044c0001837983 */ /* 0x000ea20000300800 */
[----:B------:R-:W-:-:S03]  /*729f0*/  MOV R203, R110 ;  /* 0x0000006e00cb7202 */ /* 0x000fc60000000f00 */
        /* <DEDUP_REMOVED lines=26> */
[----:B------:R-:W4:Y:S01]  /*72ba0*/  LDL.LU R19, [R1+0x4db0] ;  /* 0x004db00001137983 */ /* 0x000f220000300800 */
[----:B------:R-:W-:Y:S01]  /*72bb0*/  MOV R251, R0 ;  /* 0x0000000000fb7202 */ /* 0x000fe20000000f00 */
[C---:B--2---:R-:W-:Y:S08]  /*72bc0*/  HMMA.1688.F32.TF32 R32, R236.reuse, R6, R128 ;  /* 0x00000006ec20723c */ /* 0x044ff00000081080 */
[C---:B---3--:R-:W-:Y:S08]  /*72bd0*/  HMMA.1688.F32.TF32 R128, R236.reuse, R10, R92 ;  /* 0x0000000aec80723c */ /* 0x048ff0000008105c */
[C---:B------:R-:W-:Y:S07]  /*72be0*/  HMMA.1688.F32.TF32 R92, R236.reuse, R14, R200 ;  /* 0x0000000eec5c723c */ /* 0x040fee00000810c8 */
[----:B------:R-:W-:Y:S04]  /*72bf0*/  STL.64 [R1+0x380], R32 ;  /* 0x0003802001007387 */ /* 0x000fe80000100a00 */
[----:B------:R4:W-:Y:S02]  /*72c00*/  STL.64 [R1+0x388], R34 ;  /* 0x0003882201007387 */ /* 0x0009e40000100a00 */
[C---:B----4-:R-:W-:Y:S02]  /*72c10*/  HMMA.1688.F32.TF32 R32, R236.reuse, R18, R224 ;  /* 0x00000012ec20723c */ /* 0x050fe400000810e0 */
        /* <DEDUP_REMOVED lines=10> */
[----:B------:R-:W-:Y:S01]  /*72cc0*/  STL.64 [R1+0x3c8], R130 ;  /* 0x0003c88201007387 */ /* 0x000fe20000100a00 */
[----:B------:R-:W-:Y:S11]  /*72cd0*/  HMMA.1688.F32.TF32 R36, R236, R70, R36 ;  /* 0x00000046ec24723c */ /* 0x000ff60000081024 */
[----:B------:R-:W-:Y:S01]  /*72ce0*/  @!UPT UIADD3 URZ, URZ, URZ, URZ ;  /* 0x0000003f3f3ff290 */ /* 0x000fe2000fffe03f */
[----:B------:R-:W-:Y:S01]  /*72cf0*/  STL.64 [R1+0x3e0], R32 ;  /* 0x0003e02001007387 */ /* 0x000fe20000100a00 */
[----:B------:R-:W-:-:S03]  /*72d00*/  IMAD.MOV.U32 R0, RZ, RZ, R35 ;  /* 0x000000ffff007224 */ /* 0x000fc600078e0023 */
[----:B------:R-:W-:Y:S04]  /*72d10*/  STL.64 [R1+0x3d0], R92 ;  /* 0x0003d05c01007387 */ /* 0x000fe80000100a00 */
[----:B------:R-:W-:Y:S04]  /*72d20*/  STL.64 [R1+0x3d8], R94 ;  /* 0x0003d85e01007387 */ /* 0x000fe80000100a00 */
[----:B------:R2:W-:Y:S02]  /*72d30*/  STL [R1+0x3e8], R34 ;  /* 0x0003e82201007387 */ /* 0x0005e40000100800 */
[C---:B--2---:R-:W-:Y:S02]  /*72d40*/  HMMA.1688.F32.TF32 R32, R236.reuse, R98, R132 ;  /* 0x00000062ec20723c */ /* 0x044fe40000081084 */
[----:B------:R2:W-:Y:S06]  /*72d50*/  STL [R1+0x4b64], R0 ;  /* 0x004b640001007387 */ /* 0x0005ec0000100800 */
[C---:B------:R-:W-:Y:S01]  /*72d60*/  HMMA.1688.F32.TF32 R88, R236.reuse, R102, R136 ;  /* 0x00000066ec58723c */ /* 0x040fe20000081088 */
[----:B--2---:R-:W2:Y:S04]  /*72d70*/  LDL R0, [R1+0xb34] ;  /* 0x000b340001007983 */ /* 0x004ea80000100800 */
[----:B------:R-:W-:Y:S04]  /*72d80*/  STL.64 [R1+0x3f0], R36 ;  /* 0x0003f02401007387 */ /* 0x000fe80000100a00 */
[----:B------:R3:W-:Y:S06]  /*72d90*/  STL.64 [R1+0x3f8], R38 ;  /* 0x0003f82601007387 */ /* 0x0007ec0000100a00 */
[----:B------:R-:W-:Y:S04]  /*72da0*/  STL.64 [R1+0x400], R32 ;  /* 0x0004002001007387 */ /* 0x000fe80000100a00 */
[----:B------:R4:W-:Y:S01]  /*72db0*/  STL.64 [R1+0x408], R34 ;  /* 0x0004082201007387 */ /* 0x0009e20000100a00 */
[C---:B---3--:R-:W-:Y:S08]  /*72dc0*/  HMMA.1688.F32.TF32 R36, R236.reuse, R106, R216 ;  /* 0x0000006aec24723c */ /* 0x048ff000000810d8 */
[C---:B----4-:R-:W-:Y:S01]  /*72dd0*/  HMMA.1688.F32.TF32 R32, R236.reuse, R110, R212 ;  /* 0x0000006eec20723c */ /* 0x050fe200000810d4 */
[----:B------:R-:W-:Y:S04]  /*72de0*/  STL.64 [R1+0x410], R88 ;  /* 0x0004105801007387 */ /* 0x000fe80000100a00 */
[----:B------:R-:W-:Y:S03]  /*72df0*/  STL.64 [R1+0x418], R90 ;  /* 0x0004185a01007387 */ /* 0x000fe60000100a00 */
[C---:B------:R-:W-:Y:S07]  /*72e00*/  HMMA.1688.F32.TF32 R80, R236.reuse, R114, R80 ;  /* 0x00000072ec50723c */ /* 0x040fee0000081050 */
[----:B------:R-:W-:Y:S04]  /*72e10*/  STL.64 [R1+0x420], R36 ;  /* 0x0004202401007387 */ /* 0x000fe80000100a00 */
[----:B------:R3:W-:Y:S04]  /*72e20*/  STL.64 [R1+0x428], R38 ;  /* 0x0004282601007387 */ /* 0x0007e80000100a00 */
[----:B------:R-:W-:Y:S04]  /*72e30*/  STL.64 [R1+0x430], R32 ;  /* 0x0004302001007387 */ /* 0x000fe80000100a00 */
[----:B------:R4:W-:Y:S01]  /*72e40*/  STL.64 [R1+0x438], R34 ;  /* 0x0004382201007387 */ /* 0x0009e20000100a00 */
[C---:B---3--:R-:W-:Y:S08]  /*72e50*/  HMMA.1688.F32.TF32 R36, R236.reuse, R118, R76 ;  /* 0x00000076ec24723c */ /* 0x048ff0000008104c */
[C---:B----4-:R-:W-:Y:S01]  /*72e60*/  HMMA.1688.F32.TF32 R32, R236.reuse, R122, R64 ;  /* 0x0000007aec20723c */ /* 0x050fe20000081040 */
[----:B------:R-:W-:Y:S04]  /*72e70*/  STL.64 [R1+0x440], R80 ;  /* 0x0004405001007387 */ /* 0x000fe80000100a00 */
[----:B------:R-:W-:Y:S03]  /*72e80*/  STL.64 [R1+0x448], R82 ;  /* 0x0004485201007387 */ /* 0x000fe60000100a00 */
[----:B------:R-:W-:Y:S01]  /*72e90*/  HMMA.1688.F32.TF32 R44, R236, R126, R44 ;  /* 0x0000007eec2c723c */ /* 0x000fe2000008102c */
[----:B------:R-:W-:Y:S04]  /*72ea0*/  LDS R236, [R75+0x86080] ;  /* 0x086080004bec7984 */ /* 0x000fe80000000800 */
[----:B------:R-:W-:Y:S04]  /*72eb0*/  LDS R238, [R75+0x87080] ;  /* 0x087080004bee7984 */ /* 0x000fe80000000800 */
        /* <DEDUP_REMOVED lines=16> */
[----:B------:R3:W-:Y:S10]  /*72fc0*/  STL.64 [R1+0x4c8], R42 ;  /* 0x0004c82a01007387 */ /* 0x0007f40000100a00 */
[----:B------:R-:W-:Y:S01]  /*72fd0*/  STL.64 [R1+0x4f0], R36 ;  /* 0x0004f02401007387 */ /* 0x000fe20000100a00 */
[C---:B---3--:R-:W-:Y:S03]  /*72fe0*/  HMMA.1688.F32.TF32 R40, R240.reuse, R26, R84 ;  /* 0x0000001af028723c */ /* 0x048fe60000081054 */
[----:B------:R3:W-:Y:S04]  /*72ff0*/  STL.64 [R1+0x4f8], R38 ;  /* 0x0004f82601007387 */ /* 0x0007e80000100a00 */
[----:B------:R-:W-:Y:S04]  /*73000*/  STL.64 [R1+0x530], R32 ;  /* 0x0005302001007387 */ /* 0x000fe80000100a00 */
[----:B------:R4:W-:Y:S01]  /*73010*/  STL.64 [R1+0x538], R34 ;  /* 0x0005382201007387 */ /* 0x0009e20000100a00 */
[C---:B---3--:R-:W-:Y:S08]  /*73020*/  HMMA.1688.F32.TF32 R36, R240.reuse, R30, R244 ;  /* 0x0000001ef024723c */ /* 0x048ff000000810f4 */
[C---:B----4-:R-:W-:Y:S03]  /*73030*/  HMMA.1688.F32.TF32 R32, R240.reuse, R70, R248 ;  /* 0x00000046f020723c */ /* 0x050fe600000810f8 */
[----:B------:R3:W-:Y:S04]  /*73040*/  STL.64 [R1+0x550], R40 ;  /* 0x0005502801007387 */ /* 0x0007e80000100a00 */
[----:B------:R4:W-:Y:S04]  /*73050*/  STL.64 [R1+0x558], R42 ;  /* 0x0005582a01007387 */ /* 0x0009e80000100a00 */
[----:B------:R-:W2:Y:S04]  /*73060*/  LDL.LU R244, [R1+0xb50] ;  /* 0x000b500001f47983 */ /* 0x000ea80000300800 */
[----:B------:R1:W-:Y:S04]  /*73070*/  STL.64 [R1+0x570], R36 ;  /* 0x0005702401007387 */ /* 0x0003e80000100a00 */
[----:B------:R1:W-:Y:S04]  /*73080*/  STL.64 [R1+0x578], R38 ;  /* 0x0005782601007387 */ /* 0x0003e80000100a00 */
        /* <DEDUP_REMOVED lines=85> */
[----:B--2---:R-:W-:Y:S04]  /*735e0*/  LDS R237, [R0+0x86080] ;  /* 0x0860800000ed7984 */ /* 0x004fe80000000800 */
[----:B------:R-:W1:Y:S01]  /*735f0*/  LDS R239, [R0+0x87080] ;  /* 0x0870800000ef7984 */ /* 0x000e620000000800 */
[C---:B---3--:R-:W-:Y:S08]  /*73600*/  HMMA.1688.F32.TF32 R32, R240.reuse, R98, R224 ;  /* 0x00000062f020723c */ /* 0x048ff000000810e0 */
[C---:B------:R-:W-:Y:S08]  /*73610*/  HMMA.1688.F32.TF32 R128, R240.reuse, R102, R152 ;  /* 0x00000066f080723c */ /* 0x040ff00000081098 */
[C---:B----4-:R-:W-:Y:S07]  /*73620*/  HMMA.1688.F32.TF32 R92, R240.reuse, R106, R156 ;  /* 0x0000006af05c723c */ /* 0x050fee000008109c */
        /* <DEDUP_REMOVED lines=16> */
[----:B--2---:R-:W-:Y:S03]  /*73730*/  HMMA.1688.F32.TF32 R88, R240, R126, R216 ;  /* 0x0000007ef058723c */ /* 0x004fe600000810d8 */
[----:B------:R-:W-:Y:S04]  /*73740*/  LDS R240, [R252+0x86100] ;  /* 0x08610000fcf07984 */ /* 0x000fe80000000800 */
[----:B------:R-:W-:Y:S01]  /*73750*/  LDS R242, [R252+0x87100] ;  /* 0x08710000fcf27984 */ /* 0x000fe20000000800 */
[C---:B---3--:R-:W-:Y:S03]  /*73760*/  HMMA.1688.F32.TF32 R36, R232.reuse, R6, R212 ;  /* 0x00000006e824723c */ /* 0x048fe600000810d4 */
[----:B------:R-:W-:Y:S04]  /*73770*/  STL.64 [R1+0x1340], R32 ;  /* 0x0013402001007387 */ /* 0x000fe80000100a00 */
[----:B------:R2:W-:Y:S04]  /*73780*/  STL.64 [R1+0x1348], R34 ;  /* 0x0013482201007387 */ /* 0x0005e80000100a00 */
[----:B------:R-:W-:Y:S04]  /*73790*/  LDS R241, [R3+0x86100] ;  /* 0x0861000003f17984 */ /* 0x000fe80000000800 */
[----:B------:R-:W3:Y:S01]  /*737a0*/  LDS R243, [R3+0x87100] ;  /* 0x0871000003f37984 */ /* 0x000ee20000000800 */
[----:B--2---:R-:W-:Y:S03]  /*737b0*/  HMMA.1688.F32.TF32 R32, R232, R10, R80 ;  /* 0x0000000ae820723c */ /* 0x004fe60000081050 */
[----:B------:R-:W-:Y:S04]  /*737c0*/  STL.64 [R1+0x5a0], R88 ;  /* 0x0005a05801007387 */ /* 0x000fe80000100a00 */
[----:B------:R-:W-:Y:S04]  /*737d0*/  STL.64 [R1+0x5a8], R90 ;  /* 0x0005a85a01007387 */ /* 0x000fe80000100a00 */
[----:B------:R-:W-:Y:S04]  /*737e0*/  STL.64 [R1+0x1330], R36 ;  /* 0x0013302401007387 */ /* 0x000fe80000100a00 */
[----:B------:R-:W-:Y:S08]  /*737f0*/  STL.64 [R1+0x1338], R38 ;  /* 0x0013382601007387 */ /* 0x000ff00000100a00 */
[----:B------:R2:W-:Y:S01]  /*73800*/  STL.64 [R1+0x1320], R32 ;  /* 0x0013202001007387 */ /* 0x0005e20000100a00 */
[----:B------:R-:W-:-:S02]  /*73810*/  IMAD.MOV.U32 R25, RZ, RZ, R34 ;  /* 0x000000ffff197224 */ /* 0x000fc400078e0022 */
[----:B------:R-:W-:Y:S02]  /*73820*/  IMAD.MOV.U32 R24, RZ, RZ, R35 ;  /* 0x000000ffff187224 */ /* 0x000fe400078e0023 */
[C---:B--2---:R-:W-:Y:S11]  /*73830*/  HMMA.1688.F32.TF32 R32, R232.reuse, R14, R76 ;  /* 0x0000000ee820723c */ /* 0x044ff6000008104c */
[----:B------:R-:W-:Y:S11]  /*73840*/  @!UPT UIADD3 URZ, URZ, URZ, URZ ;  /* 0x0000003f3f3ff290 */ /* 0x000ff6000fffe03f */
[----:B------:R-:W-:Y:S01]  /*73850*/  @!UPT UIADD3 URZ, URZ, URZ, URZ ;  /* 0x0000003f3f3ff290 */ /* 0x000fe2000fffe03f */
[----:B------:R-:W-:Y:S04]  /*73860*/  STL.64 [R1+0x1310], R32 ;  /* 0x0013102001007387 */ /* 0x000fe80000100a00 */
[----:B------:R2:W-:Y:S02]  /*73870*/  STL.64 [R1+0x1318], R34 ;  /* 0x0013182201007387 */ /* 0x0005e40000100a00 */
[C---:B--2---:R-:W-:Y:S08]  /*73880*/  HMMA.1688.F32.TF32 R32, R232.reuse, R18, R64 ;  /* 0x00000012e820723c */ /* 0x044ff00000081040 */
[C---:B------:R-:W-:Y:S11]  /*73890*/  HMMA.1688.F32.TF32 R36, R232.reuse, R22, R44 ;  /* 0x00000016e824723c */ /* 0x040ff6000008102c */
[----:B------:R-:W-:Y:S04]  /*738a0*/  @!UPT UIADD3 URZ, URZ, URZ, URZ ;  /* 0x0000003f3f3ff290 */ /* 0x000fe8000fffe03f */
        /* <DEDUP_REMOVED lines=15> */
[----:B------:R-:W-:Y:S04]  /*739a0*/  STL.64 [R1+0x12b0], R32 ;  /* 0x0012b02001007387 */ /* 0x000fe80000100a00 */
[----:B------:R2:W-:Y:S01]  /*739b0*/  STL.64 [R1+0x12b8], R34 ;  /* 0x0012b82201007387 */ /* 0x0005e20000100a00 */
[C---:B----4-:R-:W-:Y:S08]  /*739c0*/  HMMA.1688.F32.TF32 R36, R232.reuse, R110, R244 ;  /* 0x0000006ee824723c */ /* 0x050ff000000810f4 */
[C---:B--2---:R-:W-:Y:S11]  /*739d0*/  HMMA.1688.F32.TF32 R32, R232.reuse, R102, R48 ;  /* 0x00000066e820723c */ /* 0x044ff60000081030 */
[----:B------:R-:W-:Y:S11]  /*739e0*/  @!UPT UIADD3 URZ, URZ, URZ, URZ ;  /* 0x0000003f3f3ff290 */ /* 0x000ff6000fffe03f */
[----:B------:R-:W-:Y:S01]  /*739f0*/  @!UPT UIADD3 URZ, URZ, URZ, URZ ;  /* 0x0000003f3f3ff290 */ /* 0x000fe2000fffe03f */
[----:B------:R-:W-:Y:S04]  /*73a00*/  STL.64 [R1+0x12a0], R32 ;  /* 0x0012a02001007387 */ /* 0x000fe80000100a00 */
[----:B------:R2:W-:Y:S04]  /*73a10*/  STL.64 [R1+0x12a8], R34 ;  /* 0x0012a82201007387 */ /* 0x0005e80000100a00 */
[----:B------:R4:W-:Y:S04]  /*73a20*/  STL.64 [R1+0x1290], R40 ;  /* 0x0012902801007387 */ /* 0x0009e80000100a00 */
[----:B------:R1:W-:Y:S04]  /*73a30*/  STL.64 [R1+0x1298], R42 ;  /* 0x0012982a01007387 */ /* 0x0003e80000100a00 */
[----:B------:R-:W-:Y:S04]  /*73a40*/  STL.64 [R1+0x1280], R36 ;  /* 0x0012802401007387 */ /* 0x000fe80000100a00 */
[----:B------:R-:W-:Y:S04]  /*73a50*/  STL.64 [R1+0x1288], R38 ;  /* 0x0012882601007387 */ /* 0x000fe80000100a00 */
        /* <DEDUP_REMOVED lines=29> */
[----:B----4-:R-:W4:Y:S04]  /*73c30*/  LDL.LU R40, [R1+0xbb0] ;  /* 0x000bb00001287983 */ /* 0x010f280000300800 */
[----:B------:R-:W4:Y:S04]  /*73c40*/  LDL.LU R41, [R1+0xbb4] ;  /* 0x000bb40001297983 */ /* 0x000f280000300800 */
[----:B-1----:R-:W4:Y:S04]  /*73c50*/  LDL.LU R42, [R1+0xbb8] ;  /* 0x000bb800012a7983 */ /* 0x002f280000300800 */
        /* <DEDUP_REMOVED lines=13> */
[----:B------:R1:W-:Y:S04]  /*73d30*/  STL [R1+0x4b60], R21 ;  /* 0x004b601501007387 */ /* 0x0003e80000100800 */
[----:B-1----:R-:W4:Y:S04]  /*73d40*/  LDL R21, [R1+0xb30] ;  /* 0x000b300001157983 */ /* 0x002f280000100800 */
[----:B------:R-:W4:Y:S01]  /*73d50*/  LDL.LU R244, [R1+0xc80] ;  /* 0x000c800001f47983 */ /* 0x000f220000300800 */
[C---:B--2---:R-:W-:Y:S11]  /*73d60*/  HMMA.1688.F32.TF32 R32, R232.reuse, R118, R248 ;  /* 0x00000076e820723c */ /* 0x044ff600000810f8 */
[----:B------:R-:W-:Y:S11]  /*73d70*/  @!UPT UIADD3 URZ, URZ, URZ, URZ ;  /* 0x0000003f3f3ff290 */ /* 0x000ff6000fffe03f */
[----:B------:R-:W-:Y:S01]  /*73d80*/  @!UPT UIADD3 URZ, URZ, URZ, URZ ;  /* 0x0000003f3f3ff290 */ /* 0x000fe2000fffe03f */
        /* <DEDUP_REMOVED lines=9> */
[C---:B---3--:R-:W-:Y:S11]  /*73e20*/  HMMA.1688.F32.TF32 R32, R232.reuse, R122, R72 ;  /* 0x0000007ae820723c */ /* 0x048ff60000081048 */
[----:B------:R-:W-:Y:S11]  /*73e30*/  @!UPT UIADD3 URZ, URZ, URZ, URZ ;  /* 0x0000003f3f3ff290 */ /* 0x000ff6000fffe03f */
[----:B------:R-:W-:Y:S02]  /*73e40*/  @!UPT UIADD3 URZ, URZ, URZ, URZ ;  /* 0x0000003f3f3ff290 */ /* 0x000fe4000fffe03f */
[----:B------:R-:W-:Y:S02]  /*73e50*/  IMAD.MOV.U32 R13, RZ, RZ, R32 ;  /* 0x000000ffff0d7224 */ /* 0x000fe400078e0020 */
[----:B------:R-:W-:Y:S02]  /*73e60*/  IMAD.MOV.U32 R12, RZ, RZ, R33 ;  /* 0x000000ffff0c7224 */ /* 0x000fe400078e0021 */
[----:B------:R-:W-:Y:S02]  /*73e70*/  IMAD.MOV.U32 R9, RZ, RZ, R34 ;  /* 0x000000ffff097224 */ /* 0x000fe400078e0022 */
[----:B------:R-:W-:Y:S02]  /*73e80*/  IMAD.MOV.U32 R8, RZ, RZ, R35 ;  /* 0x000000ffff087224 */ /* 0x000fe400078e0023 */
[----:B------:R-:W-:Y:S01]  /*73e90*/  HMMA.1688.F32.TF32 R32, R232, R126, R64 ;  /* 0x0000007ee820723c */ /* 0x000fe20000081040 */
[----:B------:R-:W-:Y:S04]  /*73ea0*/  LDS R233, [R0+0x86100] ;  /* 0x0861000000e97984 */ /* 0x000fe80000000800 */
[----:B------:R-:W-:Y:S03]  /*73eb0*/  LDS R235, [R0+0x87100] ;  /* 0x0871000000eb7984 */ /* 0x000fe60000000800 */
[C---:B------:R-:W-:Y:S08]  /*73ec0*/  HMMA.1688.F32.TF32 R44, R236.reuse, R6, R44 ;  /* 0x00000006ec2c723c */ /* 0x040ff0000008102c */
[C---:B----4-:R-:W-:Y:S07]  /*73ed0*/  HMMA.1688.F32.TF32 R36, R236.reuse, R10, R40 ;  /* 0x0000000aec24723c */ /* 0x050fee0000081028 */
[----:B------:R-:W-:Y:S04]  /*73ee0*/  STL.64 [R1+0x5b0], R32 ;  /* 0x0005b02001007387 */ /* 0x000fe80000100a00 */
[----:B------:R1:W-:Y:S04]  /*73ef0*/  STL.64 [R1+0x5b8], R34 ;  /* 0x0005b82201007387 */ /* 0x0003e80000100a00 */
[----:B------:R-:W-:Y:S01]  /*73f00*/  LDS R232, [R21+0x86100] ;  /* 0x0861000015e87984 */ /* 0x000fe20000000800 */
[C---:B-1----:R-:W-:Y:S03]  /*73f10*/  HMMA.1688.F32.TF32 R32, R236.reuse, R14, R60 ;  /* 0x0000000eec20723c */ /* 0x042fe6000008103c */
[----:B------:R-:W-:Y:S04]  /*73f20*/  STL.64 [R1+0x5c0], R44 ;  /* 0x0005c02c01007387 */ /* 0x000fe80000100a00 */
[----:B------:R-:W-:Y:S01]  /*73f30*/  STL.64 [R1+0x5c8], R46 ;  /* 0x0005c82e01007387 */ /* 0x000fe20000100a00 */
[C---:B------:R-:W-:Y:S03]  /*73f40*/  HMMA.1688.F32.TF32 R40, R236.reuse, R18, R56 ;  /* 0x00000012ec28723c */ /* 0x040fe60000081038 */
[----:B------:R-:W-:Y:S04]  /*73f50*/  STL.64 [R1+0x5d0], R36 ;  /* 0x0005d02401007387 */ /* 0x000fe80000100a00 */
[----:B------:R1:W-:Y:S04]  /*73f60*/  STL.64 [R1+0x5d8], R38 ;  /* 0x0005d82601007387 */ /* 0x0003e80000100a00 */
[----:B------:R-:W3:Y:S04]  /*73f70*/  LDS R234, [R21+0x87100] ;  /* 0x0871000015ea7984 */ /* 0x000ee80000000800 */
[----:B------:R-:W-:Y:S01]  /*73f80*/  STL.64 [R1+0x5e0], R32 ;  /* 0x0005e02001007387 */ /* 0x000fe20000100a00 */
[C---:B-1----:R-:W-:Y:S03]  /*73f90*/  HMMA.1688.F32.TF32 R36, R236.reuse, R22, R52 ;  /* 0x00000016ec24723c */ /* 0x042fe60000081034 */
[----:B------:R1:W-:Y:S05]  /*73fa0*/  STL.64 [R1+0x5e8], R34 ;  /* 0x0005e82201007387 */ /* 0x0003ea0000100a00 */
[----:B-1----:R-:W-:Y:S01]  /*73fb0*/  HMMA.1688.F32.TF32 R32, R236, R26, R48 ;  /* 0x0000001aec20723c */ /* 0x002fe20000081030 */
[----:B------:R-:W-:Y:S04]  /*73fc0*/  STL.64 [R1+0x600], R40 ;  /* 0x0006002801007387 */ /* 0x000fe80000100a00 */
[----:B------:R-:W-:Y:S10]  /*73fd0*/  STL.64 [R1+0x608], R42 ;  /* 0x0006082a01007387 */ /* 0x000ff40000100a00 */
[----:B------:R-:W-:Y:S04]  /*73fe0*/  STL.64 [R1+0x620], R36 ;  /* 0x0006202401007387 */ /* 0x000fe80000100a00 */
[----:B------:R-:W-:Y:S04]  /*73ff0*/  STL.64 [R1+0x628], R38 ;  /* 0x0006282601007387 */ /* 0x000fe80000100a00 */
[----:B------:R1:W-:Y:S01]  /*74000*/  STL.64 [R1+0x630], R32 ;  /* 0x0006302001007387 */ /* 0x0003e20000100a00 */
[----:B------:R-:W-:Y:S01]  /*74010*/  MOV R121, R34 ;  /* 0x0000002200797202 */ /* 0x000fe20000000f00 */
[----:B------:R-:W-:-:S02]  /*74020*/  IMAD.MOV.U32 R120, RZ, RZ, R35 ;  /* 0x000000ffff787224 */ /* 0x000fc400078e0023 */
[C---:B-1----:R-:W-:Y:S03]  /*74030*/  HMMA.1688.F32.TF32 R32, R236.reuse, R30, R84 ;  /* 0x0000001eec20723c */ /* 0x042fe60000081054 */
[----:B------:R-:W-:Y:S11]  /*74040*/  STL [R1+0x4b54], R120 ;  /* 0x004b547801007387 */ /* 0x000ff60000100800 */
[----:B------:R-:W-:Y:S10]  /*74050*/  @!UPT UIADD3 URZ, URZ, URZ, URZ ;  /* 0x0000003f3f3ff290 */ /* 0x000ff4000fffe03f */
[----:B------:R-:W-:Y:S02]  /*74060*/  IMAD.MOV.U32 R117, RZ, RZ, R32 ;  /* 0x000000ffff757224 */ /* 0x000fe400078e0020 */
[----:B------:R-:W-:Y:S02]  /*74070*/  IMAD.MOV.U32 R116, RZ, RZ, R33 ;  /* 0x000000ffff747224 */ /* 0x000fe400078e0021 */
[----:B------:R-:W-:Y:S02]  /*74080*/  IMAD.MOV.U32 R113, RZ, RZ, R34 ;  /* 0x000000ffff717224 */ /* 0x000fe400078e0022 */
[----:B------:R-:W-:Y:S01]  /*74090*/  IMAD.MOV.U32 R112, RZ, RZ, R35 ;  /* 0x000000ffff707224 */ /* 0x000fe200078e0023 */
[----:B------:R-:W-:Y:S04]  /*740a0*/  STL [R1+0x4b50], R121 ;  /* 0x004b507901007387 */ /* 0x000fe80000100800 */
[----:B------:R1:W-:Y:S04]  /*740b0*/  STL [R1+0x4b5c], R116 ;  /* 0x004b5c7401007387 */ /* 0x0003e80000100800 */
[----:B------:R4:W-:Y:S01]  /*740c0*/  STL [R1+0x4b58], R117 ;  /* 0x004b587501007387 */ /* 0x0009e20000100800 */
[C---:B--2---:R-:W-:Y:S11]  /*740d0*/  HMMA.1688.F32.TF32 R32, R236.reuse, R70, R244 ;  /* 0x00000046ec20723c */ /* 0x044ff600000810f4 */
[----:B------:R-:W-:Y:S11]  /*740e0*/  @!UPT UIADD3 URZ, URZ, URZ, URZ ;  /* 0x0000003f3f3ff290 */ /* 0x000ff6000fffe03f */
[----:B------:R-:W-:Y:S02]  /*740f0*/  @!UPT UIADD3 URZ, URZ, URZ, URZ ;  /* 0x0000003f3f3ff290 */ /* 0x000fe4000fffe03f */
[----:B------:R-:W-:Y:S01]  /*74100*/  MOV R109, R32 ;  /* 0x00000020006d7202 */ /* 0x000fe20000000f00 */
[----:B------:R-:W-:Y:S02]  /*74110*/  IMAD.MOV.U32 R108, RZ, RZ, R33 ;  /* 0x000000ffff6c7224 */ /* 0x000fe400078e0021 */
[----:B------:R-:W-:Y:S02]  /*74120*/  IMAD.MOV.U32 R97, RZ, RZ, R34 ;  /* 0x000000ffff617224 */ /* 0x000fe400078e0022 */
[----:B------:R-:W-:Y:S02]  /*74130*/  IMAD.MOV.U32 R96, RZ, RZ, R35 ;  /* 0x000000ffff607224 */ /* 0x000fe400078e0023 */
[----:B------:R-:W-:Y:S01]  /*74140*/  HMMA.1688.F32.TF32 R32, R236, R98, R248 ;  /* 0x00000062ec20723c */ /* 0x000fe200000810f8 */
        /* <DEDUP_REMOVED lines=89> */
[----:B------:R-:W-:Y:S01]  /*746e0*/  MOV R120, R34 ;  /* 0x0000002200787202 */ /* 0x000fe20000000f00 */
[----:B----4-:R-:W-:-:S02]  /*746f0*/  IMAD.MOV.U32 R117, RZ, RZ, R33 ;  /* 0x000000ffff757224 */ /* 0x010fc400078e0021 */
[----:B------:R-:W-:Y:S02]  /*74700*/  IMAD.MOV.U32 R121, RZ, RZ, R35 ;  /* 0x000000ffff797224 */ /* 0x000fe400078e0023 */
[C---:B--2---:R-:W-:Y:S08]  /*74710*/  HMMA.1688.F32.TF32 R32, R236.reuse, R102, R224 ;  /* 0x00000066ec20723c */ /* 0x044ff000000810e0 */
[C---:B---3--:R-:W-:Y:S11]  /*74720*/  HMMA.1688.F32.TF32 R128, R236.reuse, R106, R152 ;  /* 0x0000006aec80723c */ /* 0x048ff60000081098 */
[----:B------:R-:W-:Y:S05]  /*74730*/  @!UPT UIADD3 URZ, URZ, URZ, URZ ;  /* 0x0000003f3f3ff290 */ /* 0x000fea000fffe03f */
[----:B------:R-:W-:Y:S02]  /*74740*/  IMAD.MOV.U32 R69, RZ, RZ, R32 ;  /* 0x000000ffff457224 */ /* 0x000fe400078e0020 */
[----:B------:R-:W-:Y:S02]  /*74750*/  IMAD.MOV.U32 R68, RZ, RZ, R33 ;  /* 0x000000ffff447224 */ /* 0x000fe400078e0021 */
[----:B------:R-:W-:Y:S02]  /*74760*/  IMAD.MOV.U32 R29, RZ, RZ, R34 ;  /* 0x000000ffff1d7224 */ /* 0x000fe400078e0022 */
[----:B------:R-:W-:Y:S01]  /*74770*/  IMAD.MOV.U32 R28, RZ, RZ, R35 ;  /* 0x000000ffff1c7224 */ /* 0x000fe200078e0023 */
[C---:B------:R-:W-:Y:S08]  /*74780*/  HMMA.1688.F32.TF32 R92, R236.reuse, R110, R156 ;  /* 0x0000006eec5c723c */ /* 0x040ff0000008109c */
[C---:B------:R-:W-:Y:S01]  /*74790*/  HMMA.1688.F32.TF32 R32, R236.reuse, R114, R88 ;  /* 0x00000072ec20723c */ /* 0x040fe20000081058 */
[----:B------:R-:W-:Y:S04]  /*747a0*/  STL.64 [R1+0x680], R128 ;  /* 0x0006808001007387 */ /* 0x000fe80000100a00 */
[----:B------:R-:W-:Y:S03]  /*747b0*/  STL.64 [R1+0x688], R130 ;  /* 0x0006888201007387 */ /* 0x000fe60000100a00 */
[C---:B------:R-:W-:Y:S07]  /*747c0*/  HMMA.1688.F32.TF32 R88, R236.reuse, R118, R36 ;  /* 0x00000076ec58723c */ /* 0x040fee0000081024 */
[----:B------:R-:W-:Y:S01]  /*747d0*/  STL.64 [R1+0x690], R92 ;  /* 0x0006905c01007387 */ /* 0x000fe20000100a00 */
[C---:B------:R-:W-:Y:S03]  /*747e0*/  HMMA.1688.F32.TF32 R36, R236.reuse, R122, R132 ;  /* 0x0000007aec24723c */ /* 0x040fe60000081084 */
[----:B------:R-:W-:Y:S04]  /*747f0*/  STL.64 [R1+0x698], R94 ;  /* 0x0006985e01007387 */ /* 0x000fe80000100a00 */
[----:B------:R-:W-:Y:S04]  /*74800*/  STL.64 [R1+0x6a0], R32 ;  /* 0x0006a02001007387 */ /* 0x000fe80000100a00 */
[----:B------:R1:W-:Y:S02]  /*74810*/  STL.64 [R1+0x6a8], R34 ;  /* 0x0006a82201007387 */ /* 0x0003e40000100a00 */
[----:B-1----:R-:W-:Y:S02]  /*74820*/  HMMA.1688.F32.TF32 R32, R236, R126, R136 ;  /* 0x0000007eec20723c */ /* 0x002fe40000081088 */
        /* <DEDUP_REMOVED lines=8> */
[----:B------:R-:W-:Y:S04]  /*748b0*/  STL.64 [R1+0x6c0], R32 ;  /* 0x0006c02001007387 */ /* 0x000fe80000100a00 */
[----:B------:R1:W-:Y:S01]  /*748c0*/  STL.64 [R1+0x6c8], R34 ;  /* 0x0006c82201007387 */ /* 0x0003e20000100a00 */
[C---:B------:R-:W-:Y:S03]  /*748d0*/  HMMA.1688.F32.TF32 R44, R240.reuse, R30, R44 ;  /* 0x0000001ef02c723c */ /* 0x040fe6000008102c */
[----:B------:R-:W-:Y:S04]  /*748e0*/  LDS R237, [R0+0x86180] ;  /* 0x0861800000ed7984 */ /* 0x000fe80000000800 */
[----:B------:R-:W-:Y:S01]  /*748f0*/  LDS R239, [R0+0x87180] ;  /* 0x0871800000ef7984 */ /* 0x000fe20000000800 */
[----:B-1----:R-:W-:Y:S03]  /*74900*/  HMMA.1688.F32.TF32 R32, R240, R14, R80 ;  /* 0x0000000ef020723c */ /* 0x002fe60000081050 */
[----:B------:R-:W-:Y:S04]  /*74910*/  STL.64 [R1+0x6e0], R88 ;  /* 0x0006e05801007387 */ /* 0x000fe80000100a00 */
[----:B------:R-:W-:Y:S04]  /*74920*/  STL.64 [R1+0x6e8], R90 ;  /* 0x0006e85a01007387 */ /* 0x000fe80000100a00 */
[----:B------:R-:W-:Y:S04]  /*74930*/  STL.64 [R1+0x6f0], R36 ;  /* 0x0006f02401007387 */ /* 0x000fe80000100a00 */
[----:B------:R-:W-:Y:S08]  /*74940*/  STL.64 [R1+0x6f8], R38 ;  /* 0x0006f82601007387 */ /* 0x000ff00000100a00 */
[----:B------:R1:W-:Y:S01]  /*74950*/  STL.64 [R1+0x700], R32 ;  /* 0x0007002001007387 */ /* 0x0003e20000100a00 */
[----:B------:R-:W-:Y:S01]  /*74960*/  MOV R125, R34 ;  /* 0x00000022007d7202 */ /* 0x000fe20000000f00 */
[----:B------:R-:W-:-:S02]  /*74970*/  IMAD.MOV.U32 R124, RZ, RZ, R35 ;  /* 0x000000ffff7c7224 */ /* 0x000fc400078e0023 */
[C---:B-1----:R-:W-:Y:S08]  /*74980*/  HMMA.1688.F32.TF32 R32, R240.reuse, R18, R76 ;  /* 0x00000012f020723c */ /* 0x042ff0000008104c */
[C---:B------:R-:W-:Y:S11]  /*74990*/  HMMA.1688.F32.TF32 R36, R240.reuse, R22, R72 ;  /* 0x00000016f024723c */ /* 0x040ff60000081048 */
[----:B------:R-:W-:Y:S05]  /*749a0*/  @!UPT UIADD3 URZ, URZ, URZ, URZ ;  /* 0x0000003f3f3ff290 */ /* 0x000fea000fffe03f */
[----:B------:R-:W-:Y:S02]  /*749b0*/  IMAD.MOV.U32 R105, RZ, RZ, R32 ;  /* 0x000000ffff697224 */ /* 0x000fe400078e0020 */
[----:B------:R-:W-:Y:S02]  /*749c0*/  IMAD.MOV.U32 R104, RZ, RZ, R33 ;  /* 0x000000ffff687224 */ /* 0x000fe400078e0021 */
[----:B------:R-:W-:Y:S02]  /*749d0*/  IMAD.MOV.U32 R101, RZ, RZ, R34 ;  /* 0x000000ffff657224 */ /* 0x000fe400078e0022 */
[----:B------:R-:W-:Y:S02]  /*749e0*/  IMAD.MOV.U32 R100, RZ, RZ, R35 ;  /* 0x000000ffff647224 */ /* 0x000fe400078e0023 */
[C---:B------:R-:W-:Y:S01]  /*749f0*/  HMMA.1688.F32.TF32 R32, R240.reuse, R26, R64 ;  /* 0x0000001af020723c */ /* 0x040fe20000081040 */
[----:B------:R-:W-:Y:S04]  /*74a00*/  STL.64 [R1+0x720], R36 ;  /* 0x0007202401007387 */ /* 0x000fe80000100a00 */
[----:B------:R1:W-:Y:S03]  /*74a10*/  STL.64 [R1+0x728], R38 ;  /* 0x0007282601007387 */ /* 0x0003e60000100a00 */
[C---:B-1----:R-:W-:Y:S11]  /*74a20*/  HMMA.1688.F32.TF32 R36, R240.reuse, R70, R40 ;  /* 0x00000046f024723c */ /* 0x042ff60000081028 */
[----:B------:R-:W-:Y:S04]  /*74a30*/  @!UPT UIADD3 URZ, URZ, URZ, URZ ;  /* 0x0000003f3f3ff290 */ /* 0x000fe8000fffe03f */
[----:B------:R-:W-:Y:S04]  /*74a40*/  STL.64 [R1+0x730], R32 ;  /* 0x0007302001007387 */ /* 0x000fe80000100a00 */
[----:B------:R1:W-:Y:S02]  /*74a50*/  STL.64 [R1+0x738], R34 ;  /* 0x0007382201007387 */ /* 0x0003e40000100a00 */
[C---:B-1----:R-:W-:Y:S02]  /*74a60*/  HMMA.1688.F32.TF32 R32, R240.reuse, R98, R60 ;  /* 0x00000062f020723c */ /* 0x042fe4000008103c */
        /* <DEDUP_REMOVED lines=10> */
[----:B------:R1:W-:Y:S10]  /*74b10*/  STL.64 [R1+0x1248], R42 ;  /* 0x0012482a01007387 */ /* 0x0003f40000100a00 */
[----:B------:R-:W-:Y:S04]  /*74b20*/  STL.64 [R1+0x1230], R36 ;  /* 0x0012302401007387 */ /* 0x000fe80000100a00 */
[----:B------:R2:W-:Y:S01]  /*74b30*/  STL.64 [R1+0x1238], R38 ;  /* 0x0012382601007387 */ /* 0x0005e20000100a00 */
[C---:B-1----:R-:W-:Y:S03]  /*74b40*/  HMMA.1688.F32.TF32 R40, R240.reuse, R114, R84 ;  /* 0x00000072f028723c */ /* 0x042fe60000081054 */
[----:B------:R-:W-:Y:S05]  /*74b50*/  STL.64 [R1+0x1220], R32 ;  /* 0x0012202001007387 */ /* 0x000fea0000100a00 */
[C---:B--2---:R-:W-:Y:S01]  /*74b60*/  HMMA.1688.F32.TF32 R36, R240.reuse, R118, R244 ;  /* 0x00000076f024723c */ /* 0x044fe200000810f4 */
[----:B------:R1:W-:Y:S07]  /*74b70*/  STL.64 [R1+0x1228], R34 ;  /* 0x0012282201007387 */ /* 0x0003ee0000100a00 */
[C---:B-1----:R-:W-:Y:S07]  /*74b80*/  HMMA.1688.F32.TF32 R32, R240.reuse, R122, R248 ;  /* 0x0000007af020723c */ /* 0x042fee00000810f8 */
[----:B------:R1:W-:Y:S04]  /*74b90*/  STL.64 [R1+0x1210], R40 ;  /* 0x0012102801007387 */ /* 0x0003e80000100a00 */
[----:B------:R2:W-:Y:S04]  /*74ba0*/  STL.64 [R1+0x1218], R42 ;  /* 0x0012182a01007387 */ /* 0x0005e80000100a00 */
[----:B------:R-:W3:Y:S04]  /*74bb0*/  LDL.LU R84, [R1+0xca0] ;  /* 0x000ca00001547983 */ /* 0x000ee80000300800 */
[----:B------:R-:W-:Y:S04]  /*74bc0*/  STL.64 [R1+0x1200], R36 ;  /* 0x0012002401007387 */ /* 0x000fe80000100a00 */
[----:B------:R-:W-:Y:S04]  /*74bd0*/  STL.64 [R1+0x1208], R38 ;  /* 0x0012082601007387 */ /* 0x000fe80000100a00 */
        /* <DEDUP_REMOVED lines=69> */
[----:B----4-:R-:W-:Y:S03]  /*75030*/  HMMA.1688.F32.TF32 R32, R240, R126, R248 ;  /* 0x0000007ef020723c */ /* 0x010fe600000810f8 */
[----:B------:R-:W4:Y:S04]  /*75040*/  LDL.LU R248, [R1+0xc60] ;  /* 0x000c600001f87983 */ /* 0x000f280000300800 */
[----:B------:R-:W-:Y:S01]  /*75050*/  LDS R240, [R252+0x86180] ;  /* 0x08618000fcf07984 */ /* 0x000fe20000000800 */
[C---:B---3--:R-:W-:Y:S03]  /*75060*/  HMMA.1688.F32.TF32 R72, R232.reuse, R30, R72 ;  /* 0x0000001ee848723c */ /* 0x048fe60000081048 */
[----:B------:R-:W-:Y:S04]  /*75070*/  LDS R242, [R252+0x87180] ;  /* 0x08718000fcf27984 */ /* 0x000fe80000000800 */
[----:B------:R-:W-:Y:S01]  /*75080*/  LDS R241, [R3+0x86180] ;  /* 0x0861800003f17984 */ /* 0x000fe20000000800 */
[C---:B------:R-:W-:Y:S03]  /*75090*/  HMMA.1688.F32.TF32 R88, R232.reuse, R6, R132 ;  /* 0x00000006e858723c */ /* 0x040fe60000081084 */
[----:B------:R-:W4:Y:S04]  /*750a0*/  LDS R243, [R3+0x87180] ;  /* 0x0871800003f37984 */ /* 0x000f280000000800 */
[----:B------:R-:W-:Y:S04]  /*750b0*/  STL.64 [R1+0xd10], R32 ;  /* 0x000d102001007387 */ /* 0x000fe80000100a00 */
[----:B------:R1:W-:Y:S04]  /*750c0*/  STL.64 [R1+0xd18], R34 ;  /* 0x000d182201007387 */ /* 0x0003e80000100a00 */
[----:B------:R-:W4:Y:S04]  /*750d0*/  LDL.LU R249, [R1+0xc64] ;  /* 0x000c640001f97983 */ /* 0x000f280000300800 */
[----:B------:R-:W4:Y:S04]  /*750e0*/  LDL.LU R250, [R1+0xc68] ;  /* 0x000c680001fa7983 */ /* 0x000f280000300800 */
[----:B------:R-:W4:Y:S01]  /*750f0*/  LDL.LU R251, [R1+0xc6c] ;  /* 0x000c6c0001fb7983 */ /* 0x000f220000300800 */
[C---:B------:R-:W-:Y:S08]  /*75100*/  HMMA.1688.F32.TF32 R36, R232.reuse, R10, R136 ;  /* 0x0000000ae824723c */ /* 0x040ff00000081088 */
[C---:B-1----:R-:W-:Y:S01]  /*75110*/  HMMA.1688.F32.TF32 R32, R232.reuse, R14, R216 ;  /* 0x0000000ee820723c */ /* 0x042fe200000810d8 */
[----:B------:R-:W-:Y:S04]  /*75120*/  STL.64 [R1+0x11e0], R88 ;  /* 0x0011e05801007387 */ /* 0x000fe80000100a00 */
[----:B------:R-:W-:Y:S10]  /*75130*/  STL.64 [R1+0x11e8], R90 ;  /* 0x0011e85a01007387 */ /* 0x000ff40000100a00 */
[----:B------:R-:W-:Y:S04]  /*75140*/  STL.64 [R1+0x11d0], R36 ;  /* 0x0011d02401007387 */ /* 0x000fe80000100a00 */
[----:B------:R-:W-:Y:S04]  /*75150*/  STL.64 [R1+0x11d8], R38 ;  /* 0x0011d82601007387 */ /* 0x000fe80000100a00 */
        /* <DEDUP_REMOVED lines=16> */
[----:B------:R-:W-:Y:S04]  /*75260*/  STL.64 [R1+0x1188], R74 ;  /* 0x0011884a01007387 */ /* 0x000fe80000100a00 */
[----:B------:R-:W-:Y:S04]  /*75270*/  STL.64 [R1+0x1170], R36 ;  /* 0x0011702401007387 */ /* 0x000fe80000100a00 */
[----:B------:R-:W-:Y:S09]  /*75280*/  STL.64 [R1+0x1178], R38 ;  /* 0x0011782601007387 */ /* 0x000ff20000100a00 */
[----:B------:R-:W-:Y:S04]  /*75290*/  STL.64 [R1+0x1160], R32 ;  /* 0x0011602001007387 */ /* 0x000fe80000100a00 */
[----:B------:R2:W-:Y:S02]  /*752a0*/  STL.64 [R1+0x1168], R34 ;  /* 0x0011682201007387 */ /* 0x0005e40000100a00 */
[C---:B--2---:R-:W-:Y:S08]  /*752b0*/  HMMA.1688.F32.TF32 R32, R232.reuse, R102, R40 ;  /* 0x00000066e820723c */ /* 0x044ff00000081028 */
[C---:B------:R-:W-:Y:S08]  /*752c0*/  HMMA.1688.F32.TF32 R40, R232.reuse, R106, R60 ;  /* 0x0000006ae828723c */ /* 0x040ff0000008103c */
[----:B------:R-:W-:Y:S07]  /*752d0*/  HMMA.1688.F32.TF32 R36, R232, R110, R56 ;  /* 0x0000006ee824723c */ /* 0x000fee0000081038 */
[----:B------:R1:W-:Y:S01]  /*752e0*/  STL.64 [R1+0x1150], R32 ;  /* 0x0011502001007387 */ /* 0x0003e20000100a00 */
[----:B------:R-:W-:Y:S01]  /*752f0*/  MOV R5, R34 ;  /* 0x0000002200057202 */ /* 0x000fe20000000f00 */
[----:B------:R-:W-:-:S02]  /*75300*/  IMAD.MOV.U32 R4, RZ, RZ, R35 ;  /* 0x000000ffff047224 */ /* 0x000fc400078e0023 */
[C---:B-1----:R-:W-:Y:S04]  /*75310*/  HMMA.1688.F32.TF32 R32, R232.reuse, R114, R52 ;  /* 0x00000072e820723c */ /* 0x042fe80000081034 */
[----:B------:R-:W-:Y:S04]  /*75320*/  STL.64 [R1+0x1140], R40 ;  /* 0x0011402801007387 */ /* 0x000fe80000100a00 */
[----:B------:R1:W-:Y:S04]  /*75330*/  STL.64 [R1+0x1148], R42 ;  /* 0x0011482a01007387 */ /* 0x0003e80000100a00 */
[----:B------:R-:W-:Y:S04]  /*75340*/  STL.64 [R1+0x1130], R36 ;  /* 0x0011302401007387 */ /* 0x000fe80000100a00 */
[----:B------:R2:W-:Y:S01]  /*75350*/  STL.64 [R1+0x1138], R38 ;  /* 0x0011382601007387 */ /* 0x0005e20000100a00 */
[C---:B-1----:R-:W-:Y:S06]  /*75360*/  HMMA.1688.F32.TF32 R40, R232.reuse, R118, R48 ;  /* 0x00000076e828723c */ /* 0x042fec0000081030 */
[----:B------:R-:W-:Y:S02]  /*75370*/  STL.64 [R1+0x1120], R32 ;  /* 0x0011202001007387 */ /* 0x000fe40000100a00 */
[C---:B--2---:R-:W-:Y:S02]  /*75380*/  HMMA.1688.F32.TF32 R36, R232.reuse, R122, R84 ;  /* 0x0000007ae824723c */ /* 0x044fe40000081054 */
[----:B------:R1:W-:Y:S06]  /*75390*/  STL.64 [R1+0x1128], R34 ;  /* 0x0011282201007387 */ /* 0x0003ec0000100a00 */
[----:B-1----:R-:W-:Y:S07]  /*753a0*/  HMMA.1688.F32.TF32 R32, R232, R126, R244 ;  /* 0x0000007ee820723c */ /* 0x002fee00000810f4 */
[----:B------:R-:W-:Y:S04]  /*753b0*/  STL.64 [R1+0x1110], R40 ;  /* 0x0011102801007387 */ /* 0x000fe80000100a00 */
[----:B------:R-:W-:Y:S04]  /*753c0*/  STL.64 [R1+0x1118], R42 ;  /* 0x0011182a01007387 */ /* 0x000fe80000100a00 */
[----:B------:R-:W-:Y:S04]  /*753d0*/  STL.64 [R1+0x1100], R36 ;  /* 0x0011002401007387 */ /* 0x000fe80000100a00 */
[----:B------:R-:W-:Y:S04]  /*753e0*/  STL.64 [R1+0x1108], R38 ;  /* 0x0011082601007387 */ /* 0x000fe80000100a00 */
[----:B------:R-:W-:Y:S04]  /*753f0*/  LDS R232, [R252+0x86200] ;  /* 0x08620000fce87984 */ /* 0x000fe80000000800 */
[----:B------:R-:W-:Y:S04]  /*75400*/  LDS R234, [R252+0x87200] ;  /* 0x08720000fcea7984 */ /* 0x000fe80000000800 */
[----:B------:R-:W-:Y:S04]  /*75410*/  STL.64 [R1+0xcf0], R32 ;  /* 0x000cf02001007387 */ /* 0x000fe80000100a00 */
[----:B------:R4:W-:Y:S04]  /*75420*/  STL.64 [R1+0xcf8], R34 ;  /* 0x000cf82201007387 */ /* 0x0009e80000100a00 */
[----:B------:R-:W2:Y:S04]  /*75430*/  LDL.LU R244, [R1+0x8a0] ;  /* 0x0008a00001f47983 */ /* 0x000ea80000300800 */
[----:B------:R-:W-:Y:S04]  /*75440*/  LDS R233, [R3+0x86200] ;  /* 0x0862000003e97984 */ /* 0x000fe80000000800 */
[----:B------:R-:W1:Y:S01]  /*75450*/  LDS R235, [R3+0x87200] ;  /* 0x0872000003eb7984 */ /* 0x000e620000000800 */
[C---:B----4-:R-:W-:Y:S11]  /*75460*/  HMMA.1688.F32.TF32 R32, R240.reuse, R6, R248 ;  /* 0x00000006f020723c */ /* 0x050ff600000810f8 */
[----:B------:R-:W-:Y:S11]  /*75470*/  @!UPT UIADD3 URZ, URZ, URZ, URZ ;  /* 0x0000003f3f3ff290 */ /* 0x000ff6000fffe03f */
[----:B------:R-:W-:Y:S01]  /*75480*/  @!UPT UIADD3 URZ, URZ, URZ, URZ ;  /* 0x0000003f3f3ff290 */ /* 0x000fe2000fffe03f */
        /* <DEDUP_REMOVED lines=125> */
[C---:B----4-:R-:W-:Y:S08]  /*75c60*/  HMMA.1688.F32.TF32 R140, R240.reuse, R14, R140 ;  /* 0x0000000ef08c723c */ /* 0x050ff0000008108c */
[C---:B--2---:R-:W-:Y:S08]  /*75c70*/  HMMA.1688.F32.TF32 R144, R240.reuse, R10, R144 ;  /* 0x0000000af090723c */ /* 0x044ff00000081090 */
[C---:B---3--:R-:W-:Y:S11]  /*75c80*/  HMMA.1688.F32.TF32 R32, R240.reuse, R22, R32 ;  /* 0x00000016f020723c */ /* 0x048ff60000081020 */
[----:B------:R-:W-:Y:S04]  /*75c90*/  @!UPT UIADD3 URZ, URZ, URZ, URZ ;  /* 0x0000003f3f3ff290 */ /* 0x000fe8000fffe03f */
[----:B------:R-:W-:Y:S04]  /*75ca0*/  STL.64 [R1+0xcd0], R144 ;  /* 0x000cd09001007387 */ /* 0x000fe80000100a00 */
[----:B------:R2:W-:Y:S04]  /*75cb0*/  STL.64 [R1+0xcd8], R146 ;  /* 0x000cd89201007387 */ /* 0x0005e80000100a00 */
[----:B--2---:R-:W2:Y:S04]  /*75cc0*/  LDL.LU.64 R146, [R1+0x4da8] ;  /* 0x004da80001927983 */ /* 0x004ea80000300a00 */
[----:B------:R-:W2:Y:S04]  /*75cd0*/  LDL.LU.64 R144, [R1+0x4da0] ;  /* 0x004da00001907983 */ /* 0x000ea80000300a00 */
[----:B------:R-:W-:Y:S04]  /*75ce0*/  STL.64 [R1+0xcc0], R140 ;  /* 0x000cc08c01007387 */ /* 0x000fe80000100a00 */
[----:B------:R3:W-:Y:S02]  /*75cf0*/  STL.64 [R1+0xcc8], R142 ;  /* 0x000cc88e01007387 */ /* 0x0007e40000100a00 */
[C---:B---3--:R-:W-:Y:S08]  /*75d00*/  HMMA.1688.F32.TF32 R140, R240.reuse, R18, R220 ;  /* 0x00000012f08c723c */ /* 0x048ff000000810dc */
[C---:B------:R-:W-:Y:S11]  /*75d10*/  HMMA.1688.F32.TF32 R208, R240.reuse, R26, R208 ;  /* 0x0000001af0d0723c */ /* 0x040ff600000810d0 */
[----:B------:R-:W-:Y:S04]  /*75d20*/  @!UPT UIADD3 URZ, URZ, URZ, URZ ;  /* 0x0000003f3f3ff290 */ /* 0x000fe8000fffe03f */
        /* <DEDUP_REMOVED lines=14> */
[C---:B---3--:R-:W-:Y:S02]  /*75e10*/  HMMA.1688.F32.TF32 R32, R240.reuse, R106, R224 ;  /* 0x0000006af020723c */ /* 0x048fe400000810e0 */
[----:B------:R-:W-:Y:S04]  /*75e20*/  STL.64 [R1+0xc60], R128 ;  /* 0x000c608001007387 */ /* 0x000fe80000100a00 */
[----:B------:R3:W-:Y:S04]  /*75e30*/  STL.64 [R1+0xc68], R130 ;  /* 0x000c688201007387 */ /* 0x0007e80000100a00 */
[----:B------:R-:W-:Y:S04]  /*75e40*/  STL.64 [R1+0xc50], R92 ;  /* 0x000c505c01007387 */ /* 0x000fe80000100a00 */
[----:B------:R4:W-:Y:S01]  /*75e50*/  STL.64 [R1+0xc58], R94 ;  /* 0x000c585e01007387 */ /* 0x0009e20000100a00 */
[C---:B---3--:R-:W-:Y:S08]  /*75e60*/  HMMA.1688.F32.TF32 R128, R240.reuse, R110, R152 ;  /* 0x0000006ef080723c */ /* 0x048ff00000081098 */
[----:B------:R-:W-:Y:S01]  /*75e70*/  STL.64 [R1+0xc40], R32 ;  /* 0x000c402001007387 */ /* 0x000fe20000100a00 */
[C---:B----4-:R-:W-:Y:S03]  /*75e80*/  HMMA.1688.F32.TF32 R92, R240.reuse, R114, R156 ;  /* 0x00000072f05c723c */ /* 0x050fe6000008109c */
[----:B------:R3:W-:Y:S05]  /*75e90*/  STL.64 [R1+0xc48], R34 ;  /* 0x000c482201007387 */ /* 0x0007ea0000100a00 */
[C---:B---3--:R-:W-:Y:S06]  /*75ea0*/  HMMA.1688.F32.TF32 R32, R240.reuse, R118, R88 ;  /* 0x00000076f020723c */ /* 0x048fec0000081058 */
[----:B------:R-:W-:Y:S04]  /*75eb0*/  STL.64 [R1+0xc30], R128 ;  /* 0x000c308001007387 */ /* 0x000fe80000100a00 */
[----:B------:R-:W-:Y:S01]  /*75ec0*/  STL.64 [R1+0xc38], R130 ;  /* 0x000c388201007387 */ /* 0x000fe20000100a00 */
[C---:B------:R-:W-:Y:S04]  /*75ed0*/  HMMA.1688.F32.TF32 R88, R240.reuse, R122, R36 ;  /* 0x0000007af058723c */ /* 0x040fe80000081024 */
[----:B------:R-:W-:Y:S04]  /*75ee0*/  STL.64 [R1+0xc20], R92 ;  /* 0x000c205c01007387 */ /* 0x000fe80000100a00 */
[----:B------:R-:W-:Y:S01]  /*75ef0*/  STL.64 [R1+0xc28], R94 ;  /* 0x000c285e01007387 */ /* 0x000fe20000100a00 */
[----:B------:R-:W-:Y:S03]  /*75f00*/  HMMA.1688.F32.TF32 R36, R240, R126, R132 ;  /* 0x0000007ef024723c */ /* 0x000fe60000081084 */
[----:B------:R-:W-:Y:S04]  /*75f10*/  LDS R240, [R21+0x86200] ;  /* 0x0862000015f07984 */ /* 0x000fe80000000800 */
[----:B------:R-:W-:Y:S04]  /*75f20*/  LDS R242, [R21+0x87200] ;  /* 0x0872000015f27984 */ /* 0x000fe80000000800 */
[----:B------:R-:W-:Y:S04]  /*75f30*/  STL.64 [R1+0xc10], R32 ;  /* 0x000c102001007387 */ /* 0x000fe80000100a00 */
[----:B------:R3:W-:Y:S01]  /*75f40*/  STL.64 [R1+0xc18], R34 ;  /* 0x000c182201007387 */ /* 0x0007e20000100a00 */
[C---:B------:R-:W-:Y:S03]  /*75f50*/  HMMA.1688.F32.TF32 R76, R236.reuse, R22, R76 ;  /* 0x00000016ec4c723c */ /* 0x040fe6000008104c */
[----:B------:R-:W-:Y:S04]  /*75f60*/  LDS R241, [R0+0x86200] ;  /* 0x0862000000f17984 */ /* 0x000fe80000000800 */
[----:B------:R-:W4:Y:S01]  /*75f70*/  LDS R243, [R0+0x87200] ;  /* 0x0872000000f37984 */ /* 0x000f220000000800 */
[C---:B---3--:R-:W-:Y:S03]  /*75f80*/  HMMA.1688.F32.TF32 R32, R236.reuse, R6, R136 ;  /* 0x00000006ec20723c */ /* 0x048fe60000081088 */
[----:B------:R-:W-:Y:S04]  /*75f90*/  STL.64 [R1+0xc00], R88 ;  /* 0x000c005801007387 */ /* 0x000fe80000100a00 */
[----:B------:R3:W-:Y:S04]  /*75fa0*/  STL.64 [R1+0xc08], R90 ;  /* 0x000c085a01007387 */ /* 0x0007e80000100a00 */
[----:B------:R-:W-:Y:S04]  /*75fb0*/  STL.64 [R1+0x7c0], R36 ;  /* 0x0007c02401007387 */ /* 0x000fe80000100a00 */
[----:B------:R1:W-:Y:S01]  /*75fc0*/  STL.64 [R1+0x7c8], R38 ;  /* 0x0007c82601007387 */ /* 0x0003e20000100a00 */
[C---:B---3--:R-:W-:Y:S07]  /*75fd0*/  HMMA.1688.F32.TF32 R88, R236.reuse, R10, R216 ;  /* 0x0000000aec58723c */ /* 0x048fee00000810d8 */
[----:B------:R-:W-:Y:S01]  /*75fe0*/  STL.64 [R1+0x7b0], R32 ;  /* 0x0007b02001007387 */ /* 0x000fe20000100a00 */
[C---:B-1----:R-:W-:Y:S03]  /*75ff0*/  HMMA.1688.F32.TF32 R36, R236.reuse, R14, R212 ;  /* 0x0000000eec24723c */ /* 0x042fe600000810d4 */
[----:B------:R1:W-:Y:S05]  /*76000*/  STL.64 [R1+0x7b8], R34 ;  /* 0x0007b82201007387 */ /* 0x0003ea0000100a00 */
[C---:B-1----:R-:W-:Y:S07]  /*76010*/  HMMA.1688.F32.TF32 R32, R236.reuse, R18, R80 ;  /* 0x00000012ec20723c */ /* 0x042fee0000081050 */
[----:B------:R-:W-:Y:S04]  /*76020*/  STL.64 [R1+0x7a0], R88 ;  /* 0x0007a05801007387 */ /* 0x000fe80000100a00 */
[----:B------:R-:W-:Y:S04]  /*76030*/  STL.64 [R1+0x7a8], R90 ;  /* 0x0007a85a01007387 */ /* 0x000fe80000100a00 */
[----:B------:R-:W-:Y:S04]  /*76040*/  STL.64 [R1+0x770], R36 ;  /* 0x0007702401007387 */ /* 0x000fe80000100a00 */
[----:B------:R1:W-:Y:S04]  /*76050*/  STL.64 [R1+0x778], R38 ;  /* 0x0007782601007387 */ /* 0x0003e80000100a00 */
[----:B------:R-:W-:Y:S01]  /*76060*/  STL.64 [R1+0xbf0], R32 ;  /* 0x000bf02001007387 */ /* 0x000fe20000100a00 */
[C---:B-1----:R-:W-:Y:S03]  /*76070*/  HMMA.1688.F32.TF32 R36, R236.reuse, R26, R72 ;  /* 0x0000001aec24723c */ /* 0x042fe60000081048 */
[----:B------:R1:W-:Y:S05]  /*76080*/  STL.64 [R1+0xbf8], R34 ;  /* 0x000bf82201007387 */ /* 0x0003ea0000100a00 */
[C---:B-1----:R-:W-:Y:S01]  /*76090*/  HMMA.1688.F32.TF32 R32, R236.reuse, R30, R64 ;  /* 0x0000001eec20723c */ /* 0x042fe20000081040 */
[----:B------:R-:W-:Y:S04]  /*760a0*/  STL.64 [R1+0x9f0], R76 ;  /* 0x0009f04c01007387 */ /* 0x000fe80000100a00 */
[----:B------:R-:W-:Y:S03]  /*760b0*/  STL.64 [R1+0x9f8], R78 ;  /* 0x0009f84e01007387 */ /* 0x000fe60000100a00 */
[C---:B------:R-:W-:Y:S07]  /*760c0*/  HMMA.1688.F32.TF32 R44, R236.reuse, R70, R44 ;  /* 0x00000046ec2c723c */ /* 0x040fee000008102c */
        /* <DEDUP_REMOVED lines=21> */
[C---:B---3--:R-:W-:Y:S01]  /*76220*/  HMMA.1688.F32.TF32 R36, R236.reuse, R122, R244 ;  /* 0x0000007aec24723c */ /* 0x048fe200000810f4 */
[----:B------:R1:W-:Y:S07]  /*76230*/  STL.64 [R1+0x10c8], R34 ;  /* 0x0010c82201007387 */ /* 0x0003ee0000100a00 */
[----:B-1----:R-:W-:Y:S07]  /*76240*/  HMMA.1688.F32.TF32 R32, R236, R126, R248 ;  /* 0x0000007eec20723c */ /* 0x002fee00000810f8 */
[----:B------:R1:W-:Y:S04]  /*76250*/  STL.64 [R1+0x10b0], R40 ;  /* 0x0010b02801007387 */ /* 0x0003e80000100a00 */
[----:B------:R3:W-:Y:S04]  /*76260*/  STL.64 [R1+0x10b8], R42 ;  /* 0x0010b82a01007387 */ /* 0x0007e80000100a00 */
[----:B------:R-:W2:Y:S04]  /*76270*/  LDL.LU R244, [R1+0x330] ;  /* 0x0003300001f47983 */ /* 0x000ea80000300800 */
[----:B------:R1:W-:Y:S04]  /*76280*/  STL.64 [R1+0x10a0], R36 ;  /* 0x0010a02401007387 */ /* 0x0003e80000100a00 */
[----:B------:R1:W-:Y:S04]  /*76290*/  STL.64 [R1+0x10a8], R38 ;  /* 0x0010a82601007387 */ /* 0x0003e80000100a00 */
[----:B------:R-:W-:Y:S04]  /*762a0*/  LDS R236, [R252+0x86280] ;  /* 0x08628000fcec7984 */ /* 0x000fe80000000800 */
        /* <DEDUP_REMOVED lines=79> */
[----:B------:R-:W1:Y:S01]  /*767a0*/  LDS R239, [R3+0x87280] ;  /* 0x0872800003ef7984 */ /* 0x000e620000000800 */
[C---:B--2---:R-:W-:Y:S08]  /*767b0*/  HMMA.1688.F32.TF32 R36, R232.reuse, R10, R36 ;  /* 0x0000000ae824723c */ /* 0x044ff00000081024 */
[C---:B---3--:R-:W-:Y:S08]  /*767c0*/  HMMA.1688.F32.TF32 R88, R232.reuse, R6, R88 ;  /* 0x00000006e858723c */ /* 0x048ff00000081058 */
[C---:B----4-:R-:W-:Y:S11]  /*767d0*/  HMMA.1688.F32.TF32 R32, R232.reuse, R14, R132 ;  /* 0x0000000ee820723c */ /* 0x050ff60000081084 */
[----:B------:R-:W-:Y:S04]  /*767e0*/  @!UPT UIADD3 URZ, URZ, URZ, URZ ;  /* 0x0000003f3f3ff290 */ /* 0x000fe8000fffe03f */
[----:B------:R-:W-:Y:S04]  /*767f0*/  STL.64 [R1+0x1090], R88 ;  /* 0x0010905801007387 */ /* 0x000fe80000100a00 */
[----:B------:R-:W-:Y:S04]  /*76800*/  STL.64 [R1+0x1098], R90 ;  /* 0x0010985a01007387 */ /* 0x000fe80000100a00 */
[----:B------:R-:W-:Y:S04]  /*76810*/  STL.64 [R1+0x1080], R36 ;  /* 0x0010802401007387 */ /* 0x000fe80000100a00 */
[----:B------:R-:W-:Y:S04]  /*76820*/  STL.64 [R1+0x1088], R38 ;  /* 0x0010882601007387 */ /* 0x000fe80000100a00 */
        /* <DEDUP_REMOVED lines=23> */
[C---:B------:R-:W-:Y:S07]  /*769a0*/  HMMA.1688.F32.TF32 R36, R232.reuse, R110, R40 ;  /* 0x0000006ee824723c */ /* 0x040fee0000081028 */
[----:B------:R-:W-:Y:S04]  /*769b0*/  STL.64 [R1+0x1000], R32 ;  /* 0x0010002001007387 */ /* 0x000fe80000100a00 */
[----:B------:R2:W-:Y:S02]  /*769c0*/  STL.64 [R1+0x1008], R34 ;  /* 0x0010082201007387 */ /* 0x0005e40000100a00 */
[C---:B--2---:R-:W-:Y:S02]  /*769d0*/  HMMA.1688.F32.TF32 R32, R232.reuse, R114, R60 ;  /* 0x00000072e820723c */ /* 0x044fe4000008103c */
[----:B------:R-:W-:Y:S04]  /*769e0*/  STL.64 [R1+0xff0], R44 ;  /* 0x000ff02c01007387 */ /* 0x000fe80000100a00 */
[----:B------:R-:W-:Y:S02]  /*769f0*/  STL.64 [R1+0xff8], R46 ;  /* 0x000ff82e01007387 */ /* 0x000fe40000100a00 */
[C---:B------:R-:W-:Y:S02]  /*76a00*/  HMMA.1688.F32.TF32 R40, R232.reuse, R118, R56 ;  /* 0x00000076e828723c */ /* 0x040fe40000081038 */
[----:B------:R-:W-:Y:S04]  /*76a10*/  STL.64 [R1+0xfe0], R36 ;  /* 0x000fe02401007387 */ /* 0x000fe80000100a00 */
[----:B------:R2:W-:Y:S09]  /*76a20*/  STL.64 [R1+0xfe8], R38 ;  /* 0x000fe82601007387 */ /* 0x0005f20000100a00 */
[----:B------:R-:W-:Y:S01]  /*76a30*/  STL.64 [R1+0xfd0], R32 ;  /* 0x000fd02001007387 */ /* 0x000fe20000100a00 */
[C---:B--2---:R-:W-:Y:S03]  /*76a40*/  HMMA.1688.F32.TF32 R36, R232.reuse, R122, R52 ;  /* 0x0000007ae824723c */ /* 0x044fe60000081034 */
[----:B------:R2:W-:Y:S05]  /*76a50*/  STL.64 [R1+0xfd8], R34 ;  /* 0x000fd82201007387 */ /* 0x0005ea0000100a00 */
[----:B--2---:R-:W-:Y:S01]  /*76a60*/  HMMA.1688.F32.TF32 R32, R232, R126, R48 ;  /* 0x0000007ee820723c */ /* 0x004fe20000081030 */
[----:B------:R-:W-:Y:S04]  /*76a70*/  STL.64 [R1+0xfc0], R40 ;  /* 0x000fc02801007387 */ /* 0x000fe80000100a00 */
[----:B------:R2:W-:Y:S10]  /*76a80*/  STL.64 [R1+0xfc8], R42 ;  /* 0x000fc82a01007387 */ /* 0x0005f40000100a00 */
[----:B------:R-:W-:Y:S04]  /*76a90*/  STL.64 [R1+0xfb0], R36 ;  /* 0x000fb02401007387 */ /* 0x000fe80000100a00 */
[----:B------:R3:W-:Y:S01]  /*76aa0*/  STL.64 [R1+0xfb8], R38 ;  /* 0x000fb82601007387 */ /* 0x0007e20000100a00 */
[C---:B--2---:R-:W-:Y:S03]  /*76ab0*/  HMMA.1688.F32.TF32 R40, R240.reuse, R6, R84 ;  /* 0x00000006f028723c */ /* 0x044fe60000081054 */
[----:B------:R-:W-:Y:S04]  /*76ac0*/  LDS R232, [R21+0x86280] ;  /* 0x0862800015e87984 */ /* 0x000fe80000000800 */
[----:B------:R-:W-:Y:S01]  /*76ad0*/  LDS R234, [R21+0x87280] ;  /* 0x0872800015ea7984 */ /* 0x000fe20000000800 */
[C---:B---3--:R-:W-:Y:S03]  /*76ae0*/  HMMA.1688.F32.TF32 R36, R240.reuse, R10, R244 ;  /* 0x0000000af024723c */ /* 0x048fe600000810f4 */
[----:B------:R-:W-:Y:S04]  /*76af0*/  STL.64 [R1+0x960], R32 ;  /* 0x0009602001007387 */ /* 0x000fe80000100a00 */
[----:B------:R2:W-:Y:S04]  /*76b00*/  STL.64 [R1+0x968], R34 ;  /* 0x0009682201007387 */ /* 0x0005e80000100a00 */
[----:B------:R-:W-:Y:S04]  /*76b10*/  LDS R233, [R0+0x86280] ;  /* 0x0862800000e97984 */ /* 0x000fe80000000800 */
[----:B------:R-:W3:Y:S01]  /*76b20*/  LDS R235, [R0+0x87280] ;  /* 0x0872800000eb7984 */ /* 0x000ee20000000800 */
[C---:B--2---:R-:W-:Y:S03]  /*76b30*/  HMMA.1688.F32.TF32 R32, R240.reuse, R14, R248 ;  /* 0x0000000ef020723c */ /* 0x044fe600000810f8 */
[----:B------:R2:W-:Y:S04]  /*76b40*/  STL.64 [R1+0x950], R40 ;  /* 0x0009502801007387 */ /* 0x0005e80000100a00 */
[----:B------:R4:W-:Y:S04]  /*76b50*/  STL.64 [R1+0x958], R42 ;  /* 0x0009582a01007387 */ /* 0x0009e80000100a00 */
[----:B------:R-:W3:Y:S04]  /*76b60*/  LDL.LU R48, [R1+0x10] ;  /* 0x0000100001307983 */ /* 0x000ee80000300800 */
[----:B------:R1:W-:Y:S04]  /*76b70*/  STL.64 [R1+0x940], R36 ;  /* 0x0009402401007387 */ /* 0x0003e80000100a00 */
[----:B------:R1:W-:Y:S04]  /*76b80*/  STL.64 [R1+0x948], R38 ;  /* 0x0009482601007387 */ /* 0x0003e80000100a00 */
[----:B------:R1:W-:Y:S04]  /*76b90*/  STL.64 [R1+0x930], R32 ;  /* 0x0009302001007387 */ /* 0x0003e80000100a00 */
        /* <DEDUP_REMOVED lines=12> */
[----:B--2---:R-:W2:Y:S04]  /*76c60*/  LDL.LU R40, [R1+0x50] ;  /* 0x0000500001287983 */ /* 0x004ea80000300800 */
[----:B------:R-:W2:Y:S04]  /*76c70*/  LDL.LU R41, [R1+0x54] ;  /* 0x0000540001297983 */ /* 0x000ea80000300800 */
[----:B----4-:R-:W2:Y:S04]  /*76c80*/  LDL.LU R42, [R1+0x58] ;  /* 0x00005800012a7983 */ /* 0x010ea80000300800 */
        /* <DEDUP_REMOVED lines=119> */
[----:B-1----:R-:W2:Y:S04]  /*77400*/  LDL.LU.64 R142, [R1+0x4d98] ;  /* 0x004d9800018e7983 */ /* 0x002ea80000300a00 */
[----:B------:R-:W2:Y:S04]  /*77410*/  LDL.LU.64 R140, [R1+0x4d90] ;  /* 0x004d9000018c7983 */ /* 0x000ea80000300a00 */
[----:B------:R-:W-:Y:S04]  /*77420*/  STL.64 [R1+0x8f0], R220 ;  /* 0x0008f0dc01007387 */ /* 0x000fe80000100a00 */
[----:B------:R1:W-:Y:S01]  /*77430*/  STL.64 [R1+0x8f8], R222 ;  /* 0x0008f8de01007387 */ /* 0x0003e20000100a00 */
[C---:B------:R-:W-:Y:S03]  /*77440*/  HMMA.1688.F32.TF32 R156, R240.reuse, R118, R156 ;  /* 0x00000076f09c723c */ /* 0x040fe6000008109c */
        /* <DEDUP_REMOVED lines=49> */
[----:B------:R-:W2:Y:S04]  /*77760*/  LDL.LU R242, [R1+0xf8] ;  /* 0x0000f80001f27983 */ /* 0x000ea80000300800 */
[----:B------:R-:W2:Y:S01]  /*77770*/  LDL.LU R243, [R1+0xfc] ;  /* 0x0000fc0001f37983 */ /* 0x000ea20000300800 */
[C---:B------:R-:W-:Y:S08]  /*77780*/  HMMA.1688.F32.TF32 R244, R236.reuse, R6, R244 ;  /* 0x00000006ecf4723c */ /* 0x040ff000000810f4 */
[C---:B------:R-:W-:Y:S11]  /*77790*/  HMMA.1688.F32.TF32 R248, R236.reuse, R10, R248 ;  /* 0x0000000aecf8723c */ /* 0x040ff600000810f8 */
[----:B------:R-:W-:Y:S04]  /*777a0*/  @!UPT UIADD3 URZ, URZ, URZ, URZ ;  /* 0x0000003f3f3ff290 */ /* 0x000fe8000fffe03f */
        /* <DEDUP_REMOVED lines=11> */
[C---:B------:R-:W-:Y:S08]  /*77860*/  HMMA.1688.F32.TF32 R72, R236.reuse, R102, R72 ;  /* 0x00000066ec48723c */ /* 0x040ff00000081048 */
[C---:B------:R-:W-:Y:S08]  /*77870*/  HMMA.1688.F32.TF32 R64, R236.reuse, R106, R64 ;  /* 0x0000006aec40723c */ /* 0x040ff00000081040 */
[C---:B------:R-:W-:Y:S08]  /*77880*/  HMMA.1688.F32.TF32 R44, R236.reuse, R110, R44 ;  /* 0x0000006eec2c723c */ /* 0x040ff0000008102c */
[C---:B------:R-:W-:Y:S08]  /*77890*/  HMMA.1688.F32.TF32 R40, R236.reuse, R114, R40 ;  /* 0x00000072ec28723c */ /* 0x040ff00000081028 */
[----:B------:R-:W-:Y:S08]  /*778a0*/  HMMA.1688.F32.TF32 R60, R236, R118, R60 ;  /* 0x00000076ec3c723c */ /* 0x000ff0000008103c */
[----:B------:R-:W-:Y:S08]  /*778b0*/  HMMA.1688.F32.TF32 R48, R232, R6, R48 ;  /* 0x00000006e830723c */ /* 0x000ff00000081030 */
[C---:B--2---:R-:W-:Y:S11]  /*778c0*/  HMMA.1688.F32.TF32 R240, R236.reuse, R14, R240 ;  /* 0x0000000eecf0723c */ /* 0x044ff600000810f0 */
[----:B------:R-:W-:Y:S11]  /*778d0*/  @!UPT UIADD3 URZ, URZ, URZ, URZ ;  /* 0x0000003f3f3ff290 */ /* 0x000ff6000fffe03f */
[----:B------:R-:W-:Y:S01]  /*778e0*/  @!UPT UIADD3 URZ, URZ, URZ, URZ ;  /* 0x0000003f3f3ff290 */ /* 0x000fe2000fffe03f */
[----:B------:R-:W-:Y:S04]  /*778f0*/  STL.64 [R1+0x790], R240 ;  /* 0x000790f001007387 */ /* 0x000fe80000100a00 */
[----:B------:R1:W-:Y:S04]  /*77900*/  STL.64 [R1+0x798], R242 ;  /* 0x000798f201007387 */ /* 0x0003e80000100a00 */
[----:B------:R-:W-:Y:S04]  /*77910*/  STL.64 [R1+0x870], R132 ;  /* 0x0008708401007387 */ /* 0x000fe80000100a00 */
[----:B------:R2:W-:Y:S01]  /*77920*/  STL.64 [R1+0x878], R134 ;  /* 0x0008788601007387 */ /* 0x0005e20000100a00 */
[C---:B-1----:R-:W-:Y:S08]  /*77930*/  HMMA.1688.F32.TF32 R240, R236.reuse, R22, R136 ;  /* 0x00000016ecf0723c */ /* 0x042ff00000081088 */
[C---:B------:R-:W-:Y:S08]  /*77940*/  HMMA.1688.F32.TF32 R136, R236.reuse, R26, R216 ;  /* 0x0000001aec88723c */ /* 0x040ff000000810d8 */
[C---:B--2---:R-:W-:Y:S07]  /*77950*/  HMMA.1688.F32.TF32 R132, R236.reuse, R30, R212 ;  /* 0x0000001eec84723c */ /* 0x044fee00000810d4 */
        /* <DEDUP_REMOVED lines=18> */
[C---:B-1----:R-:W-:Y:S08]  /*77a80*/  HMMA.1688.F32.TF32 R44, R236.reuse, R122, R56 ;  /* 0x0000007aec2c723c */ /* 0x042ff00000081038 */
[----:B--2---:R-:W-:Y:S01]  /*77a90*/  HMMA.1688.F32.TF32 R40, R236, R126, R52 ;  /* 0x0000007eec28723c */ /* 0x004fe20000081034 */
[----:B------:R-:W-:Y:S04]  /*77aa0*/  STL.64 [R1+0xf60], R60 ;  /* 0x000f603c01007387 */ /* 0x000fe80000100a00 */
[----:B------:R-:W-:Y:S04]  /*77ab0*/  STL.64 [R1+0xf68], R62 ;  /* 0x000f683e01007387 */ /* 0x000fe80000100a00 */
[----:B------:R-:W-:Y:S04]  /*77ac0*/  LDS R236, [R252+0x86300] ;  /* 0x08630000fcec7984 */ /* 0x000fe80000000800 */
[----:B------:R-:W-:Y:S04]  /*77ad0*/  LDS R238, [R252+0x87300] ;  /* 0x08730000fcee7984 */ /* 0x000fe80000000800 */
[----:B------:R-:W-:Y:S04]  /*77ae0*/  STL.64 [R1+0xf50], R44 ;  /* 0x000f502c01007387 */ /* 0x000fe80000100a00 */
[----:B------:R1:W-:Y:S04]  /*77af0*/  STL.64 [R1+0xf58], R46 ;  /* 0x000f582e01007387 */ /* 0x0003e80000100a00 */
[----:B------:R-:W-:Y:S04]  /*77b00*/  STL.64 [R1+0x900], R40 ;  /* 0x0009002801007387 */ /* 0x000fe80000100a00 */
[----:B------:R3:W-:Y:S01]  /*77b10*/  STL.64 [R1+0x908], R42 ;  /* 0x0009082a01007387 */ /* 0x0007e20000100a00 */
[C---:B-1----:R-:W-:Y:S03]  /*77b20*/  HMMA.1688.F32.TF32 R44, R232.reuse, R10, R84 ;  /* 0x0000000ae82c723c */ /* 0x042fe60000081054 */
[----:B------:R-:W-:Y:S04]  /*77b30*/  LDS R237, [R3+0x86300] ;  /* 0x0863000003ed7984 */ /* 0x000fe80000000800 */
[----:B------:R-:W1:Y:S01]  /*77b40*/  LDS R239, [R3+0x87300] ;  /* 0x0873000003ef7984 */ /* 0x000e620000000800 */
[----:B---3--:R-:W-:Y:S03]  /*77b50*/  HMMA.1688.F32.TF32 R40, R232, R14, R248 ;  /* 0x0000000ee828723c */ /* 0x008fe600000810f8 */
[----:B------:R-:W-:Y:S04]  /*77b60*/  STL.64 [R1+0xf40], R48 ;  /* 0x000f403001007387 */ /* 0x000fe80000100a00 */
[----:B------:R2:W-:Y:S01]  /*77b70*/  STL.64 [R1+0xf48], R50 ;  /* 0x000f483201007387 */ /* 0x0005e20000100a00 */
[----:B------:R-:W-:-:S02]  /*77b80*/  IMAD.MOV.U32 R248, RZ, RZ, R247 ;  /* 0x000000fffff87224 */ /* 0x000fc400078e00f7 */
[----:B------:R-:W-:-:S05]  /*77b90*/  IMAD.MOV.U32 R249, RZ, RZ, R245 ;  /* 0x000000fffff97224 */ /* 0x000fca00078e00f5 */
[----:B------:R-:W-:Y:S04]  /*77ba0*/  STL.64 [R1+0xf30], R44 ;  /* 0x000f302c01007387 */ /* 0x000fe80000100a00 */
[----:B------:R-:W-:Y:S04]  /*77bb0*/  STL.64 [R1+0xf38], R46 ;  /* 0x000f382e01007387 */ /* 0x000fe80000100a00 */
[----:B------:R-:W3:Y:S04]  /*77bc0*/  LDL.LU R247, [R1+0x4cac] ;  /* 0x004cac0001f77983 */ /* 0x000ee80000300800 */
[----:B------:R1:W-:Y:S04]  /*77bd0*/  STL.64 [R1+0xf20], R40 ;  /* 0x000f202801007387 */ /* 0x0003e80000100a00 */
[----:B------:R1:W-:Y:S04]  /*77be0*/  STL.64 [R1+0xf28], R42 ;  /* 0x000f282a01007387 */ /* 0x0003e80000100a00 */
[----:B------:R-:W2:Y:S01]  /*77bf0*/  LDL.LU R245, [R1+0x4ca8] ;  /* 0x004ca80001f57983 */ /* 0x000ea20000300800 */
[----:B------:R-:W-:-:S02]  /*77c00*/  IMAD.MOV.U32 R250, RZ, RZ, R246 ;  /* 0x000000fffffa7224 */ /* 0x000fc400078e00f6 */
[----:B------:R-:W-:Y:S01]  /*77c10*/  IMAD.MOV.U32 R251, RZ, RZ, R244 ;  /* 0x000000fffffb7224 */ /* 0x000fe200078e00f4 */
[----:B------:R-:W4:Y:S04]  /*77c20*/  LDL.LU R246, [R1+0x4ca4] ;  /* 0x004ca40001f67983 */ /* 0x000f280000300800 */
[----:B------:R-:W4:Y:S04]  /*77c30*/  LDL.LU R244, [R1+0x4ca0] ;  /* 0x004ca00001f47983 */ /* 0x000f280000300800 */
[----:B------:R-:W4:Y:S04]  /*77c40*/  LDL.LU R84, [R1+0x290] ;  /* 0x0002900001547983 */ /* 0x000f280000300800 */
[----:B------:R-:W4:Y:S01]  /*77c50*/  LDL.LU R85, [R1+0x294] ;  /* 0x0002940001557983 */ /* 0x000f220000300800 */
[----:B---3--:R-:W-:-:S03]  /*77c60*/  MOV R86, R247 ;  /* 0x000000f700567202 */ /* 0x008fc60000000f00 */
[----:B------:R-:W3:Y:S01]  /*77c70*/  LDL.LU R247, [R1+0x4c9c] ;  /* 0x004c9c0001f77983 */ /* 0x000ee20000300800 */
[----:B--2---:R-:W-:-:S03]  /*77c80*/  IMAD.MOV.U32 R87, RZ, RZ, R245 ;  /* 0x000000ffff577224 */ /* 0x004fc600078e00f5 */
[----:B------:R-:W2:Y:S01]  /*77c90*/  LDL.LU R245, [R1+0x4c98] ;  /* 0x004c980001f57983 */ /* 0x000ea20000300800 */
[----:B----4-:R-:W-:-:S03]  /*77ca0*/  IMAD.MOV.U32 R51, RZ, RZ, R246 ;  /* 0x000000ffff337224 */ /* 0x010fc600078e00f6 */
[----:B------:R-:W4:Y:S01]  /*77cb0*/  LDL.LU R48, [R1+0x2a0] ;  /* 0x0002a00001307983 */ /* 0x000f220000300800 */
[----:B------:R-:W-:-:S03]  /*77cc0*/  IMAD.MOV.U32 R50, RZ, RZ, R244 ;  /* 0x000000ffff327224 */ /* 0x000fc600078e00f4 */
[----:B------:R-:W4:Y:S04]  /*77cd0*/  LDL.LU R49, [R1+0x2a4] ;  /* 0x0002a40001317983 */ /* 0x000f280000300800 */
[----:B------:R-:W1:Y:S04]  /*77ce0*/  LDL.LU R244, [R1+0x4c94] ;  /* 0x004c940001f47983 */ /* 0x000e680000300800 */
[----:B------:R-:W4:Y:S01]  /*77cf0*/  LDL.LU R246, [R1+0x4c90] ;  /* 0x004c900001f67983 */ /* 0x000f220000300800 */
[----:B---3--:R-:W-:-:S03]  /*77d00*/  IMAD.MOV.U32 R52, RZ, RZ, R247 ;  /* 0x000000ffff347224 */ /* 0x008fc600078e00f7 */
[----:B------:R-:W3:Y:S01]  /*77d10*/  LDL.LU R247, [R1+0x4c8c] ;  /* 0x004c8c0001f77983 */ /* 0x000ee20000300800 */
[----:B--2---:R-:W-:-:S03]  /*77d20*/  IMAD.MOV.U32 R53, RZ, RZ, R245 ;  /* 0x000000ffff357224 */ /* 0x004fc600078e00f5 */
[----:B------:R-:W2:Y:S04]  /*77d30*/  LDL.LU R245, [R1+0x4c88] ;  /* 0x004c880001f57983 */ /* 0x000ea80000300800 */
[----:B------:R-:W2:Y:S04]  /*77d40*/  LDL.LU R54, [R1+0x2b8] ;  /* 0x0002b80001367983 */ /* 0x000ea80000300800 */
[----:B------:R-:W2:Y:S01]  /*77d50*/  LDL.LU R55, [R1+0x2bc] ;  /* 0x0002bc0001377983 */ /* 0x000ea20000300800 */
[----:B-1----:R-:W-:-:S03]  /*77d60*/  MOV R40, R244 ;  /* 0x000000f400287202 */ /* 0x002fc60000000f00 */
[----:B------:R-:W2:Y:S01]  /*77d70*/  LDL.LU R244, [R1+0x4c84] ;  /* 0x004c840001f47983 */ /* 0x000ea20000300800 */
[----:B----4-:R-:W-:-:S03]  /*77d80*/  IMAD.MOV.U32 R41, RZ, RZ, R246 ;  /* 0x000000ffff297224 */ /* 0x010fc600078e00f6 */
[----:B------:R-:W4:Y:S01]  /*77d90*/  LDL.LU R246, [R1+0x4c80] ;  /* 0x004c800001f67983 */ /* 0x000f220000300800 */
[----:B---3--:R-:W-:-:S03]  /*77da0*/  IMAD.MOV.U32 R42, RZ, RZ, R247 ;  /* 0x000000ffff2a7224 */ /* 0x008fc600078e00f7 */
[----:B------:R-:W3:Y:S01]  /*77db0*/  LDL.LU R247, [R1+0x4c7c] ;  /* 0x004c7c0001f77983 */ /* 0x000ee20000300800 */
[----:B--2---:R-:W-:-:S03]  /*77dc0*/  IMAD.MOV.U32 R43, RZ, RZ, R245 ;  /* 0x000000ffff2b7224 */ /* 0x004fc600078e00f5 */
[----:B------:R-:W2:Y:S04]  /*77dd0*/  LDL.LU R245, [R1+0x4c78] ;  /* 0x004c780001f57983 */ /* 0x000ea80000300800 */
[----:B------:R-:W2:Y:S04]  /*77de0*/  LDL.LU R44, [R1+0x200] ;  /* 0x00020000012c7983 */ /* 0x000ea80000300800 */
[----:B------:R-:W2:Y:S04]  /*77df0*/  LDL.LU R45, [R1+0x204] ;  /* 0x00020400012d7983 */ /* 0x000ea80000300800 */
[----:B------:R-:W2:Y:S04]  /*77e00*/  LDL.LU R46, [R1+0x208] ;  /* 0x00020800012e7983 */ /* 0x000ea80000300800 */
[----:B------:R-:W2:Y:S01]  /*77e10*/  LDL.LU R47, [R1+0x20c] ;  /* 0x00020c00012f7983 */ /* 0x000ea20000300800 */
[----:B------:R-:W-:-:S03]  /*77e20*/  IMAD.MOV.U32 R75, RZ, RZ, R244 ;  /* 0x000000ffff4b7224 */ /* 0x000fc600078e00f4 */
[----:B------:R-:W2:Y:S04]  /*77e30*/  LDL.LU R240, [R1+0x1a0] ;  /* 0x0001a00001f07983 */ /* 0x000ea80000300800 */
[----:B------:R-:W2:Y:S01]  /*77e40*/  LDL.LU R241, [R1+0x1a4] ;  /* 0x0001a40001f17983 */ /* 0x000ea20000300800 */
[----:B----4-:R-:W-:-:S03]  /*77e50*/  IMAD.MOV.U32 R73, RZ, RZ, R246 ;  /* 0x000000ffff497224 */ /* 0x010fc600078e00f6 */
[----:B------:R-:W4:Y:S04]  /*77e60*/  LDL.LU R242, [R1+0x1a8] ;  /* 0x0001a80001f27983 */ /* 0x000f280000300800 */
[----:B------:R-:W4:Y:S04]  /*77e70*/  LDL.LU R243, [R1+0x1ac] ;  /* 0x0001ac0001f37983 */ /* 0x000f280000300800 */
[----:B------:R-:W4:Y:S01]  /*77e80*/  LDL.LU R244, [R1+0x1b0] ;  /* 0x0001b00001f47983 */ /* 0x000f220000300800 */
[----:B---3--:R-:W-:Y:S01]  /*77e90*/  IMAD.MOV.U32 R72, RZ, RZ, R247 ;  /* 0x000000ffff487224 */ /* 0x008fe200078e00f7 */
[----:B--2---:R-:W-:-:S02]  /*77ea0*/  MOV R74, R245 ;  /* 0x000000f5004a7202 */ /* 0x004fc40000000f00 */
        /* <DEDUP_REMOVED lines=41> */
[C---:B---3--:R-:W-:Y:S08]  /*78140*/  HMMA.1688.F32.TF32 R132, R232.reuse, R18, R132 ;  /* 0x00000012e884723c */ /* 0x048ff00000081084 */
[C---:B------:R-:W-:Y:S11]  /*78150*/  HMMA.1688.F32.TF32 R216, R232.reuse, R26, R216 ;  /* 0x0000001ae8d8723c */ /* 0x040ff600000810d8 */
[----:B------:R-:W-:Y:S04]  /*78160*/  @!UPT UIADD3 URZ, URZ, URZ, URZ ;  /* 0x0000003f3f3ff290 */ /* 0x000fe8000fffe03f */
        /* <DEDUP_REMOVED lines=15> */
[----:B------:R-:W2:Y:S01]  /*78260*/  LDL.LU.64 R244, [R1+0x4c38] ;  /* 0x004c380001f47983 */ /* 0x000ea20000300a00 */
[C---:B------:R-:W-:Y:S08]  /*78270*/  HMMA.1688.F32.TF32 R240, R232.reuse, R70, R240 ;  /* 0x00000046e8f0723c */ /* 0x040ff000000810f0 */
[C---:B------:R-:W-:Y:S11]  /*78280*/  HMMA.1688.F32.TF32 R212, R232.reuse, R102, R212 ;  /* 0x00000066e8d4723c */ /* 0x040ff600000810d4 */
[----:B------:R-:W-:Y:S04]  /*78290*/  @!UPT UIADD3 URZ, URZ, URZ, URZ ;  /* 0x0000003f3f3ff290 */ /* 0x000fe8000fffe03f */
[----:B------:R-:W-:Y:S04]  /*782a0*/  STL.64 [R1+0xed0], R240 ;  /* 0x000ed0f001007387 */ /* 0x000fe80000100a00 */
[----:B------:R2:W-:Y:S01]  /*782b0*/  STL.64 [R1+0xed8], R242 ;  /* 0x000ed8f201007387 */ /* 0x0005e20000100a00 */
[C---:B------:R-:W-:Y:S08]  /*782c0*/  HMMA.1688.F32.TF32 R80, R232.reuse, R106, R80 ;  /* 0x0000006ae850723c */ /* 0x040ff00000081050 */
[C---:B------:R-:W-:Y:S08]  /*782d0*/  HMMA.1688.F32.TF32 R76, R232.reuse, R110, R76 ;  /* 0x0000006ee84c723c */ /* 0x040ff0000008104c */
[C---:B------:R-:W-:Y:S08]  /*782e0*/  HMMA.1688.F32.TF32 R72, R232.reuse, R114, R72 ;  /* 0x00000072e848723c */ /* 0x040ff00000081048 */
[C---:B------:R-:W-:Y:S08]  /*782f0*/  HMMA.1688.F32.TF32 R64, R232.reuse, R118, R64 ;  /* 0x00000076e840723c */ /* 0x040ff00000081040 */
[----:B------:R-:W-:Y:S08]  /*78300*/  HMMA.1688.F32.TF32 R44, R232, R122, R44 ;  /* 0x0000007ae82c723c */ /* 0x000ff0000008102c */
[C---:B------:R-:W-:Y:S08]  /*78310*/  HMMA.1688.F32.TF32 R60, R236.reuse, R6, R60 ;  /* 0x00000006ec3c723c */ /* 0x040ff0000008103c */
[C---:B------:R-:W-:Y:S08]  /*78320*/  HMMA.1688.F32.TF32 R56, R236.reuse, R10, R56 ;  /* 0x0000000aec38723c */ /* 0x040ff00000081038 */
[C---:B------:R-:W-:Y:S08]  /*78330*/  HMMA.1688.F32.TF32 R52, R236.reuse, R14, R52 ;  /* 0x0000000eec34723c */ /* 0x040ff00000081034 */
[C---:B------:R-:W-:Y:S08]  /*78340*/  HMMA.1688.F32.TF32 R48, R236.reuse, R18, R48 ;  /* 0x00000012ec30723c */ /* 0x040ff00000081030 */
[----:B------:R-:W-:Y:S08]  /*78350*/  HMMA.1688.F32.TF32 R84, R236, R22, R84 ;  /* 0x00000016ec54723c */ /* 0x000ff00000081054 */
[C---:B--2---:R-:W-:Y:S01]  /*78360*/  HMMA.1688.F32.TF32 R240, R232.reuse, R98, R244 ;  /* 0x00000062e8f0723c */ /* 0x044fe200000810f4 */
[----:B------:R-:W2:Y:S07]  /*78370*/  LDL.LU R244, [R1+0x280] ;  /* 0x0002800001f47983 */ /* 0x000eae0000300800 */
[----:B------:R-:W-:Y:S11]  /*78380*/  HMMA.1688.F32.TF32 R232, R232, R126, R40 ;  /* 0x0000007ee8e8723c */ /* 0x000ff60000081028 */
[----:B------:R-:W-:Y:S04]  /*78390*/  @!UPT UIADD3 URZ, URZ, URZ, URZ ;  /* 0x0000003f3f3ff290 */ /* 0x000fe8000fffe03f */
[----:B------:R-:W-:Y:S04]  /*783a0*/  STL.64 [R1+0xec0], R240 ;  /* 0x000ec0f001007387 */ /* 0x000fe80000100a00 */
[----:B------:R-:W-:Y:S04]  /*783b0*/  STL.64 [R1+0xec8], R242 ;  /* 0x000ec8f201007387 */ /* 0x000fe80000100a00 */
[----:B------:R-:W2:Y:S04]  /*783c0*/  LDL.LU R245, [R1+0x284] ;  /* 0x0002840001f57983 */ /* 0x000ea80000300800 */
[----:B------:R-:W2:Y:S04]  /*783d0*/  LDL.LU R246, [R1+0x288] ;  /* 0x0002880001f67983 */ /* 0x000ea80000300800 */
[----:B------:R-:W2:Y:S04]  /*783e0*/  LDL.LU R247, [R1+0x28c] ;  /* 0x00028c0001f77983 */ /* 0x000ea80000300800 */
[----:B------:R-:W-:Y:S04]  /*783f0*/  STL.64 [R1+0xd70], R212 ;  /* 0x000d70d401007387 */ /* 0x000fe80000100a00 */
[----:B------:R1:W-:Y:S04]  /*78400*/  STL.64 [R1+0xd78], R214 ;  /* 0x000d78d601007387 */ /* 0x0003e80000100a00 */
[----:B------:R-:W-:Y:S04]  /*78410*/  LDS R240, [R21+0x86300] ;  /* 0x0863000015f07984 */ /* 0x000fe80000000800 */
[----:B------:R-:W-:Y:S04]  /*78420*/  LDS R242, [R21+0x87300] ;  /* 0x0873000015f27984 */ /* 0x000fe80000000800 */
[----:B-1----:R-:W3:Y:S04]  /*78430*/  LDL.LU.64 R214, [R1+0x4c30] ;  /* 0x004c300001d67983 */ /* 0x002ee80000300a00 */
[----:B------:R-:W3:Y:S04]  /*78440*/  LDL.LU.64 R212, [R1+0x4c28] ;  /* 0x004c280001d47983 */ /* 0x000ee80000300a00 */
[----:B------:R-:W-:Y:S04]  /*78450*/  STL.64 [R1+0xd50], R80 ;  /* 0x000d505001007387 */ /* 0x000fe80000100a00 */
[----:B------:R1:W-:Y:S04]  /*78460*/  STL.64 [R1+0xd58], R82 ;  /* 0x000d585201007387 */ /* 0x0003e80000100a00 */
[----:B------:R-:W-:Y:S04]  /*78470*/  LDS R241, [R0+0x86300] ;  /* 0x0863000000f17984 */ /* 0x000fe80000000800 */
[----:B------:R-:W2:Y:S04]  /*78480*/  LDS R243, [R0+0x87300] ;  /* 0x0873000000f37984 */ /* 0x000ea80000000800 */
        /* <DEDUP_REMOVED lines=18> */
[----:B------:R-:W3:Y:S04]  /*785b0*/  LDL.LU.64 R42, [R1+0x4bd0] ;  /* 0x004bd000012a7983 */ /* 0x000ee80000300a00 */
[----:B------:R-:W3:Y:S04]  /*785c0*/  LDL.LU.64 R40, [R1+0x4bc8] ;  /* 0x004bc80001287983 */ /* 0x000ee80000300a00 */
[----:B------:R-:W-:Y:S04]  /*785d0*/  STL.64 [R1+0xbe0], R232 ;  /* 0x000be0e801007387 */ /* 0x000fe80000100a00 */
[----:B------:R-:W-:Y:S04]  /*785e0*/  STL.64 [R1+0xbe8], R234 ;  /* 0x000be8ea01007387 */ /* 0x000fe80000100a00 */
[----:B------:R-:W-:Y:S04]  /*785f0*/  STL.64 [R1+0xbd0], R60 ;  /* 0x000bd03c01007387 */ /* 0x000fe80000100a00 */
[----:B------:R1:W-:Y:S01]  /*78600*/  STL.64 [R1+0xbd8], R62 ;  /* 0x000bd83e01007387 */ /* 0x0003e20000100a00 */
[----:B--2---:R-:W-:Y:S03]  /*78610*/  HMMA.1688.F32.TF32 R244, R236, R26, R244 ;  /* 0x0000001aecf4723c */ /* 0x004fe600000810f4 */
[----:B-1----:R-:W2:Y:S04]  /*78620*/  LDL.LU.64 R62, [R1+0x4bc0] ;  /* 0x004bc000013e7983 */ /* 0x002ea80000300a00 */
[----:B------:R-:W2:Y:S04]  /*78630*/  LDL.LU.64 R60, [R1+0x4bb8] ;  /* 0x004bb800013c7983 */ /* 0x000ea80000300a00 */
[----:B------:R-:W-:Y:S04]  /*78640*/  STL.64 [R1+0xbc0], R56 ;  /* 0x000bc03801007387 */ /* 0x000fe80000100a00 */
[----:B------:R1:W-:Y:S01]  /*78650*/  STL.64 [R1+0xbc8], R58 ;  /* 0x000bc83a01007387 */ /* 0x0003e20000100a00 */
[-C--:B------:R-:W-:Y:S03]  /*78660*/  HMMA.1688.F32.TF32 R36, R240, R30.reuse, R36 ;  /* 0x0000001ef024723c */ /* 0x080fe60000081024 */
[----:B------:R-:W-:Y:S04]  /*78670*/  LDS R232, [R252+0x86380] ;  /* 0x08638000fce87984 */ /* 0x000fe80000000800 */
[----:B------:R-:W-:Y:S04]  /*78680*/  LDS R234, [R252+0x87380] ;  /* 0x08738000fcea7984 */ /* 0x000fe80000000800 */
[----:B-1----:R-:W2:Y:S04]  /*78690*/  LDL.LU.64 R58, [R1+0x4bb0] ;  /* 0x004bb000013a7983 */ /* 0x002ea80000300a00 */
[----:B------:R-:W2:Y:S04]  /*786a0*/  LDL.LU.64 R56, [R1+0x4ba8] ;  /* 0x004ba80001387983 */ /* 0x000ea80000300a00 */
[----:B------:R-:W-:Y:S04]  /*786b0*/  STL.64 [R1+0xbb0], R52 ;  /* 0x000bb03401007387 */ /* 0x000fe80000100a00 */
[----:B------:R1:W-:Y:S04]  /*786c0*/  STL.64 [R1+0xbb8], R54 ;  /* 0x000bb83601007387 */ /* 0x0003e80000100a00 */
[----:B------:R-:W-:Y:S04]  /*786d0*/  LDS R233, [R3+0x86380] ;  /* 0x0863800003e97984 */ /* 0x000fe80000000800 */
[----:B------:R-:W3:Y:S04]  /*786e0*/  LDS R235, [R3+0x87380] ;  /* 0x0873800003eb7984 */ /* 0x000ee80000000800 */
        /* <DEDUP_REMOVED lines=8> */
[----:B-1----:R-:W4:Y:S04]  /*78770*/  LDL.LU.64 R86, [R1+0x4b80] ;  /* 0x004b800001567983 */ /* 0x002f280000300a00 */
[----:B------:R-:W4:Y:S04]  /*78780*/  LDL.LU.64 R84, [R1+0x4b78] ;  /* 0x004b780001547983 */ /* 0x000f280000300a00 */
[----:B------:R-:W-:Y:S04]  /*78790*/  STL.64 [R1+0xb80], R244 ;  /* 0x000b80f401007387 */ /* 0x000fe80000100a00 */
[----:B------:R1:W-:Y:S02]  /*787a0*/  STL.64 [R1+0xb88], R246 ;  /* 0x000b88f601007387 */ /* 0x0003e40000100a00 */
[C---:B-1----:R-:W-:Y:S11]  /*787b0*/  HMMA.1688.F32.TF32 R244, R236.reuse, R30, R248 ;  /* 0x0000001eecf4723c */ /* 0x042ff600000810f8 */
[----:B------:R-:W-:Y:S11]  /*787c0*/  @!UPT UIADD3 URZ, URZ, URZ, URZ ;  /* 0x0000003f3f3ff290 */ /* 0x000ff6000fffe03f */
[----:B------:R-:W-:Y:S01]  /*787d0*/  @!UPT UIADD3 URZ, URZ, URZ, URZ ;  /* 0x0000003f3f3ff290 */ /* 0x000fe2000fffe03f */
[----:B------:R-:W-:Y:S04]  /*787e0*/  STL.64 [R1+0xb70], R244 ;  /* 0x000b70f401007387 */ /* 0x000fe80000100a00 */
[----:B------:R2:W-:Y:S01]  /*787f0*/  STL.64 [R1+0xb78], R246 ;  /* 0x000b78f601007387 */ /* 0x0005e20000100a00 */
[----:B---3--:R-:W-:Y:S08]  /*78800*/  HMMA.1688.F32.TF32 R40, R236, R114, R40 ;  /* 0x00000072ec28723c */ /* 0x008ff00000081028 */
[----:B------:R-:W-:Y:S08]  /*78810*/  HMMA.1688.F32.TF32 R32, R232, R6, R32 ;  /* 0x00000006e820723c */ /* 0x000ff00000081020 */
[C---:B--2---:R-:W-:Y:S08]  /*78820*/  HMMA.1688.F32.TF32 R244, R236.reuse, R98, R48 ;  /* 0x00000062ecf4723c */ /* 0x044ff00000081030 */
[C---:B------:R-:W-:Y:S08]  /*78830*/  HMMA.1688.F32.TF32 R48, R236.reuse, R106, R56 ;  /* 0x0000006aec30723c */ /* 0x040ff00000081038 */
[C---:B----4-:R-:W-:Y:S08]  /*78840*/  HMMA.1688.F32.TF32 R248, R236.reuse, R70, R84 ;  /* 0x00000046ecf8723c */ /* 0x050ff00000081054 */
[C---:B------:R-:W-:Y:S08]  /*78850*/  HMMA.1688.F32.TF32 R84, R236.reuse, R102, R52 ;  /* 0x00000066ec54723c */ /* 0x040ff00000081034 */
[C---:B------:R-:W-:Y:S07]  /*78860*/  HMMA.1688.F32.TF32 R52, R236.reuse, R110, R60 ;  /* 0x0000006eec34723c */ /* 0x040fee000008103c */
        /* <DEDUP_REMOVED lines=9> */
[----:B------:R-:W-:Y:S01]  /*78900*/  STL.64 [R1+0xb18], R54 ;  /* 0x000b183601007387 */ /* 0x000fe20000100a00 */
[C---:B-1----:R-:W-:Y:S03]  /*78910*/  HMMA.1688.F32.TF32 R48, R236.reuse, R118, R44 ;  /* 0x00000076ec30723c */ /* 0x042fe6000008102c */
[----:B------:R-:W-:Y:S04]  /*78920*/  STL.64 [R1+0xb00], R40 ;  /* 0x000b002801007387 */ /* 0x000fe80000100a00 */
[----:B------:R1:W-:Y:S01]  /*78930*/  STL.64 [R1+0xb08], R42 ;  /* 0x000b082a01007387 */ /* 0x0003e20000100a00 */
[C---:B------:R-:W-:Y:S08]  /*78940*/  HMMA.1688.F32.TF32 R44, R236.reuse, R122, R64 ;  /* 0x0000007aec2c723c */ /* 0x040ff00000081040 */
[----:B-1----:R-:W-:Y:S07]  /*78950*/  HMMA.1688.F32.TF32 R40, R236, R126, R72 ;  /* 0x0000007eec28723c */ /* 0x002fee0000081048 */
        /* <DEDUP_REMOVED lines=16> */
[----:B--2---:R-:W-:Y:S01]  /*78a60*/  HMMA.1688.F32.TF32 R44, R240, R22, R136 ;  /* 0x00000016f02c723c */ /* 0x004fe20000081088 */
[----:B------:R-:W-:-:S02]  /*78a70*/  IMAD.MOV.U32 R247, RZ, RZ, R2 ;  /* 0x000000fffff77224 */ /* 0x000fc400078e0002 */
[----:B------:R-:W-:Y:S04]  /*78a80*/  LDS R136, [R21+0x86380] ;  /* 0x0863800015887984 */ /* 0x000fe80000000800 */
[----:B------:R-:W-:Y:S01]  /*78a90*/  LDS R138, [R21+0x87380] ;  /* 0x08738000158a7984 */ /* 0x000fe20000000800 */
[C---:B-1----:R-:W-:Y:S03]  /*78aa0*/  HMMA.1688.F32.TF32 R40, R240.reuse, R26, R132 ;  /* 0x0000001af028723c */ /* 0x042fe60000081084 */
[----:B------:R-:W-:Y:S04]  /*78ab0*/  LDS R137, [R0+0x86380] ;  /* 0x0863800000897984 */ /* 0x000fe80000000800 */
[----:B------:R-:W1:Y:S04]  /*78ac0*/  LDS R139, [R0+0x87380] ;  /* 0x08738000008b7984 */ /* 0x000e680000000800 */
        /* <DEDUP_REMOVED lines=9> */
[C---:B---3--:R-:W-:Y:S03]  /*78b60*/  HMMA.1688.F32.TF32 R40, R240.reuse, R98, R156 ;  /* 0x00000062f028723c */ /* 0x048fe6000008109c */
[----:B------:R-:W-:Y:S04]  /*78b70*/  LDS R132, [R252+0x88000] ;  /* 0x08800000fc847984 */ /* 0x000fe80000000800 */
[----:B------:R-:W-:Y:S01]  /*78b80*/  LDS R134, [R252+0x89000] ;  /* 0x08900000fc867984 */ /* 0x000fe20000000800 */
[C---:B--2---:R-:W-:Y:S03]  /*78b90*/  HMMA.1688.F32.TF32 R36, R240.reuse, R102, R152 ;  /* 0x00000066f024723c */ /* 0x044fe60000081098 */
[----:B------:R-:W-:Y:S04]  /*78ba0*/  LDS R133, [R3+0x88000] ;  /* 0x0880000003857984 */ /* 0x000fe80000000800 */
[----:B------:R-:W-:Y:S04]  /*78bb0*/  LDS R135, [R3+0x89000] ;  /* 0x0890000003877984 */ /* 0x000fe80000000800 */
        /* <DEDUP_REMOVED lines=19> */
[----:B--2---:R-:W-:Y:S03]  /*78cf0*/  HMMA.1688.F32.TF32 R36, R240, R126, R208 ;  /* 0x0000007ef024723c */ /* 0x004fe600000810d0 */
[----:B------:R-:W-:Y:S04]  /*78d00*/  LDS R128, [R21+0x88000] ;  /* 0x0880000015807984 */ /* 0x000fe80000000800 */
[----:B------:R-:W-:Y:S04]  /*78d10*/  LDS R130, [R21+0x89000] ;  /* 0x0890000015827984 */ /* 0x000fe80000000800 */
        /* <DEDUP_REMOVED lines=42> */
[----:B------:R-:W-:Y:S04]  /*78fc0*/  STL.64 [R1+0xd90], R32 ;  /* 0x000d902001007387 */ /* 0x000fe80000100a00 */
[----:B------:R2:W-:Y:S02]  /*78fd0*/  STL.64 [R1+0xd98], R34 ;  /* 0x000d982201007387 */ /* 0x0005e40000100a00 */
[C---:B--2---:R-:W-:Y:S08]  /*78fe0*/  HMMA.1688.F32.TF32 R32, R232.reuse, R118, R188 ;  /* 0x00000076e820723c */ /* 0x044ff000000810bc */
[C---:B------:R-:W-:Y:S01]  /*78ff0*/  HMMA.1688.F32.TF32 R36, R232.reuse, R122, R192 ;  /* 0x0000007ae824723c */ /* 0x040fe200000810c0 */
[----:B------:R-:W-:Y:S04]  /*79000*/  LDS R192, [R252+0x88100] ;  /* 0x08810000fcc07984 */ /* 0x000fe80000000800 */
[----:B------:R-:W-:Y:S04]  /*79010*/  LDS R194, [R252+0x89100] ;  /* 0x08910000fcc27984 */ /* 0x000fe80000000800 */
[----:B------:R-:W-:Y:S04]  /*79020*/  LDS R193, [R3+0x88100] ;  /* 0x0881000003c17984 */ /* 0x000fe80000000800 */
[----:B------:R-:W-:Y:S04]  /*79030*/  LDS R195, [R3+0x89100] ;  /* 0x0891000003c37984 */ /* 0x000fe80000000800 */
[----:B------:R-:W-:Y:S04]  /*79040*/  STL.64 [R1+0xd80], R32 ;  /* 0x000d802001007387 */ /* 0x000fe80000100a00 */
[----:B------:R2:W-:Y:S04]  /*79050*/  STL.64 [R1+0xd88], R34 ;  /* 0x000d882201007387 */ /* 0x0005e80000100a00 */
[----:B------:R-:W3:Y:S01]  /*79060*/  LDL.LU R248, [R1+0x1420] ;  /* 0x0014200001f87983 */ /* 0x000ee20000300800 */
[----:B--2---:R-:W-:Y:S03]  /*79070*/  HMMA.1688.F32.TF32 R32, R232, R126, R196 ;  /* 0x0000007ee820723c */ /* 0x004fe600000810c4 */
[----:B------:R-:W-:Y:S04]  /*79080*/  STL.64 [R1+0xd60], R36 ;  /* 0x000d602401007387 */ /* 0x000fe80000100a00 */
[----:B------:R-:W-:Y:S11]  /*79090*/  STL.64 [R1+0xd68], R38 ;  /* 0x000d682601007387 */ /* 0x000ff60000100a00 */
[----:B------:R-:W-:Y:S05]  /*790a0*/  @!UPT UIADD3 URZ, URZ, URZ, URZ ;  /* 0x0000003f3f3ff290 */ /* 0x000fea000fffe03f */
[----:B------:R-:W-:Y:S04]  /*790b0*/  STL.64 [R1+0xa20], R32 ;  /* 0x000a202001007387 */ /* 0x000fe80000100a00 */
[----:B------:R-:W-:Y:S04]  /*790c0*/  STL.64 [R1+0xa28], R34 ;  /* 0x000a282201007387 */ /* 0x000fe80000100a00 */
[----:B------:R-:W3:Y:S04]  /*790d0*/  LDL.LU R249, [R1+0x1424] ;  /* 0x0014240001f97983 */ /* 0x000ee80000300800 */
[----:B------:R-:W3:Y:S04]  /*790e0*/  LDL.LU R250, [R1+0x1428] ;  /* 0x0014280001fa7983 */ /* 0x000ee80000300800 */
[----:B------:R-:W3:Y:S04]  /*790f0*/  LDL.LU R251, [R1+0x142c] ;  /* 0x00142c0001fb7983 */ /* 0x000ee80000300800 */
[----:B------:R-:W2:Y:S04]  /*79100*/  LDL.LU R244, [R1+0x1430] ;  /* 0x0014300001f47983 */ /* 0x000ea80000300800 */
[----:B------:R-:W2:Y:S04]  /*79110*/  LDL.LU R245, [R1+0x1434] ;  /* 0x0014340001f57983 */ /* 0x000ea80000300800 */
[----:B------:R-:W2:Y:S04]  /*79120*/  LDL.LU R246, [R1+0x1438] ;  /* 0x0014380001f67983 */ /* 0x000ea80000300800 */
[----:B------:R-:W4:Y:S04]  /*79130*/  LDL.LU R2, [R1+0x4b70] ;  /* 0x004b700001027983 */ /* 0x000f280000300800 */
[----:B------:R-:W2:Y:S04]  /*79140*/  LDL.LU R236, [R1+0x1440] ;  /* 0x0014400001ec7983 */ /* 0x000ea80000300800 */
[----:B------:R-:W2:Y:S04]  /*79150*/  LDL.LU R237, [R1+0x1444] ;  /* 0x0014440001ed7983 */ /* 0x000ea80000300800 */
[----:B------:R-:W2:Y:S04]  /*79160*/  LDL.LU R238, [R1+0x1448] ;  /* 0x0014480001ee7983 */ /* 0x000ea80000300800 */
[----:B------:R-:W2:Y:S04]  /*79170*/  LDL.LU R239, [R1+0x144c] ;  /* 0x00144c0001ef7983 */ /* 0x000ea80000300800 */
[----:B------:R-:W1:Y:S04]  /*79180*/  LDL.LU R212, [R1+0x1450] ;  /* 0x0014500001d47983 */ /* 0x000e680000300800 */
[----:B------:R-:W1:Y:S04]  /*79190*/  LDL.LU R213, [R1+0x1454] ;  /* 0x0014540001d57983 */ /* 0x000e680000300800 */
[----:B------:R-:W1:Y:S01]  /*791a0*/  LDL.LU R214, [R1+0x1458] ;  /* 0x0014580001d67983 */ /* 0x000e620000300800 */
[----:B----4-:R-:W-:-:S03]  /*791b0*/  IMAD.MOV.U32 R215, RZ, RZ, R2 ;  /* 0x000000ffffd77224 */ /* 0x010fc600078e0002 */
[----:B------:R-:W4:Y:S04]  /*791c0*/  LDL.LU R2, [R1+0x4b6c] ;  /* 0x004b6c0001027983 */ /* 0x000f280000300800 */
[----:B------:R-:W2:Y:S04]  /*791d0*/  LDL.LU R156, [R1+0x1460] ;  /* 0x00146000019c7983 */ /* 0x000ea80000300800 */
[----:B------:R-:W2:Y:S04]  /*791e0*/  LDL.LU R157, [R1+0x1464] ;  /* 0x00146400019d7983 */ /* 0x000ea80000300800 */
[----:B------:R-:W2:Y:S04]  /*791f0*/  LDL.LU R158, [R1+0x1468] ;  /* 0x00146800019e7983 */ /* 0x000ea80000300800 */
[----:B------:R-:W2:Y:S04]  /*79200*/  LDL.LU R159, [R1+0x146c] ;  /* 0x00146c00019f7983 */ /* 0x000ea80000300800 */
[----:B------:R-:W3:Y:S01]  /*79210*/  LDL.LU R152, [R1+0x1470] ;  /* 0x0014700001987983 */ /* 0x000ee20000300800 */
[----:B----4-:R-:W-:-:S03]  /*79220*/  IMAD.MOV.U32 R153, RZ, RZ, R2 ;  /* 0x000000ffff997224 */ /* 0x010fc600078e0002 */
[----:B------:R-:W4:Y:S04]  /*79230*/  LDL.LU R2, [R1+0x4b68] ;  /* 0x004b680001027983 */ /* 0x000f280000300800 */
[----:B------:R-:W3:Y:S04]  /*79240*/  LDL.LU R154, [R1+0x1478] ;  /* 0x00147800019a7983 */ /* 0x000ee80000300800 */
[----:B------:R-:W3:Y:S01]  /*79250*/  LDL.LU R155, [R1+0x147c] ;  /* 0x00147c00019b7983 */ /* 0x000ee20000300800 */
[C---:B-1----:R-:W-:Y:S08]  /*79260*/  HMMA.1688.F32.TF32 R140, R136.reuse, R14, R212 ;  /* 0x0000000e888c723c */ /* 0x042ff000000810d4 */
[C---:B--2---:R-:W-:Y:S01]  /*79270*/  HMMA.1688.F32.TF32 R144, R136.reuse, R10, R156 ;  /* 0x0000000a8890723c */ /* 0x044fe2000008109c */
[----:B----4-:R-:W1:Y:S04]  /*79280*/  LDSM.16.M88.4 R32, [R2+0x80] ;  /* 0x000080000220783b */ /* 0x010e680000000200 */
[----:B------:R-:W2:Y:S04]  /*79290*/  LDSM.16.M88.4 R52, [R2+0x4080] ;  /* 0x004080000234783b */ /* 0x000ea80000000200 */
[----:B------:R-:W4:Y:S04]  /*792a0*/  LDSM.16.M88.4 R216, [R2+0x8080] ;  /* 0x0080800002d8783b */ /* 0x000f280000000200 */
[----:B------:R-:W1:Y:S04]  /*792b0*/  LDSM.16.M88.4 R92, [R2+0xc080] ;  /* 0x00c08000025c783b */ /* 0x000e680000000200 */
[----:B------:R-:W1:Y:S04]  /*792c0*/  LDSM.16.M88.4 R88, [R2+0x10080] ;  /* 0x010080000258783b */ /* 0x000e680000000200 */
[----:B------:R-:W1:Y:S04]  /*792d0*/  LDSM.16.M88.4 R84, [R2+0x14080] ;  /* 0x014080000254783b */ /* 0x000e680000000200 */
[----:B------:R-:W1:Y:S04]  /*792e0*/  LDSM.16.M88.4 R80, [R2+0x18080] ;  /* 0x018080000250783b */ /* 0x000e680000000200 */
[----:B------:R-:W2:Y:S04]  /*792f0*/  LDSM.16.M88.4 R76, [R2+0x1c080] ;  /* 0x01c08000024c783b */ /* 0x000ea80000000200 */
[----:B------:R-:W2:Y:S04]  /*79300*/  LDSM.16.M88.4 R64, [R2+0x20080] ;  /* 0x020080000240783b */ /* 0x000ea80000000200 */
[----:B------:R-:W3:Y:S04]  /*79310*/  LDSM.16.M88.4 R60, [R2+0x24080] ;  /* 0x02408000023c783b */ /* 0x000ee80000000200 */
[----:B------:R-:W3:Y:S04]  /*79320*/  LDSM.16.M88.4 R56, [R2+0x28080] ;  /* 0x028080000238783b */ /* 0x000ee80000000200 */
[----:B------:R-:W3:Y:S04]  /*79330*/  LDSM.16.M88.4 R36, [R2+0x2c080] ;  /* 0x02c080000224783b */ /* 0x000ee80000000200 */
[----:B------:R-:W3:Y:S04]  /*79340*/  LDSM.16.M88.4 R40, [R2+0x30080] ;  /* 0x030080000228783b */ /* 0x000ee80000000200 */
[----:B------:R-:W3:Y:S04]  /*79350*/  LDSM.16.M88.4 R44, [R2+0x34080] ;  /* 0x03408000022c783b */ /* 0x000ee80000000200 */
[----:B------:R-:W3:Y:S04]  /*79360*/  LDSM.16.M88.4 R48, [R2+0x38080] ;  /* 0x038080000230783b */ /* 0x000ee80000000200 */
[----:B------:R-:W3:Y:S04]  /*79370*/  LDSM.16.M88.4 R72, [R2+0x3c080] ;  /* 0x03c080000248783b */ /* 0x000ee80000000200 */
[----:B-1----:R-:W-:Y:S04]  /*79380*/  STL [R1+0x4afc], R34 ;  /* 0x004afc2201007387 */ /* 0x002fe80000100800 */
[----:B------:R-:W-:Y:S04]  /*79390*/  STL [R1+0x4af8], R35 ;  /* 0x004af82301007387 */ /* 0x000fe80000100800 */
[----:B--2---:R-:W-:Y:S04]  /*793a0*/  STL [R1+0x4b04], R54 ;  /* 0x004b043601007387 */ /* 0x004fe80000100800 */
[----:B------:R-:W-:Y:S04]  /*793b0*/  STL [R1+0x4b00], R55 ;  /* 0x004b003701007387 */ /* 0x000fe80000100800 */
[----:B----4-:R-:W-:Y:S04]  /*793c0*/  STL [R1+0x4a80], R218 ;  /* 0x004a80da01007387 */ /* 0x010fe80000100800 */
[----:B------:R-:W-:Y:S04]  /*793d0*/  STL [R1+0x4a7c], R219 ;  /* 0x004a7cdb01007387 */ /* 0x000fe80000100800 */
[----:B------:R-:W-:Y:S04]  /*793e0*/  STL [R1+0x4a6c], R94 ;  /* 0x004a6c5e01007387 */ /* 0x000fe80000100800 */
[----:B------:R-:W-:Y:S01]  /*793f0*/  STL [R1+0x4a68], R95 ;  /* 0x004a685f01007387 */ /* 0x000fe20000100800 */
[C---:B---3--:R-:W-:Y:S03]  /*79400*/  HMMA.1688.F32.TF32 R148, R136.reuse, R6, R152 ;  /* 0x000000068894723c */ /* 0x048fe60000081098 */
        /* <DEDUP_REMOVED lines=25> */
[----:B------:R-:W2:Y:S04]  /*795a0*/  LDL.LU R0, [R1+0x4b64] ;  /* 0x004b640001007983 */ /* 0x000ea80000300800 */
[----:B------:R-:W-:Y:S04]  /*795b0*/  STL.64 [R1+0xa10], R148 ;  /* 0x000a109401007387 */ /* 0x000fe80000100a00 */
[----:B------:R1:W-:Y:S04]  /*795c0*/  STL.64 [R1+0xa18], R150 ;  /* 0x000a189601007387 */ /* 0x0003e80000100a00 */
[----:B------:R-:W-:Y:S04]  /*795d0*/  STL.64 [R1+0xa00], R144 ;  /* 0x000a009001007387 */ /* 0x000fe80000100a00 */
[----:B------:R3:W-:Y:S01]  /*795e0*/  STL.64 [R1+0xa08], R146 ;  /* 0x000a089201007387 */ /* 0x0007e20000100a00 */
[C---:B-1----:R-:W-:Y:S03]  /*795f0*/  HMMA.1688.F32.TF32 R148, R136.reuse, R18, R236 ;  /* 0x000000128894723c */ /* 0x042fe600000810ec */
[----:B------:R-:W-:Y:S04]  /*79600*/  STL.64 [R1+0x9e0], R140 ;  /* 0x0009e08c01007387 */ /* 0x000fe80000100a00 */
[----:B------:R1:W-:Y:S01]  /*79610*/  STL.64 [R1+0x9e8], R142 ;  /* 0x0009e88e01007387 */ /* 0x0003e20000100a00 */
[C---:B---3--:R-:W-:Y:S08]  /*79620*/  HMMA.1688.F32.TF32 R144, R136.reuse, R22, R244 ;  /* 0x000000168890723c */ /* 0x048ff000000810f4 */
[C---:B-1----:R-:W-:Y:S07]  /*79630*/  HMMA.1688.F32.TF32 R140, R136.reuse, R26, R248 ;  /* 0x0000001a888c723c */ /* 0x042fee00000810f8 */
[----:B------:R-:W-:Y:S04]  /*79640*/  STL.64 [R1+0x9c0], R148 ;  /* 0x0009c09401007387 */ /* 0x000fe80000100a00 */
[----:B------:R-:W-:Y:S04]  /*79650*/  STL.64 [R1+0x9c8], R150 ;  /* 0x0009c89601007387 */ /* 0x000fe80000100a00 */
[----:B------:R-:W3:Y:S04]  /*79660*/  LDL.LU R224, [R1+0x370] ;  /* 0x0003700001e07983 */ /* 0x000ee80000300800 */
[----:B------:R-:W-:Y:S04]  /*79670*/  STL.64 [R1+0x9a0], R144 ;  /* 0x0009a09001007387 */ /* 0x000fe80000100a00 */
[----:B------:R1:W-:Y:S04]  /*79680*/  STL.64 [R1+0x9a8], R146 ;  /* 0x0009a89201007387 */ /* 0x0003e80000100a00 */
[----:B------:R-:W-:Y:S04]  /*79690*/  STL.64 [R1+0x920], R140 ;  /* 0x0009208c01007387 */ /* 0x000fe80000100a00 */
[----:B------:R4:W-:Y:S04]  /*796a0*/  STL.64 [R1+0x928], R142 ;  /* 0x0009288e01007387 */ /* 0x0009e80000100a00 */
[----:B------:R-:W3:Y:S04]  /*796b0*/  LDL.LU R225, [R1+0x374] ;  /* 0x0003740001e17983 */ /* 0x000ee80000300800 */
[----:B------:R-:W3:Y:S04]  /*796c0*/  LDL.LU R226, [R1+0x378] ;  /* 0x0003780001e27983 */ /* 0x000ee80000300800 */
[----:B------:R-:W3:Y:S04]  /*796d0*/  LDL.LU R227, [R1+0x37c] ;  /* 0x00037c0001e37983 */ /* 0x000ee80000300800 */
        /* <DEDUP_REMOVED lines=40> */
[C---:B-1----:R-:W-:Y:S08]  /*79960*/  HMMA.1688.F32.TF32 R144, R136.reuse, R70, R212 ;  /* 0x000000468890723c */ /* 0x042ff000000810d4 */
[C---:B--2---:R-:W-:Y:S08]  /*79970*/  HMMA.1688.F32.TF32 R148, R136.reuse, R30, R156 ;  /* 0x0000001e8894723c */ /* 0x044ff0000008109c */
[C---:B----4-:R-:W-:Y:S11]  /*79980*/  HMMA.1688.F32.TF32 R140, R136.reuse, R98, R248 ;  /* 0x00000062888c723c */ /* 0x050ff600000810f8 */
[----:B------:R-:W-:Y:S04]  /*79990*/  @!UPT UIADD3 URZ, URZ, URZ, URZ ;  /* 0x0000003f3f3ff290 */ /* 0x000fe8000fffe03f */
[----:B------:R-:W-:Y:S04]  /*799a0*/  STL.64 [R1+0x610], R148 ;  /* 0x0006109401007387 */ /* 0x000fe80000100a00 */
[----:B------:R-:W-:Y:S04]  /*799b0*/  STL.64 [R1+0x618], R150 ;  /* 0x0006189601007387 */ /* 0x000fe80000100a00 */
[----:B------:R-:W2:Y:S04]  /*799c0*/  LDL.LU R152, [R1+0x390] ;  /* 0x0003900001987983 */ /* 0x000ea80000300800 */
[----:B------:R-:W-:Y:S04]  /*799d0*/  STL.64 [R1+0x5f0], R144 ;  /* 0x0005f09001007387 */ /* 0x000fe80000100a00 */
[----:B------:R-:W-:Y:S04]  /*799e0*/  STL.64 [R1+0x5f8], R146 ;  /* 0x0005f89201007387 */ /* 0x000fe80000100a00 */
[----:B------:R-:W-:Y:S04]  /*799f0*/  STL.64 [R1+0x320], R140 ;  /* 0x0003208c01007387 */ /* 0x000fe80000100a00 */
[----:B------:R3:W-:Y:S04]  /*79a00*/  STL.64 [R1+0x328], R142 ;  /* 0x0003288e01007387 */ /* 0x0007e80000100a00 */
[----:B------:R-:W2:Y:S04]  /*79a10*/  LDL.LU R153, [R1+0x394] ;  /* 0x0003940001997983 */ /* 0x000ea80000300800 */
[----:B------:R-:W2:Y:S04]  /*79a20*/  LDL.LU R154, [R1+0x398] ;  /* 0x00039800019a7983 */ /* 0x000ea80000300800 */
[----:B------:R-:W2:Y:S04]  /*79a30*/  LDL.LU R155, [R1+0x39c] ;  /* 0x00039c00019b7983 */ /* 0x000ea80000300800 */
[----:B------:R-:W4:Y:S01]  /*79a40*/  LDL.LU R248, [R1+0x3a0] ;  /* 0x0003a00001f87983 */ /* 0x000f220000300800 */
[C---:B---3--:R-:W-:Y:S03]  /*79a50*/  HMMA.1688.F32.TF32 R140, R136.reuse, R106, R240 ;  /* 0x0000006a888c723c */ /* 0x048fe600000810f0 */
[----:B------:R-:W4:Y:S04]  /*79a60*/  LDL.LU R249, [R1+0x3a4] ;  /* 0x0003a40001f97983 */ /* 0x000f280000300800 */
[----:B------:R-:W4:Y:S04]  /*79a70*/  LDL.LU R250, [R1+0x3a8] ;  /* 0x0003a80001fa7983 */ /* 0x000f280000300800 */
[----:B------:R-:W4:Y:S04]  /*79a80*/  LDL.LU R251, [R1+0x3ac] ;  /* 0x0003ac0001fb7983 */ /* 0x000f280000300800 */
[----:B------:R-:W3:Y:S01]  /*79a90*/  LDL.LU R156, [R1+0x3b0] ;  /* 0x0003b000019c7983 */ /* 0x000ee20000300800 */
[C---:B------:R-:W-:Y:S03]  /*79aa0*/  HMMA.1688.F32.TF32 R144, R136.reuse, R102, R220 ;  /* 0x000000668890723c */ /* 0x040fe600000810dc */
        /* <DEDUP_REMOVED lines=8> */
[----:B------:R-:W-:Y:S04]  /*79b30*/  STL.64 [R1+0x300], R144 ;  /* 0x0003009001007387 */ /* 0x000fe80000100a00 */
[----:B------:R1:W-:Y:S04]  /*79b40*/  STL.64 [R1+0x308], R146 ;  /* 0x0003089201007387 */ /* 0x0003e80000100a00 */
[----:B------:R-:W-:Y:S04]  /*79b50*/  STL.64 [R1+0x2e0], R140 ;  /* 0x0002e08c01007387 */ /* 0x000fe80000100a00 */
[----:B------:R1:W-:Y:S02]  /*79b60*/  STL.64 [R1+0x2e8], R142 ;  /* 0x0002e88e01007387 */ /* 0x0003e40000100a00 */
[C---:B-1----:R-:W-:Y:S08]  /*79b70*/  HMMA.1688.F32.TF32 R144, R136.reuse, R114, R204 ;  /* 0x000000728890723c */ /* 0x042ff000000810cc */
[C---:B------:R-:W-:Y:S01]  /*79b80*/  HMMA.1688.F32.TF32 R140, R136.reuse, R118, R236 ;  /* 0x00000076888c723c */ /* 0x040fe200000810ec */
[----:B------:R-:W-:Y:S04]  /*79b90*/  STL.64 [R1+0x2c0], R148 ;  /* 0x0002c09401007387 */ /* 0x000fe80000100a00 */
[----:B------:R-:W-:Y:S04]  /*79ba0*/  STL.64 [R1+0x2c8], R150 ;  /* 0x0002c89601007387 */ /* 0x000fe80000100a00 */
[----:B------:R-:W3:Y:S06]  /*79bb0*/  LDL.LU R236, [R1+0x3d0] ;  /* 0x0003d00001ec7983 */ /* 0x000eec0000300800 */
[----:B------:R-:W-:Y:S04]  /*79bc0*/  STL.64 [R1+0x2a0], R144 ;  /* 0x0002a09001007387 */ /* 0x000fe80000100a00 */
[----:B------:R1:W-:Y:S04]  /*79bd0*/  STL.64 [R1+0x2a8], R146 ;  /* 0x0002a89201007387 */ /* 0x0003e80000100a00 */
[----:B------:R-:W-:Y:S04]  /*79be0*/  STL.64 [R1+0x100], R140 ;  /* 0x0001008c01007387 */ /* 0x000fe80000100a00 */
[----:B------:R1:W-:Y:S04]  /*79bf0*/  STL.64 [R1+0x108], R142 ;  /* 0x0001088e01007387 */ /* 0x0003e80000100a00 */
[----:B------:R-:W3:Y:S04]  /*79c00*/  LDL.LU R237, [R1+0x3d4] ;  /* 0x0003d40001ed7983 */ /* 0x000ee80000300800 */
[----:B------:R-:W3:Y:S04]  /*79c10*/  LDL.LU R238, [R1+0x3d8] ;  /* 0x0003d80001ee7983 */ /* 0x000ee80000300800 */
[----:B------:R-:W3:Y:S01]  /*79c20*/  LDL.LU R239, [R1+0x3dc] ;  /* 0x0003dc0001ef7983 */ /* 0x000ee20000300800 */
[C---:B-1----:R-:W-:Y:S08]  /*79c30*/  HMMA.1688.F32.TF32 R144, R136.reuse, R122, R200 ;  /* 0x0000007a8890723c */ /* 0x042ff000000810c8 */
[----:B------:R-:W-:Y:S08]  /*79c40*/  HMMA.1688.F32.TF32 R136, R136, R126, R224 ;  /* 0x0000007e8888723c */ /* 0x000ff000000810e0 */
[----:B------:R-:W-:Y:S07]  /*79c50*/  HMMA.1688.F32.TF32 R140, R132, R32, R244 ;  /* 0x00000020848c723c */ /* 0x000fee00000810f4 */
[----:B------:R-:W-:Y:S04]  /*79c60*/  STL.64 [R1+0x80], R144 ;  /* 0x0000809001007387 */ /* 0x000fe80000100a00 */
[----:B------:R-:W-:Y:S04]  /*79c70*/  STL.64 [R1+0x88], R146 ;  /* 0x0000889201007387 */ /* 0x000fe80000100a00 */
[----:B------:R-:W-:Y:S04]  /*79c80*/  STL.64 [R1+0x20], R136 ;  /* 0x0000208801007387 */ /* 0x000fe80000100a00 */
[----:B------:R2:W-:Y:S04]  /*79c90*/  STL.64 [R1+0x28], R138 ;  /* 0x0000288a01007387 */ /* 0x0005e80000100a00 */
[----:B------:R1:W-:Y:S04]  /*79ca0*/  STL.64 [R1+0x10], R140 ;  /* 0x0000108c01007387 */ /* 0x0003e80000100a00 */
[----:B------:R-:W3:Y:S04]  /*79cb0*/  LDL.LU R244, [R1+0x3e0] ;  /* 0x0003e00001f47983 */ /* 0x000ee80000300800 */
[----:B------:R-:W3:Y:S04]  /*79cc0*/  LDL.LU R245, [R1+0x3e4] ;  /* 0x0003e40001f57983 */ /* 0x000ee80000300800 */
[----:B------:R-:W3:Y:S01]  /*79cd0*/  LDL.LU R246, [R1+0x3e8] ;  /* 0x0003e80001f67983 */ /* 0x000ee20000300800 */
[----:B------:R-:W-:Y:S01]  /*79ce0*/  IMAD.MOV.U32 R247, RZ, RZ, R0 ;  /* 0x000000fffff77224 */ /* 0x000fe200078e0000 */
[----:B------:R-:W-:Y:S01]  /*79cf0*/  MOV R55, R143 ;  /* 0x0000008f00377202 */ /* 0x000fe20000000f00 */
[----:B------:R-:W-:-:S05]  /*79d00*/  IMAD.MOV.U32 R54, RZ, RZ, R142 ;  /* 0x000000ffff367224 */ /* 0x000fca00078e008e */
[----:B------:R-:W-:Y:S01]  /*79d10*/  STL [R1+0x4b18], R54 ;  /* 0x004b183601007387 */ /* 0x000fe20000100800 */
[C---:B--2---:R-:W-:Y:S11]  /*79d20*/  HMMA.1688.F32.TF32 R136, R132.reuse, R52, R152 ;  /* 0x000000348488723c */ /* 0x044ff60000081098 */
[----:B------:R-:W-:Y:S11]  /*79d30*/  @!UPT UIADD3 URZ, URZ, URZ, URZ ;  /* 0x0000003f3f3ff290 */ /* 0x000ff6000fffe03f */
[----:B------:R-:W-:Y:S02]  /*79d40*/  @!UPT UIADD3 URZ, URZ, URZ, URZ ;  /* 0x0000003f3f3ff290 */ /* 0x000fe4000fffe03f */
[----:B------:R-:W-:Y:S02]  /*79d50*/  IMAD.MOV.U32 R34, RZ, RZ, R136 ;  /* 0x000000ffff227224 */ /* 0x000fe400078e0088 */
[----:B------:R-:W-:Y:S02]  /*79d60*/  IMAD.MOV.U32 R35, RZ, RZ, R137 ;  /* 0x000000ffff237224 */ /* 0x000fe400078e0089 */
[----:B------:R-:W-:Y:S02]  /*79d70*/  IMAD.MOV.U32 R2, RZ, RZ, R138 ;  /* 0x000000ffff027224 */ /* 0x000fe400078e008a */
[----:B------:R-:W-:Y:S01]  /*79d80*/  IMAD.MOV.U32 R0, RZ, RZ, R139 ;  /* 0x000000ffff007224 */ /* 0x000fe200078e008b */
[C---:B----4-:R-:W-:Y:S08]  /*79d90*/  HMMA.1688.F32.TF32 R248, R132.reuse, R216, R248 ;  /* 0x000000d884f8723c */ /* 0x050ff000000810f8 */
[C---:B---3--:R-:W-:Y:S08]  /*79da0*/  HMMA.1688.F32.TF32 R136, R132.reuse, R88, R212 ;  /* 0x000000588488723c */ /* 0x048ff000000810d4 */
[----:B-1----:R-:W-:Y:S07]  /*79db0*/  HMMA.1688.F32.TF32 R140, R132, R92, R156 ;  /* 0x0000005c848c723c */ /* 0x002fee000008109c */
[----:B------:R1:W-:Y:S04]  /*79dc0*/  STL [R1+0x4ac4], R248 ;  /* 0x004ac4f801007387 */ /* 0x0003e80000100800 */
[----:B------:R2:W-:Y:S05]  /*79dd0*/  STL [R1+0x4ac0], R249 ;  /* 0x004ac0f901007387 */ /* 0x0005ea0000100800 */
[----:B------:R-:W-:Y:S01]  /*79de0*/  MOV R38, R136 ;  /* 0x0000008800267202 */ /* 0x000fe20000000f00 */
[----:B------:R-:W-:-:S02]  /*79df0*/  IMAD.MOV.U32 R39, RZ, RZ, R137 ;  /* 0x000000ffff277224 */ /* 0x000fc400078e0089 */
[----:B------:R-:W-:Y:S02]  /*79e00*/  IMAD.MOV.U32 R58, RZ, RZ, R138 ;  /* 0x000000ffff3a7224 */ /* 0x000fe400078e008a */
[----:B------:R-:W-:Y:S01]  /*79e10*/  IMAD.MOV.U32 R59, RZ, RZ, R139 ;  /* 0x000000ffff3b7224 */ /* 0x000fe200078e008b */
[----:B------:R3:W-:Y:S04]  /*79e20*/  STL [R1+0x4abc], R250 ;  /* 0x004abcfa01007387 */ /* 0x0007e80000100800 */
[----:B------:R4:W-:Y:S04]  /*79e30*/  STL [R1+0x4ab8], R251 ;  /* 0x004ab8fb01007387 */ /* 0x0009e80000100800 */
[----:B------:R-:W-:Y:S04]  /*79e40*/  STL.64 [R1+0x70], R140 ;  /* 0x0000708c01007387 */ /* 0x000fe80000100a00 */
[----:B------:R-:W-:Y:S04]  /*79e50*/  STL.64 [R1+0x78], R142 ;  /* 0x0000788e01007387 */ /* 0x000fe80000100a00 */
[----:B------:R1:W-:Y:S04]  /*79e60*/  STL [R1+0x4ad4], R59 ;  /* 0x004ad43b01007387 */ /* 0x0003e80000100800 */
[----:B------:R1:W-:Y:S01]  /*79e70*/  STL [R1+0x4ad0], R58 ;  /* 0x004ad03a01007387 */ /* 0x0003e20000100800 */
[----:B------:R-:W-:Y:S03]  /*79e80*/  HMMA.1688.F32.TF32 R136, R132, R84, R236 ;  /* 0x000000548488723c */ /* 0x000fe600000810ec */
[----:B------:R1:W-:Y:S04]  /*79e90*/  STL [R1+0x4acc], R39 ;  /* 0x004acc2701007387 */ /* 0x0003e80000100800 */
[----:B------:R1:W-:Y:S04]  /*79ea0*/  STL [R1+0x4ac8], R38 ;  /* 0x004ac82601007387 */ /* 0x0003e80000100800 */
[----:B------:R-:W2:Y:S04]  /*79eb0*/  LDL.LU R236, [R1+0x3f0] ;  /* 0x0003f00001ec7983 */ /* 0x000ea80000300800 */
[----:B------:R-:W2:Y:S04]  /*79ec0*/  LDL.LU R237, [R1+0x3f4] ;  /* 0x0003f40001ed7983 */ /* 0x000ea80000300800 */
[----:B------:R-:W2:Y:S04]  /*79ed0*/  LDL.LU R238, [R1+0x3f8] ;  /* 0x0003f80001ee7983 */ /* 0x000ea80000300800 */
[----:B------:R-:W2:Y:S01]  /*79ee0*/  LDL.LU R239, [R1+0x3fc] ;  /* 0x0003fc0001ef7983 */ /* 0x000ea20000300800 */
[----:B------:R-:W-:Y:S01]  /*79ef0*/  IMAD.MOV.U32 R43, RZ, RZ, R139 ;  /* 0x000000ffff2b7224 */ /* 0x000fe200078e008b */
[----:B------:R-:W-:Y:S01]  /*79f00*/  MOV R42, R138 ;  /* 0x0000008a002a7202 */ /* 0x000fe20000000f00 */
[----:B------:R-:W-:-:S02]  /*79f10*/  IMAD.MOV.U32 R47, RZ, RZ, R137 ;  /* 0x000000ffff2f7224 */ /* 0x000fc400078e0089 */
[----:B------:R-:W-:Y:S01]  /*79f20*/  IMAD.MOV.U32 R46, RZ, RZ, R136 ;  /* 0x000000ffff2e7224 */ /* 0x000fe200078e0088 */
[----:B------:R1:W-:Y:S04]  /*79f30*/  STL [R1+0x4ae4], R43 ;  /* 0x004ae42b01007387 */ /* 0x0003e80000100800 */
[----:B------:R1:W-:Y:S04]  /*79f40*/  STL [R1+0x4ae0], R42 ;  /* 0x004ae02a01007387 */ /* 0x0003e80000100800 */
[----:B------:R1:W-:Y:S04]  /*79f50*/  STL [R1+0x4adc], R47 ;  /* 0x004adc2f01007387 */ /* 0x0003e80000100800 */
[----:B------:R1:W-:Y:S04]  /*79f60*/  STL [R1+0x4ad8], R46 ;  /* 0x004ad82e01007387 */ /* 0x0003e80000100800 */
[----:B------:R-:W3:Y:S04]  /*79f70*/  LDL.LU R156, [R1+0x440] ;  /* 0x00044000019c7983 */ /* 0x000ee80000300800 */
[----:B------:R-:W4:Y:S01]  /*79f80*/  LDL.LU R157, [R1+0x444] ;  /* 0x00044400019d7983 */ /* 0x000f220000300800 */
[----:B------:R-:W-:Y:S03]  /*79f90*/  HMMA.1688.F32.TF32 R136, R132, R80, R244 ;  /* 0x000000508488723c */ /* 0x000fe600000810f4 */
        /* <DEDUP_REMOVED lines=20> */
[----:B------:R-:W-:Y:S02]  /*7a0e0*/  IMAD.MOV.U32 R66, RZ, RZ, R138 ;  /* 0x000000ffff427224 */ /* 0x000fe400078e008a */
[----:B------:R-:W-:-:S05]  /*7a0f0*/  IMAD.MOV.U32 R67, RZ, RZ, R139 ;  /* 0x000000ffff437224 */ /* 0x000fca00078e008b */
[----:B------:R1:W-:Y:S04]  /*7a100*/  STL [R1+0x4af4], R67 ;  /* 0x004af44301007387 */ /* 0x0003e80000100800 */
[----:B------:R1:W-:Y:S04]  /*7a110*/  STL [R1+0x4af0], R66 ;  /* 0x004af04201007387 */ /* 0x0003e80000100800 */
[----:B------:R1:W-:Y:S04]  /*7a120*/  STL [R1+0x4aec], R63 ;  /* 0x004aec3f01007387 */ /* 0x0003e80000100800 */
[----:B------:R1:W-:Y:S04]  /*7a130*/  STL [R1+0x4ae8], R62 ;  /* 0x004ae83e01007387 */ /* 0x0003e80000100800 */
[----:B------:R-:W4:Y:S04]  /*7a140*/  LDL.LU R212, [R1+0x450] ;  /* 0x0004500001d47983 */ /* 0x000f280000300800 */
[----:B------:R-:W4:Y:S04]  /*7a150*/  LDL.LU R213, [R1+0x454] ;  /* 0x0004540001d57983 */ /* 0x000f280000300800 */
[----:B------:R-:W4:Y:S04]  /*7a160*/  LDL.LU R214, [R1+0x458] ;  /* 0x0004580001d67983 */ /* 0x000f280000300800 */
[----:B------:R-:W4:Y:S01]  /*7a170*/  LDL.LU R215, [R1+0x45c] ;  /* 0x00045c0001d77983 */ /* 0x000f220000300800 */
[----:B--2---:R-:W-:Y:S03]  /*7a180*/  HMMA.1688.F32.TF32 R136, R132, R76, R236 ;  /* 0x0000004c8488723c */ /* 0x004fe600000810ec */
[----:B------:R-:W2:Y:S04]  /*7a190*/  LDL.LU R236, [R1+0x470] ;  /* 0x0004700001ec7983 */ /* 0x000ea80000300800 */
[----:B------:R-:W2:Y:S04]  /*7a1a0*/  LDL.LU R237, [R1+0x474] ;  /* 0x0004740001ed7983 */ /* 0x000ea80000300800 */
[----:B------:R-:W2:Y:S04]  /*7a1b0*/  LDL.LU R238, [R1+0x478] ;  /* 0x0004780001ee7983 */ /* 0x000ea80000300800 */
[----:B------:R-:W2:Y:S09]  /*7a1c0*/  LDL.LU R239, [R1+0x47c] ;  /* 0x00047c0001ef7983 */ /* 0x000eb20000300800 */
[----:B-1----:R-:W-:Y:S01]  /*7a1d0*/  MOV R248, R136 ;  /* 0x0000008800f87202 */ /* 0x002fe20000000f00 */
[----:B------:R-:W-:-:S02]  /*7a1e0*/  IMAD.MOV.U32 R249, RZ, RZ, R137 ;  /* 0x000000fffff97224 */ /* 0x000fc400078e0089 */
[----:B---3--:R-:W-:Y:S02]  /*7a1f0*/  IMAD.MOV.U32 R250, RZ, RZ, R138 ;  /* 0x000000fffffa7224 */ /* 0x008fe400078e008a */
[----:B----4-:R-:W-:Y:S02]  /*7a200*/  IMAD.MOV.U32 R251, RZ, RZ, R139 ;  /* 0x000000fffffb7224 */ /* 0x010fe400078e008b */
[C---:B------:R-:W-:Y:S11]  /*7a210*/  HMMA.1688.F32.TF32 R136, R132.reuse, R60, R200 ;  /* 0x0000003c8488723c */ /* 0x040ff600000810c8 */
[----:B------:R-:W-:Y:S11]  /*7a220*/  @!UPT UIADD3 URZ, URZ, URZ, URZ ;  /* 0x0000003f3f3ff290 */ /* 0x000ff6000fffe03f */
[----:B------:R-:W-:Y:S02]  /*7a230*/  @!UPT UIADD3 URZ, URZ, URZ, URZ ;  /* 0x0000003f3f3ff290 */ /* 0x000fe4000fffe03f */
[----:B------:R-:W-:Y:S01]  /*7a240*/  IMAD.MOV.U32 R78, RZ, RZ, R136 ;  /* 0x000000ffff4e7224 */ /* 0x000fe200078e0088 */
[----:B------:R-:W-:Y:S01]  /*7a250*/  MOV R219, R138 ;  /* 0x0000008a00db7202 */ /* 0x000fe20000000f00 */
[----:B------:R-:W-:Y:S02]  /*7a260*/  IMAD.MOV.U32 R218, RZ, RZ, R137 ;  /* 0x000000ffffda7224 */ /* 0x000fe400078e0089 */
[----:B------:R-:W-:Y:S02]  /*7a270*/  IMAD.MOV.U32 R79, RZ, RZ, R139 ;  /* 0x000000ffff4f7224 */ /* 0x000fe400078e008b */
[C---:B------:R-:W-:Y:S08]  /*7a280*/  HMMA.1688.F32.TF32 R136, R132.reuse, R56, R224 ;  /* 0x000000388488723c */ /* 0x040ff000000810e0 */
[C---:B------:R-:W-:Y:S11]  /*7a290*/  HMMA.1688.F32.TF32 R244, R132.reuse, R64, R244 ;  /* 0x0000004084f4723c */ /* 0x040ff600000810f4 */
[----:B------:R-:W-:Y:S05]  /*7a2a0*/  @!UPT UIADD3 URZ, URZ, URZ, URZ ;  /* 0x0000003f3f3ff290 */ /* 0x000fea000fffe03f */
[----:B------:R-:W-:Y:S02]  /*7a2b0*/  IMAD.MOV.U32 R82, RZ, RZ, R136 ;  /* 0x000000ffff527224 */ /* 0x000fe400078e0088 */
[----:B------:R-:W-:Y:S02]  /*7a2c0*/  IMAD.MOV.U32 R83, RZ, RZ, R137 ;  /* 0x000000ffff537224 */ /* 0x000fe400078e0089 */
[----:B------:R-:W-:Y:S02]  /*7a2d0*/  IMAD.MOV.U32 R94, RZ, RZ, R138 ;  /* 0x000000ffff5e7224 */ /* 0x000fe400078e008a */
[----:B------:R-:W-:Y:S02]  /*7a2e0*/  IMAD.MOV.U32 R95, RZ, RZ, R139 ;  /* 0x000000ffff5f7224 */ /* 0x000fe400078e008b */
[----:B------:R-:W-:Y:S01]  /*7a2f0*/  HMMA.1688.F32.TF32 R136, R132, R36, R152 ;  /* 0x000000248488723c */ /* 0x000fe20000081098 */
[----:B------:R-:W-:Y:S04]  /*7a300*/  STL.64 [R1+0x4b10], R250 ;  /* 0x004b10fa01007387 */ /* 0x000fe80000100a00 */
[----:B------:R-:W-:Y:S04]  /*7a310*/  STL.64 [R1+0x4b08], R248 ;  /* 0x004b08f801007387 */ /* 0x000fe80000100a00 */
[----:B------:R-:W-:Y:S04]  /*7a320*/  STL.64 [R1+0x4b28], R246 ;  /* 0x004b28f601007387 */ /* 0x000fe80000100a00 */
[----:B------:R-:W-:Y:S04]  /*7a330*/  STL.64 [R1+0x4b20], R244 ;  /* 0x004b20f401007387 */ /* 0x000fe80000100a00 */
[----:B------:R-:W3:Y:S07]  /*7a340*/  LDL R54, [R1+0xb34] ;  /* 0x000b340001367983 */ /* 0x000eee0000100800 */
[----:B------:R-:W-:Y:S01]  /*7a350*/  MOV R59, R136 ;  /* 0x00000088003b7202 */ /* 0x000fe20000000f00 */
[----:B------:R-:W-:-:S02]  /*7a360*/  IMAD.MOV.U32 R58, RZ, RZ, R137 ;  /* 0x000000ffff3a7224 */ /* 0x000fc400078e0089 */
[----:B------:R-:W-:Y:S02]  /*7a370*/  IMAD.MOV.U32 R39, RZ, RZ, R138 ;  /* 0x000000ffff277224 */ /* 0x000fe400078e008a */
[----:B------:R-:W-:Y:S02]  /*7a380*/  IMAD.MOV.U32 R38, RZ, RZ, R139 ;  /* 0x000000ffff267224 */ /* 0x000fe400078e008b */
[----:B------:R-:W-:Y:S01]  /*7a390*/  HMMA.1688.F32.TF32 R136, R132, R40, R156 ;  /* 0x000000288488723c */ /* 0x000fe2000008109c */
        /* <DEDUP_REMOVED lines=65> */
[----:B------:R-:W-:-:S03]  /*7a7b0*/  IMAD.MOV.U32 R43, RZ, RZ, R136 ;  /* 0x000000ffff2b7224 */ /* 0x000fc600078e0088 */
[----:B------:R-:W4:Y:S01]  /*7a7c0*/  LDL.LU R225, [R1+0x1354] ;  /* 0x0013540001e17983 */ /* 0x000f220000300800 */
[----:B------:R-:W-:Y:S01]  /*7a7d0*/  IMAD.MOV.U32 R42, RZ, RZ, R137 ;  /* 0x000000ffff2a7224 */ /* 0x000fe200078e0089 */
[----:B------:R-:W-:Y:S02]  /*7a7e0*/  MOV R47, R138 ;  /* 0x0000008a002f7202 */ /* 0x000fe40000000f00 */
[----:B------:R-:W4:Y:S01]  /*7a7f0*/  LDL.LU R226, [R1+0x1358] ;  /* 0x0013580001e27983 */ /* 0x000f220000300800 */
[----:B------:R-:W-:-:S03]  /*7a800*/  IMAD.MOV.U32 R46, RZ, RZ, R139 ;  /* 0x000000ffff2e7224 */ /* 0x000fc600078e008b */
[----:B------:R-:W4:Y:S01]  /*7a810*/  LDL.LU R227, [R1+0x135c] ;  /* 0x00135c0001e37983 */ /* 0x000f220000300800 */
[----:B------:R-:W-:Y:S03]  /*7a820*/  HMMA.1688.F32.TF32 R136, R132, R44, R212 ;  /* 0x0000002c8488723c */ /* 0x000fe600000810d4 */
[----:B------:R-:W4:Y:S04]  /*7a830*/  LDL.LU R212, [R1+0x1330] ;  /* 0x0013300001d47983 */ /* 0x000f280000300800 */
[----:B------:R-:W4:Y:S04]  /*7a840*/  LDL.LU R213, [R1+0x1334] ;  /* 0x0013340001d57983 */ /* 0x000f280000300800 */
[----:B------:R-:W4:Y:S04]  /*7a850*/  LDL.LU R214, [R1+0x1338] ;  /* 0x0013380001d67983 */ /* 0x000f280000300800 */
[----:B------:R-:W4:Y:S09]  /*7a860*/  LDL.LU R215, [R1+0x133c] ;  /* 0x00133c0001d77983 */ /* 0x000f320000300800 */
[----:B------:R-:W-:-:S02]  /*7a870*/  IMAD.MOV.U32 R67, RZ, RZ, R136 ;  /* 0x000000ffff437224 */ /* 0x000fc400078e0088 */
[----:B------:R-:W-:Y:S02]  /*7a880*/  IMAD.MOV.U32 R66, RZ, RZ, R137 ;  /* 0x000000ffff427224 */ /* 0x000fe400078e0089 */
[----:B------:R-:W-:Y:S02]  /*7a890*/  IMAD.MOV.U32 R63, RZ, RZ, R138 ;  /* 0x000000ffff3f7224 */ /* 0x000fe400078e008a */
[----:B------:R-:W-:Y:S02]  /*7a8a0*/  IMAD.MOV.U32 R62, RZ, RZ, R139 ;  /* 0x000000ffff3e7224 */ /* 0x000fe400078e008b */
[----:B--2---:R-:W-:Y:S01]  /*7a8b0*/  HMMA.1688.F32.TF32 R136, R132, R48, R236 ;  /* 0x000000308488723c */ /* 0x004fe200000810ec */
[----:B------:R-:W2:Y:S04]  /*7a8c0*/  LDL.LU R236, [R1+0x1320] ;  /* 0x0013200001ec7983 */ /* 0x000ea80000300800 */
[----:B------:R-:W2:Y:S02]  /*7a8d0*/  LDL.LU R237, [R1+0x1324] ;  /* 0x0013240001ed7983 */ /* 0x000ea40000300800 */
[----:B------:R-:W-:-:S02]  /*7a8e0*/  IMAD.MOV.U32 R238, RZ, RZ, R25 ;  /* 0x000000ffffee7224 */ /* 0x000fc400078e0019 */
[----:B------:R-:W-:Y:S11]  /*7a8f0*/  IMAD.MOV.U32 R239, RZ, RZ, R24 ;  /* 0x000000ffffef7224 */ /* 0x000ff600078e0018 */
[----:B------:R-:W-:Y:S04]  /*7a900*/  @!UPT UIADD3 URZ, URZ, URZ, URZ ;  /* 0x0000003f3f3ff290 */ /* 0x000fe8000fffe03f */
[----:B------:R-:W-:Y:S01]  /*7a910*/  MOV R86, R136 ;  /* 0x0000008800567202 */ /* 0x000fe20000000f00 */
[----:B------:R-:W-:Y:S02]  /*7a920*/  IMAD.MOV.U32 R90, RZ, RZ, R137 ;  /* 0x000000ffff5a7224 */ /* 0x000fe400078e0089 */
[----:B------:R-:W-:Y:S02]  /*7a930*/  IMAD.MOV.U32 R91, RZ, RZ, R138 ;  /* 0x000000ffff5b7224 */ /* 0x000fe400078e008a */
[----:B------:R-:W-:Y:S01]  /*7a940*/  IMAD.MOV.U32 R87, RZ, RZ, R139 ;  /* 0x000000ffff577224 */ /* 0x000fe200078e008b */
[----:B---3--:R-:W-:Y:S08]  /*7a950*/  HMMA.1688.F32.TF32 R132, R132, R72, R176 ;  /* 0x000000488484723c */ /* 0x008ff000000810b0 */
[C---:B------:R-:W-:Y:S08]  /*7a960*/  HMMA.1688.F32.TF32 R24, R128.reuse, R32, R172 ;  /* 0x000000208018723c */ /* 0x040ff000000810ac */
[C---:B----4-:R-:W-:Y:S07]  /*7a970*/  HMMA.1688.F32.TF32 R136, R128.reuse, R52, R168 ;  /* 0x000000348088723c */ /* 0x050fee00000810a8 */
[----:B------:R-:W-:Y:S04]  /*7a980*/  STL.64 [R1+0x90], R132 ;  /* 0x0000908401007387 */ /* 0x000fe80000100a00 */
[----:B------:R1:W-:Y:S02]  /*7a990*/  STL.64 [R1+0x98], R134 ;  /* 0x0000988601007387 */ /* 0x0003e40000100a00 */
[C---:B-1----:R-:W-:Y:S02]  /*7a9a0*/  HMMA.1688.F32.TF32 R132, R128.reuse, R216, R164 ;  /* 0x000000d88084723c */ /* 0x042fe400000810a4 */
[----:B------:R-:W-:Y:S04]  /*7a9b0*/  STL.64 [R1+0x290], R24 ;  /* 0x0002901801007387 */ /* 0x000fe80000100a00 */
[----:B------:R-:W-:Y:S04]  /*7a9c0*/  STL.64 [R1+0x298], R26 ;  /* 0x0002981a01007387 */ /* 0x000fe80000100a00 */
[----:B------:R-:W-:Y:S04]  /*7a9d0*/  STL.64 [R1+0x280], R136 ;  /* 0x0002808801007387 */ /* 0x000fe80000100a00 */
[----:B------:R-:W-:Y:S01]  /*7a9e0*/  STL.64 [R1+0x288], R138 ;  /* 0x0002888a01007387 */ /* 0x000fe20000100a00 */
[C---:B------:R-:W-:Y:S03]  /*7a9f0*/  HMMA.1688.F32.TF32 R140, R128.reuse, R76, R140 ;  /* 0x0000004c808c723c */ /* 0x040fe6000008108c */
[----:B------:R-:W-:Y:S04]  /*7aa00*/  LDS R24, [R252+0x88080] ;  /* 0x08808000fc187984 */ /* 0x000fe80000000800 */
[----:B------:R-:W-:Y:S04]  /*7aa10*/  LDS R26, [R252+0x89080] ;  /* 0x08908000fc1a7984 */ /* 0x000fe80000000800 */
[----:B------:R-:W-:Y:S04]  /*7aa20*/  STL.64 [R1+0x270], R132 ;  /* 0x0002708401007387 */ /* 0x000fe80000100a00 */
[----:B------:R1:W-:Y:S04]  /*7aa30*/  STL.64 [R1+0x278], R134 ;  /* 0x0002788601007387 */ /* 0x0003e80000100a00 */
[----:B------:R-:W-:Y:S04]  /*7aa40*/  LDS R25, [R3+0x88080] ;  /* 0x0880800003197984 */ /* 0x000fe80000000800 */
[----:B------:R-:W3:Y:S01]  /*7aa50*/  LDS R27, [R3+0x89080] ;  /* 0x08908000031b7984 */ /* 0x000ee20000000800 */
        /* <DEDUP_REMOVED lines=8> */
[C---:B------:R-:W-:Y:S11]  /*7aae0*/  HMMA.1688.F32.TF32 R136, R128.reuse, R80, R144 ;  /* 0x000000508088723c */ /* 0x040ff60000081090 */
[----:B------:R-:W-:Y:S04]  /*7aaf0*/  @!UPT UIADD3 URZ, URZ, URZ, URZ ;  /* 0x0000003f3f3ff290 */ /* 0x000fe8000fffe03f */
[----:B------:R-:W-:Y:S04]  /*7ab00*/  STL.64 [R1+0x240], R132 ;  /* 0x0002408401007387 */ /* 0x000fe80000100a00 */
[----:B------:R1:W-:Y:S02]  /*7ab10*/  STL.64 [R1+0x248], R134 ;  /* 0x0002488601007387 */ /* 0x0003e40000100a00 */
[C---:B-1----:R-:W-:Y:S02]  /*7ab20*/  HMMA.1688.F32.TF32 R132, R128.reuse, R64, R220 ;  /* 0x000000408084723c */ /* 0x042fe400000810dc */
[----:B------:R-:W-:Y:S04]  /*7ab30*/  STL.64 [R1+0x230], R136 ;  /* 0x0002308801007387 */ /* 0x000fe80000100a00 */
[----:B------:R-:W-:Y:S04]  /*7ab40*/  STL.64 [R1+0x238], R138 ;  /* 0x0002388a01007387 */ /* 0x000fe80000100a00 */
[----:B------:R-:W-:Y:S04]  /*7ab50*/  STL.64 [R1+0x220], R140 ;  /* 0x0002208c01007387 */ /* 0x000fe80000100a00 */
[----:B------:R1:W-:Y:S04]  /*7ab60*/  STL.64 [R1+0x228], R142 ;  /* 0x0002288e01007387 */ /* 0x0003e80000100a00 */
[----:B------:R-:W-:Y:S04]  /*7ab70*/  LDS R136, [R21+0x88080] ;  /* 0x0880800015887984 */ /* 0x000fe80000000800 */
[----:B------:R4:W-:Y:S04]  /*7ab80*/  LDS R138, [R21+0x89080] ;  /* 0x08908000158a7984 */ /* 0x0009e80000000800 */
[----:B------:R-:W-:Y:S04]  /*7ab90*/  STL.64 [R1+0x210], R132 ;  /* 0x0002108401007387 */ /* 0x000fe80000100a00 */
[----:B------:R2:W-:Y:S01]  /*7aba0*/  STL.64 [R1+0x218], R134 ;  /* 0x0002188601007387 */ /* 0x0005e20000100a00 */
[C---:B-1----:R-:W-:Y:S03]  /*7abb0*/  HMMA.1688.F32.TF32 R140, R128.reuse, R56, R208 ;  /* 0x00000038808c723c */ /* 0x042fe600000810d0 */
[----:B----4-:R-:W4:Y:S04]  /*7abc0*/  LDL.LU R21, [R1+0x4b60] ;  /* 0x004b600001157983 */ /* 0x010f280000300800 */
[----:B------:R-:W-:Y:S01]  /*7abd0*/  LDS R137, [R54+0x88080] ;  /* 0x0880800036897984 */ /* 0x000fe20000000800 */
[C---:B--2---:R-:W-:Y:S03]  /*7abe0*/  HMMA.1688.F32.TF32 R132, R128.reuse, R60, R240 ;  /* 0x0000003c8084723c */ /* 0x044fe600000810f0 */
[----:B------:R-:W1:Y:S11]  /*7abf0*/  LDS R139, [R54+0x89080] ;  /* 0x08908000368b7984 */ /* 0x000e760000000800 */
[----:B------:R-:W-:Y:S09]  /*7ac00*/  @!UPT UIADD3 URZ, URZ, URZ, URZ ;  /* 0x0000003f3f3ff290 */ /* 0x000ff2000fffe03f */
        /* <DEDUP_REMOVED lines=9> */
[C---:B--2---:R-:W-:Y:S08]  /*7aca0*/  HMMA.1688.F32.TF32 R132, R128.reuse, R48, R152 ;  /* 0x000000308084723c */ /* 0x044ff00000081098 */
[----:B------:R-:W-:Y:S01]  /*7acb0*/  HMMA.1688.F32.TF32 R128, R128, R72, R156 ;  /* 0x000000488080723c */ /* 0x000fe2000008109c */
        /* <DEDUP_REMOVED lines=8> */
[C---:B---3--:R-:W-:Y:S08]  /*7ad40*/  HMMA.1688.F32.TF32 R132, R24.reuse, R32, R212 ;  /* 0x000000201884723c */ /* 0x048ff000000810d4 */
[----:B--2---:R-:W-:Y:S11]  /*7ad50*/  HMMA.1688.F32.TF32 R128, R24, R52, R236 ;  /* 0x000000341880723c */ /* 0x004ff600000810ec */
[----:B------:R-:W-:Y:S04]  /*7ad60*/  @!UPT UIADD3 URZ, URZ, URZ, URZ ;  /* 0x0000003f3f3ff290 */ /* 0x000fe8000fffe03f */
[----:B------:R-:W-:Y:S04]  /*7ad70*/  STL.64 [R1+0x190], R132 ;  /* 0x0001908401007387 */ /* 0x000fe80000100a00 */
[----:B------:R-:W-:Y:S04]  /*7ad80*/  STL.64 [R1+0x198], R134 ;  /* 0x0001988601007387 */ /* 0x000fe80000100a00 */
[----:B------:R-:W-:Y:S04]  /*7ad90*/  STL [R1+0x180], R128 ;  /* 0x0001808001007387 */ /* 0x000fe80000100800 */
[----:B------:R-:W-:Y:S04]  /*7ada0*/  STL [R1+0x18c], R131 ;  /* 0x00018c8301007387 */ /* 0x000fe80000100800 */
        /* <DEDUP_REMOVED lines=44> */
[----:B------:R-:W-:Y:S01]  /*7b070*/  MOV R236, R13 ;  /* 0x0000000d00ec7202 */ /* 0x000fe20000000f00 */
[----:B------:R-:W-:-:S02]  /*7b080*/  IMAD.MOV.U32 R237, RZ, RZ, R12 ;  /* 0x000000ffffed7224 */ /* 0x000fc400078e000c */
[----:B------:R-:W-:Y:S02]  /*7b090*/  IMAD.MOV.U32 R238, RZ, RZ, R9 ;  /* 0x000000ffffee7224 */ /* 0x000fe400078e0009 */
[----:B------:R-:W-:Y:S01]  /*7b0a0*/  IMAD.MOV.U32 R239, RZ, RZ, R8 ;  /* 0x000000ffffef7224 */ /* 0x000fe200078e0008 */
[----:B------:R-:W-:Y:S01]  /*7b0b0*/  MOV R74, R129 ;  /* 0x00000081004a7202 */ /* 0x000fe20000000f00 */
[----:B------:R-:W-:-:S05]  /*7b0c0*/  IMAD.MOV.U32 R75, RZ, RZ, R130 ;  /* 0x000000ffff4b7224 */ /* 0x000fca00078e0082 */
[----:B------:R1:W-:Y:S04]  /*7b0d0*/  STL [R1+0x4a44], R75 ;  /* 0x004a444b01007387 */ /* 0x0003e80000100800 */
[----:B------:R1:W-:Y:S01]  /*7b0e0*/  STL [R1+0x4a40], R74 ;  /* 0x004a404a01007387 */ /* 0x0003e20000100800 */
[----:B------:R-:W-:Y:S02]  /*7b0f0*/  IMAD.MOV.U32 R158, RZ, RZ, R17 ;  /* 0x000000ffff9e7224 */ /* 0x000fe400078e0011 */
[----:B------:R-:W-:Y:S02]  /*7b100*/  IMAD.MOV.U32 R159, RZ, RZ, R16 ;  /* 0x000000ffff9f7224 */ /* 0x000fe400078e0010 */
[----:B----4-:R-:W-:Y:S02]  /*7b110*/  IMAD.MOV.U32 R156, RZ, RZ, R21 ;  /* 0x000000ffff9c7224 */ /* 0x010fe400078e0015 */
[----:B------:R-:W-:-:S07]  /*7b120*/  IMAD.MOV.U32 R157, RZ, RZ, R20 ;  /* 0x000000ffff9d7224 */ /* 0x000fce00078e0014 */
[C---:B------:R-:W-:Y:S07]  /*7b130*/  HMMA.1688.F32.TF32 R20, R24.reuse, R40, R156 ;  /* 0x000000281814723c */ /* 0x040fee000008109c */
[----:B------:R-:W-:Y:S01]  /*7b140*/  IMAD.MOV.U32 R156, RZ, RZ, R116 ;  /* 0x000000ffff9c7224 */ /* 0x000fe200078e0074 */
[----:B------:R-:W-:Y:S01]  /*7b150*/  MOV R158, R120 ;  /* 0x00000078009e7202 */ /* 0x000fe20000000f00 */
[----:B------:R-:W-:Y:S02]  /*7b160*/  IMAD.MOV.U32 R157, RZ, RZ, R117 ;  /* 0x000000ffff9d7224 */ /* 0x000fe400078e0075 */
[----:B------:R-:W-:Y:S01]  /*7b170*/  IMAD.MOV.U32 R159, RZ, RZ, R121 ;  /* 0x000000ffff9f7224 */ /* 0x000fe200078e0079 */
[C---:B--2---:R-:W-:Y:S08]  /*7b180*/  HMMA.1688.F32.TF32 R8, R24.reuse, R92, R144 ;  /* 0x0000005c1808723c */ /* 0x044ff00000081090 */
[----:B---3--:R-:W-:Y:S11]  /*7b190*/  HMMA.1688.F32.TF32 R12, R24, R216, R148 ;  /* 0x000000d8180c723c */ /* 0x008ff60000081094 */
[----:B------:R-:W-:Y:S05]  /*7b1a0*/  @!UPT UIADD3 URZ, URZ, URZ, URZ ;  /* 0x0000003f3f3ff290 */ /* 0x000fea000fffe03f */
[----:B-1----:R-:W-:Y:S02]  /*7b1b0*/  IMAD.MOV.U32 R75, RZ, RZ, R10 ;  /* 0x000000ffff4b7224 */ /* 0x002fe400078e000a */
[----:B------:R-:W-:-:S05]  /*7b1c0*/  IMAD.MOV.U32 R74, RZ, RZ, R11 ;  /* 0x000000ffff4a7224 */ /* 0x000fca00078e000b */
[----:B------:R-:W-:Y:S04]  /*7b1d0*/  STL.64 [R1+0x170], R12 ;  /* 0x0001700c01007387 */ /* 0x000fe80000100a00 */
[----:B------:R-:W-:Y:S04]  /*7b1e0*/  STL.64 [R1+0x178], R14 ;  /* 0x0001780e01007387 */ /* 0x000fe80000100a00 */
[----:B------:R1:W-:Y:S02]  /*7b1f0*/  STL.64 [R1+0x160], R8 ;  /* 0x0001600801007387 */ /* 0x0003e40000100a00 */
[C---:B-1----:R-:W-:Y:S02]  /*7b200*/  HMMA.1688.F32.TF32 R8, R24.reuse, R88, R140 ;  /* 0x000000581808723c */ /* 0x042fe4000008108c */
[----:B------:R-:W-:Y:S04]  /*7b210*/  STL [R1+0x4a4c], R74 ;  /* 0x004a4c4a01007387 */ /* 0x000fe80000100800 */
[----:B------:R-:W-:Y:S02]  /*7b220*/  STL [R1+0x4a48], R75 ;  /* 0x004a484b01007387 */ /* 0x000fe40000100800 */
        /* <DEDUP_REMOVED lines=8> */
[----:B------:R-:W-:Y:S09]  /*7b2b0*/  STL.64 [R1+0x138], R14 ;  /* 0x0001380e01007387 */ /* 0x000ff20000100a00 */
[----:B------:R-:W-:Y:S01]  /*7b2c0*/  STL [R1+0x120], R8 ;  /* 0x0001200801007387 */ /* 0x000fe20000100800 */
[----:B------:R-:W-:Y:S01]  /*7b2d0*/  MOV R50, R9 ;  /* 0x0000000900327202 */ /* 0x000fe20000000f00 */
[----:B------:R-:W-:-:S02]  /*7b2e0*/  IMAD.MOV.U32 R51, RZ, RZ, R10 ;  /* 0x000000ffff337224 */ /* 0x000fc400078e000a */
[----:B------:R1:W-:Y:S02]  /*7b2f0*/  STL [R1+0x12c], R11 ;  /* 0x00012c0b01007387 */ /* 0x0003e40000100800 */
[C---:B-1----:R-:W-:Y:S08]  /*7b300*/  HMMA.1688.F32.TF32 R8, R24.reuse, R64, R204 ;  /* 0x000000401808723c */ /* 0x042ff000000810cc */
[C---:B------:R-:W-:Y:S08]  /*7b310*/  HMMA.1688.F32.TF32 R12, R24.reuse, R56, R224 ;  /* 0x00000038180c723c */ /* 0x040ff000000810e0 */
[----:B------:R-:W-:Y:S07]  /*7b320*/  HMMA.1688.F32.TF32 R16, R24, R36, R152 ;  /* 0x000000241810723c */ /* 0x000fee0000081098 */
[----:B------:R1:W-:Y:S01]  /*7b330*/  STL.64 [R1+0x110], R8 ;  /* 0x0001100801007387 */ /* 0x0003e20000100a00 */
[----:B------:R-:W-:-:S02]  /*7b340*/  IMAD.MOV.U32 R74, RZ, RZ, R10 ;  /* 0x000000ffff4a7224 */ /* 0x000fc400078e000a */
[----:B------:R-:W-:Y:S01]  /*7b350*/  IMAD.MOV.U32 R75, RZ, RZ, R11 ;  /* 0x000000ffff4b7224 */ /* 0x000fe200078e000b */
[C---:B------:R-:W-:Y:S08]  /*7b360*/  HMMA.1688.F32.TF32 R184, R24.reuse, R44, R212 ;  /* 0x0000002c18b8723c */ /* 0x040ff000000810d4 */
[C---:B-1----:R-:W-:Y:S11]  /*7b370*/  HMMA.1688.F32.TF32 R8, R24.reuse, R60, R200 ;  /* 0x0000003c1808723c */ /* 0x042ff600000810c8 */
        /* <DEDUP_REMOVED lines=42> */
[----:B------:R-:W-:Y:S01]  /*7b620*/  HMMA.1688.F32.TF32 R188, R24, R48, R236 ;  /* 0x0000003018bc723c */ /* 0x000fe200000810ec */
[----:B------:R-:W-:-:S06]  /*7b630*/  MOV R226, R113 ;  /* 0x0000007100e27202 */ /* 0x000fcc0000000f00 */
[----:B------:R-:W-:Y:S02]  /*7b640*/  IMAD.MOV.U32 R238, RZ, RZ, R29 ;  /* 0x000000ffffee7224 */ /* 0x000fe400078e001d */
[----:B------:R-:W-:Y:S01]  /*7b650*/  IMAD.MOV.U32 R239, RZ, RZ, R28 ;  /* 0x000000ffffef7224 */ /* 0x000fe200078e001c */
[----:B------:R-:W-:Y:S01]  /*7b660*/  MOV R236, R69 ;  /* 0x0000004500ec7202 */ /* 0x000fe20000000f00 */
[----:B------:R-:W-:Y:S02]  /*7b670*/  IMAD.MOV.U32 R237, RZ, RZ, R68 ;  /* 0x000000ffffed7224 */ /* 0x000fe400078e0044 */
[----:B------:R-:W-:Y:S02]  /*7b680*/  IMAD.MOV.U32 R227, RZ, RZ, R112 ;  /* 0x000000ffffe37224 */ /* 0x000fe400078e0070 */
[----:B------:R-:W-:Y:S02]  /*7b690*/  IMAD.MOV.U32 R154, RZ, RZ, R97 ;  /* 0x000000ffff9a7224 */ /* 0x000fe400078e0061 */
[----:B------:R-:W-:-:S02]  /*7b6a0*/  IMAD.MOV.U32 R155, RZ, RZ, R96 ;  /* 0x000000ffff9b7224 */ /* 0x000fc400078e0060 */
[----:B------:R-:W-:Y:S02]  /*7b6b0*/  IMAD.MOV.U32 R152, RZ, RZ, R109 ;  /* 0x000000ffff987224 */ /* 0x000fe400078e006d */
[----:B------:R-:W-:Y:S02]  /*7b6c0*/  IMAD.MOV.U32 R153, RZ, RZ, R108 ;  /* 0x000000ffff997224 */ /* 0x000fe400078e006c */
[----:B------:R-:W-:Y:S05]  /*7b6d0*/  STL.64 [R1+0x4920], R190 ;  /* 0x004920be01007387 */ /* 0x000fea0000100a00 */
[----:B------:R-:W-:Y:S01]  /*7b6e0*/  HMMA.1688.F32.TF32 R112, R136, R76, R152 ;  /* 0x0000004c8870723c */ /* 0x000fe20000081098 */
[----:B------:R-:W-:Y:S01]  /*7b6f0*/  STL.64 [R1+0x4918], R188 ;  /* 0x004918bc01007387 */ /* 0x000fe20000100a00 */
[----:B--2---:R-:W-:-:S02]  /*7b700*/  IMAD.MOV.U32 R225, RZ, RZ, R116 ;  /* 0x000000ffffe17224 */ /* 0x004fc400078e0074 */
[----:B---3--:R-:W-:Y:S02]  /*7b710*/  IMAD.MOV.U32 R224, RZ, RZ, R117 ;  /* 0x000000ffffe07224 */ /* 0x008fe400078e0075 */
[----:B----4-:R-:W-:Y:S02]  /*7b720*/  IMAD.MOV.U32 R203, RZ, RZ, R120 ;  /* 0x000000ffffcb7224 */ /* 0x010fe400078e0078 */
[----:B------:R-:W-:-:S03]  /*7b730*/  IMAD.MOV.U32 R202, RZ, RZ, R121 ;  /* 0x000000ffffca7224 */ /* 0x000fc600078e0079 */
[C---:B------:R-:W-:Y:S08]  /*7b740*/  HMMA.1688.F32.TF32 R108, R136.reuse, R80, R224 ;  /* 0x00000050886c723c */ /* 0x040ff000000810e0 */
[C---:B------:R-:W-:Y:S08]  /*7b750*/  HMMA.1688.F32.TF32 R116, R136.reuse, R64, R156 ;  /* 0x000000408874723c */ /* 0x040ff0000008109c */
[----:B------:R-:W-:Y:S08]  /*7b760*/  HMMA.1688.F32.TF32 R28, R136, R32, R220 ;  /* 0x00000020881c723c */ /* 0x000ff000000810dc */
[----:B------:R-:W-:Y:S08]  /*7b770*/  HMMA.1688.F32.TF32 R24, R24, R72, R140 ;  /* 0x000000481818723c */ /* 0x000ff0000008108c */
[C---:B------:R-:W-:Y:S08]  /*7b780*/  HMMA.1688.F32.TF32 R140, R136.reuse, R88, R204 ;  /* 0x00000058888c723c */ /* 0x040ff000000810cc */
[C---:B------:R-:W-:Y:S08]  /*7b790*/  HMMA.1688.F32.TF32 R68, R136.reuse, R52, R240 ;  /* 0x000000348844723c */ /* 0x040ff000000810f0 */
[C---:B------:R-:W-:Y:S01]  /*7b7a0*/  HMMA.1688.F32.TF32 R212, R136.reuse, R216, R212 ;  /* 0x000000d888d4723c */ /* 0x040fe200000810d4 */
[----:B------:R-:W-:Y:S07]  /*7b7b0*/  STL.64 [R1+0x4930], R26 ;  /* 0x0049301a01007387 */ /* 0x000fee0000100a00 */
        /* <DEDUP_REMOVED lines=55> */
[----:B------:R-:W2:Y:S01]  /*7bb30*/  LDL.LU R237, [R1+0x704] ;  /* 0x0007040001ed7983 */ /* 0x000ea20000300800 */
[----:B------:R-:W-:-:S02]  /*7bb40*/  IMAD.MOV.U32 R158, RZ, RZ, R101 ;  /* 0x000000ffff9e7224 */ /* 0x000fc400078e0065 */
[----:B------:R-:W-:Y:S01]  /*7bb50*/  IMAD.MOV.U32 R159, RZ, RZ, R100 ;  /* 0x000000ffff9f7224 */ /* 0x000fe200078e0064 */
[----:B------:R-:W-:Y:S01]  /*7bb60*/  MOV R156, R105 ;  /* 0x00000069009c7202 */ /* 0x000fe20000000f00 */
[----:B------:R-:W-:Y:S02]  /*7bb70*/  IMAD.MOV.U32 R157, RZ, RZ, R104 ;  /* 0x000000ffff9d7224 */ /* 0x000fe400078e0068 */
[----:B------:R-:W-:Y:S02]  /*7bb80*/  IMAD.MOV.U32 R238, RZ, RZ, R125 ;  /* 0x000000ffffee7224 */ /* 0x000fe400078e007d */
[----:B------:R-:W-:Y:S01]  /*7bb90*/  IMAD.MOV.U32 R239, RZ, RZ, R124 ;  /* 0x000000ffffef7224 */ /* 0x000fe200078e007c */
[----:B------:R-:W-:Y:S04]  /*7bba0*/  STL.64 [R1+0x49d0], R122 ;  /* 0x0049d07a01007387 */ /* 0x000fe80000100a00 */
[----:B------:R-:W-:Y:S01]  /*7bbb0*/  STL.64 [R1+0x49c8], R120 ;  /* 0x0049c87801007387 */ /* 0x000fe20000100a00 */
[C---:B---3--:R-:W-:Y:S08]  /*7bbc0*/  HMMA.1688.F32.TF32 R104, R136.reuse, R36, R220 ;  /* 0x000000248868723c */ /* 0x048ff000000810dc */
[C---:B----4-:R-:W-:Y:S08]  /*7bbd0*/  HMMA.1688.F32.TF32 R100, R136.reuse, R56, R148 ;  /* 0x000000388864723c */ /* 0x050ff00000081094 */
[C---:B--2---:R-:W-:Y:S08]  /*7bbe0*/  HMMA.1688.F32.TF32 R124, R136.reuse, R40, R240 ;  /* 0x00000028887c723c */ /* 0x044ff000000810f0 */
[C---:B------:R-:W-:Y:S07]  /*7bbf0*/  HMMA.1688.F32.TF32 R128, R136.reuse, R44, R208 ;  /* 0x0000002c8880723c */ /* 0x040fee00000810d0 */
[----:B------:R1:W-:Y:S04]  /*7bc00*/  STL [R1+0x48c4], R103 ;  /* 0x0048c46701007387 */ /* 0x0003e80000100800 */
[----:B-1----:R-:W2:Y:S01]  /*7bc10*/  LDL R103, [R1+0xb30] ;  /* 0x000b300001677983 */ /* 0x002ea20000100800 */
[C---:B------:R-:W-:Y:S08]  /*7bc20*/  HMMA.1688.F32.TF32 R132, R136.reuse, R48, R204 ;  /* 0x000000308884723c */ /* 0x040ff000000810cc */
[----:B------:R-:W-:Y:S08]  /*7bc30*/  HMMA.1688.F32.TF32 R136, R136, R72, R200 ;  /* 0x000000488888723c */ /* 0x000ff000000810c8 */
        /* <DEDUP_REMOVED lines=107> */
[----:B------:R-:W-:Y:S04]  /*7c2f0*/  LDS R238, [R103+0x89100] ;  /* 0x0891000067ee7984 */ /* 0x000fe80000000800 */
[----:B------:R-:W-:Y:S04]  /*7c300*/  LDS R237, [R54+0x88100] ;  /* 0x0881000036ed7984 */ /* 0x000fe80000000800 */
[----:B------:R-:W3:Y:S01]  /*7c310*/  LDS R239, [R54+0x89100] ;  /* 0x0891000036ef7984 */ /* 0x000ee20000000800 */
[----:B------:R-:W-:-:S02]  /*7c320*/  IMAD.MOV.U32 R250, RZ, RZ, R5 ;  /* 0x000000fffffa7224 */ /* 0x000fc400078e0005 */
[----:B------:R-:W-:Y:S01]  /*7c330*/  IMAD.MOV.U32 R251, RZ, RZ, R4 ;  /* 0x000000fffffb7224 */ /* 0x000fe200078e0004 */
[C---:B---3--:R-:W-:Y:S08]  /*7c340*/  HMMA.1688.F32.TF32 R28, R236.reuse, R216, R188 ;  /* 0x000000d8ec1c723c */ /* 0x048ff000000810bc */
[C---:B------:R-:W-:Y:S08]  /*7c350*/  HMMA.1688.F32.TF32 R24, R236.reuse, R92, R184 ;  /* 0x0000005cec18723c */ /* 0x040ff000000810b8 */
[C---:B------:R-:W-:Y:S08]  /*7c360*/  HMMA.1688.F32.TF32 R20, R236.reuse, R88, R20 ;  /* 0x00000058ec14723c */ /* 0x040ff00000081014 */
[C---:B------:R-:W-:Y:S01]  /*7c370*/  HMMA.1688.F32.TF32 R12, R236.reuse, R80, R12 ;  /* 0x00000050ec0c723c */ /* 0x040fe2000008100c */
[----:B------:R-:W-:Y:S04]  /*7c380*/  STL.64 [R1+0x2b0], R28 ;  /* 0x0002b01c01007387 */ /* 0x000fe80000100a00 */
[----:B------:R-:W-:Y:S04]  /*7c390*/  STL.64 [R1+0x2b8], R30 ;  /* 0x0002b81e01007387 */ /* 0x000fe80000100a00 */
[----:B------:R-:W-:Y:S01]  /*7c3a0*/  STL.64 [R1+0x2d0], R24 ;  /* 0x0002d01801007387 */ /* 0x000fe20000100a00 */
[C---:B----4-:R-:W-:Y:S03]  /*7c3b0*/  HMMA.1688.F32.TF32 R8, R236.reuse, R76, R8 ;  /* 0x0000004cec08723c */ /* 0x050fe60000081008 */
[----:B------:R-:W-:Y:S04]  /*7c3c0*/  STL.64 [R1+0x2d8], R26 ;  /* 0x0002d81a01007387 */ /* 0x000fe80000100a00 */
[----:B------:R-:W-:Y:S04]  /*7c3d0*/  STL.64 [R1+0x2f0], R20 ;  /* 0x0002f01401007387 */ /* 0x000fe80000100a00 */
[----:B------:R-:W-:Y:S01]  /*7c3e0*/  STL.64 [R1+0x2f8], R22 ;  /* 0x0002f81601007387 */ /* 0x000fe20000100a00 */
[C---:B------:R-:W-:Y:S11]  /*7c3f0*/  HMMA.1688.F32.TF32 R16, R236.reuse, R84, R16 ;  /* 0x00000054ec10723c */ /* 0x040ff60000081010 */
[----:B------:R-:W-:Y:S11]  /*7c400*/  @!UPT UIADD3 URZ, URZ, URZ, URZ ;  /* 0x0000003f3f3ff290 */ /* 0x000ff6000fffe03f */
[----:B------:R-:W-:Y:S01]  /*7c410*/  @!UPT UIADD3 URZ, URZ, URZ, URZ ;  /* 0x0000003f3f3ff290 */ /* 0x000fe2000fffe03f */
[----:B------:R-:W-:Y:S04]  /*7c420*/  STL.64 [R1+0x310], R16 ;  /* 0x0003101001007387 */ /* 0x000fe80000100a00 */
[----:B------:R1:W-:Y:S04]  /*7c430*/  STL.64 [R1+0x318], R18 ;  /* 0x0003181201007387 */ /* 0x0003e80000100a00 */
[----:B------:R-:W-:Y:S04]  /*7c440*/  STL.64 [R1+0x330], R12 ;  /* 0x0003300c01007387 */ /* 0x000fe80000100a00 */
[----:B------:R2:W-:Y:S01]  /*7c450*/  STL.64 [R1+0x338], R14 ;  /* 0x0003380e01007387 */ /* 0x0005e20000100a00 */
[C---:B-1----:R-:W-:Y:S08]  /*7c460*/  HMMA.1688.F32.TF32 R16, R236.reuse, R64, R244 ;  /* 0x00000040ec10723c */ /* 0x042ff000000810f4 */
[----:B--2---:R-:W-:Y:S01]  /*7c470*/  HMMA.1688.F32.TF32 R12, R236, R60, R248 ;  /* 0x0000003cec0c723c */ /* 0x004fe200000810f8 */
[----:B------:R1:W-:Y:S04]  /*7c480*/  STL.64 [R1+0x340], R8 ;  /* 0x0003400801007387 */ /* 0x0003e80000100a00 */
[----:B------:R2:W-:Y:S04]  /*7c490*/  STL.64 [R1+0x348], R10 ;  /* 0x0003480a01007387 */ /* 0x0005e80000100a00 */
[----:B-1----:R-:W3:Y:S06]  /*7c4a0*/  LDL.LU R8, [R1+0x770] ;  /* 0x0007700001087983 */ /* 0x002eec0000300800 */
[----:B------:R-:W-:Y:S04]  /*7c4b0*/  STL.64 [R1+0x350], R16 ;  /* 0x0003501001007387 */ /* 0x000fe80000100a00 */
[----:B------:R-:W-:Y:S04]  /*7c4c0*/  STL.64 [R1+0x358], R18 ;  /* 0x0003581201007387 */ /* 0x000fe80000100a00 */
[----:B------:R1:W-:Y:S04]  /*7c4d0*/  STL.64 [R1+0x360], R12 ;  /* 0x0003600c01007387 */ /* 0x0003e80000100a00 */
[----:B------:R4:W-:Y:S04]  /*7c4e0*/  STL.64 [R1+0x368], R14 ;  /* 0x0003680e01007387 */ /* 0x0009e80000100a00 */
[----:B------:R-:W3:Y:S04]  /*7c4f0*/  LDL.LU R9, [R1+0x774] ;  /* 0x0007740001097983 */ /* 0x000ee80000300800 */
[----:B--2---:R-:W3:Y:S04]  /*7c500*/  LDL.LU R10, [R1+0x778] ;  /* 0x00077800010a7983 */ /* 0x004ee80000300800 */
[----:B------:R-:W3:Y:S04]  /*7c510*/  LDL.LU R11, [R1+0x77c] ;  /* 0x00077c00010b7983 */ /* 0x000ee80000300800 */
[----:B-1----:R-:W2:Y:S04]  /*7c520*/  LDL.LU R12, [R1+0x7a0] ;  /* 0x0007a000010c7983 */ /* 0x002ea80000300800 */
        /* <DEDUP_REMOVED lines=104> */
[C---:B------:R-:W-:Y:S01]  /*7cbb0*/  HMMA.1688.F32.TF32 R168, R192.reuse, R64, R240 ;  /* 0x00000040c0a8723c */ /* 0x040fe200000810f0 */
[----:B------:R-:W-:Y:S04]  /*7cbc0*/  LDS R240, [R252+0x88180] ;  /* 0x08818000fcf07984 */ /* 0x000fe80000000800 */
[----:B------:R-:W-:Y:S04]  /*7cbd0*/  LDS R242, [R252+0x89180] ;  /* 0x08918000fcf27984 */ /* 0x000fe80000000800 */
[----:B------:R-:W-:Y:S04]  /*7cbe0*/  LDS R241, [R3+0x88180] ;  /* 0x0881800003f17984 */ /* 0x000fe80000000800 */
[----:B------:R-:W2:Y:S01]  /*7cbf0*/  LDS R243, [R3+0x89180] ;  /* 0x0891800003f37984 */ /* 0x000ea20000000800 */
[C---:B------:R-:W-:Y:S08]  /*7cc00*/  HMMA.1688.F32.TF32 R156, R192.reuse, R84, R156 ;  /* 0x00000054c09c723c */ /* 0x040ff0000008109c */
[C---:B------:R-:W-:Y:S08]  /*7cc10*/  HMMA.1688.F32.TF32 R204, R192.reuse, R80, R204 ;  /* 0x00000050c0cc723c */ /* 0x040ff000000810cc */
[----:B------:R-:W-:Y:S08]  /*7cc20*/  HMMA.1688.F32.TF32 R208, R192, R76, R208 ;  /* 0x0000004cc0d0723c */ /* 0x000ff000000810d0 */
[C---:B--2---:R-:W-:Y:S08]  /*7cc30*/  HMMA.1688.F32.TF32 R116, R240.reuse, R92, R116 ;  /* 0x0000005cf074723c */ /* 0x044ff00000081074 */
[----:B---3--:R-:W-:Y:S08]  /*7cc40*/  HMMA.1688.F32.TF32 R104, R240, R52, R104 ;  /* 0x00000034f068723c */ /* 0x008ff00000081068 */
[C---:B----4-:R-:W-:Y:S08]  /*7cc50*/  HMMA.1688.F32.TF32 R128, R236.reuse, R72, R128 ;  /* 0x00000048ec80723c */ /* 0x050ff00000081080 */
[C---:B------:R-:W-:Y:S08]  /*7cc60*/  HMMA.1688.F32.TF32 R132, R236.reuse, R48, R132 ;  /* 0x00000030ec84723c */ /* 0x040ff00000081084 */
[C---:B------:R-:W-:Y:S08]  /*7cc70*/  HMMA.1688.F32.TF32 R136, R236.reuse, R44, R136 ;  /* 0x0000002cec88723c */ /* 0x040ff00000081088 */
[C---:B------:R-:W-:Y:S08]  /*7cc80*/  HMMA.1688.F32.TF32 R148, R236.reuse, R56, R148 ;  /* 0x00000038ec94723c */ /* 0x040ff00000081094 */
[C---:B------:R-:W-:Y:S11]  /*7cc90*/  HMMA.1688.F32.TF32 R224, R236.reuse, R36, R224 ;  /* 0x00000024ece0723c */ /* 0x040ff600000810e0 */
[----:B------:R-:W-:Y:S04]  /*7cca0*/  @!UPT UIADD3 URZ, URZ, URZ, URZ ;  /* 0x0000003f3f3ff290 */ /* 0x000fe8000fffe03f */
[----:B------:R-:W-:Y:S04]  /*7ccb0*/  STL.64 [R1+0x370], R148 ;  /* 0x0003709401007387 */ /* 0x000fe80000100a00 */
[----:B------:R1:W-:Y:S02]  /*7ccc0*/  STL.64 [R1+0x378], R150 ;  /* 0x0003789601007387 */ /* 0x0003e40000100a00 */
[----:B-1----:R-:W-:Y:S08]  /*7ccd0*/  HMMA.1688.F32.TF32 R148, R236, R40, R220 ;  /* 0x00000028ec94723c */ /* 0x002ff000000810dc */
[C---:B------:R-:W-:Y:S01]  /*7cce0*/  HMMA.1688.F32.TF32 R124, R240.reuse, R32, R124 ;  /* 0x00000020f07c723c */ /* 0x040fe2000008107c */
[----:B------:R-:W-:Y:S04]  /*7ccf0*/  STL.64 [R1+0x380], R224 ;  /* 0x000380e001007387 */ /* 0x000fe80000100a00 */
[----:B------:R-:W-:Y:S10]  /*7cd00*/  STL.64 [R1+0x388], R226 ;  /* 0x000388e201007387 */ /* 0x000ff40000100a00 */
        /* <DEDUP_REMOVED lines=12> */
[----:B------:R1:W-:Y:S02]  /*7cdd0*/  STL.64 [R1+0x3e8], R106 ;  /* 0x0003e86a01007387 */ /* 0x0003e40000100a00 */
[----:B-1----:R-:W-:Y:S02]  /*7cde0*/  HMMA.1688.F32.TF32 R104, R240, R88, R112 ;  /* 0x00000058f068723c */ /* 0x002fe40000081070 */
[----:B------:R-:W-:Y:S04]  /*7cdf0*/  STL.64 [R1+0x3f0], R120 ;  /* 0x0003f07801007387 */ /* 0x000fe80000100a00 */
[----:B------:R-:W-:Y:S02]  /*7ce00*/  STL.64 [R1+0x3f8], R122 ;  /* 0x0003f87a01007387 */ /* 0x000fe40000100a00 */
[C---:B------:R-:W-:Y:S02]  /*7ce10*/  HMMA.1688.F32.TF32 R172, R192.reuse, R60, R172 ;  /* 0x0000003cc0ac723c */ /* 0x040fe400000810ac */
[----:B------:R-:W-:Y:S04]  /*7ce20*/  STL.64 [R1+0x400], R116 ;  /* 0x0004007401007387 */ /* 0x000fe80000100a00 */
[----:B------:R-:W-:Y:S02]  /*7ce30*/  STL.64 [R1+0x408], R118 ;  /* 0x0004087601007387 */ /* 0x000fe40000100a00 */
[C---:B------:R-:W-:Y:S08]  /*7ce40*/  HMMA.1688.F32.TF32 R176, R192.reuse, R56, R176 ;  /* 0x00000038c0b0723c */ /* 0x040ff000000810b0 */
[C---:B------:R-:W-:Y:S01]  /*7ce50*/  HMMA.1688.F32.TF32 R180, R192.reuse, R36, R180 ;  /* 0x00000024c0b4723c */ /* 0x040fe200000810b4 */
[----:B------:R-:W-:Y:S07]  /*7ce60*/  STL.64 [R1+0x410], R104 ;  /* 0x0004106801007387 */ /* 0x000fee0000100a00 */
[C---:B------:R-:W-:Y:S01]  /*7ce70*/  HMMA.1688.F32.TF32 R160, R192.reuse, R40, R160 ;  /* 0x00000028c0a0723c */ /* 0x040fe200000810a0 */
[----:B------:R1:W-:Y:S07]  /*7ce80*/  STL.64 [R1+0x418], R106 ;  /* 0x0004186a01007387 */ /* 0x0003ee0000100a00 */
[C---:B------:R-:W-:Y:S08]  /*7ce90*/  HMMA.1688.F32.TF32 R164, R192.reuse, R44, R164 ;  /* 0x0000002cc0a4723c */ /* 0x040ff000000810a4 */
[C---:B------:R-:W-:Y:S08]  /*7cea0*/  HMMA.1688.F32.TF32 R228, R192.reuse, R48, R228 ;  /* 0x00000030c0e4723c */ /* 0x040ff000000810e4 */
[----:B------:R-:W-:Y:S01]  /*7ceb0*/  HMMA.1688.F32.TF32 R192, R192, R72, R232 ;  /* 0x00000048c0c0723c */ /* 0x000fe200000810e8 */
[----:B------:R-:W-:Y:S04]  /*7cec0*/  LDS R232, [R103+0x88180] ;  /* 0x0881800067e87984 */ /* 0x000fe80000000800 */
[----:B------:R-:W-:Y:S03]  /*7ced0*/  LDS R234, [R103+0x89180] ;  /* 0x0891800067ea7984 */ /* 0x000fe60000000800 */
[C---:B------:R-:W-:Y:S01]  /*7cee0*/  HMMA.1688.F32.TF32 R112, R240.reuse, R84, R108 ;  /* 0x00000054f070723c */ /* 0x040fe2000008106c */
[----:B------:R-:W-:Y:S04]  /*7cef0*/  LDS R233, [R54+0x88180] ;  /* 0x0881800036e97984 */ /* 0x000fe80000000800 */
[----:B------:R-:W2:Y:S03]  /*7cf00*/  LDS R235, [R54+0x89180] ;  /* 0x0891800036eb7984 */ /* 0x000ea60000000800 */
[C---:B------:R-:W-:Y:S08]  /*7cf10*/  HMMA.1688.F32.TF32 R108, R240.reuse, R80, R144 ;  /* 0x00000050f06c723c */ /* 0x040ff00000081090 */
[C---:B-1----:R-:W-:Y:S08]  /*7cf20*/  HMMA.1688.F32.TF32 R104, R240.reuse, R76, R140 ;  /* 0x0000004cf068723c */ /* 0x042ff0000008108c */
[C---:B------:R-:W-:Y:S01]  /*7cf30*/  HMMA.1688.F32.TF32 R96, R240.reuse, R64, R96 ;  /* 0x00000040f060723c */ /* 0x040fe20000081060 */
        /* <DEDUP_REMOVED lines=10> */
[C---:B-1----:R-:W-:Y:S08]  /*7cfe0*/  HMMA.1688.F32.TF32 R96, R240.reuse, R36, R28 ;  /* 0x00000024f060723c */ /* 0x042ff0000008101c */
[C---:B------:R-:W-:Y:S08]  /*7cff0*/  HMMA.1688.F32.TF32 R68, R240.reuse, R40, R24 ;  /* 0x00000028f044723c */ /* 0x040ff00000081018 */
[C---:B------:R-:W-:Y:S08]  /*7d000*/  HMMA.1688.F32.TF32 R28, R240.reuse, R44, R188 ;  /* 0x0000002cf01c723c */ /* 0x040ff000000810bc */
[C---:B------:R-:W-:Y:S08]  /*7d010*/  HMMA.1688.F32.TF32 R24, R240.reuse, R48, R184 ;  /* 0x00000030f018723c */ /* 0x040ff000000810b8 */
[----:B------:R-:W-:Y:S08]  /*7d020*/  HMMA.1688.F32.TF32 R20, R240, R72, R20 ;  /* 0x00000048f014723c */ /* 0x000ff00000081014 */
[C---:B--2---:R-:W-:Y:S01]  /*7d030*/  HMMA.1688.F32.TF32 R16, R232.reuse, R32, R16 ;  /* 0x00000020e810723c */ /* 0x044fe20000081010 */
[----:B------:R-:W-:Y:S07]  /*7d040*/  STL.64 [R1+0x4d0], R108 ;  /* 0x0004d06c01007387 */ /* 0x000fee0000100a00 */
        /* <DEDUP_REMOVED lines=24> */
[----:B--2---:R-:W-:Y:S03]  /*7d1d0*/  HMMA.1688.F32.TF32 R8, R232, R88, R248 ;  /* 0x00000058e808723c */ /* 0x004fe600000810f8 */
[----:B------:R-:W-:Y:S04]  /*7d1e0*/  LDS R241, [R54+0x88200] ;  /* 0x0882000036f17984 */ /* 0x000fe80000000800 */
[----:B------:R-:W-:Y:S08]  /*7d1f0*/  LDS R243, [R54+0x89200] ;  /* 0x0892000036f37984 */ /* 0x000ff00000000800 */
[----:B------:R-:W-:Y:S04]  /*7d200*/  STL.64 [R1+0x5a0], R12 ;  /* 0x0005a00c01007387 */ /* 0x000fe80000100a00 */
[----:B------:R-:W-:Y:S04]  /*7d210*/  STL.64 [R1+0x5a8], R14 ;  /* 0x0005a80e01007387 */ /* 0x000fe80000100a00 */
[----:B------:R-:W2:Y:S04]  /*7d220*/  LDL.LU R244, [R1+0xff0] ;  /* 0x000ff00001f47983 */ /* 0x000ea80000300800 */
[----:B------:R1:W-:Y:S04]  /*7d230*/  STL.64 [R1+0x590], R8 ;  /* 0x0005900801007387 */ /* 0x0003e80000100a00 */
[----:B------:R3:W-:Y:S04]  /*7d240*/  STL.64 [R1+0x598], R10 ;  /* 0x0005980a01007387 */ /* 0x0007e80000100a00 */
[----:B------:R-:W2:Y:S04]  /*7d250*/  LDL.LU R245, [R1+0xff4] ;  /* 0x000ff40001f57983 */ /* 0x000ea80000300800 */
[----:B------:R-:W2:Y:S04]  /*7d260*/  LDL.LU R246, [R1+0xff8] ;  /* 0x000ff80001f67983 */ /* 0x000ea80000300800 */
[----:B------:R-:W2:Y:S04]  /*7d270*/  LDL.LU R247, [R1+0xffc] ;  /* 0x000ffc0001f77983 */ /* 0x000ea80000300800 */
[----:B-1----:R-:W4:Y:S04]  /*7d280*/  LDL.LU R8, [R1+0x1000] ;  /* 0x0010000001087983 */ /* 0x002f280000300800 */
[----:B------:R-:W4:Y:S04]  /*7d290*/  LDL.LU R9, [R1+0x1004] ;  /* 0x0010040001097983 */ /* 0x000f280000300800 */
[----:B---3--:R-:W4:Y:S04]  /*7d2a0*/  LDL.LU R10, [R1+0x1008] ;  /* 0x00100800010a7983 */ /* 0x008f280000300800 */
[----:B------:R-:W4:Y:S04]  /*7d2b0*/  LDL.LU R11, [R1+0x100c] ;  /* 0x00100c00010b7983 */ /* 0x000f280000300800 */
        /* <DEDUP_REMOVED lines=85> */
[----:B------:R-:W-:Y:S01]  /*7d810*/  HMMA.1688.F32.TF32 R200, R236, R52, R200 ;  /* 0x00000034ecc8723c */ /* 0x000fe200000810c8 */
[----:B------:R-:W-:Y:S04]  /*7d820*/  LDS R236, [R252+0x88200] ;  /* 0x08820000fcec7984 */ /* 0x000fe80000000800 */
[----:B------:R-:W-:Y:S04]  /*7d830*/  LDS R238, [R252+0x89200] ;  /* 0x08920000fcee7984 */ /* 0x000fe80000000800 */
[----:B------:R-:W-:Y:S04]  /*7d840*/  LDS R237, [R3+0x88200] ;  /* 0x0882000003ed7984 */ /* 0x000fe80000000800 */
[----:B------:R-:W1:Y:S01]  /*7d850*/  LDS R239, [R3+0x89200] ;  /* 0x0892000003ef7984 */ /* 0x000e620000000800 */
[C---:B--2---:R-:W-:Y:S08]  /*7d860*/  HMMA.1688.F32.TF32 R104, R232.reuse, R64, R104 ;  /* 0x00000040e868723c */ /* 0x044ff00000081068 */
[C---:B---3--:R-:W-:Y:S08]  /*7d870*/  HMMA.1688.F32.TF32 R128, R232.reuse, R80, R128 ;  /* 0x00000050e880723c */ /* 0x048ff00000081080 */
[C---:B----4-:R-:W-:Y:S08]  /*7d880*/  HMMA.1688.F32.TF32 R132, R232.reuse, R84, R132 ;  /* 0x00000054e884723c */ /* 0x050ff00000081084 */
[C---:B------:R-:W-:Y:S11]  /*7d890*/  HMMA.1688.F32.TF32 R124, R232.reuse, R76, R124 ;  /* 0x0000004ce87c723c */ /* 0x040ff6000008107c */
[----:B------:R-:W-:Y:S04]  /*7d8a0*/  @!UPT UIADD3 URZ, URZ, URZ, URZ ;  /* 0x0000003f3f3ff290 */ /* 0x000fe8000fffe03f */
[----:B------:R-:W-:Y:S04]  /*7d8b0*/  STL.64 [R1+0x580], R132 ;  /* 0x0005808401007387 */ /* 0x000fe80000100a00 */
[----:B------:R-:W-:Y:S04]  /*7d8c0*/  STL.64 [R1+0x588], R134 ;  /* 0x0005888601007387 */ /* 0x000fe80000100a00 */
        /* <DEDUP_REMOVED lines=13> */
[----:B------:R-:W-:Y:S02]  /*7d9a0*/  STL.64 [R1+0x538], R118 ;  /* 0x0005387601007387 */ /* 0x000fe40000100a00 */
[C---:B------:R-:W-:Y:S08]  /*7d9b0*/  HMMA.1688.F32.TF32 R112, R232.reuse, R40, R108 ;  /* 0x00000028e870723c */ /* 0x040ff0000008106c */
[C---:B------:R-:W-:Y:S07]  /*7d9c0*/  HMMA.1688.F32.TF32 R108, R232.reuse, R44, R144 ;  /* 0x0000002ce86c723c */ /* 0x040fee0000081090 */
[----:B------:R-:W-:Y:S01]  /*7d9d0*/  STL.64 [R1+0x520], R104 ;  /* 0x0005206801007387 */ /* 0x000fe20000100a00 */
[C---:B------:R-:W-:Y:S03]  /*7d9e0*/  HMMA.1688.F32.TF32 R96, R232.reuse, R72, R96 ;  /* 0x00000048e860723c */ /* 0x040fe60000081060 */
[----:B------:R2:W-:Y:S05]  /*7d9f0*/  STL.64 [R1+0x528], R106 ;  /* 0x0005286a01007387 */ /* 0x0005ea0000100a00 */
[----:B--2---:R-:W-:Y:S01]  /*7da00*/  HMMA.1688.F32.TF32 R104, R232, R48, R140 ;  /* 0x00000030e868723c */ /* 0x004fe2000008108c */
        /* <DEDUP_REMOVED lines=13> */
[C---:B--2---:R-:W-:Y:S08]  /*7dae0*/  HMMA.1688.F32.TF32 R96, R236.reuse, R52, R68 ;  /* 0x00000034ec60723c */ /* 0x044ff00000081044 */
        /* <DEDUP_REMOVED lines=15> */
[C---:B--2---:R-:W-:Y:S08]  /*7dbe0*/  HMMA.1688.F32.TF32 R24, R236.reuse, R76, R16 ;  /* 0x0000004cec18723c */ /* 0x044ff00000081010 */
        /* <DEDUP_REMOVED lines=22> */
[----:B---3--:R-:W3:Y:S04]  /*7dd50*/  LDL.LU R8, [R1+0x860] ;  /* 0x0008600001087983 */ /* 0x008ee80000300800 */
[----:B------:R-:W3:Y:S04]  /*7dd60*/  LDL.LU R9, [R1+0x864] ;  /* 0x0008640001097983 */ /* 0x000ee80000300800 */
[----:B----4-:R-:W3:Y:S04]  /*7dd70*/  LDL.LU R10, [R1+0x868] ;  /* 0x00086800010a7983 */ /* 0x010ee80000300800 */
[----:B------:R-:W3:Y:S04]  /*7dd80*/  LDL.LU R11, [R1+0x86c] ;  /* 0x00086c00010b7983 */ /* 0x000ee80000300800 */
[----:B------:R-:W1:Y:S04]  /*7dd90*/  LDL.LU R20, [R1+0x800] ;  /* 0x0008000001147983 */ /* 0x000e680000300800 */
[----:B------:R-:W1:Y:S04]  /*7dda0*/  LDL.LU R21, [R1+0x804] ;  /* 0x0008040001157983 */ /* 0x000e680000300800 */
[----:B------:R-:W1:Y:S04]  /*7ddb0*/  LDL.LU R22, [R1+0x808] ;  /* 0x0008080001167983 */ /* 0x000e680000300800 */
[----:B------:R-:W1:Y:S04]  /*7ddc0*/  LDL.LU R23, [R1+0x80c] ;  /* 0x00080c0001177983 */ /* 0x000e680000300800 */
        /* <DEDUP_REMOVED lines=99> */
[----:B------:R-:W-:Y:S08]  /*7e400*/  HMMA.1688.F32.TF32 R132, R240, R32, R132 ;  /* 0x00000020f084723c */ /* 0x000ff00000081084 */
[C---:B------:R-:W-:Y:S08]  /*7e410*/  HMMA.1688.F32.TF32 R136, R236.reuse, R72, R136 ;  /* 0x00000048ec88723c */ /* 0x040ff00000081088 */
[C---:B------:R-:W-:Y:S08]  /*7e420*/  HMMA.1688.F32.TF32 R148, R236.reuse, R40, R148 ;  /* 0x00000028ec94723c */ /* 0x040ff00000081094 */
[C---:B------:R-:W-:Y:S11]  /*7e430*/  HMMA.1688.F32.TF32 R224, R236.reuse, R44, R224 ;  /* 0x0000002cece0723c */ /* 0x040ff600000810e0 */
[----:B------:R-:W-:Y:S04]  /*7e440*/  @!UPT UIADD3 URZ, URZ, URZ, URZ ;  /* 0x0000003f3f3ff290 */ /* 0x000fe8000fffe03f */
[----:B------:R-:W-:Y:S04]  /*7e450*/  STL.64 [R1+0x6b0], R148 ;  /* 0x0006b09401007387 */ /* 0x000fe80000100a00 */
[----:B------:R2:W-:Y:S02]  /*7e460*/  STL.64 [R1+0x6b8], R150 ;  /* 0x0006b89601007387 */ /* 0x0005e40000100a00 */
[----:B--2---:R-:W-:Y:S08]  /*7e470*/  HMMA.1688.F32.TF32 R148, R236, R48, R220 ;  /* 0x00000030ec94723c */ /* 0x004ff000000810dc */
[C---:B------:R-:W-:Y:S01]  /*7e480*/  HMMA.1688.F32.TF32 R124, R240.reuse, R216, R124 ;  /* 0x000000d8f07c723c */ /* 0x040fe2000008107c */
[----:B------:R-:W-:Y:S04]  /*7e490*/  STL.64 [R1+0x6c0], R224 ;  /* 0x0006c0e001007387 */ /* 0x000fe80000100a00 */
[----:B------:R-:W-:Y:S03]  /*7e4a0*/  STL.64 [R1+0x6c8], R226 ;  /* 0x0006c8e201007387 */ /* 0x000fe60000100a00 */
[C---:B------:R-:W-:Y:S01]  /*7e4b0*/  HMMA.1688.F32.TF32 R120, R240.reuse, R88, R120 ;  /* 0x00000058f078723c */ /* 0x040fe20000081078 */
[----:B------:R-:W-:Y:S04]  /*7e4c0*/  LDS R236, [R252+0x88300] ;  /* 0x08830000fcec7984 */ /* 0x000fe80000000800 */
[----:B------:R-:W-:Y:S04]  /*7e4d0*/  LDS R238, [R252+0x89300] ;  /* 0x08930000fcee7984 */ /* 0x000fe80000000800 */
        /* <DEDUP_REMOVED lines=15> */
[C---:B--2---:R-:W-:Y:S03]  /*7e5d0*/  HMMA.1688.F32.TF32 R104, R240.reuse, R80, R112 ;  /* 0x00000050f068723c */ /* 0x044fe60000081070 */
[----:B------:R-:W-:Y:S04]  /*7e5e0*/  STL.64 [R1+0x730], R120 ;  /* 0x0007307801007387 */ /* 0x000fe80000100a00 */
[----:B------:R-:W-:Y:S01]  /*7e5f0*/  STL.64 [R1+0x738], R122 ;  /* 0x0007387a01007387 */ /* 0x000fe20000100a00 */
[C---:B------:R-:W-:Y:S03]  /*7e600*/  HMMA.1688.F32.TF32 R112, R240.reuse, R76, R108 ;  /* 0x0000004cf070723c */ /* 0x040fe6000008106c */
[----:B------:R-:W-:Y:S04]  /*7e610*/  STL.64 [R1+0x740], R116 ;  /* 0x0007407401007387 */ /* 0x000fe80000100a00 */
[----:B------:R-:W-:Y:S01]  /*7e620*/  STL.64 [R1+0x748], R118 ;  /* 0x0007487601007387 */ /* 0x000fe20000100a00 */
[C---:B------:R-:W-:Y:S07]  /*7e630*/  HMMA.1688.F32.TF32 R108, R240.reuse, R64, R144 ;  /* 0x00000040f06c723c */ /* 0x040fee0000081090 */
[----:B------:R-:W-:Y:S04]  /*7e640*/  STL.64 [R1+0x750], R104 ;  /* 0x0007506801007387 */ /* 0x000fe80000100a00 */
[----:B------:R2:W-:Y:S02]  /*7e650*/  STL.64 [R1+0x758], R106 ;  /* 0x0007586a01007387 */ /* 0x0005e40000100a00 */
[C---:B--2---:R-:W-:Y:S02]  /*7e660*/  HMMA.1688.F32.TF32 R104, R240.reuse, R60, R140 ;  /* 0x0000003cf068723c */ /* 0x044fe4000008108c */
[----:B------:R-:W-:Y:S04]  /*7e670*/  STL.64 [R1+0x760], R112 ;  /* 0x0007607001007387 */ /* 0x000fe80000100a00 */
[----:B------:R-:W-:Y:S04]  /*7e680*/  STL.64 [R1+0x768], R114 ;  /* 0x0007687201007387 */ /* 0x000fe80000100a00 */
[----:B------:R-:W-:Y:S04]  /*7e690*/  STL.64 [R1+0x770], R108 ;  /* 0x0007706c01007387 */ /* 0x000fe80000100a00 */
[----:B------:R2:W-:Y:S09]  /*7e6a0*/  STL.64 [R1+0x778], R110 ;  /* 0x0007786e01007387 */ /* 0x0005f20000100a00 */
[----:B------:R-:W-:Y:S01]  /*7e6b0*/  STL.64 [R1+0x7f0], R104 ;  /* 0x0007f06801007387 */ /* 0x000fe20000100a00 */
[C---:B--2---:R-:W-:Y:S03]  /*7e6c0*/  HMMA.1688.F32.TF32 R108, R240.reuse, R36, R212 ;  /* 0x00000024f06c723c */ /* 0x044fe600000810d4 */
[----:B------:R2:W-:Y:S04]  /*7e6d0*/  STL.64 [R1+0x7f8], R106 ;  /* 0x0007f86a01007387 */ /* 0x0005e80000100a00 */
[----:B------:R-:W-:Y:S04]  /*7e6e0*/  STL.64 [R1+0x7e0], R96 ;  /* 0x0007e06001007387 */ /* 0x000fe80000100a00 */
[----:B------:R3:W-:Y:S01]  /*7e6f0*/  STL.64 [R1+0x7e8], R98 ;  /* 0x0007e86201007387 */ /* 0x0007e20000100a00 */
[C---:B--2---:R-:W-:Y:S08]  /*7e700*/  HMMA.1688.F32.TF32 R104, R240.reuse, R40, R68 ;  /* 0x00000028f068723c */ /* 0x044ff00000081044 */
[C---:B---3--:R-:W-:Y:S08]  /*7e710*/  HMMA.1688.F32.TF32 R96, R240.reuse, R44, R28 ;  /* 0x0000002cf060723c */ /* 0x048ff0000008101c */
[C---:B------:R-:W-:Y:S08]  /*7e720*/  HMMA.1688.F32.TF32 R68, R240.reuse, R48, R24 ;  /* 0x00000030f044723c */ /* 0x040ff00000081018 */
[----:B------:R-:W-:Y:S08]  /*7e730*/  HMMA.1688.F32.TF32 R28, R240, R72, R188 ;  /* 0x00000048f01c723c */ /* 0x000ff000000810bc */
[C---:B-1----:R-:W-:Y:S08]  /*7e740*/  HMMA.1688.F32.TF32 R20, R232.reuse, R52, R20 ;  /* 0x00000034e814723c */ /* 0x042ff00000081014 */
[C---:B------:R-:W-:Y:S01]  /*7e750*/  HMMA.1688.F32.TF32 R16, R232.reuse, R216, R16 ;  /* 0x000000d8e810723c */ /* 0x040fe20000081010 */
        /* <DEDUP_REMOVED lines=127> */
[C---:B------:R-:W-:Y:S11]  /*7ef50*/  HMMA.1688.F32.TF32 R120, R232.reuse, R36, R120 ;  /* 0x00000024e878723c */ /* 0x040ff60000081078 */
[----:B------:R-:W-:Y:S04]  /*7ef60*/  @!UPT UIADD3 URZ, URZ, URZ, URZ ;  /* 0x0000003f3f3ff290 */ /* 0x000fe8000fffe03f */
[----:B------:R-:W-:Y:S04]  /*7ef70*/  STL.64 [R1+0x880], R132 ;  /* 0x0008808401007387 */ /* 0x000fe80000100a00 */
[----:B------:R-:W-:Y:S04]  /*7ef80*/  STL.64 [R1+0x888], R134 ;  /* 0x0008888601007387 */ /* 0x000fe80000100a00 */
[----:B------:R-:W-:Y:S04]  /*7ef90*/  STL.64 [R1+0x870], R128 ;  /* 0x0008708001007387 */ /* 0x000fe80000100a00 */
[----:B------:R4:W-:Y:S02]  /*7efa0*/  STL.64 [R1+0x878], R130 ;  /* 0x0008788201007387 */ /* 0x0009e40000100a00 */
[C---:B----4-:R-:W-:Y:S08]  /*7efb0*/  HMMA.1688.F32.TF32 R128, R232.reuse, R60, R124 ;  /* 0x0000003ce880723c */ /* 0x050ff0000008107c */
[C---:B------:R-:W-:Y:S08]  /*7efc0*/  HMMA.1688.F32.TF32 R124, R232.reuse, R56, R104 ;  /* 0x00000038e87c723c */ /* 0x040ff00000081068 */
[C---:B------:R-:W-:Y:S07]  /*7efd0*/  HMMA.1688.F32.TF32 R104, R232.reuse, R40, R116 ;  /* 0x00000028e868723c */ /* 0x040fee0000081074 */
        /* <DEDUP_REMOVED lines=9> */
[----:B------:R2:W-:Y:S02]  /*7f070*/  STL.64 [R1+0x838], R106 ;  /* 0x0008386a01007387 */ /* 0x0005e40000100a00 */
[----:B--2---:R-:W-:Y:S02]  /*7f080*/  HMMA.1688.F32.TF32 R104, R232, R72, R144 ;  /* 0x00000048e868723c */ /* 0x004fe40000081090 */
        /* <DEDUP_REMOVED lines=12> */
[----:B------:R-:W2:Y:S01]  /*7f150*/  LDS R235, [R54+0x89300] ;  /* 0x0893000036eb7984 */ /* 0x000ea20000000800 */
        /* <DEDUP_REMOVED lines=36> */
[----:B------:R-:W-:Y:S04]  /*7f3a0*/  STL.64 [R1+0x9f0], R12 ;  /* 0x0009f00c01007387 */ /* 0x000fe80000100a00 */
[----:B------:R-:W-:Y:S04]  /*7f3b0*/  STL.64 [R1+0x9f8], R14 ;  /* 0x0009f80e01007387 */ /* 0x000fe80000100a00 */
[----:B------:R1:W-:Y:S04]  /*7f3c0*/  STL.64 [R1+0xcc0], R8 ;  /* 0x000cc00801007387 */ /* 0x0003e80000100a00 */
[----:B------:R4:W-:Y:S04]  /*7f3d0*/  STL.64 [R1+0xcc8], R10 ;  /* 0x000cc80a01007387 */ /* 0x0009e80000100a00 */
[----:B------:R-:W3:Y:S04]  /*7f3e0*/  LDL.LU R245, [R1+0xa54] ;  /* 0x000a540001f57983 */ /* 0x000ee80000300800 */
[----:B------:R-:W3:Y:S04]  /*7f3f0*/  LDL.LU R246, [R1+0xa58] ;  /* 0x000a580001f67983 */ /* 0x000ee80000300800 */
[----:B------:R-:W3:Y:S04]  /*7f400*/  LDL.LU R247, [R1+0xa5c] ;  /* 0x000a5c0001f77983 */ /* 0x000ee80000300800 */
[----:B-1----:R-:W2:Y:S04]  /*7f410*/  LDL.LU R8, [R1+0xa60] ;  /* 0x000a600001087983 */ /* 0x002ea80000300800 */
[----:B------:R-:W2:Y:S04]  /*7f420*/  LDL.LU R9, [R1+0xa64] ;  /* 0x000a640001097983 */ /* 0x000ea80000300800 */
[----:B----4-:R-:W4:Y:S04]  /*7f430*/  LDL.LU R10, [R1+0xa68] ;  /* 0x000a6800010a7983 */ /* 0x010f280000300800 */
        /* <DEDUP_REMOVED lines=105> */
[----:B------:R-:W-:Y:S08]  /*7fad0*/  HMMA.1688.F32.TF32 R136, R236, R52, R136 ;  /* 0x00000034ec88723c */ /* 0x000ff00000081088 */
[C---:B------:R-:W-:Y:S08]  /*7fae0*/  HMMA.1688.F32.TF32 R148, R240.reuse, R48, R148 ;  /* 0x00000030f094723c */ /* 0x040ff00000081094 */
[----:B------:R-:W-:Y:S08]  /*7faf0*/  HMMA.1688.F32.TF32 R240, R240, R72, R224 ;  /* 0x00000048f0f0723c */ /* 0x000ff000000810e0 */
[C---:B------:R-:W-:Y:S07]  /*7fb00*/  HMMA.1688.F32.TF32 R220, R236.reuse, R32, R220 ;  /* 0x00000020ecdc723c */ /* 0x040fee00000810dc */
[----:B------:R-:W-:Y:S01]  /*7fb10*/  STL.64 [R1+0xd50], R148 ;  /* 0x000d509401007387 */ /* 0x000fe20000100a00 */
[C---:B------:R-:W-:Y:S03]  /*7fb20*/  HMMA.1688.F32.TF32 R124, R236.reuse, R88, R124 ;  /* 0x00000058ec7c723c */ /* 0x040fe6000008107c */
[----:B------:R1:W-:Y:S04]  /*7fb30*/  STL.64 [R1+0xd58], R150 ;  /* 0x000d589601007387 */ /* 0x0003e80000100a00 */
[----:B-1----:R-:W2:Y:S04]  /*7fb40*/  LDL.LU.64 R150, [R1+0x4b48] ;  /* 0x004b480001967983 */ /* 0x002ea80000300a00 */
[----:B------:R-:W2:Y:S04]  /*7fb50*/  LDL.LU.64 R148, [R1+0x4b40] ;  /* 0x004b400001947983 */ /* 0x000ea80000300a00 */
[----:B------:R-:W3:Y:S04]  /*7fb60*/  LDL.LU.64 R226, [R1+0x4b38] ;  /* 0x004b380001e27983 */ /* 0x000ee80000300a00 */
[----:B------:R-:W3:Y:S04]  /*7fb70*/  LDL.LU.64 R224, [R1+0x4b30] ;  /* 0x004b300001e07983 */ /* 0x000ee80000300a00 */
        /* <DEDUP_REMOVED lines=19> */
[----:B------:R-:W-:Y:S04]  /*7fcb0*/  STL.64 [R1+0xd10], R120 ;  /* 0x000d107801007387 */ /* 0x000fe80000100a00 */
[----:B------:R-:W-:Y:S01]  /*7fcc0*/  STL.64 [R1+0xd18], R122 ;  /* 0x000d187a01007387 */ /* 0x000fe20000100a00 */
[C---:B------:R-:W-:Y:S03]  /*7fcd0*/  HMMA.1688.F32.TF32 R112, R236.reuse, R60, R108 ;  /* 0x0000003cec70723c */ /* 0x040fe6000008106c */
[----:B------:R-:W-:Y:S04]  /*7fce0*/  STL.64 [R1+0xd00], R116 ;  /* 0x000d007401007387 */ /* 0x000fe80000100a00 */
[----:B------:R-:W-:Y:S01]  /*7fcf0*/  STL.64 [R1+0xd08], R118 ;  /* 0x000d087601007387 */ /* 0x000fe20000100a00 */
[C---:B------:R-:W-:Y:S03]  /*7fd00*/  HMMA.1688.F32.TF32 R108, R236.reuse, R56, R144 ;  /* 0x00000038ec6c723c */ /* 0x040fe60000081090 */
[----:B------:R-:W-:Y:S04]  /*7fd10*/  LDS R241, [R3+0x88380] ;  /* 0x0883800003f17984 */ /* 0x000fe80000000800 */
[----:B------:R-:W1:Y:S04]  /*7fd20*/  LDS R243, [R3+0x89380] ;  /* 0x0893800003f37984 */ /* 0x000e680000000800 */
[----:B------:R-:W-:Y:S04]  /*7fd30*/  STL.64 [R1+0xcf0], R104 ;  /* 0x000cf06801007387 */ /* 0x000fe80000100a00 */
[----:B------:R4:W-:Y:S02]  /*7fd40*/  STL.64 [R1+0xcf8], R106 ;  /* 0x000cf86a01007387 */ /* 0x0009e40000100a00 */
[C---:B----4-:R-:W-:Y:S02]  /*7fd50*/  HMMA.1688.F32.TF32 R104, R236.reuse, R36, R140 ;  /* 0x00000024ec68723c */ /* 0x050fe4000008108c */
[----:B------:R-:W-:Y:S04]  /*7fd60*/  STL.64 [R1+0xd70], R112 ;  /* 0x000d707001007387 */ /* 0x000fe80000100a00 */
[----:B------:R-:W-:Y:S04]  /*7fd70*/  STL.64 [R1+0xd78], R114 ;  /* 0x000d787201007387 */ /* 0x000fe80000100a00 */
[----:B------:R-:W-:Y:S04]  /*7fd80*/  STL.64 [R1+0xce0], R108 ;  /* 0x000ce06c01007387 */ /* 0x000fe80000100a00 */
[----:B------:R4:W-:Y:S09]  /*7fd90*/  STL.64 [R1+0xce8], R110 ;  /* 0x000ce86e01007387 */ /* 0x0009f20000100a00 */
[----:B------:R-:W-:Y:S01]  /*7fda0*/  STL.64 [R1+0xc70], R104 ;  /* 0x000c706801007387 */ /* 0x000fe20000100a00 */
[C---:B----4-:R-:W-:Y:S03]  /*7fdb0*/  HMMA.1688.F32.TF32 R108, R236.reuse, R44, R212 ;  /* 0x0000002cec6c723c */ /* 0x050fe600000810d4 */
[----:B------:R4:W-:Y:S04]  /*7fdc0*/  STL.64 [R1+0xc78], R106 ;  /* 0x000c786a01007387 */ /* 0x0009e80000100a00 */
[----:B------:R-:W-:Y:S04]  /*7fdd0*/  STL.64 [R1+0xc40], R96 ;  /* 0x000c406001007387 */ /* 0x000fe80000100a00 */
[----:B------:R1:W-:Y:S01]  /*7fde0*/  STL.64 [R1+0xc48], R98 ;  /* 0x000c486201007387 */ /* 0x0003e20000100a00 */
[C---:B----4-:R-:W-:Y:S08]  /*7fdf0*/  HMMA.1688.F32.TF32 R104, R236.reuse, R48, R68 ;  /* 0x00000030ec68723c */ /* 0x050ff00000081044 */
[----:B-1----:R-:W-:Y:S08]  /*7fe00*/  HMMA.1688.F32.TF32 R96, R236, R72, R28 ;  /* 0x00000048ec60723c */ /* 0x002ff0000008101c */
[C---:B------:R-:W-:Y:S08]  /*7fe10*/  HMMA.1688.F32.TF32 R20, R232.reuse, R92, R20 ;  /* 0x0000005ce814723c */ /* 0x040ff00000081014 */
[C---:B------:R-:W-:Y:S01]  /*7fe20*/  HMMA.1688.F32.TF32 R16, R232.reuse, R88, R16 ;  /* 0x00000058e810723c */ /* 0x040fe20000081010 */
[----:B------:R-:W-:Y:S04]  /*7fe30*/  STL.64 [R1+0xc20], R108 ;  /* 0x000c206c01007387 */ /* 0x000fe80000100a00 */
[----:B------:R-:W-:Y:S03]  /*7fe40*/  LDS R237, [R54+0x88380] ;  /* 0x0883800036ed7984 */ /* 0x000fe60000000800 */
[C---:B------:R-:W-:Y:S01]  /*7fe50*/  HMMA.1688.F32.TF32 R68, R232.reuse, R32, R24 ;  /* 0x00000020e844723c */ /* 0x040fe20000081018 */
[----:B------:R-:W-:Y:S04]  /*7fe60*/  LDS R239, [R54+0x89380] ;  /* 0x0893800036ef7984 */ /* 0x000fe80000000800 */
[----:B------:R-:W-:Y:S03]  /*7fe70*/  LDS R236, [R103+0x88380] ;  /* 0x0883800067ec7984 */ /* 0x000fe60000000800 */
[C---:B------:R-:W-:Y:S01]  /*7fe80*/  HMMA.1688.F32.TF32 R28, R232.reuse, R52, R188 ;  /* 0x00000034e81c723c */ /* 0x040fe200000810bc */
[----:B------:R-:W1:Y:S07]  /*7fe90*/  LDS R238, [R103+0x89380] ;  /* 0x0893800067ee7984 */ /* 0x000e6e0000000800 */
        /* <DEDUP_REMOVED lines=20> */
[C---:B----4-:R-:W-:Y:S08]  /*7ffe0*/  HMMA.1688.F32.TF32 R16, R232.reuse, R76, R244 ;  /* 0x0000004ce810723c */ /* 0x050ff000000810f4 */
[----:B-1----:R-:W-:Y:S01]  /*7fff0*/  HMMA.1688.F32.TF32 R12, R232, R64, R248 ;  /* 0x00000040e80c723c */ /* 0x002fe200000810f8 */
[----:B------:R1:W-:Y:S04]  /*80000*/  STL.64 [R1+0xb00], R8 ;  /* 0x000b000801007387 */ /* 0x0003e80000100a00 */
[----:B------:R4:W-:Y:S04]  /*80010*/  STL.64 [R1+0xb08], R10 ;  /* 0x000b080a01007387 */ /* 0x0009e80000100a00 */
[----:B-1----:R-:W2:Y:S06]  /*80020*/  LDL.LU R8, [R1+0xa00] ;  /* 0x000a000001087983 */ /* 0x002eac0000300800 */
[----:B------:R-:W-:Y:S04]  /*80030*/  STL.64 [R1+0xae0], R16 ;  /* 0x000ae01001007387 */ /* 0x000fe80000100a00 */
[----:B------:R-:W-:Y:S04]  /*80040*/  STL.64 [R1+0xae8], R18 ;  /* 0x000ae81201007387 */ /* 0x000fe80000100a00 */
[----:B------:R1:W-:Y:S04]  /*80050*/  STL.64 [R1+0xab0], R12 ;  /* 0x000ab00c01007387 */ /* 0x0003e80000100a00 */
[----:B------:R1:W-:Y:S04]  /*80060*/  STL.64 [R1+0xab8], R14 ;  /* 0x000ab80e01007387 */ /* 0x0003e80000100a00 */
[----:B------:R-:W2:Y:S04]  /*80070*/  LDL.LU R9, [R1+0xa04] ;  /* 0x000a040001097983 */ /* 0x000ea80000300800 */
[----:B----4-:R-:W2:Y:S04]  /*80080*/  LDL.LU R10, [R1+0xa08] ;  /* 0x000a0800010a7983 */ /* 0x010ea80000300800 */
[----:B------:R-:W2:Y:S04]  /*80090*/  LDL.LU R11, [R1+0xa0c] ;  /* 0x000a0c00010b7983 */ /* 0x000ea80000300800 */
[----:B-1----:R-:W4:Y:S04]  /*800a0*/  LDL.LU R12, [R1+0xa10] ;  /* 0x000a1000010c7983 */ /* 0x002f280000300800 */
        /* <DEDUP_REMOVED lines=95> */
[----:B--2---:R-:W-:Y:S08]  /*806a0*/  HMMA.1688.F32.TF32 R20, R240, R48, R20 ;  /* 0x00000030f014723c */ /* 0x004ff00000081014 */
[C---:B----4-:R-:W-:Y:S08]  /*806b0*/  HMMA.1688.F32.TF32 R12, R236.reuse, R32, R12 ;  /* 0x00000020ec0c723c */ /* 0x050ff0000008100c */
[----:B------:R-:W-:Y:S08]  /*806c0*/  HMMA.1688.F32.TF32 R8, R236, R52, R8 ;  /* 0x00000034ec08723c */ /* 0x000ff00000081008 */
[----:B---3--:R-:W-:Y:S08]  /*806d0*/  HMMA.1688.F32.TF32 R116, R240, R216, R116 ;  /* 0x000000d8f074723c */ /* 0x008ff00000081074 */
[C---:B------:R-:W-:Y:S08]  /*806e0*/  HMMA.1688.F32.TF32 R128, R232.reuse, R48, R128 ;  /* 0x00000030e880723c */ /* 0x040ff00000081080 */
[C---:B------:R-:W-:Y:S08]  /*806f0*/  HMMA.1688.F32.TF32 R132, R232.reuse, R44, R132 ;  /* 0x0000002ce884723c */ /* 0x040ff00000081084 */
[C---:B------:R-:W-:Y:S08]  /*80700*/  HMMA.1688.F32.TF32 R136, R232.reuse, R40, R136 ;  /* 0x00000028e888723c */ /* 0x040ff00000081088 */
[C---:B------:R-:W-:Y:S08]  /*80710*/  HMMA.1688.F32.TF32 R248, R232.reuse, R56, R248 ;  /* 0x00000038e8f8723c */ /* 0x040ff000000810f8 */
[C---:B------:R-:W-:Y:S08]  /*80720*/  HMMA.1688.F32.TF32 R244, R232.reuse, R60, R244 ;  /* 0x0000003ce8f4723c */ /* 0x040ff000000810f4 */
[C---:B------:R-:W-:Y:S11]  /*80730*/  HMMA.1688.F32.TF32 R220, R232.reuse, R36, R220 ;  /* 0x00000024e8dc723c */ /* 0x040ff600000810dc */
[----:B------:R-:W-:Y:S04]  /*80740*/  @!UPT UIADD3 URZ, URZ, URZ, URZ ;  /* 0x0000003f3f3ff290 */ /* 0x000fe8000fffe03f */
[----:B------:R-:W-:Y:S01]  /*80750*/  STL.64 [R1+0xaa0], R244 ;  /* 0x000aa0f401007387 */ /* 0x000fe20000100a00 */
[----:B------:R-:W-:Y:S03]  /*80760*/  HMMA.1688.F32.TF32 R124, R232, R72, R124 ;  /* 0x00000048e87c723c */ /* 0x000fe6000008107c */
[----:B------:R1:W-:Y:S04]  /*80770*/  STL.64 [R1+0xaa8], R246 ;  /* 0x000aa8f601007387 */ /* 0x0003e80000100a00 */
[----:B------:R-:W-:Y:S01]  /*80780*/  LDS R232, [R252+0x8a000] ;  /* 0x08a00000fce87984 */ /* 0x000fe20000000800 */
[C---:B------:R-:W-:Y:S03]  /*80790*/  HMMA.1688.F32.TF32 R120, R240.reuse, R52, R120 ;  /* 0x00000034f078723c */ /* 0x040fe60000081078 */
[----:B------:R-:W-:Y:S04]  /*807a0*/  LDS R234, [R252+0x8b000] ;  /* 0x08b00000fcea7984 */ /* 0x000fe80000000800 */
[----:B-1----:R-:W2:Y:S01]  /*807b0*/  LDL.LU.64 R246, [R1+0x4b28] ;  /* 0x004b280001f67983 */ /* 0x002ea20000300a00 */
[C---:B------:R-:W-:Y:S03]  /*807c0*/  HMMA.1688.F32.TF32 R104, R240.reuse, R32, R104 ;  /* 0x00000020f068723c */ /* 0x040fe60000081068 */
[----:B------:R-:W2:Y:S04]  /*807d0*/  LDL.LU.64 R244, [R1+0x4b20] ;  /* 0x004b200001f47983 */ /* 0x000ea80000300a00 */
[----:B------:R-:W3:Y:S04]  /*807e0*/  LDL.LU R54, [R1+0x4b18] ;  /* 0x004b180001367983 */ /* 0x000ee80000300800 */
[----:B------:R-:W-:Y:S04]  /*807f0*/  STL.64 [R1+0xa90], R248 ;  /* 0x000a90f801007387 */ /* 0x000fe80000100a00 */
[----:B------:R1:W-:Y:S04]  /*80800*/  STL.64 [R1+0xa98], R250 ;  /* 0x000a98fa01007387 */ /* 0x0003e80000100a00 */
[----:B------:R-:W-:Y:S04]  /*80810*/  LDS R233, [R3+0x8a000] ;  /* 0x08a0000003e97984 */ /* 0x000fe80000000800 */
[----:B------:R-:W4:Y:S04]  /*80820*/  LDS R235, [R3+0x8b000] ;  /* 0x08b0000003eb7984 */ /* 0x000f280000000800 */
[----:B-1----:R-:W2:Y:S04]  /*80830*/  LDL.LU.64 R250, [R1+0x4b10] ;  /* 0x004b100001fa7983 */ /* 0x002ea80000300a00 */
[----:B------:R-:W2:Y:S04]  /*80840*/  LDL.LU.64 R248, [R1+0x4b08] ;  /* 0x004b080001f87983 */ /* 0x000ea80000300a00 */
        /* <DEDUP_REMOVED lines=12> */
[C---:B-1----:R-:W-:Y:S02]  /*80910*/  HMMA.1688.F32.TF32 R104, R240.reuse, R92, R112 ;  /* 0x0000005cf068723c */ /* 0x042fe40000081070 */
[----:B------:R-:W-:Y:S04]  /*80920*/  STL.64 [R1+0xac0], R120 ;  /* 0x000ac07801007387 */ /* 0x000fe80000100a00 */
[----:B------:R-:W-:Y:S02]  /*80930*/  STL.64 [R1+0xac8], R122 ;  /* 0x000ac87a01007387 */ /* 0x000fe40000100a00 */
[C---:B------:R-:W-:Y:S02]  /*80940*/  HMMA.1688.F32.TF32 R112, R240.reuse, R88, R108 ;  /* 0x00000058f070723c */ /* 0x040fe4000008106c */
[----:B------:R-:W-:Y:S04]  /*80950*/  STL.64 [R1+0xad0], R116 ;  /* 0x000ad07401007387 */ /* 0x000fe80000100a00 */
[----:B------:R-:W-:Y:S02]  /*80960*/  STL.64 [R1+0xad8], R118 ;  /* 0x000ad87601007387 */ /* 0x000fe40000100a00 */
[C---:B------:R-:W-:Y:S07]  /*80970*/  HMMA.1688.F32.TF32 R108, R240.reuse, R84, R144 ;  /* 0x00000054f06c723c */ /* 0x040fee0000081090 */
[----:B------:R-:W-:Y:S01]  /*80980*/  STL.64 [R1+0xaf0], R104 ;  /* 0x000af06801007387 */ /* 0x000fe20000100a00 */
[C---:B------:R-:W-:Y:S03]  /*80990*/  HMMA.1688.F32.TF32 R96, R240.reuse, R76, R96 ;  /* 0x0000004cf060723c */ /* 0x040fe60000081060 */
[----:B------:R1:W-:Y:S05]  /*809a0*/  STL.64 [R1+0xaf8], R106 ;  /* 0x000af86a01007387 */ /* 0x0003ea0000100a00 */
[C---:B-1----:R-:W-:Y:S01]  /*809b0*/  HMMA.1688.F32.TF32 R104, R240.reuse, R80, R140 ;  /* 0x00000050f068723c */ /* 0x042fe2000008108c */
[----:B------:R-:W-:Y:S04]  /*809c0*/  STL.64 [R1+0xb10], R112 ;  /* 0x000b107001007387 */ /* 0x000fe80000100a00 */
[----:B------:R-:W-:Y:S04]  /*809d0*/  STL.64 [R1+0xb18], R114 ;  /* 0x000b187201007387 */ /* 0x000fe80000100a00 */
[----:B------:R-:W-:Y:S04]  /*809e0*/  STL.64 [R1+0xb40], R108 ;  /* 0x000b406c01007387 */ /* 0x000fe80000100a00 */
[----:B------:R1:W-:Y:S10]  /*809f0*/  STL.64 [R1+0xb48], R110 ;  /* 0x000b486e01007387 */ /* 0x0003f40000100a00 */
[----:B------:R-:W-:Y:S01]  /*80a00*/  STL.64 [R1+0xb60], R104 ;  /* 0x000b606801007387 */ /* 0x000fe20000100a00 */
[C---:B-1----:R-:W-:Y:S03]  /*80a10*/  HMMA.1688.F32.TF32 R108, R240.reuse, R64, R212 ;  /* 0x00000040f06c723c */ /* 0x042fe600000810d4 */
[----:B------:R1:W-:Y:S04]  /*80a20*/  STL.64 [R1+0xb68], R106 ;  /* 0x000b686a01007387 */ /* 0x0003e80000100a00 */
[----:B------:R-:W-:Y:S04]  /*80a30*/  STL.64 [R1+0xb80], R96 ;  /* 0x000b806001007387 */ /* 0x000fe80000100a00 */
[----:B------:R4:W-:Y:S01]  /*80a40*/  STL.64 [R1+0xb88], R98 ;  /* 0x000b886201007387 */ /* 0x0009e20000100a00 */
[C---:B-1----:R-:W-:Y:S08]  /*80a50*/  HMMA.1688.F32.TF32 R104, R240.reuse, R60, R68 ;  /* 0x0000003cf068723c */ /* 0x042ff00000081044 */
[C---:B----4-:R-:W-:Y:S08]  /*80a60*/  HMMA.1688.F32.TF32 R96, R240.reuse, R56, R28 ;  /* 0x00000038f060723c */ /* 0x050ff0000008101c */
        /* <DEDUP_REMOVED lines=15> */
[----:B------:R4:W-:Y:S04]  /*80b60*/  STL.64 [R1+0xc68], R26 ;  /* 0x000c681a01007387 */ /* 0x0009e80000100a00 */
[----:B------:R1:W-:Y:S04]  /*80b70*/  STL.64 [R1+0xcd0], R20 ;  /* 0x000cd01401007387 */ /* 0x0003e80000100a00 */
[----:B------:R1:W-:Y:S04]  /*80b80*/  STL.64 [R1+0xcd8], R22 ;  /* 0x000cd81601007387 */ /* 0x0003e80000100a00 */
[----:B------:R2:W-:Y:S04]  /*80b90*/  STL.64 [R1+0xc50], R16 ;  /* 0x000c501001007387 */ /* 0x0005e80000100a00 */
[----:B------:R2:W-:Y:S04]  /*80ba0*/  STL.64 [R1+0xc58], R18 ;  /* 0x000c581201007387 */ /* 0x0005e80000100a00 */
[----:B-1----:R-:W3:Y:S04]  /*80bb0*/  LDL.LU R24, [R1+0x2c0] ;  /* 0x0002c00001187983 */ /* 0x002ee80000300800 */
[----:B------:R1:W-:Y:S04]  /*80bc0*/  STL.64 [R1+0xa20], R12 ;  /* 0x000a200c01007387 */ /* 0x0003e80000100a00 */
[----:B------:R1:W-:Y:S04]  /*80bd0*/  STL.64 [R1+0xa28], R14 ;  /* 0x000a280e01007387 */ /* 0x0003e80000100a00 */
[----:B------:R1:W-:Y:S04]  /*80be0*/  STL.64 [R1+0xa10], R8 ;  /* 0x000a100801007387 */ /* 0x0003e80000100a00 */
[----:B------:R1:W-:Y:S04]  /*80bf0*/  STL.64 [R1+0xa18], R10 ;  /* 0x000a180a01007387 */ /* 0x0003e80000100a00 */
[----:B------:R-:W3:Y:S04]  /*80c00*/  LDL.LU R25, [R1+0x2c4] ;  /* 0x0002c40001197983 */ /* 0x000ee80000300800 */
[----:B----4-:R-:W4:Y:S04]  /*80c10*/  LDL.LU R26, [R1+0x2c8] ;  /* 0x0002c800011a7983 */ /* 0x010f280000300800 */
[----:B------:R-:W4:Y:S04]  /*80c20*/  LDL.LU R27, [R1+0x2cc] ;  /* 0x0002cc00011b7983 */ /* 0x000f280000300800 */
        /* <DEDUP_REMOVED lines=40> */
[----:B------:R-:W-:Y:S04]  /*80eb0*/  LDS R240, [R252+0x8a080] ;  /* 0x08a08000fcf07984 */ /* 0x000fe80000000800 */
[----:B------:R-:W-:Y:S04]  /*80ec0*/  LDS R242, [R252+0x8b080] ;  /* 0x08b08000fcf27984 */ /* 0x000fe80000000800 */
[----:B------:R-:W-:Y:S04]  /*80ed0*/  LDS R241, [R3+0x8a080] ;  /* 0x08a0800003f17984 */ /* 0x000fe80000000800 */
[----:B------:R-:W-:Y:S01]  /*80ee0*/  LDS R243, [R3+0x8b080] ;  /* 0x08b0800003f37984 */ /* 0x000fe20000000800 */
[C---:B---3--:R-:W-:Y:S08]  /*80ef0*/  HMMA.1688.F32.TF32 R104, R236.reuse, R92, R212 ;  /* 0x0000005cec68723c */ /* 0x048ff000000810d4 */
[C---:B----4-:R-:W-:Y:S08]  /*80f00*/  HMMA.1688.F32.TF32 R108, R236.reuse, R216, R96 ;  /* 0x000000d8ec6c723c */ /* 0x050ff00000081060 */
[C---:B------:R-:W-:Y:S11]  /*80f10*/  HMMA.1688.F32.TF32 R96, R236.reuse, R88, R184 ;  /* 0x00000058ec60723c */ /* 0x040ff600000810b8 */
[----:B------:R-:W-:Y:S04]  /*80f20*/  @!UPT UIADD3 URZ, URZ, URZ, URZ ;  /* 0x0000003f3f3ff290 */ /* 0x000fe8000fffe03f */
[----:B------:R-:W-:Y:S04]  /*80f30*/  STL.64 [R1+0xa00], R108 ;  /* 0x000a006c01007387 */ /* 0x000fe80000100a00 */
[----:B------:R-:W-:Y:S04]  /*80f40*/  STL.64 [R1+0xa08], R110 ;  /* 0x000a086e01007387 */ /* 0x000fe80000100a00 */
[----:B------:R-:W3:Y:S04]  /*80f50*/  LDL.LU R184, [R1+0x100] ;  /* 0x0001000001b87983 */ /* 0x000ee80000300800 */
[----:B------:R-:W-:Y:S04]  /*80f60*/  STL.64 [R1+0x9e0], R104 ;  /* 0x0009e06801007387 */ /* 0x000fe80000100a00 */
[----:B------:R-:W-:Y:S04]  /*80f70*/  STL.64 [R1+0x9e8], R106 ;  /* 0x0009e86a01007387 */ /* 0x000fe80000100a00 */
[----:B------:R-:W-:Y:S04]  /*80f80*/  STL.64 [R1+0x9c0], R96 ;  /* 0x0009c06001007387 */ /* 0x000fe80000100a00 */
[----:B------:R1:W-:Y:S04]  /*80f90*/  STL.64 [R1+0x9c8], R98 ;  /* 0x0009c86201007387 */ /* 0x0003e80000100a00 */
[----:B------:R-:W3:Y:S04]  /*80fa0*/  LDL.LU R185, [R1+0x104] ;  /* 0x0001040001b97983 */ /* 0x000ee80000300800 */
[----:B------:R-:W3:Y:S01]  /*80fb0*/  LDL.LU R186, [R1+0x108] ;  /* 0x0001080001ba7983 */ /* 0x000ee20000300800 */
[C---:B-1----:R-:W-:Y:S03]  /*80fc0*/  HMMA.1688.F32.TF32 R96, R236.reuse, R84, R20 ;  /* 0x00000054ec60723c */ /* 0x042fe60000081014 */
[----:B------:R-:W3:Y:S04]  /*80fd0*/  LDL.LU R187, [R1+0x10c] ;  /* 0x00010c0001bb7983 */ /* 0x000ee80000300800 */
[----:B------:R-:W4:Y:S11]  /*80fe0*/  LDL.LU R20, [R1+0x80] ;  /* 0x0000800001147983 */ /* 0x000f360000300800 */
[----:B------:R-:W-:Y:S05]  /*80ff0*/  @!UPT UIADD3 URZ, URZ, URZ, URZ ;  /* 0x0000003f3f3ff290 */ /* 0x000fea000fffe03f */
[----:B------:R-:W-:Y:S04]  /*81000*/  STL.64 [R1+0x9a0], R96 ;  /* 0x0009a06001007387 */ /* 0x000fe80000100a00 */
[----:B------:R2:W-:Y:S04]  /*81010*/  STL.64 [R1+0x9a8], R98 ;  /* 0x0009a86201007387 */ /* 0x0005e80000100a00 */
[----:B------:R-:W4:Y:S04]  /*81020*/  LDL.LU R21, [R1+0x84] ;  /* 0x0000840001157983 */ /* 0x000f280000300800 */
[----:B------:R-:W4:Y:S01]  /*81030*/  LDL.LU R22, [R1+0x88] ;  /* 0x0000880001167983 */ /* 0x000f220000300800 */
[C---:B--2---:R-:W-:Y:S03]  /*81040*/  HMMA.1688.F32.TF32 R96, R236.reuse, R80, R16 ;  /* 0x00000050ec60723c */ /* 0x044fe60000081010 */
[----:B------:R-:W4:Y:S04]  /*81050*/  LDL.LU R23, [R1+0x8c] ;  /* 0x00008c0001177983 */ /* 0x000f280000300800 */
[----:B------:R-:W2:Y:S11]  /*81060*/  LDL.LU R16, [R1+0x20] ;  /* 0x0000200001107983 */ /* 0x000eb60000300800 */
[----:B------:R-:W-:Y:S05]  /*81070*/  @!UPT UIADD3 URZ, URZ, URZ, URZ ;  /* 0x0000003f3f3ff290 */ /* 0x000fea000fffe03f */
[----:B------:R-:W-:Y:S04]  /*81080*/  STL.64 [R1+0x920], R96 ;  /* 0x0009206001007387 */ /* 0x000fe80000100a00 */
[----:B------:R1:W-:Y:S04]  /*81090*/  STL.64 [R1+0x928], R98 ;  /* 0x0009286201007387 */ /* 0x0003e80000100a00 */
[----:B------:R-:W2:Y:S04]  /*810a0*/  LDL.LU R17, [R1+0x24] ;  /* 0x0000240001117983 */ /* 0x000ea80000300800 */
[----:B------:R-:W2:Y:S01]  /*810b0*/  LDL.LU R18, [R1+0x28] ;  /* 0x0000280001127983 */ /* 0x000ea20000300800 */
[C---:B-1----:R-:W-:Y:S03]  /*810c0*/  HMMA.1688.F32.TF32 R96, R236.reuse, R76, R12 ;  /* 0x0000004cec60723c */ /* 0x042fe6000008100c */
[----:B------:R-:W2:Y:S04]  /*810d0*/  LDL.LU R19, [R1+0x2c] ;  /* 0x00002c0001137983 */ /* 0x000ea80000300800 */
[----:B------:R-:W2:Y:S11]  /*810e0*/  LDL.LU R12, [R1+0x10] ;  /* 0x00001000010c7983 */ /* 0x000eb60000300800 */
[----:B------:R-:W-:Y:S05]  /*810f0*/  @!UPT UIADD3 URZ, URZ, URZ, URZ ;  /* 0x0000003f3f3ff290 */ /* 0x000fea000fffe03f */
[----:B------:R-:W-:Y:S04]  /*81100*/  STL.64 [R1+0x5f0], R96 ;  /* 0x0005f06001007387 */ /* 0x000fe80000100a00 */
[----:B------:R1:W-:Y:S01]  /*81110*/  STL.64 [R1+0x5f8], R98 ;  /* 0x0005f86201007387 */ /* 0x0003e20000100a00 */
[----:B------:R-:W-:Y:S01]  /*81120*/  MOV R14, R54 ;  /* 0x00000036000e7202 */ /* 0x000fe20000000f00 */
[----:B------:R-:W-:Y:S02]  /*81130*/  IMAD.MOV.U32 R15, RZ, RZ, R55 ;  /* 0x000000ffff0f7224 */ /* 0x000fe400078e0037 */
[----:B------:R-:W2:Y:S04]  /*81140*/  LDL.LU R13, [R1+0x14] ;  /* 0x00001400010d7983 */ /* 0x000ea80000300800 */
[----:B------:R-:W2:Y:S01]  /*81150*/  LDL.LU R54, [R1+0x4b04] ;  /* 0x004b040001367983 */ /* 0x000ea20000300800 */
[----:B-1----:R-:W-:Y:S03]  /*81160*/  HMMA.1688.F32.TF32 R96, R236, R64, R8 ;  /* 0x00000040ec60723c */ /* 0x002fe60000081008 */
[----:B------:R-:W2:Y:S04]  /*81170*/  LDL.LU R55, [R1+0x4b00] ;  /* 0x004b000001377983 */ /* 0x000ea80000300800 */
[----:B------:R-:W-:-:S02]  /*81180*/  IMAD.MOV.U32 R8, RZ, RZ, R34 ;  /* 0x000000ffff087224 */ /* 0x000fc400078e0022 */
[----:B------:R-:W2:Y:S01]  /*81190*/  LDL.LU R34, [R1+0x4afc] ;  /* 0x004afc0001227983 */ /* 0x000ea20000300800 */
[----:B------:R-:W-:Y:S11]  /*811a0*/  IMAD.MOV.U32 R9, RZ, RZ, R35 ;  /* 0x000000ffff097224 */ /* 0x000ff600078e0023 */
[----:B------:R-:W-:Y:S02]  /*811b0*/  @!UPT UIADD3 URZ, URZ, URZ, URZ ;  /* 0x0000003f3f3ff290 */ /* 0x000fe4000fffe03f */
[----:B------:R-:W-:Y:S04]  /*811c0*/  STL.64 [R1+0x320], R96 ;  /* 0x0003206001007387 */ /* 0x000fe80000100a00 */
[----:B------:R1:W-:Y:S04]  /*811d0*/  STL.64 [R1+0x328], R98 ;  /* 0x0003286201007387 */ /* 0x0003e80000100a00 */
[----:B------:R-:W2:Y:S01]  /*811e0*/  LDL.LU R35, [R1+0x4af8] ;  /* 0x004af80001237983 */ /* 0x000ea20000300800 */
[C---:B-1----:R-:W-:Y:S08]  /*811f0*/  HMMA.1688.F32.TF32 R96, R236.reuse, R60, R68 ;  /* 0x0000003cec60723c */ /* 0x042ff00000081044 */
[C---:B------:R-:W-:Y:S08]  /*81200*/  HMMA.1688.F32.TF32 R68, R236.reuse, R56, R28 ;  /* 0x00000038ec44723c */ /* 0x040ff0000008101c */
[C---:B------:R-:W-:Y:S08]  /*81210*/  HMMA.1688.F32.TF32 R28, R236.reuse, R36, R24 ;  /* 0x00000024ec1c723c */ /* 0x040ff00000081018 */
[----:B------:R-:W-:Y:S01]  /*81220*/  HMMA.1688.F32.TF32 R24, R236, R40, R188 ;  /* 0x00000028ec18723c */ /* 0x000fe200000810bc */
[----:B------:R-:W-:Y:S01]  /*81230*/  IMAD.MOV.U32 R11, RZ, RZ, R0 ;  /* 0x000000ffff0b7224 */ /* 0x000fe200078e0000 */
[----:B------:R-:W-:Y:S04]  /*81240*/  STL.64 [R1+0x300], R96 ;  /* 0x0003006001007387 */ /* 0x000fe80000100a00 */
[----:B------:R-:W-:Y:S04]  /*81250*/  STL.64 [R1+0x308], R98 ;  /* 0x0003086201007387 */ /* 0x000fe80000100a00 */
[----:B------:R-:W-:Y:S04]  /*81260*/  STL.64 [R1+0x2e0], R68 ;  /* 0x0002e04401007387 */ /* 0x000fe80000100a00 */
[----:B------:R-:W-:Y:S04]  /*81270*/  STL.64 [R1+0x2e8], R70 ;  /* 0x0002e84601007387 */ /* 0x000fe80000100a00 */
[----:B------:R-:W-:Y:S06]  /*81280*/  STL.64 [R1+0xd60], R28 ;  /* 0x000d601c01007387 */ /* 0x000fec0000100a00 */
[----:B------:R-:W-:Y:S01]  /*81290*/  MOV R0, R24 ;  /* 0x0000001800007202 */ /* 0x000fe20000000f00 */
[----:B------:R-:W-:Y:S01]  /*812a0*/  STL.64 [R1+0xd68], R30 ;  /* 0x000d681e01007387 */ /* 0x000fe20000100a00 */
[----:B------:R-:W-:-:S02]  /*812b0*/  IMAD.MOV.U32 R217, RZ, RZ, R25 ;  /* 0x000000ffffd97224 */ /* 0x000fc400078e0019 */
[----:B------:R-:W-:Y:S01]  /*812c0*/  IMAD.MOV.U32 R216, RZ, RZ, R26 ;  /* 0x000000ffffd87224 */ /* 0x000fe200078e001a */
[----:B------:R1:W-:Y:S01]  /*812d0*/  STL [R1+0x48c0], R0 ;  /* 0x0048c00001007387 */ /* 0x0003e20000100800 */
[----:B------:R-:W-:-:S03]  /*812e0*/  IMAD.MOV.U32 R89, RZ, RZ, R27 ;  /* 0x000000ffff597224 */ /* 0x000fc600078e001b */
[----:B-1----:R-:W2:Y:S01]  /*812f0*/  LDL R0, [R1+0xb34] ;  /* 0x000b340001007983 */ /* 0x002ea20000100800 */
[C---:B---3--:R-:W-:Y:S08]  /*81300*/  HMMA.1688.F32.TF32 R24, R236.reuse, R44, R184 ;  /* 0x0000002cec18723c */ /* 0x048ff000000810b8 */
[C---:B----4-:R-:W-:Y:S08]  /*81310*/  HMMA.1688.F32.TF32 R20, R236.reuse, R48, R20 ;  /* 0x00000030ec14723c */ /* 0x050ff00000081014 */
[----:B--2---:R-:W-:Y:S11]  /*81320*/  HMMA.1688.F32.TF32 R16, R236, R72, R16 ;  /* 0x00000048ec10723c */ /* 0x004ff60000081010 */
[----:B------:R-:W-:Y:S05]  /*81330*/  @!UPT UIADD3 URZ, URZ, URZ, URZ ;  /* 0x0000003f3f3ff290 */ /* 0x000fea000fffe03f */
[----:B------:R-:W-:Y:S01]  /*81340*/  IMAD.MOV.U32 R37, RZ, RZ, R20 ;  /* 0x000000ffff257224 */ /* 0x000fe200078e0014 */
[----:B------:R-:W-:Y:S07]  /*81350*/  HMMA.1688.F32.TF32 R12, R232, R34, R12 ;  /* 0x00000022e80c723c */ /* 0x000fee000008100c */
[----:B------:R-:W-:Y:S01]  /*81360*/  MOV R60, R16 ;  /* 0x00000010003c7202 */ /* 0x000fe20000000f00 */
[----:B------:R-:W-:Y:S01]  /*81370*/  IMAD.MOV.U32 R57, RZ, RZ, R17 ;  /* 0x000000ffff397224 */ /* 0x000fe200078e0011 */
[----:B------:R-:W-:Y:S01]  /*81380*/  MOV R64, R26 ;  /* 0x0000001a00407202 */ /* 0x000fe20000000f00 */
[----:B------:R-:W-:-:S02]  /*81390*/  IMAD.MOV.U32 R16, RZ, RZ, R43 ;  /* 0x000000ffff107224 */ /* 0x000fc400078e002b */
[----:B------:R-:W-:Y:S01]  /*813a0*/  IMAD.MOV.U32 R188, RZ, RZ, R78 ;  /* 0x000000ffffbc7224 */ /* 0x000fe200078e004e */
[----:B------:R-:W-:Y:S01]  /*813b0*/  MOV R190, R219 ;  /* 0x000000db00be7202 */ /* 0x000fe20000000f00 */
[----:B------:R-:W-:Y:S01]  /*813c0*/  IMAD.MOV.U32 R41, RZ, RZ, R18 ;  /* 0x000000ffff297224 */ /* 0x000fe200078e0012 */
[----:B------:R-:W-:Y:S01]  /*813d0*/  MOV R18, R47 ;  /* 0x0000002f00127202 */ /* 0x000fe20000000f00 */
[----:B------:R-:W-:Y:S01]  /*813e0*/  IMAD.MOV.U32 R17, RZ, RZ, R42 ;  /* 0x000000ffff117224 */ /* 0x000fe200078e002a */
[----:B------:R-:W-:Y:S01]  /*813f0*/  LDS R236, [R103+0x8a000] ;  /* 0x08a0000067ec7984 */ /* 0x000fe20000000800 */
[----:B------:R-:W-:Y:S02]  /*81400*/  IMAD.MOV.U32 R40, RZ, RZ, R19 ;  /* 0x000000ffff287224 */ /* 0x000fe400078e0013 */
[----:B------:R-:W-:Y:S01]  /*81410*/  IMAD.MOV.U32 R19, RZ, RZ, R46 ;  /* 0x000000ffff137224 */ /* 0x000fe200078e002e */
[----:B------:R-:W-:Y:S03]  /*81420*/  LDS R238, [R103+0x8b000] ;  /* 0x08b0000067ee7984 */ /* 0x000fe60000000800 */
[----:B------:R-:W-:Y:S01]  /*81430*/  IMAD.MOV.U32 R56, RZ, RZ, R12 ;  /* 0x000000ffff387224 */ /* 0x000fe200078e000c */
[----:B------:R-:W-:Y:S01]  /*81440*/  MOV R12, R67 ;  /* 0x00000043000c7202 */ /* 0x000fe20000000f00 */
[----:B------:R-:W-:Y:S01]  /*81450*/  IMAD.MOV.U32 R53, RZ, RZ, R13 ;  /* 0x000000ffff357224 */ /* 0x000fe200078e000d */
[----:B------:R-:W-:Y:S01]  /*81460*/  MOV R45, R14 ;  /* 0x0000000e002d7202 */ /* 0x000fe20000000f00 */
[----:B------:R-:W2:Y:S01]  /*81470*/  LDL.LU R67, [R1+0x4af4] ;  /* 0x004af40001437983 */ /* 0x000ea20000300800 */
[----:B------:R-:W-:-:S02]  /*81480*/  IMAD.MOV.U32 R13, RZ, RZ, R66 ;  /* 0x000000ffff0d7224 */ /* 0x000fc400078e0042 */
[----:B------:R-:W-:Y:S01]  /*81490*/  IMAD.MOV.U32 R44, RZ, RZ, R15 ;  /* 0x000000ffff2c7224 */ /* 0x000fe200078e000f */
[----:B------:R-:W3:Y:S01]  /*814a0*/  LDL.LU R66, [R1+0x4af0] ;  /* 0x004af00001427983 */ /* 0x000ee20000300800 */
[----:B------:R-:W-:Y:S02]  /*814b0*/  IMAD.MOV.U32 R14, RZ, RZ, R63 ;  /* 0x000000ffff0e7224 */ /* 0x000fe400078e003f */
[----:B------:R-:W-:Y:S01]  /*814c0*/  IMAD.MOV.U32 R15, RZ, RZ, R62 ;  /* 0x000000ffff0f7224 */ /* 0x000fe200078e003e */
[----:B------:R-:W4:Y:S04]  /*814d0*/  LDL.LU R63, [R1+0x4aec] ;  /* 0x004aec00013f7983 */ /* 0x000f280000300800 */
        /* <DEDUP_REMOVED lines=9> */
[----:B------:R-:W-:Y:S02]  /*81570*/  IMAD.MOV.U32 R32, RZ, RZ, R23 ;  /* 0x000000ffff207224 */ /* 0x000fe400078e0017 */
[----:B------:R-:W-:Y:S01]  /*81580*/  IMAD.MOV.U32 R22, RZ, RZ, R39 ;  /* 0x000000ffff167224 */ /* 0x000fe200078e0027 */
[----:B------:R-:W4:Y:S01]  /*81590*/  LDL.LU R59, [R1+0x4ad4] ;  /* 0x004ad400013b7983 */ /* 0x000f220000300800 */
[----:B------:R-:W-:-:S03]  /*815a0*/  IMAD.MOV.U32 R23, RZ, RZ, R38 ;  /* 0x000000ffff177224 */ /* 0x000fc600078e0026 */
[----:B------:R-:W4:Y:S04]  /*815b0*/  LDL.LU R58, [R1+0x4ad0] ;  /* 0x004ad000013a7983 */ /* 0x000f280000300800 */
[----:B------:R-:W4:Y:S04]  /*815c0*/  LDL.LU R39, [R1+0x4acc] ;  /* 0x004acc0001277983 */ /* 0x000f280000300800 */
[----:B------:R-:W4:Y:S01]  /*815d0*/  LDL.LU R38, [R1+0x4ac8] ;  /* 0x004ac80001267983 */ /* 0x000f220000300800 */
[----:B------:R-:W-:Y:S01]  /*815e0*/  IMAD.MOV.U32 R88, RZ, RZ, R24 ;  /* 0x000000ffff587224 */ /* 0x000fe200078e0018 */
[----:B------:R-:W-:Y:S01]  /*815f0*/  MOV R24, R248 ;  /* 0x000000f800187202 */ /* 0x000fe20000000f00 */
[----:B------:R-:W-:Y:S01]  /*81600*/  IMAD.MOV.U32 R65, RZ, RZ, R25 ;  /* 0x000000ffff417224 */ /* 0x000fe200078e0019 */
[----:B------:R-:W4:Y:S01]  /*81610*/  LDL.LU R248, [R1+0x4ac4] ;  /* 0x004ac40001f87983 */ /* 0x000f220000300800 */
[----:B------:R-:W-:-:S02]  /*81620*/  IMAD.MOV.U32 R25, RZ, RZ, R249 ;  /* 0x000000ffff197224 */ /* 0x000fc400078e00f9 */
[----:B------:R-:W-:Y:S01]  /*81630*/  IMAD.MOV.U32 R61, RZ, RZ, R27 ;  /* 0x000000ffff3d7224 */ /* 0x000fe200078e001b */
[----:B------:R-:W4:Y:S01]  /*81640*/  LDL.LU R249, [R1+0x4ac0] ;  /* 0x004ac00001f97983 */ /* 0x000f220000300800 */
[----:B------:R-:W-:Y:S02]  /*81650*/  IMAD.MOV.U32 R26, RZ, RZ, R250 ;  /* 0x000000ffff1a7224 */ /* 0x000fe400078e00fa */
[----:B------:R-:W-:Y:S01]  /*81660*/  IMAD.MOV.U32 R27, RZ, RZ, R251 ;  /* 0x000000ffff1b7224 */ /* 0x000fe200078e00fb */
[----:B------:R-:W4:Y:S04]  /*81670*/  LDL.LU R250, [R1+0x4abc] ;  /* 0x004abc0001fa7983 */ /* 0x000f280000300800 */
[----:B------:R-:W4:Y:S04]  /*81680*/  LDL.LU R251, [R1+0x4ab8] ;  /* 0x004ab80001fb7983 */ /* 0x000f280000300800 */
[----:B------:R-:W4:Y:S04]  /*81690*/  LDL.LU R96, [R1+0x70] ;  /* 0x0000700001607983 */ /* 0x000f280000300800 */
[----:B------:R-:W4:Y:S04]  /*816a0*/  LDL.LU R97, [R1+0x74] ;  /* 0x0000740001617983 */ /* 0x000f280000300800 */
[----:B------:R-:W4:Y:S04]  /*816b0*/  LDL.LU R98, [R1+0x78] ;  /* 0x0000780001627983 */ /* 0x000f280000300800 */
[----:B------:R-:W4:Y:S01]  /*816c0*/  LDL.LU R99, [R1+0x7c] ;  /* 0x00007c0001637983 */ /* 0x000f220000300800 */
[----:B------:R-:W-:-:S02]  /*816d0*/  IMAD.MOV.U32 R189, RZ, RZ, R218 ;  /* 0x000000ffffbd7224 */ /* 0x000fc400078e00da */
[----:B------:R-:W-:Y:S01]  /*816e0*/  IMAD.MOV.U32 R10, RZ, RZ, R2 ;  /* 0x000000ffff0a7224 */ /* 0x000fe200078e0002 */
[----:B------:R-:W-:Y:S01]  /*816f0*/  LDS R237, [R0+0x8a000] ;  /* 0x08a0000000ed7984 */ /* 0x000fe20000000800 */
[----:B------:R-:W-:Y:S02]  /*81700*/  IMAD.MOV.U32 R191, RZ, RZ, R79 ;  /* 0x000000ffffbf7224 */ /* 0x000fe400078e004f */
[----:B------:R-:W-:Y:S01]  /*81710*/  IMAD.MOV.U32 R184, RZ, RZ, R82 ;  /* 0x000000ffffb87224 */ /* 0x000fe200078e0052 */
[----:B------:R-:W1:Y:S01]  /*81720*/  LDS R239, [R0+0x8b000] ;  /* 0x08b0000000ef7984 */ /* 0x000e620000000800 */
[----:B--2---:R-:W-:Y:S02]  /*81730*/  IMAD.MOV.U32 R31, RZ, RZ, R67 ;  /* 0x000000ffff1f7224 */ /* 0x004fe400078e0043 */
[----:B---3--:R-:W-:Y:S02]  /*81740*/  IMAD.MOV.U32 R30, RZ, RZ, R66 ;  /* 0x000000ffff1e7224 */ /* 0x008fe400078e0042 */
[----:B----4-:R-:W-:-:S02]  /*81750*/  IMAD.MOV.U32 R29, RZ, RZ, R63 ;  /* 0x000000ffff1d7224 */ /* 0x010fc400078e003f */
[----:B------:R-:W-:Y:S01]  /*81760*/  IMAD.MOV.U32 R71, RZ, RZ, R43 ;  /* 0x000000ffff477224 */ /* 0x000fe200078e002b */
[----:B------:R-:W-:Y:S01]  /*81770*/  MOV R70, R42 ;  /* 0x0000002a00467202 */ /* 0x000fe20000000f00 */
[----:B------:R-:W-:Y:S02]  /*81780*/  IMAD.MOV.U32 R69, RZ, RZ, R47 ;  /* 0x000000ffff457224 */ /* 0x000fe400078e002f */
[----:B------:R-:W-:Y:S02]  /*81790*/  IMAD.MOV.U32 R68, RZ, RZ, R46 ;  /* 0x000000ffff447224 */ /* 0x000fe400078e002e */
[----:B------:R-:W2:Y:S04]  /*817a0*/  LDL.LU R46, [R1+0x4ab4] ;  /* 0x004ab400012e7983 */ /* 0x000ea80000300800 */
[----:B------:R-:W2:Y:S04]  /*817b0*/  LDL.LU R47, [R1+0x4ab0] ;  /* 0x004ab000012f7983 */ /* 0x000ea80000300800 */
[----:B------:R-:W3:Y:S01]  /*817c0*/  LDL.LU R42, [R1+0x4aac] ;  /* 0x004aac00012a7983 */ /* 0x000ee20000300800 */
[----:B------:R-:W-:-:S02]  /*817d0*/  IMAD.MOV.U32 R214, RZ, RZ, R58 ;  /* 0x000000ffffd67224 */ /* 0x000fc400078e003a */
[----:B------:R-:W-:Y:S01]  /*817e0*/  IMAD.MOV.U32 R213, RZ, RZ, R39 ;  /* 0x000000ffffd57224 */ /* 0x000fe200078e0027 */
[----:B------:R-:W3:Y:S01]  /*817f0*/  LDL.LU R43, [R1+0x4aa8] ;  /* 0x004aa800012b7983 */ /* 0x000ee20000300800 */
[----:B------:R-:W-:-:S03]  /*81800*/  IMAD.MOV.U32 R212, RZ, RZ, R38 ;  /* 0x000000ffffd47224 */ /* 0x000fc600078e0026 */
        /* <DEDUP_REMOVED lines=13> */
[----:B------:R-:W-:Y:S01]  /*818e0*/  HMMA.1688.F32.TF32 R8, R232, R54, R8 ;  /* 0x00000036e808723c */ /* 0x000fe20000081008 */
[----:B------:R-:W-:-:S02]  /*818f0*/  IMAD.MOV.U32 R185, RZ, RZ, R83 ;  /* 0x000000ffffb97224 */ /* 0x000fc400078e0053 */
[----:B------:R-:W3:Y:S01]  /*81900*/  LDL.LU R79, [R1+0x4a78] ;  /* 0x004a7800014f7983 */ /* 0x000ee20000300800 */
[----:B------:R-:W-:-:S03]  /*81910*/  IMAD.MOV.U32 R186, RZ, RZ, R94 ;  /* 0x000000ffffba7224 */ /* 0x000fc600078e005e */
[----:B------:R-:W3:Y:S01]  /*81920*/  LDL.LU R82, [R1+0x4a74] ;  /* 0x004a740001527983 */ /* 0x000ee20000300800 */
[----:B------:R-:W-:-:S03]  /*81930*/  IMAD.MOV.U32 R187, RZ, RZ, R95 ;  /* 0x000000ffffbb7224 */ /* 0x000fc600078e005f */
[----:B------:R-:W3:Y:S04]  /*81940*/  LDL.LU R83, [R1+0x4a70] ;  /* 0x004a700001537983 */ /* 0x000ee80000300800 */
[----:B------:R-:W3:Y:S04]  /*81950*/  LDL.LU R94, [R1+0x4a6c] ;  /* 0x004a6c00015e7983 */ /* 0x000ee80000300800 */
[----:B------:R-:W3:Y:S05]  /*81960*/  LDL.LU R95, [R1+0x4a68] ;  /* 0x004a6800015f7983 */ /* 0x000eea0000300800 */
[----:B------:R-:W-:-:S02]  /*81970*/  IMAD.MOV.U32 R52, RZ, RZ, R8 ;  /* 0x000000ffff347224 */ /* 0x000fc400078e0008 */
[----:B------:R-:W-:Y:S02]  /*81980*/  IMAD.MOV.U32 R49, RZ, RZ, R9 ;  /* 0x000000ffff317224 */ /* 0x000fe400078e0009 */
[----:B------:R-:W-:Y:S02]  /*81990*/  IMAD.MOV.U32 R48, RZ, RZ, R10 ;  /* 0x000000ffff307224 */ /* 0x000fe400078e000a */
[----:B------:R-:W-:Y:S02]  /*819a0*/  IMAD.MOV.U32 R2, RZ, RZ, R11 ;  /* 0x000000ffff027224 */ /* 0x000fe400078e000b */
[----:B--2---:R-:W-:Y:S11]  /*819b0*/  HMMA.1688.F32.TF32 R8, R232, R218, R248 ;  /* 0x000000dae808723c */ /* 0x004ff600000810f8 */
[----:B------:R-:W-:Y:S11]  /*819c0*/  @!UPT UIADD3 URZ, URZ, URZ, URZ ;  /* 0x0000003f3f3ff290 */ /* 0x000ff6000fffe03f */
[----:B------:R-:W-:Y:S02]  /*819d0*/  @!UPT UIADD3 URZ, URZ, URZ, URZ ;  /* 0x0000003f3f3ff290 */ /* 0x000fe4000fffe03f */
[----:B------:R-:W-:Y:S01]  /*819e0*/  MOV R85, R8 ;  /* 0x0000000800557202 */ /* 0x000fe20000000f00 */
[----:B------:R-:W-:Y:S02]  /*819f0*/  IMAD.MOV.U32 R84, RZ, RZ, R9 ;  /* 0x000000ffff547224 */ /* 0x000fe400078e0009 */
[----:B------:R-:W-:Y:S02]  /*81a00*/  IMAD.MOV.U32 R8, RZ, RZ, R86 ;  /* 0x000000ffff087224 */ /* 0x000fe400078e0056 */
[----:B------:R-:W-:Y:S01]  /*81a10*/  IMAD.MOV.U32 R81, RZ, RZ, R10 ;  /* 0x000000ffff517224 */ /* 0x000fe200078e000a */
[----:B------:R-:W2:Y:S01]  /*81a20*/  LDL.LU R86, [R1+0x4a64] ;  /* 0x004a640001567983 */ /* 0x000ea20000300800 */
[----:B------:R-:W-:Y:S01]  /*81a30*/  IMAD.MOV.U32 R9, RZ, RZ, R90 ;  /* 0x000000ffff097224 */ /* 0x000fe200078e005a */
[----:B------:R-:W-:Y:S02]  /*81a40*/  MOV R10, R91 ;  /* 0x0000005b000a7202 */ /* 0x000fe40000000f00 */
[----:B------:R-:W2:Y:S04]  /*81a50*/  LDL.LU R90, [R1+0x4a60] ;  /* 0x004a6000015a7983 */ /* 0x000ea80000300800 */
[----:B------:R-:W2:Y:S01]  /*81a60*/  LDL.LU R91, [R1+0x4a5c] ;  /* 0x004a5c00015b7983 */ /* 0x000ea20000300800 */
[----:B------:R-:W-:-:S02]  /*81a70*/  IMAD.MOV.U32 R80, RZ, RZ, R11 ;  /* 0x000000ffff507224 */ /* 0x000fc400078e000b */
[----:B------:R-:W-:Y:S02]  /*81a80*/  IMAD.MOV.U32 R11, RZ, RZ, R87 ;  /* 0x000000ffff0b7224 */ /* 0x000fe400078e0057 */
[----:B------:R-:W2:Y:S01]  /*81a90*/  LDL.LU R87, [R1+0x4a58] ;  /* 0x004a580001577983 */ /* 0x000ea20000300800 */
[C---:B---3--:R-:W-:Y:S11]  /*81aa0*/  HMMA.1688.F32.TF32 R96, R232.reuse, R94, R96 ;  /* 0x0000005ee860723c */ /* 0x048ff60000081060 */
[----:B------:R-:W-:Y:S11]  /*81ab0*/  @!UPT UIADD3 URZ, URZ, URZ, URZ ;  /* 0x0000003f3f3ff290 */ /* 0x000ff6000fffe03f */
[----:B------:R-:W-:Y:S02]  /*81ac0*/  @!UPT UIADD3 URZ, URZ, URZ, URZ ;  /* 0x0000003f3f3ff290 */ /* 0x000fe4000fffe03f */
[----:B------:R-:W-:Y:S02]  /*81ad0*/  IMAD.MOV.U32 R77, RZ, RZ, R96 ;  /* 0x000000ffff4d7224 */ /* 0x000fe400078e0060 */
[----:B------:R-:W-:Y:S02]  /*81ae0*/  IMAD.MOV.U32 R76, RZ, RZ, R97 ;  /* 0x000000ffff4c7224 */ /* 0x000fe400078e0061 */
[----:B------:R-:W-:Y:S02]  /*81af0*/  IMAD.MOV.U32 R73, RZ, RZ, R98 ;  /* 0x000000ffff497224 */ /* 0x000fe400078e0062 */
[----:B------:R-:W-:Y:S01]  /*81b00*/  IMAD.MOV.U32 R72, RZ, RZ, R99 ;  /* 0x000000ffff487224 */ /* 0x000fe200078e0063 */
[C---:B----4-:R-:W-:Y:S08]  /*81b10*/  HMMA.1688.F32.TF32 R20, R232.reuse, R38, R20 ;  /* 0x00000026e814723c */ /* 0x050ff00000081014 */
[C---:B------:R-:W-:Y:S08]  /*81b20*/  HMMA.1688.F32.TF32 R16, R232.reuse, R42, R16 ;  /* 0x0000002ae810723c */ /* 0x040ff00000081010 */
[----:B------:R-:W-:Y:S01]  /*81b30*/  HMMA.1688.F32.TF32 R12, R232, R46, R12 ;  /* 0x0000002ee80c723c */ /* 0x000fe2000008100c */
[----:B------:R-:W-:-:S02]  /*81b40*/  IMAD.MOV.U32 R250, RZ, RZ, R74 ;  /* 0x000000fffffa7224 */ /* 0x000fc400078e004a */
[----:B------:R-:W-:-:S05]  /*81b50*/  IMAD.MOV.U32 R251, RZ, RZ, R75 ;  /* 0x000000fffffb7224 */ /* 0x000fca00078e004b */
[C---:B--2---:R-:W-:Y:S11]  /*81b60*/  HMMA.1688.F32.TF32 R96, R232.reuse, R90, R212 ;  /* 0x0000005ae860723c */ /* 0x044ff600000810d4 */
[----:B------:R-:W-:Y:S11]  /*81b70*/  @!UPT UIADD3 URZ, URZ, URZ, URZ ;  /* 0x0000003f3f3ff290 */ /* 0x000ff6000fffe03f */
[----:B------:R-:W-:Y:S01]  /*81b80*/  @!UPT UIADD3 URZ, URZ, URZ, URZ ;  /* 0x0000003f3f3ff290 */ /* 0x000fe2000fffe03f */
[----:B------:R2:W-:Y:S01]  /*81b90*/  STL.64 [R1+0xfe0], R96 ;  /* 0x000fe06001007387 */ /* 0x0005e20000100a00 */
[----:B------:R-:W-:Y:S01]  /*81ba0*/  MOV R93, R98 ;  /* 0x00000062005d7202 */ /* 0x000fe20000000f00 */
[----:B------:R-:W-:Y:S02]  /*81bb0*/  IMAD.MOV.U32 R92, RZ, RZ, R99 ;  /* 0x000000ffff5c7224 */ /* 0x000fe400078e0063 */
        /* <DEDUP_REMOVED lines=13> */
[----:B---3--:R-:W-:Y:S01]  /*81c90*/  HMMA.1688.F32.TF32 R24, R232, R58, R184 ;  /* 0x0000003ae818723c */ /* 0x008fe200000810b8 */
[----:B------:R-:W-:-:S02]  /*81ca0*/  IMAD.MOV.U32 R245, RZ, RZ, R50 ;  /* 0x000000fffff57224 */ /* 0x000fc400078e0032 */
[----:B------:R-:W-:Y:S11]  /*81cb0*/  IMAD.MOV.U32 R246, RZ, RZ, R51 ;  /* 0x000000fffff67224 */ /* 0x000ff600078e0033 */
[----:B------:R-:W-:Y:S01]  /*81cc0*/  @!UPT UIADD3 URZ, URZ, URZ, URZ ;  /* 0x0000003f3f3ff290 */ /* 0x000fe2000fffe03f */
        /* <DEDUP_REMOVED lines=13> */
[----:B------:R-:W4:Y:S04]  /*81da0*/  LDL.LU R247, [R1+0x12c] ;  /* 0x00012c0001f77983 */ /* 0x000f280000300800 */
[----:B------:R-:W4:Y:S04]  /*81db0*/  LDL.LU R248, [R1+0x110] ;  /* 0x0001100001f87983 */ /* 0x000f280000300800 */
[----:B------:R-:W4:Y:S04]  /*81dc0*/  LDL.LU R249, [R1+0x114] ;  /* 0x0001140001f97983 */ /* 0x000f280000300800 */
[----:B------:R-:W4:Y:S04]  /*81dd0*/  LDL.LU R74, [R1+0x4a4c] ;  /* 0x004a4c00014a7983 */ /* 0x000f280000300800 */
[----:B------:R-:W4:Y:S04]  /*81de0*/  LDL.LU R75, [R1+0x4a48] ;  /* 0x004a4800014b7983 */ /* 0x000f280000300800 */
[----:B---3--:R-:W3:Y:S01]  /*81df0*/  LDL.LU R12, [R1+0x150] ;  /* 0x00015000010c7983 */ /* 0x008ee20000300800 */
[----:B--2---:R-:W-:Y:S01]  /*81e00*/  HMMA.1688.F32.TF32 R8, R232, R50, R8 ;  /* 0x00000032e808723c */ /* 0x004fe20000081008 */
[----:B----4-:R-:W-:Y:S11]  /*81e10*/  IMAD.MOV.U32 R19, RZ, RZ, R74 ;  /* 0x000000ffff137224 */ /* 0x010ff600078e004a */
[----:B------:R-:W-:Y:S11]  /*81e20*/  @!UPT UIADD3 URZ, URZ, URZ, URZ ;  /* 0x0000003f3f3ff290 */ /* 0x000ff6000fffe03f */
[----:B------:R2:W-:Y:S04]  /*81e30*/  STL.64 [R1+0x1470], R8 ;  /* 0x0014700801007387 */ /* 0x0005e80000100a00 */
[----:B------:R4:W-:Y:S04]  /*81e40*/  STL.64 [R1+0x1478], R10 ;  /* 0x0014780a01007387 */ /* 0x0009e80000100a00 */
[----:B------:R-:W3:Y:S01]  /*81e50*/  LDL.LU R13, [R1+0x154] ;  /* 0x00015400010d7983 */ /* 0x000ee20000300800 */
[----:B------:R-:W-:-:S03]  /*81e60*/  MOV R18, R75 ;  /* 0x0000004b00127202 */ /* 0x000fc60000000f00 */
[----:B------:R-:W3:Y:S04]  /*81e70*/  LDL.LU R14, [R1+0x158] ;  /* 0x00015800010e7983 */ /* 0x000ee80000300800 */
[----:B------:R-:W3:Y:S04]  /*81e80*/  LDL.LU R15, [R1+0x15c] ;  /* 0x00015c00010f7983 */ /* 0x000ee80000300800 */
[----:B------:R-:W2:Y:S04]  /*81e90*/  LDL.LU R16, [R1+0x160] ;  /* 0x0001600001107983 */ /* 0x000ea80000300800 */
[----:B------:R-:W2:Y:S04]  /*81ea0*/  LDL.LU R17, [R1+0x164] ;  /* 0x0001640001117983 */ /* 0x000ea80000300800 */
        /* <DEDUP_REMOVED lines=78> */
[----:B---3--:R-:W-:-:S03]  /*82390*/  IMAD.MOV.U32 R185, RZ, RZ, R74 ;  /* 0x000000ffffb97224 */ /* 0x008fc600078e004a */
[----:B------:R-:W2:Y:S04]  /*823a0*/  LDL.LU R191, [R1+0x19c] ;  /* 0x00019c0001bf7983 */ /* 0x000ea80000300800 */
[----:B------:R-:W3:Y:S04]  /*823b0*/  LDL.LU R184, [R1+0x180] ;  /* 0x0001800001b87983 */ /* 0x000ee80000300800 */
[----:B------:R-:W2:Y:S04]  /*823c0*/  LDL.LU R74, [R1+0x4a3c] ;  /* 0x004a3c00014a7983 */ /* 0x000ea80000300800 */
[----:B------:R-:W2:Y:S04]  /*823d0*/  LDL.LU R75, [R1+0x4a38] ;  /* 0x004a3800014b7983 */ /* 0x000ea80000300800 */
[----:B------:R-:W3:Y:S04]  /*823e0*/  LDL.LU R187, [R1+0x18c] ;  /* 0x00018c0001bb7983 */ /* 0x000ee80000300800 */
[----:B------:R-:W3:Y:S04]  /*823f0*/  LDL.LU R8, [R1+0x140] ;  /* 0x0001400001087983 */ /* 0x000ee80000300800 */
[----:B------:R-:W3:Y:S04]  /*82400*/  LDL.LU R9, [R1+0x144] ;  /* 0x0001440001097983 */ /* 0x000ee80000300800 */
[----:B----4-:R-:W4:Y:S04]  /*82410*/  LDL.LU R10, [R1+0x148] ;  /* 0x00014800010a7983 */ /* 0x010f280000300800 */
[----:B------:R-:W4:Y:S01]  /*82420*/  LDL.LU R11, [R1+0x14c] ;  /* 0x00014c00010b7983 */ /* 0x000f220000300800 */
[C---:B-1----:R-:W-:Y:S08]  /*82430*/  HMMA.1688.F32.TF32 R28, R236.reuse, R50, R28 ;  /* 0x00000032ec1c723c */ /* 0x042ff0000008101c */
        /* <DEDUP_REMOVED lines=13> */
[----:B--2---:R-:W-:Y:S01]  /*82510*/  HMMA.1688.F32.TF32 R232, R232, R74, R220 ;  /* 0x0000004ae8e8723c */ /* 0x004fe200000810dc */
[----:B------:R-:W2:Y:S04]  /*82520*/  LDL.LU.64 R222, [R1+0x4a30] ;  /* 0x004a300001de7983 */ /* 0x000ea80000300a00 */
[----:B------:R-:W2:Y:S11]  /*82530*/  LDL.LU.64 R220, [R1+0x4a28] ;  /* 0x004a280001dc7983 */ /* 0x000eb60000300a00 */
[----:B------:R-:W-:Y:S07]  /*82540*/  @!UPT UIADD3 URZ, URZ, URZ, URZ ;  /* 0x0000003f3f3ff290 */ /* 0x000fee000fffe03f */
[----:B------:R-:W-:Y:S04]  /*82550*/  STL.64 [R1+0xf90], R232 ;  /* 0x000f90e801007387 */ /* 0x000fe80000100a00 */
[----:B------:R-:W-:Y:S04]  /*82560*/  STL.64 [R1+0xf98], R234 ;  /* 0x000f98ea01007387 */ /* 0x000fe80000100a00 */
[----:B------:R-:W-:Y:S04]  /*82570*/  STL.64 [R1+0x1460], R136 ;  /* 0x0014608801007387 */ /* 0x000fe80000100a00 */
[----:B------:R1:W-:Y:S01]  /*82580*/  STL.64 [R1+0x1468], R138 ;  /* 0x0014688a01007387 */ /* 0x0003e20000100a00 */
[----:B------:R-:W-:Y:S03]  /*82590*/  HMMA.1688.F32.TF32 R68, R236, R46, R68 ;  /* 0x0000002eec44723c */ /* 0x000fe60000081044 */
[----:B------:R-:W-:Y:S04]  /*825a0*/  LDS R232, [R103+0x8a080] ;  /* 0x08a0800067e87984 */ /* 0x000fe80000000800 */
[----:B------:R-:W-:Y:S04]  /*825b0*/  LDS R234, [R103+0x8b080] ;  /* 0x08b0800067ea7984 */ /* 0x000fe80000000800 */
[----:B-1----:R-:W2:Y:S04]  /*825c0*/  LDL.LU.64 R138, [R1+0x4a20] ;  /* 0x004a2000018a7983 */ /* 0x002ea80000300a00 */
[----:B------:R-:W2:Y:S04]  /*825d0*/  LDL.LU.64 R136, [R1+0x4a18] ;  /* 0x004a180001887983 */ /* 0x000ea80000300a00 */
[----:B------:R-:W-:Y:S04]  /*825e0*/  STL.64 [R1+0x1450], R132 ;  /* 0x0014508401007387 */ /* 0x000fe80000100a00 */
[----:B------:R1:W-:Y:S01]  /*825f0*/  STL.64 [R1+0x1458], R134 ;  /* 0x0014588601007387 */ /* 0x0003e20000100a00 */
[----:B------:R-:W-:Y:S03]  /*82600*/  HMMA.1688.F32.TF32 R188, R240, R34, R188 ;  /* 0x00000022f0bc723c */ /* 0x000fe600000810bc */
        /* <DEDUP_REMOVED lines=39> */
[C---:B---3--:R-:W-:Y:S03]  /*82880*/  HMMA.1688.F32.TF32 R184, R240.reuse, R54, R184 ;  /* 0x00000036f0b8723c */ /* 0x048fe600000810b8 */
[----:B-1----:R-:W3:Y:S04]  /*82890*/  LDL.LU.64 R142, [R1+0x4980] ;  /* 0x00498000018e7983 */ /* 0x002ee80000300a00 */
[----:B------:R-:W3:Y:S04]  /*828a0*/  LDL.LU.64 R140, [R1+0x4978] ;  /* 0x00497800018c7983 */ /* 0x000ee80000300a00 */
        /* <DEDUP_REMOVED lines=17> */
[C---:B----4-:R-:W-:Y:S03]  /*829c0*/  HMMA.1688.F32.TF32 R8, R240.reuse, R86, R8 ;  /* 0x00000056f008723c */ /* 0x050fe60000081008 */
[----:B-1----:R-:W2:Y:S04]  /*829d0*/  LDL.LU.64 R30, [R1+0x4940] ;  /* 0x00494000011e7983 */ /* 0x002ea80000300a00 */
[----:B------:R-:W2:Y:S04]  /*829e0*/  LDL.LU.64 R28, [R1+0x4938] ;  /* 0x00493800011c7983 */ /* 0x000ea80000300a00 */
[----:B------:R-:W4:Y:S04]  /*829f0*/  LDL.LU.64 R26, [R1+0x4930] ;  /* 0x00493000011a7983 */ /* 0x000f280000300a00 */
[----:B------:R-:W4:Y:S04]  /*82a00*/  LDL.LU.64 R24, [R1+0x4928] ;  /* 0x0049280001187983 */ /* 0x000f280000300a00 */
[----:B------:R1:W-:Y:S04]  /*82a10*/  STL.64 [R1+0xf80], R236 ;  /* 0x000f80ec01007387 */ /* 0x0003e80000100a00 */
[----:B------:R1:W-:Y:S04]  /*82a20*/  STL.64 [R1+0xf88], R238 ;  /* 0x000f88ee01007387 */ /* 0x0003e80000100a00 */
[----:B-1----:R-:W2:Y:S04]  /*82a30*/  LDL.LU R236, [R1+0x130] ;  /* 0x0001300001ec7983 */ /* 0x002ea80000300800 */
[----:B------:R-:W2:Y:S04]  /*82a40*/  LDL.LU R237, [R1+0x134] ;  /* 0x0001340001ed7983 */ /* 0x000ea80000300800 */
[----:B------:R-:W2:Y:S04]  /*82a50*/  LDL.LU R238, [R1+0x138] ;  /* 0x0001380001ee7983 */ /* 0x000ea80000300800 */
[----:B------:R-:W2:Y:S04]  /*82a60*/  LDL.LU R239, [R1+0x13c] ;  /* 0x00013c0001ef7983 */ /* 0x000ea80000300800 */
        /* <DEDUP_REMOVED lines=24> */
[C---:B------:R-:W-:Y:S08]  /*82bf0*/  HMMA.1688.F32.TF32 R244, R240.reuse, R78, R244 ;  /* 0x0000004ef0f4723c */ /* 0x040ff000000810f4 */
[C---:B--2---:R-:W-:Y:S11]  /*82c00*/  HMMA.1688.F32.TF32 R236, R240.reuse, R82, R236 ;  /* 0x00000052f0ec723c */ /* 0x044ff600000810ec */
[----:B------:R-:W-:Y:S11]  /*82c10*/  @!UPT UIADD3 URZ, URZ, URZ, URZ ;  /* 0x0000003f3f3ff290 */ /* 0x000ff6000fffe03f */
[----:B------:R-:W-:Y:S01]  /*82c20*/  @!UPT UIADD3 URZ, URZ, URZ, URZ ;  /* 0x0000003f3f3ff290 */ /* 0x000fe2000fffe03f */
[----:B------:R-:W-:Y:S04]  /*82c30*/  STL.64 [R1+0xf10], R236 ;  /* 0x000f10ec01007387 */ /* 0x000fe80000100a00 */
[----:B------:R1:W-:Y:S02]  /*82c40*/  STL.64 [R1+0xf18], R238 ;  /* 0x000f18ee01007387 */ /* 0x0003e40000100a00 */
[C---:B-1----:R-:W-:Y:S02]  /*82c50*/  HMMA.1688.F32.TF32 R236, R240.reuse, R66, R248 ;  /* 0x00000042f0ec723c */ /* 0x042fe400000810f8 */
[----:B------:R-:W-:Y:S04]  /*82c60*/  STL.64 [R1+0xf00], R244 ;  /* 0x000f00f401007387 */ /* 0x000fe80000100a00 */
[----:B------:R-:W-:Y:S11]  /*82c70*/  STL.64 [R1+0xf08], R246 ;  /* 0x000f08f601007387 */ /* 0x000ff60000100a00 */
[----:B------:R-:W-:Y:S06]  /*82c80*/  @!UPT UIADD3 URZ, URZ, URZ, URZ ;  /* 0x0000003f3f3ff290 */ /* 0x000fec000fffe03f */
[----:B------:R-:W-:Y:S04]  /*82c90*/  STL.64 [R1+0xef0], R236 ;  /* 0x000ef0ec01007387 */ /* 0x000fe80000100a00 */
[----:B------:R-:W-:Y:S01]  /*82ca0*/  STL.64 [R1+0xef8], R238 ;  /* 0x000ef8ee01007387 */ /* 0x000fe20000100a00 */
[C---:B---3--:R-:W-:Y:S08]  /*82cb0*/  HMMA.1688.F32.TF32 R16, R240.reuse, R38, R16 ;  /* 0x00000026f010723c */ /* 0x048ff00000081010 */
[C---:B----4-:R-:W-:Y:S08]  /*82cc0*/  HMMA.1688.F32.TF32 R12, R240.reuse, R58, R12 ;  /* 0x0000003af00c723c */ /* 0x050ff0000008100c */
[C---:B------:R-:W-:Y:S11]  /*82cd0*/  HMMA.1688.F32.TF32 R8, R240.reuse, R62, R8 ;  /* 0x0000003ef008723c */ /* 0x040ff60000081008 */
[----:B------:R-:W-:Y:S11]  /*82ce0*/  @!UPT UIADD3 URZ, URZ, URZ, URZ ;  /* 0x0000003f3f3ff290 */ /* 0x000ff6000fffe03f */
[----:B------:R-:W-:Y:S01]  /*82cf0*/  @!UPT UIADD3 URZ, URZ, URZ, URZ ;  /* 0x0000003f3f3ff290 */ /* 0x000fe2000fffe03f */
        /* <DEDUP_REMOVED lines=12> */
[----:B------:R-:W-:Y:S04]  /*82dc0*/  STL.64 [R1+0xea0], R12 ;  /* 0x000ea00c01007387 */ /* 0x000fe80000100a00 */
[----:B------:R1:W-:Y:S05]  /*82dd0*/  STL.64 [R1+0xea8], R14 ;  /* 0x000ea80e01007387 */ /* 0x0003ea0000100a00 */
        /* <DEDUP_REMOVED lines=11> */
[C---:B-1----:R-:W-:Y:S03]  /*82e90*/  HMMA.1688.F32.TF32 R8, R232.reuse, R218, R212 ;  /* 0x000000dae808723c */ /* 0x042fe600000810d4 */
[----:B------:R-:W-:Y:S04]  /*82ea0*/  STL.64 [R1+0xdf0], R12 ;  /* 0x000df00c01007387 */ /* 0x000fe80000100a00 */
[----:B------:R-:W-:Y:S04]  /*82eb0*/  STL.64 [R1+0xdf8], R14 ;  /* 0x000df80e01007387 */ /* 0x000fe80000100a00 */
[----:B------:R-:W-:Y:S04]  /*82ec0*/  STL.64 [R1+0xde0], R16 ;  /* 0x000de01001007387 */ /* 0x000fe80000100a00 */
[----:B------:R1:W-:Y:S04]  /*82ed0*/  STL.64 [R1+0xde8], R18 ;  /* 0x000de81201007387 */ /* 0x0003e80000100a00 */
        /* <DEDUP_REMOVED lines=25> */
[----:B------:R2:W-:Y:S04]  /*83070*/  LDS R10, [R103+0x8b100] ;  /* 0x08b10000670a7984 */ /* 0x0005e80000000800 */
[----:B------:R3:W-:Y:S04]  /*83080*/  STL.64 [R1+0xe38], R18 ;  /* 0x000e381201007387 */ /* 0x0007e80000100a00 */
[----:B--2---:R-:W2:Y:S04]  /*83090*/  LDL.LU R103, [R1+0x48c4] ;  /* 0x0048c40001677983 */ /* 0x004ea80000300800 */
[----:B------:R-:W4:Y:S04]  /*830a0*/  LDL.LU R248, [R1+0x2b0] ;  /* 0x0002b00001f87983 */ /* 0x000f280000300800 */
[----:B------:R-:W4:Y:S04]  /*830b0*/  LDL.LU R249, [R1+0x2b4] ;  /* 0x0002b40001f97983 */ /* 0x000f280000300800 */
[----:B------:R-:W4:Y:S04]  /*830c0*/  LDL.LU R250, [R1+0x2b8] ;  /* 0x0002b80001fa7983 */ /* 0x000f280000300800 */
[----:B------:R-:W4:Y:S01]  /*830d0*/  LDL.LU R251, [R1+0x2bc] ;  /* 0x0002bc0001fb7983 */ /* 0x000f220000300800 */
[C---:B---3--:R-:W-:Y:S03]  /*830e0*/  HMMA.1688.F32.TF32 R16, R232.reuse, R62, R120 ;  /* 0x0000003ee810723c */ /* 0x048fe60000081078 */
[----:B------:R-:W-:Y:S04]  /*830f0*/  LDS R9, [R0+0x8a100] ;  /* 0x08a1000000097984 */ /* 0x000fe80000000800 */
[----:B------:R-:W3:Y:S01]  /*83100*/  LDS R11, [R0+0x8b100] ;  /* 0x08b10000000b7984 */ /* 0x000ee20000000800 */
[C---:B------:R-:W-:Y:S11]  /*83110*/  HMMA.1688.F32.TF32 R20, R232.reuse, R38, R104 ;  /* 0x00000026e814723c */ /* 0x040ff60000081068 */
[----:B------:R-:W-:Y:S04]  /*83120*/  @!UPT UIADD3 URZ, URZ, URZ, URZ ;  /* 0x0000003f3f3ff290 */ /* 0x000fe8000fffe03f */
[----:B------:R-:W-:Y:S04]  /*83130*/  STL.64 [R1+0x1370], R16 ;  /* 0x0013701001007387 */ /* 0x000fe80000100a00 */
[----:B------:R1:W-:Y:S02]  /*83140*/  STL.64 [R1+0x1378], R18 ;  /* 0x0013781201007387 */ /* 0x0003e40000100a00 */
[C---:B-1----:R-:W-:Y:S08]  /*83150*/  HMMA.1688.F32.TF32 R16, R232.reuse, R42, R124 ;  /* 0x0000002ae810723c */ /* 0x042ff0000008107c */
[C---:B--2---:R-:W-:Y:S11]  /*83160*/  HMMA.1688.F32.TF32 R24, R232.reuse, R58, R100 ;  /* 0x0000003ae818723c */ /* 0x044ff60000081064 */
[----:B------:R-:W-:Y:S11]  /*83170*/  @!UPT UIADD3 URZ, URZ, URZ, URZ ;  /* 0x0000003f3f3ff290 */ /* 0x000ff6000fffe03f */
[----:B------:R-:W-:Y:S01]  /*83180*/  @!UPT UIADD3 URZ, URZ, URZ, URZ ;  /* 0x0000003f3f3ff290 */ /* 0x000fe2000fffe03f */
        /* <DEDUP_REMOVED lines=19> */
[----:B------:R1:W-:Y:S02]  /*832c0*/  STL.64 [R1+0x1318], R26 ;  /* 0x0013181a01007387 */ /* 0x0003e40000100a00 */
[C---:B-1----:R-:W-:Y:S10]  /*832d0*/  HMMA.1688.F32.TF32 R24, R12.reuse, R94, R152 ;  /* 0x0000005e0c18723c */ /* 0x042ff40000081098 */
[----:B------:R-:W-:Y:S04]  /*832e0*/  STL.64 [R1+0x1300], R16 ;  /* 0x0013001001007387 */ /* 0x000fe80000100a00 */
[----:B------:R1:W-:Y:S04]  /*832f0*/  STL.64 [R1+0x1308], R18 ;  /* 0x0013081201007387 */ /* 0x0003e80000100a00 */
[----:B------:R-:W-:Y:S04]  /*83300*/  STL.64 [R1+0x12f0], R20 ;  /* 0x0012f01401007387 */ /* 0x000fe80000100a00 */
[----:B------:R2:W-:Y:S01]  /*83310*/  STL.64 [R1+0x12f8], R22 ;  /* 0x0012f81601007387 */ /* 0x0005e20000100a00 */
[C---:B-1----:R-:W-:Y:S08]  /*83320*/  HMMA.1688.F32.TF32 R16, R12.reuse, R90, R4 ;  /* 0x0000005a0c10723c */ /* 0x042ff00000081004 */
[C---:B--2---:R-:W-:Y:S08]  /*83330*/  HMMA.1688.F32.TF32 R20, R12.reuse, R86, R156 ;  /* 0x000000560c14723c */ /* 0x044ff0000008109c */
        /* <DEDUP_REMOVED lines=20> */
[C---:B-1----:R-:W-:Y:S01]  /*83480*/  HMMA.1688.F32.TF32 R4, R12.reuse, R42, R160 ;  /* 0x0000002a0c04723c */ /* 0x042fe200000810a0 */
        /* <DEDUP_REMOVED lines=12> */
[----:B-1----:R-:W-:Y:S07]  /*83550*/  HMMA.1688.F32.TF32 R4, R12, R74, R192 ;  /* 0x0000004a0c04723c */ /* 0x002fee00000810c0 */
[----:B------:R-:W-:Y:S04]  /*83560*/  STL.64 [R1+0x1240], R16 ;  /* 0x0012401001007387 */ /* 0x000fe80000100a00 */
[----:B------:R1:W-:Y:S01]  /*83570*/  STL.64 [R1+0x1248], R18 ;  /* 0x0012481201007387 */ /* 0x0003e20000100a00 */
[C---:B---3--:R-:W-:Y:S03]  /*83580*/  HMMA.1688.F32.TF32 R12, R8.reuse, R54, R200 ;  /* 0x00000036080c723c */ /* 0x048fe600000810c8 */
[----:B------:R-:W-:Y:S04]  /*83590*/  STL.64 [R1+0x1230], R20 ;  /* 0x0012301401007387 */ /* 0x000fe80000100a00 */
[----:B------:R-:W-:Y:S01]  /*835a0*/  STL.64 [R1+0x1238], R22 ;  /* 0x0012381601007387 */ /* 0x000fe20000100a00 */
[C---:B-1----:R-:W-:Y:S03]  /*835b0*/  HMMA.1688.F32.TF32 R16, R8.reuse, R34, R196 ;  /* 0x000000220810723c */ /* 0x042fe600000810c4 */
[----:B------:R-:W-:Y:S04]  /*835c0*/  STL.64 [R1+0x120], R4 ;  /* 0x0001200401007387 */ /* 0x000fe80000100a00 */
[----:B------:R4:W-:Y:S04]  /*835d0*/  STL.64 [R1+0x128], R6 ;  /* 0x0001280601007387 */ /* 0x0009e80000100a00 */
[----:B------:R-:W-:Y:S04]  /*835e0*/  LDS R201, [R0+0x8a200] ;  /* 0x08a2000000c97984 */ /* 0x000fe80000000800 */
[----:B------:R-:W-:Y:S01]  /*835f0*/  LDS R203, [R0+0x8b200] ;  /* 0x08b2000000cb7984 */ /* 0x000fe20000000800 */
[C---:B----4-:R-:W-:Y:S07]  /*83600*/  HMMA.1688.F32.TF32 R4, R8.reuse, R218, R248 ;  /* 0x000000da0804723c */ /* 0x050fee00000810f8 */
        /* <DEDUP_REMOVED lines=68> */
[----:B--2---:R-:W2:Y:S04]  /*83a50*/  LDL.LU R18, [R1+0x3f8] ;  /* 0x0003f80001127983 */ /* 0x004ea80000300800 */
[----:B------:R-:W2:Y:S01]  /*83a60*/  LDL.LU R19, [R1+0x3fc] ;  /* 0x0003fc0001137983 */ /* 0x000ea20000300800 */
[C---:B---3--:R-:W-:Y:S08]  /*83a70*/  HMMA.1688.F32.TF32 R244, R8.reuse, R50, R244 ;  /* 0x0000003208f4723c */ /* 0x048ff000000810f4 */
[C---:B----4-:R-:W-:Y:S01]  /*83a80*/  HMMA.1688.F32.TF32 R4, R8.reuse, R90, R236 ;  /* 0x0000005a0804723c */ /* 0x050fe200000810ec */
[----:B------:R-:W3:Y:S07]  /*83a90*/  LDL.LU R236, [R1+0x400] ;  /* 0x0004000001ec7983 */ /* 0x000eee0000300800 */
[C---:B------:R-:W-:Y:S11]  /*83aa0*/  HMMA.1688.F32.TF32 R12, R8.reuse, R94, R112 ;  /* 0x0000005e080c723c */ /* 0x040ff60000081070 */
[----:B------:R-:W-:Y:S11]  /*83ab0*/  @!UPT UIADD3 URZ, URZ, URZ, URZ ;  /* 0x0000003f3f3ff290 */ /* 0x000ff6000fffe03f */
[----:B------:R-:W-:Y:S01]  /*83ac0*/  @!UPT UIADD3 URZ, URZ, URZ, URZ ;  /* 0x0000003f3f3ff290 */ /* 0x000fe2000fffe03f */
[----:B------:R-:W-:Y:S04]  /*83ad0*/  STL.64 [R1+0xb0], R12 ;  /* 0x0000b00c01007387 */ /* 0x000fe80000100a00 */
[----:B------:R1:W-:Y:S04]  /*83ae0*/  STL.64 [R1+0xb8], R14 ;  /* 0x0000b80e01007387 */ /* 0x0003e80000100a00 */
[----:B------:R-:W-:Y:S04]  /*83af0*/  STL.64 [R1+0xa0], R4 ;  /* 0x0000a00401007387 */ /* 0x000fe80000100a00 */
[----:B------:R4:W-:Y:S01]  /*83b00*/  STL.64 [R1+0xa8], R6 ;  /* 0x0000a80601007387 */ /* 0x0009e20000100a00 */
[C---:B-1----:R-:W-:Y:S03]  /*83b10*/  HMMA.1688.F32.TF32 R12, R8.reuse, R86, R108 ;  /* 0x00000056080c723c */ /* 0x042fe6000008106c */
[----:B------:R-:W3:Y:S04]  /*83b20*/  LDL.LU R237, [R1+0x404] ;  /* 0x0004040001ed7983 */ /* 0x000ee80000300800 */
[----:B------:R-:W3:Y:S01]  /*83b30*/  LDL.LU R238, [R1+0x408] ;  /* 0x0004080001ee7983 */ /* 0x000ee20000300800 */
[C---:B----4-:R-:W-:Y:S03]  /*83b40*/  HMMA.1688.F32.TF32 R4, R8.reuse, R82, R144 ;  /* 0x000000520804723c */ /* 0x050fe60000081090 */
[----:B------:R-:W3:Y:S05]  /*83b50*/  LDL.LU R239, [R1+0x40c] ;  /* 0x00040c0001ef7983 */ /* 0x000eea0000300800 */
[C---:B------:R-:W-:Y:S07]  /*83b60*/  HMMA.1688.F32.TF32 R100, R8.reuse, R78, R140 ;  /* 0x0000004e0864723c */ /* 0x040fee000008108c */
[----:B------:R-:W-:Y:S04]  /*83b70*/  STL.64 [R1+0x90], R12 ;  /* 0x0000900c01007387 */ /* 0x000fe80000100a00 */
[----:B------:R1:W-:Y:S04]  /*83b80*/  STL.64 [R1+0x98], R14 ;  /* 0x0000980e01007387 */ /* 0x0003e80000100a00 */
[----:B------:R-:W-:Y:S04]  /*83b90*/  STL.64 [R1+0x80], R4 ;  /* 0x0000800401007387 */ /* 0x000fe80000100a00 */
[----:B------:R4:W-:Y:S01]  /*83ba0*/  STL.64 [R1+0x88], R6 ;  /* 0x0000880601007387 */ /* 0x0009e20000100a00 */
[C---:B-1----:R-:W-:Y:S08]  /*83bb0*/  HMMA.1688.F32.TF32 R12, R8.reuse, R66, R96 ;  /* 0x00000042080c723c */ /* 0x042ff00000081060 */
[C---:B----4-:R-:W-:Y:S01]  /*83bc0*/  HMMA.1688.F32.TF32 R4, R8.reuse, R62, R212 ;  /* 0x0000003e0804723c */ /* 0x050fe200000810d4 */
[----:B------:R-:W-:Y:S04]  /*83bd0*/  STL.64 [R1+0x70], R100 ;  /* 0x0000706401007387 */ /* 0x000fe80000100a00 */
[----:B------:R-:W-:Y:S03]  /*83be0*/  STL.64 [R1+0x78], R102 ;  /* 0x0000786601007387 */ /* 0x000fe60000100a00 */
[C---:B------:R-:W-:Y:S01]  /*83bf0*/  HMMA.1688.F32.TF32 R68, R8.reuse, R58, R68 ;  /* 0x0000003a0844723c */ /* 0x040fe20000081044 */
[----:B------:R-:W-:Y:S04]  /*83c00*/  LDS R97, [R0+0x8a180] ;  /* 0x08a1800000617984 */ /* 0x000fe80000000800 */
[----:B------:R-:W-:Y:S04]  /*83c10*/  LDS R99, [R0+0x8b180] ;  /* 0x08b1800000637984 */ /* 0x000fe80000000800 */
[----:B------:R-:W-:Y:S01]  /*83c20*/  STL.64 [R1+0x60], R12 ;  /* 0x0000600c01007387 */ /* 0x000fe20000100a00 */
[C---:B------:R-:W-:Y:S03]  /*83c30*/  HMMA.1688.F32.TF32 R248, R8.reuse, R46, R248 ;  /* 0x0000002e08f8723c */ /* 0x040fe600000810f8 */
[----:B------:R1:W-:Y:S04]  /*83c40*/  STL.64 [R1+0x68], R14 ;  /* 0x0000680e01007387 */ /* 0x0003e80000100a00 */
[----:B------:R-:W-:Y:S04]  /*83c50*/  STL.64 [R1+0x50], R4 ;  /* 0x0000500401007387 */ /* 0x000fe80000100a00 */
[----:B------:R4:W-:Y:S01]  /*83c60*/  STL.64 [R1+0x58], R6 ;  /* 0x0000580601007387 */ /* 0x0009e20000100a00 */
[C---:B-1----:R-:W-:Y:S08]  /*83c70*/  HMMA.1688.F32.TF32 R12, R8.reuse, R38, R240 ;  /* 0x00000026080c723c */ /* 0x042ff000000810f0 */
[C---:B----4-:R-:W-:Y:S08]  /*83c80*/  HMMA.1688.F32.TF32 R4, R8.reuse, R42, R24 ;  /* 0x0000002a0804723c */ /* 0x050ff00000081018 */
[----:B------:R-:W-:Y:S08]  /*83c90*/  HMMA.1688.F32.TF32 R232, R8, R74, R188 ;  /* 0x0000004a08e8723c */ /* 0x000ff000000810bc */
[C---:B------:R-:W-:Y:S08]  /*83ca0*/  HMMA.1688.F32.TF32 R228, R28.reuse, R34, R184 ;  /* 0x000000221ce4723c */ /* 0x040ff000000810b8 */
[C---:B------:R-:W-:Y:S01]  /*83cb0*/  HMMA.1688.F32.TF32 R224, R28.reuse, R54, R20 ;  /* 0x000000361ce0723c */ /* 0x040fe20000081014 */
[----:B------:R-:W-:Y:S07]  /*83cc0*/  STL.64 [R1+0x40], R68 ;  /* 0x0000404401007387 */ /* 0x000fee0000100a00 */
[C---:B--2---:R-:W-:Y:S01]  /*83cd0*/  HMMA.1688.F32.TF32 R220, R28.reuse, R218, R16 ;  /* 0x000000da1cdc723c */ /* 0x044fe20000081010 */
[----:B------:R-:W-:Y:S04]  /*83ce0*/  STL.64 [R1+0x48], R70 ;  /* 0x0000484601007387 */ /* 0x000fe80000100a00 */
[----:B------:R-:W-:Y:S04]  /*83cf0*/  STL.64 [R1+0x20], R12 ;  /* 0x0000200c01007387 */ /* 0x000fe80000100a00 */
[----:B------:R-:W-:Y:S04]  /*83d00*/  STL.64 [R1+0x28], R14 ;  /* 0x0000280e01007387 */ /* 0x000fe80000100a00 */
[----:B------:R-:W-:Y:S04]  /*83d10*/  STL.64 [R1+0x4750], R250 ;  /* 0x004750fa01007387 */ /* 0x000fe80000100a00 */
[----:B------:R-:W-:Y:S04]  /*83d20*/  STL.64 [R1], R4 ;  /* 0x0000000401007387 */ /* 0x000fe80000100a00 */
[----:B------:R-:W-:Y:S04]  /*83d30*/  STL.64 [R1+0x8], R6 ;  /* 0x0000080601007387 */ /* 0x000fe80000100a00 */
[----:B------:R-:W-:Y:S04]  /*83d40*/  STL.64 [R1+0x4748], R248 ;  /* 0x004748f801007387 */ /* 0x000fe80000100a00 */
[----:B------:R1:W-:Y:S04]  /*83d50*/  STL.64 [R1+0x4760], R246 ;  /* 0x004760f601007387 */ /* 0x0003e80000100a00 */
[----:B-1----:R-:W2:Y:S04]  /*83d60*/  LDL R247, [R1+0xb30] ;  /* 0x000b300001f77983 */ /* 0x002ea80000100800 */
        /* <DEDUP_REMOVED lines=57> */
[----:B------:R-:W3:Y:S08]  /*84100*/  LDL.LU R239, [R1+0x46c] ;  /* 0x00046c0001ef7983 */ /* 0x000ef00000300800 */
[----:B------:R-:W-:Y:S04]  /*84110*/  STL.64 [R1+0x47b0], R6 ;  /* 0x0047b00601007387 */ /* 0x000fe80000100a00 */
[----:B------:R1:W-:Y:S04]  /*84120*/  STL.64 [R1+0x47a8], R4 ;  /* 0x0047a80401007387 */ /* 0x0003e80000100a00 */
[----:B--2---:R-:W-:Y:S04]  /*84130*/  LDS R96, [R247+0x8a180] ;  /* 0x08a18000f7607984 */ /* 0x004fe80000000800 */
[----:B------:R-:W2:Y:S04]  /*84140*/  LDS R98, [R247+0x8b180] ;  /* 0x08b18000f7627984 */ /* 0x000ea80000000800 */
[----:B------:R-:W-:Y:S04]  /*84150*/  LDS R200, [R247+0x8a200] ;  /* 0x08a20000f7c87984 */ /* 0x000fe80000000800 */
[----:B------:R-:W1:Y:S01]  /*84160*/  LDS R202, [R247+0x8b200] ;  /* 0x08b20000f7ca7984 */ /* 0x000e620000000800 */
[C---:B----4-:R-:W-:Y:S08]  /*84170*/  HMMA.1688.F32.TF32 R16, R28.reuse, R82, R16 ;  /* 0x000000521c10723c */ /* 0x050ff00000081010 */
[C---:B------:R-:W-:Y:S08]  /*84180*/  HMMA.1688.F32.TF32 R8, R28.reuse, R90, R108 ;  /* 0x0000005a1c08723c */ /* 0x040ff0000008106c */
[C---:B------:R-:W-:Y:S08]  /*84190*/  HMMA.1688.F32.TF32 R12, R28.reuse, R86, R144 ;  /* 0x000000561c0c723c */ /* 0x040ff00000081090 */
[C---:B------:R-:W-:Y:S07]  /*841a0*/  HMMA.1688.F32.TF32 R20, R28.reuse, R78, R20 ;  /* 0x0000004e1c14723c */ /* 0x040fee0000081014 */
[----:B------:R-:W-:Y:S01]  /*841b0*/  STL.64 [R1+0x47c0], R10 ;  /* 0x0047c00a01007387 */ /* 0x000fe20000100a00 */
[C---:B------:R-:W-:Y:S03]  /*841c0*/  HMMA.1688.F32.TF32 R24, R28.reuse, R66, R24 ;  /* 0x000000421c18723c */ /* 0x040fe60000081018 */
[----:B------:R4:W-:Y:S04]  /*841d0*/  STL.64 [R1+0x47b8], R8 ;  /* 0x0047b80801007387 */ /* 0x0009e80000100a00 */
[----:B------:R-:W-:Y:S04]  /*841e0*/  STL.64 [R1+0x47d0], R14 ;  /* 0x0047d00e01007387 */ /* 0x000fe80000100a00 */
[----:B------:R-:W-:Y:S04]  /*841f0*/  STL.64 [R1+0x47c8], R12 ;  /* 0x0047c80c01007387 */ /* 0x000fe80000100a00 */
[----:B------:R-:W-:Y:S01]  /*84200*/  STL.64 [R1+0x47e0], R18 ;  /* 0x0047e01201007387 */ /* 0x000fe20000100a00 */
[C---:B-1----:R-:W-:Y:S03]  /*84210*/  HMMA.1688.F32.TF32 R4, R28.reuse, R62, R140 ;  /* 0x0000003e1c04723c */ /* 0x042fe6000008108c */
[----:B------:R-:W-:Y:S04]  /*84220*/  STL.64 [R1+0x47d8], R16 ;  /* 0x0047d81001007387 */ /* 0x000fe80000100a00 */
[----:B------:R-:W-:Y:S04]  /*84230*/  STL.64 [R1+0x47f0], R22 ;  /* 0x0047f01601007387 */ /* 0x000fe80000100a00 */
[----:B------:R-:W-:Y:S01]  /*84240*/  STL.64 [R1+0x47e8], R20 ;  /* 0x0047e81401007387 */ /* 0x000fe20000100a00 */
[C---:B----4-:R-:W-:Y:S03]  /*84250*/  HMMA.1688.F32.TF32 R8, R28.reuse, R58, R212 ;  /* 0x0000003a1c08723c */ /* 0x050fe600000810d4 */
[----:B------:R-:W-:Y:S04]  /*84260*/  STL [R1+0x46f4], R24 ;  /* 0x0046f41801007387 */ /* 0x000fe80000100800 */
[----:B------:R-:W-:Y:S04]  /*84270*/  STL [R1+0x46f0], R25 ;  /* 0x0046f01901007387 */ /* 0x000fe80000100800 */
[----:B------:R-:W-:Y:S04]  /*84280*/  STL [R1+0x46ec], R26 ;  /* 0x0046ec1a01007387 */ /* 0x000fe80000100800 */
[----:B------:R-:W-:Y:S04]  /*84290*/  STL [R1+0x46e8], R27 ;  /* 0x0046e81b01007387 */ /* 0x000fe80000100800 */
[----:B------:R-:W-:Y:S04]  /*842a0*/  STL.64 [R1+0x1220], R4 ;  /* 0x0012200401007387 */ /* 0x000fe80000100a00 */
[----:B------:R1:W-:Y:S02]  /*842b0*/  STL.64 [R1+0x1228], R6 ;  /* 0x0012280601007387 */ /* 0x0003e40000100a00 */
[C---:B-1----:R-:W-:Y:S02]  /*842c0*/  HMMA.1688.F32.TF32 R4, R28.reuse, R38, R68 ;  /* 0x000000261c04723c */ /* 0x042fe40000081044 */
[----:B------:R-:W-:Y:S04]  /*842d0*/  STL.64 [R1+0x1210], R8 ;  /* 0x0012100801007387 */ /* 0x000fe80000100a00 */
[----:B------:R1:W-:Y:S02]  /*842e0*/  STL.64 [R1+0x1218], R10 ;  /* 0x0012180a01007387 */ /* 0x0003e40000100a00 */
[C---:B------:R-:W-:Y:S08]  /*842f0*/  HMMA.1688.F32.TF32 R12, R28.reuse, R42, R240 ;  /* 0x0000002a1c0c723c */ /* 0x040ff000000810f0 */
[C---:B-1----:R-:W-:Y:S07]  /*84300*/  HMMA.1688.F32.TF32 R8, R28.reuse, R46, R188 ;  /* 0x0000002e1c08723c */ /* 0x042fee00000810bc */
[----:B------:R-:W-:Y:S04]  /*84310*/  STL.64 [R1+0x1200], R4 ;  /* 0x0012000401007387 */ /* 0x000fe80000100a00 */
[----:B------:R1:W-:Y:S02]  /*84320*/  STL.64 [R1+0x1208], R6 ;  /* 0x0012080601007387 */ /* 0x0003e40000100a00 */
[C---:B-1----:R-:W-:Y:S02]  /*84330*/  HMMA.1688.F32.TF32 R4, R28.reuse, R50, R184 ;  /* 0x000000321c04723c */ /* 0x042fe400000810b8 */
[----:B------:R-:W-:Y:S04]  /*84340*/  STL.64 [R1+0x11f0], R12 ;  /* 0x0011f00c01007387 */ /* 0x000fe80000100a00 */
[----:B------:R-:W-:Y:S04]  /*84350*/  STL.64 [R1+0x11f8], R14 ;  /* 0x0011f80e01007387 */ /* 0x000fe80000100a00 */
[----:B------:R-:W-:Y:S04]  /*84360*/  STL.64 [R1+0x11e0], R8 ;  /* 0x0011e00801007387 */ /* 0x000fe80000100a00 */
[----:B------:R-:W-:Y:S04]  /*84370*/  STL.64 [R1+0x11e8], R10 ;  /* 0x0011e80a01007387 */ /* 0x000fe80000100a00 */
[----:B------:R-:W4:Y:S05]  /*84380*/  LDL.LU R188, [R1+0x550] ;  /* 0x0005500001bc7983 */ /* 0x000f2a0000300800 */
[----:B------:R-:W-:Y:S04]  /*84390*/  STL.64 [R1+0x11d0], R4 ;  /* 0x0011d00401007387 */ /* 0x000fe80000100a00 */
[----:B------:R2:W-:Y:S04]  /*843a0*/  STL.64 [R1+0x11d8], R6 ;  /* 0x0011d80601007387 */ /* 0x0005e80000100a00 */
        /* <DEDUP_REMOVED lines=19> */
[----:B---3--:R-:W-:Y:S03]  /*844e0*/  HMMA.1688.F32.TF32 R28, R28, R74, R236 ;  /* 0x0000004a1c1c723c */ /* 0x008fe600000810ec */
        /* <DEDUP_REMOVED lines=18> */
[C---:B--2---:R-:W-:Y:S11]  /*84610*/  HMMA.1688.F32.TF32 R4, R96.reuse, R34, R108 ;  /* 0x000000226004723c */ /* 0x044ff6000008106c */
[----:B------:R-:W-:Y:S11]  /*84620*/  @!UPT UIADD3 URZ, URZ, URZ, URZ ;  /* 0x0000003f3f3ff290 */ /* 0x000ff6000fffe03f */
[----:B------:R-:W-:Y:S01]  /*84630*/  @!UPT UIADD3 URZ, URZ, URZ, URZ ;  /* 0x0000003f3f3ff290 */ /* 0x000fe2000fffe03f */
[----:B------:R4:W-:Y:S01]  /*84640*/  STL [R1+0x11cc], R7 ;  /* 0x0011cc0701007387 */ /* 0x0009e20000100800 */
[----:B------:R-:W-:Y:S01]  /*84650*/  IMAD.MOV.U32 R25, RZ, RZ, R4 ;  /* 0x000000ffff197224 */ /* 0x000fe200078e0004 */
[----:B------:R-:W-:Y:S01]  /*84660*/  MOV R27, R6 ;  /* 0x00000006001b7202 */ /* 0x000fe20000000f00 */
[----:B------:R-:W-:Y:S02]  /*84670*/  IMAD.MOV.U32 R26, RZ, RZ, R5 ;  /* 0x000000ffff1a7224 */ /* 0x000fe400078e0005 */
[----:B----4-:R-:W-:Y:S02]  /*84680*/  HMMA.1688.F32.TF32 R4, R96, R54, R144 ;  /* 0x000000366004723c */ /* 0x010fe40000081090 */
[----:B------:R-:W-:Y:S04]  /*84690*/  STL [R1+0x4700], R27 ;  /* 0x0047001b01007387 */ /* 0x000fe80000100800 */
[----:B------:R-:W-:Y:S04]  /*846a0*/  STL [R1+0x46fc], R25 ;  /* 0x0046fc1901007387 */ /* 0x000fe80000100800 */
[----:B------:R-:W-:Y:S11]  /*846b0*/  STL [R1+0x46f8], R26 ;  /* 0x0046f81a01007387 */ /* 0x000ff60000100800 */
[----:B------:R-:W-:Y:S02]  /*846c0*/  @!UPT UIADD3 URZ, URZ, URZ, URZ ;  /* 0x0000003f3f3ff290 */ /* 0x000fe4000fffe03f */
[----:B------:R-:W-:Y:S01]  /*846d0*/  STL.64 [R1+0x11b0], R4 ;  /* 0x0011b00401007387 */ /* 0x000fe20000100a00 */
[----:B------:R-:W-:-:S03]  /*846e0*/  IMAD.MOV.U32 R24, RZ, RZ, R7 ;  /* 0x000000ffff187224 */ /* 0x000fc600078e0007 */
[----:B------:R1:W-:Y:S02]  /*846f0*/  STL [R1+0x11b8], R6 ;  /* 0x0011b80601007387 */ /* 0x0003e40000100800 */
[C---:B-1----:R-:W-:Y:S02]  /*84700*/  HMMA.1688.F32.TF32 R4, R96.reuse, R218, R184 ;  /* 0x000000da6004723c */ /* 0x042fe400000810b8 */
[----:B------:R-:W-:Y:S04]  /*84710*/  STL [R1+0x4704], R24 ;  /* 0x0047041801007387 */ /* 0x000fe80000100800 */
[----:B------:R-:W2:Y:S11]  /*84720*/  LDL.LU R184, [R1+0x540] ;  /* 0x0005400001b87983 */ /* 0x000eb60000300800 */
[----:B------:R-:W-:Y:S06]  /*84730*/  @!UPT UIADD3 URZ, URZ, URZ, URZ ;  /* 0x0000003f3f3ff290 */ /* 0x000fec000fffe03f */
[----:B------:R-:W-:Y:S04]  /*84740*/  STL.64 [R1+0x11a0], R4 ;  /* 0x0011a00401007387 */ /* 0x000fe80000100a00 */
[----:B------:R3:W-:Y:S04]  /*84750*/  STL.64 [R1+0x11a8], R6 ;  /* 0x0011a80601007387 */ /* 0x0007e80000100a00 */
[----:B------:R-:W2:Y:S04]  /*84760*/  LDL.LU R185, [R1+0x544] ;  /* 0x0005440001b97983 */ /* 0x000ea80000300800 */
[----:B------:R-:W2:Y:S04]  /*84770*/  LDL.LU R186, [R1+0x548] ;  /* 0x0005480001ba7983 */ /* 0x000ea80000300800 */
[----:B------:R-:W2:Y:S01]  /*84780*/  LDL.LU R187, [R1+0x54c] ;  /* 0x00054c0001bb7983 */ /* 0x000ea20000300800 */
[C---:B---3--:R-:W-:Y:S03]  /*84790*/  HMMA.1688.F32.TF32 R4, R96.reuse, R94, R236 ;  /* 0x0000005e6004723c */ /* 0x048fe600000810ec */
[----:B------:R-:W3:Y:S11]  /*847a0*/  LDL.LU R236, [R1+0x530] ;  /* 0x0005300001ec7983 */ /* 0x000ef60000300800 */
[----:B------:R-:W-:Y:S09]  /*847b0*/  @!UPT UIADD3 URZ, URZ, URZ, URZ ;  /* 0x0000003f3f3ff290 */ /* 0x000ff2000fffe03f */
[----:B------:R-:W-:Y:S04]  /*847c0*/  STL.64 [R1+0x1190], R4 ;  /* 0x0011900401007387 */ /* 0x000fe80000100a00 */
[----:B------:R1:W-:Y:S04]  /*847d0*/  STL.64 [R1+0x1198], R6 ;  /* 0x0011980601007387 */ /* 0x0003e80000100a00 */
[----:B------:R-:W3:Y:S04]  /*847e0*/  LDL.LU R237, [R1+0x534] ;  /* 0x0005340001ed7983 */ /* 0x000ee80000300800 */
[----:B------:R-:W3:Y:S04]  /*847f0*/  LDL.LU R238, [R1+0x538] ;  /* 0x0005380001ee7983 */ /* 0x000ee80000300800 */
[----:B------:R-:W3:Y:S01]  /*84800*/  LDL.LU R239, [R1+0x53c] ;  /* 0x00053c0001ef7983 */ /* 0x000ee20000300800 */
[C---:B------:R-:W-:Y:S08]  /*84810*/  HMMA.1688.F32.TF32 R12, R96.reuse, R90, R140 ;  /* 0x0000005a600c723c */ /* 0x040ff0000008108c */
[C---:B------:R-:W-:Y:S08]  /*84820*/  HMMA.1688.F32.TF32 R8, R96.reuse, R86, R212 ;  /* 0x000000566008723c */ /* 0x040ff000000810d4 */
[----:B-1----:R-:W-:Y:S07]  /*84830*/  HMMA.1688.F32.TF32 R4, R96, R82, R68 ;  /* 0x000000526004723c */ /* 0x002fee0000081044 */
[----:B------:R-:W-:Y:S04]  /*84840*/  STL.64 [R1+0x1180], R12 ;  /* 0x0011800c01007387 */ /* 0x000fe80000100a00 */
[----:B------:R-:W-:Y:S04]  /*84850*/  STL.64 [R1+0x1188], R14 ;  /* 0x0011880e01007387 */ /* 0x000fe80000100a00 */
[----:B------:R-:W-:Y:S04]  /*84860*/  STL.64 [R1+0x1170], R8 ;  /* 0x0011700801007387 */ /* 0x000fe80000100a00 */
[----:B------:R1:W-:Y:S05]  /*84870*/  STL.64 [R1+0x1178], R10 ;  /* 0x0011780a01007387 */ /* 0x0003ea0000100a00 */
[----:B------:R-:W-:-:S02]  /*84880*/  IMAD.MOV.U32 R31, RZ, RZ, R4 ;  /* 0x000000ffff1f7224 */ /* 0x000fc400078e0004 */
[----:B------:R-:W-:Y:S02]  /*84890*/  IMAD.MOV.U32 R30, RZ, RZ, R5 ;  /* 0x000000ffff1e7224 */ /* 0x000fe400078e0005 */
[----:B------:R-:W-:Y:S02]  /*848a0*/  IMAD.MOV.U32 R29, RZ, RZ, R6 ;  /* 0x000000ffff1d7224 */ /* 0x000fe400078e0006 */
[----:B------:R-:W-:Y:S01]  /*848b0*/  IMAD.MOV.U32 R28, RZ, RZ, R7 ;  /* 0x000000ffff1c7224 */ /* 0x000fe200078e0007 */
[C---:B-1----:R-:W-:Y:S08]  /*848c0*/  HMMA.1688.F32.TF32 R8, R96.reuse, R78, R240 ;  /* 0x0000004e6008723c */ /* 0x042ff000000810f0 */
[----:B------:R-:W-:Y:S01]  /*848d0*/  HMMA.1688.F32.TF32 R4, R96, R66, R188 ;  /* 0x000000426004723c */ /* 0x000fe200000810bc */
[----:B------:R1:W-:Y:S04]  /*848e0*/  STL [R1+0x4714], R28 ;  /* 0x0047141c01007387 */ /* 0x0003e80000100800 */
[----:B------:R4:W-:Y:S04]  /*848f0*/  STL [R1+0x4710], R29 ;  /* 0x0047101d01007387 */ /* 0x0009e80000100800 */
[----:B------:R1:W-:Y:S04]  /*84900*/  STL [R1+0x470c], R30 ;  /* 0x00470c1e01007387 */ /* 0x0003e80000100800 */
[----:B------:R1:W-:Y:S04]  /*84910*/  STL [R1+0x4708], R31 ;  /* 0x0047081f01007387 */ /* 0x0003e80000100800 */
[----:B------:R-:W-:Y:S04]  /*84920*/  STL.64 [R1+0x1150], R8 ;  /* 0x0011500801007387 */ /* 0x000fe80000100a00 */
[----:B------:R-:W-:Y:S03]  /*84930*/  STL.64 [R1+0x1158], R10 ;  /* 0x0011580a01007387 */ /* 0x000fe60000100a00 */
[----:B-1----:R-:W-:Y:S01]  /*84940*/  MOV R28, R4 ;  /* 0x00000004001c7202 */ /* 0x002fe20000000f00 */
[----:B----4-:R-:W-:Y:S01]  /*84950*/  IMAD.MOV.U32 R29, RZ, RZ, R5 ;  /* 0x000000ffff1d7224 */ /* 0x010fe200078e0005 */
[----:B------:R-:W4:Y:S01]  /*84960*/  LDL.LU R212, [R1+0x520] ;  /* 0x0005200001d47983 */ /* 0x000f220000300800 */
[----:B------:R-:W-:-:S02]  /*84970*/  IMAD.MOV.U32 R30, RZ, RZ, R6 ;  /* 0x000000ffff1e7224 */ /* 0x000fc400078e0006 */
[----:B------:R-:W-:Y:S01]  /*84980*/  IMAD.MOV.U32 R31, RZ, RZ, R7 ;  /* 0x000000ffff1f7224 */ /* 0x000fe200078e0007 */
[----:B------:R-:W4:Y:S04]  /*84990*/  LDL.LU R213, [R1+0x524] ;  /* 0x0005240001d57983 */ /* 0x000f280000300800 */
[----:B------:R-:W4:Y:S04]  /*849a0*/  LDL.LU R214, [R1+0x528] ;  /* 0x0005280001d67983 */ /* 0x000f280000300800 */
[----:B------:R-:W4:Y:S04]  /*849b0*/  LDL.LU R215, [R1+0x52c] ;  /* 0x00052c0001d77983 */ /* 0x000f280000300800 */
[----:B------:R-:W-:Y:S04]  /*849c0*/  STL [R1+0x4724], R31 ;  /* 0x0047241f01007387 */ /* 0x000fe80000100800 */
[----:B------:R-:W-:Y:S04]  /*849d0*/  STL [R1+0x4720], R30 ;  /* 0x0047201e01007387 */ /* 0x000fe80000100800 */
[----:B------:R-:W-:Y:S04]  /*849e0*/  STL [R1+0x471c], R28 ;  /* 0x00471c1c01007387 */ /* 0x000fe80000100800 */
[----:B------:R-:W-:Y:S04]  /*849f0*/  STL [R1+0x4718], R29 ;  /* 0x0047181d01007387 */ /* 0x000fe80000100800 */
        /* <DEDUP_REMOVED lines=21> */
[----:B---3--:R-:W-:Y:S03]  /*84b50*/  HMMA.1688.F32.TF32 R4, R96, R58, R236 ;  /* 0x0000003a6004723c */ /* 0x008fe600000810ec */
[----:B------:R-:W3:Y:S04]  /*84b60*/  LDL.LU R236, [R1+0x4e0] ;  /* 0x0004e00001ec7983 */ /* 0x000ee80000300800 */
[----:B------:R-:W3:Y:S04]  /*84b70*/  LDL.LU R237, [R1+0x4e4] ;  /* 0x0004e40001ed7983 */ /* 0x000ee80000300800 */
[----:B------:R-:W3:Y:S04]  /*84b80*/  LDL.LU R238, [R1+0x4e8] ;  /* 0x0004e80001ee7983 */ /* 0x000ee80000300800 */
[----:B------:R-:W3:Y:S09]  /*84b90*/  LDL.LU R239, [R1+0x4ec] ;  /* 0x0004ec0001ef7983 */ /* 0x000ef20000300800 */
[----:B------:R-:W-:Y:S01]  /*84ba0*/  IMAD.MOV.U32 R24, RZ, RZ, R4 ;  /* 0x000000ffff187224 */ /* 0x000fe200078e0004 */
[----:B------:R-:W-:Y:S01]  /*84bb0*/  MOV R25, R6 ;  /* 0x0000000600197202 */ /* 0x000fe20000000f00 */
[----:B------:R-:W-:-:S02]  /*84bc0*/  IMAD.MOV.U32 R27, RZ, RZ, R5 ;  /* 0x000000ffff1b7224 */ /* 0x000fc400078e0005 */
[----:B------:R-:W-:Y:S02]  /*84bd0*/  IMAD.MOV.U32 R26, RZ, RZ, R7 ;  /* 0x000000ffff1a7224 */ /* 0x000fe400078e0007 */
[C---:B----4-:R-:W-:Y:S03]  /*84be0*/  HMMA.1688.F32.TF32 R4, R96.reuse, R38, R212 ;  /* 0x000000266004723c */ /* 0x050fe600000810d4 */
[----:B------:R1:W-:Y:S11]  /*84bf0*/  STL [R1+0x4734], R26 ;  /* 0x0047341a01007387 */ /* 0x0003f60000100800 */
[----:B------:R-:W-:Y:S10]  /*84c00*/  @!UPT UIADD3 URZ, URZ, URZ, URZ ;  /* 0x0000003f3f3ff290 */ /* 0x000ff4000fffe03f */
[----:B------:R-:W-:Y:S02]  /*84c10*/  IMAD.MOV.U32 R31, RZ, RZ, R4 ;  /* 0x000000ffff1f7224 */ /* 0x000fe400078e0004 */
[----:B------:R-:W-:Y:S02]  /*84c20*/  IMAD.MOV.U32 R30, RZ, RZ, R5 ;  /* 0x000000ffff1e7224 */ /* 0x000fe400078e0005 */
[----:B------:R-:W-:Y:S02]  /*84c30*/  IMAD.MOV.U32 R28, RZ, RZ, R6 ;  /* 0x000000ffff1c7224 */ /* 0x000fe400078e0006 */
[----:B------:R-:W-:Y:S01]  /*84c40*/  IMAD.MOV.U32 R29, RZ, RZ, R7 ;  /* 0x000000ffff1d7224 */ /* 0x000fe200078e0007 */
[----:B------:R4:W-:Y:S04]  /*84c50*/  STL [R1+0x4730], R25 ;  /* 0x0047301901007387 */ /* 0x0009e80000100800 */
[----:B------:R1:W-:Y:S04]  /*84c60*/  STL [R1+0x472c], R27 ;  /* 0x00472c1b01007387 */ /* 0x0003e80000100800 */
[----:B------:R1:W-:Y:S04]  /*84c70*/  STL [R1+0x4728], R24 ;  /* 0x0047281801007387 */ /* 0x0003e80000100800 */
[----:B------:R1:W-:Y:S04]  /*84c80*/  STL [R1+0x4744], R29 ;  /* 0x0047441d01007387 */ /* 0x0003e80000100800 */
[----:B------:R-:W-:Y:S04]  /*84c90*/  STL [R1+0x4740], R28 ;  /* 0x0047401c01007387 */ /* 0x000fe80000100800 */
[----:B------:R1:W-:Y:S04]  /*84ca0*/  STL [R1+0x473c], R31 ;  /* 0x00473c1f01007387 */ /* 0x0003e80000100800 */
[----:B------:R1:W-:Y:S01]  /*84cb0*/  STL [R1+0x4738], R30 ;  /* 0x0047381e01007387 */ /* 0x0003e20000100800 */
[C---:B--2---:R-:W-:Y:S11]  /*84cc0*/  HMMA.1688.F32.TF32 R4, R96.reuse, R42, R68 ;  /* 0x0000002a6004723c */ /* 0x044ff60000081044 */
[----:B------:R-:W-:Y:S11]  /*84cd0*/  @!UPT UIADD3 URZ, URZ, URZ, URZ ;  /* 0x0000003f3f3ff290 */ /* 0x000ff6000fffe03f */
[----:B------:R-:W-:Y:S02]  /*84ce0*/  @!UPT UIADD3 URZ, URZ, URZ, URZ ;  /* 0x0000003f3f3ff290 */ /* 0x000fe4000fffe03f */
[----:B-1----:R-:W-:Y:S01]  /*84cf0*/  MOV R26, R4 ;  /* 0x00000004001a7202 */ /* 0x002fe20000000f00 */
[----:B----4-:R-:W-:Y:S02]  /*84d00*/  IMAD.MOV.U32 R25, RZ, RZ, R5 ;  /* 0x000000ffff197224 */ /* 0x010fe400078e0005 */
[----:B------:R-:W-:Y:S02]  /*84d10*/  IMAD.MOV.U32 R27, RZ, RZ, R6 ;  /* 0x000000ffff1b7224 */ /* 0x000fe400078e0006 */
[----:B------:R-:W-:Y:S02]  /*84d20*/  IMAD.MOV.U32 R24, RZ, RZ, R7 ;  /* 0x000000ffff187224 */ /* 0x000fe400078e0007 */
[C---:B------:R-:W-:Y:S01]  /*84d30*/  HMMA.1688.F32.TF32 R4, R96.reuse, R46, R240 ;  /* 0x0000002e6004723c */ /* 0x040fe200000810f0 */
[----:B------:R-:W-:Y:S11]  /*84d40*/  STL.64 [R1+0x4800], R26 ;  /* 0x0048001a01007387 */ /* 0x000ff60000100a00 */
[----:B------:R-:W-:Y:S11]  /*84d50*/  @!UPT UIADD3 URZ, URZ, URZ, URZ ;  /* 0x0000003f3f3ff290 */ /* 0x000ff6000fffe03f */
[----:B------:R-:W-:Y:S01]  /*84d60*/  @!UPT UIADD3 URZ, URZ, URZ, URZ ;  /* 0x0000003f3f3ff290 */ /* 0x000fe2000fffe03f */
[----:B------:R-:W-:Y:S01]  /*84d70*/  IMAD.MOV.U32 R29, RZ, RZ, R4 ;  /* 0x000000ffff1d7224 */ /* 0x000fe200078e0004 */
[----:B------:R-:W-:Y:S01]  /*84d80*/  MOV R31, R6 ;  /* 0x00000006001f7202 */ /* 0x000fe20000000f00 */
[----:B------:R-:W-:Y:S02]  /*84d90*/  IMAD.MOV.U32 R28, RZ, RZ, R5 ;  /* 0x000000ffff1c7224 */ /* 0x000fe400078e0005 */
[----:B------:R-:W-:Y:S02]  /*84da0*/  IMAD.MOV.U32 R30, RZ, RZ, R7 ;  /* 0x000000ffff1e7224 */ /* 0x000fe400078e0007 */
[C---:B------:R-:W-:Y:S08]  /*84db0*/  HMMA.1688.F32.TF32 R4, R96.reuse, R50, R188 ;  /* 0x000000326004723c */ /* 0x040ff000000810bc */
[----:B------:R-:W-:Y:S01]  /*84dc0*/  HMMA.1688.F32.TF32 R96, R96, R74, R184 ;  /* 0x0000004a6060723c */ /* 0x000fe200000810b8 */
[----:B------:R-:W-:Y:S04]  /*84dd0*/  STL.64 [R1+0x47f8], R24 ;  /* 0x0047f81801007387 */ /* 0x000fe80000100a00 */
[----:B------:R-:W-:Y:S04]  /*84de0*/  STL.64 [R1+0x4810], R30 ;  /* 0x0048101e01007387 */ /* 0x000fe80000100a00 */
[----:B------:R-:W-:Y:S11]  /*84df0*/  STL.64 [R1+0x4808], R28 ;  /* 0x0048081c01007387 */ /* 0x000ff60000100a00 */
[----:B------:R-:W-:Y:S03]  /*84e00*/  @!UPT UIADD3 URZ, URZ, URZ, URZ ;  /* 0x0000003f3f3ff290 */ /* 0x000fe6000fffe03f */
[----:B------:R-:W-:Y:S04]  /*84e10*/  STL.64 [R1+0x4680], R98 ;  /* 0x0046806201007387 */ /* 0x000fe80000100a00 */
[----:B------:R-:W-:Y:S04]  /*84e20*/  STL.64 [R1+0x460], R4 ;  /* 0x0004600401007387 */ /* 0x000fe80000100a00 */
[----:B------:R1:W-:Y:S04]  /*84e30*/  STL.64 [R1+0x468], R6 ;  /* 0x0004680601007387 */ /* 0x0003e80000100a00 */
        /* <DEDUP_REMOVED lines=41> */
[C---:B---3--:R-:W-:Y:S03]  /*850d0*/  HMMA.1688.F32.TF32 R100, R160.reuse, R34, R236 ;  /* 0x00000022a064723c */ /* 0x048fe600000810ec */
[----:B------:R-:W3:Y:S04]  /*850e0*/  LDL.LU R236, [R1+0x6a0] ;  /* 0x0006a00001ec7983 */ /* 0x000ee80000300800 */
[----:B------:R-:W3:Y:S04]  /*850f0*/  LDL.LU R237, [R1+0x6a4] ;  /* 0x0006a40001ed7983 */ /* 0x000ee80000300800 */
[----:B------:R-:W3:Y:S04]  /*85100*/  LDL.LU R238, [R1+0x6a8] ;  /* 0x0006a80001ee7983 */ /* 0x000ee80000300800 */
[----:B------:R-:W3:Y:S08]  /*85110*/  LDL.LU R239, [R1+0x6ac] ;  /* 0x0006ac0001ef7983 */ /* 0x000ef00000300800 */
[----:B------:R-:W-:Y:S04]  /*85120*/  STL.64 [R1+0x4690], R102 ;  /* 0x0046906601007387 */ /* 0x000fe80000100a00 */
[----:B------:R-:W-:Y:S01]  /*85130*/  STL.64 [R1+0x4688], R100 ;  /* 0x0046886401007387 */ /* 0x000fe20000100a00 */
[C---:B----4-:R-:W-:Y:S08]  /*85140*/  HMMA.1688.F32.TF32 R124, R160.reuse, R82, R212 ;  /* 0x00000052a07c723c */ /* 0x050ff000000810d4 */
[C---:B--2---:R-:W-:Y:S08]  /*85150*/  HMMA.1688.F32.TF32 R108, R160.reuse, R218, R108 ;  /* 0x000000daa06c723c */ /* 0x044ff0000008106c */
[C---:B------:R-:W-:Y:S08]  /*85160*/  HMMA.1688.F32.TF32 R104, R160.reuse, R54, R116 ;  /* 0x00000036a068723c */ /* 0x040ff00000081074 */
[C---:B------:R-:W-:Y:S08]  /*85170*/  HMMA.1688.F32.TF32 R112, R160.reuse, R94, R112 ;  /* 0x0000005ea070723c */ /* 0x040ff00000081070 */
[C---:B------:R-:W-:Y:S07]  /*85180*/  HMMA.1688.F32.TF32 R116, R160.reuse, R90, R144 ;  /* 0x0000005aa074723c */ /* 0x040fee0000081090 */
[----:B------:R-:W-:Y:S01]  /*85190*/  STL.64 [R1+0x46b0], R106 ;  /* 0x0046b06a01007387 */ /* 0x000fe20000100a00 */
[C---:B------:R-:W-:Y:S03]  /*851a0*/  HMMA.1688.F32.TF32 R120, R160.reuse, R86, R140 ;  /* 0x00000056a078723c */ /* 0x040fe6000008108c */
[----:B------:R-:W-:Y:S05]  /*851b0*/  STL.64 [R1+0x46a8], R104 ;  /* 0x0046a86801007387 */ /* 0x000fea0000100a00 */
[C---:B------:R-:W-:Y:S08]  /*851c0*/  HMMA.1688.F32.TF32 R140, R160.reuse, R58, R184 ;  /* 0x0000003aa08c723c */ /* 0x040ff000000810b8 */
[C---:B------:R-:W-:Y:S01]  /*851d0*/  HMMA.1688.F32.TF32 R128, R160.reuse, R78, R68 ;  /* 0x0000004ea080723c */ /* 0x040fe20000081044 */
[----:B------:R-:W-:Y:S07]  /*851e0*/  STL.64 [R1+0x46c0], R110 ;  /* 0x0046c06e01007387 */ /* 0x000fee0000100a00 */
[C---:B------:R-:W-:Y:S01]  /*851f0*/  HMMA.1688.F32.TF32 R132, R160.reuse, R66, R240 ;  /* 0x00000042a084723c */ /* 0x040fe200000810f0 */
[----:B------:R-:W-:Y:S04]  /*85200*/  STL.64 [R1+0x46b8], R108 ;  /* 0x0046b86c01007387 */ /* 0x000fe80000100a00 */
[----:B------:R-:W-:Y:S03]  /*85210*/  STL.64 [R1+0x46d0], R114 ;  /* 0x0046d07201007387 */ /* 0x000fe60000100a00 */
        /* <DEDUP_REMOVED lines=16> */
[C---:B---3--:R-:W-:Y:S03]  /*85320*/  HMMA.1688.F32.TF32 R144, R160.reuse, R38, R236 ;  /* 0x00000026a090723c */ /* 0x048fe600000810ec */
        /* <DEDUP_REMOVED lines=36> */
[----:B------:R-:W-:Y:S04]  /*85570*/  STL.64 [R1+0x4880], R146 ;  /* 0x0048809201007387 */ /* 0x000fe80000100a00 */
[----:B------:R-:W-:Y:S01]  /*85580*/  STL.64 [R1+0x4878], R144 ;  /* 0x0048789001007387 */ /* 0x000fe20000100a00 */
[C---:B---3--:R-:W-:Y:S03]  /*85590*/  HMMA.1688.F32.TF32 R148, R160.reuse, R42, R236 ;  /* 0x0000002aa094723c */ /* 0x048fe600000810ec */
[----:B------:R-:W3:Y:S04]  /*855a0*/  LDL.LU R236, [R1+0x740] ;  /* 0x0007400001ec7983 */ /* 0x000ee80000300800 */
[----:B------:R-:W3:Y:S04]  /*855b0*/  LDL.LU R237, [R1+0x744] ;  /* 0x0007440001ed7983 */ /* 0x000ee80000300800 */
[----:B------:R-:W3:Y:S04]  /*855c0*/  LDL.LU R238, [R1+0x748] ;  /* 0x0007480001ee7983 */ /* 0x000ee80000300800 */
[----:B------:R-:W3:Y:S01]  /*855d0*/  LDL.LU R239, [R1+0x74c] ;  /* 0x00074c0001ef7983 */ /* 0x000ee20000300800 */
[C---:B----4-:R-:W-:Y:S07]  /*855e0*/  HMMA.1688.F32.TF32 R152, R160.reuse, R46, R188 ;  /* 0x0000002ea098723c */ /* 0x050fee00000810bc */
[----:B------:R-:W-:Y:S04]  /*855f0*/  STL.64 [R1+0x4890], R150 ;  /* 0x0048909601007387 */ /* 0x000fe80000100a00 */
[----:B------:R-:W-:Y:S04]  /*85600*/  STL.64 [R1+0x4888], R148 ;  /* 0x0048889401007387 */ /* 0x000fe80000100a00 */
[----:B------:R-:W4:Y:S04]  /*85610*/  LDL.LU R188, [R1+0x750] ;  /* 0x0007500001bc7983 */ /* 0x000f280000300800 */
[----:B------:R-:W4:Y:S04]  /*85620*/  LDL.LU R189, [R1+0x754] ;  /* 0x0007540001bd7983 */ /* 0x000f280000300800 */
[----:B------:R-:W4:Y:S04]  /*85630*/  LDL.LU R190, [R1+0x758] ;  /* 0x0007580001be7983 */ /* 0x000f280000300800 */
[----:B------:R-:W4:Y:S04]  /*85640*/  LDL.LU R191, [R1+0x75c] ;  /* 0x00075c0001bf7983 */ /* 0x000f280000300800 */
[----:B------:R-:W-:Y:S01]  /*85650*/  STL.64 [R1+0x48a0], R154 ;  /* 0x0048a09a01007387 */ /* 0x000fe20000100a00 */
[----:B--2---:R-:W-:Y:S03]  /*85660*/  HMMA.1688.F32.TF32 R156, R160, R50, R240 ;  /* 0x00000032a09c723c */ /* 0x004fe600000810f0 */
[----:B------:R-:W-:Y:S04]  /*85670*/  STL.64 [R1+0x4898], R152 ;  /* 0x0048989801007387 */ /* 0x000fe80000100a00 */
[----:B------:R-:W2:Y:S04]  /*85680*/  LDL.LU R240, [R1+0x760] ;  /* 0x0007600001f07983 */ /* 0x000ea80000300800 */
[----:B------:R-:W2:Y:S04]  /*85690*/  LDL.LU R241, [R1+0x764] ;  /* 0x0007640001f17983 */ /* 0x000ea80000300800 */
[----:B------:R-:W2:Y:S04]  /*856a0*/  LDL.LU R242, [R1+0x768] ;  /* 0x0007680001f27983 */ /* 0x000ea80000300800 */
[----:B------:R-:W2:Y:S01]  /*856b0*/  LDL.LU R243, [R1+0x76c] ;  /* 0x00076c0001f37983 */ /* 0x000ea20000300800 */
[C---:B------:R-:W-:Y:S03]  /*856c0*/  HMMA.1688.F32.TF32 R180, R200.reuse, R90, R184 ;  /* 0x0000005ac8b4723c */ /* 0x040fe600000810b8 */
[----:B------:R-:W-:Y:S04]  /*856d0*/  STL.64 [R1+0x48b8], R158 ;  /* 0x0048b89e01007387 */ /* 0x000fe80000100a00 */
[----:B------:R-:W-:Y:S11]  /*856e0*/  STL.64 [R1+0x48b0], R156 ;  /* 0x0048b09c01007387 */ /* 0x000ff60000100a00 */
[----:B------:R-:W-:Y:S05]  /*856f0*/  @!UPT UIADD3 URZ, URZ, URZ, URZ ;  /* 0x0000003f3f3ff290 */ /* 0x000fea000fffe03f */
[----:B------:R-:W-:Y:S04]  /*85700*/  STL [R1+0x45dc], R180 ;  /* 0x0045dcb401007387 */ /* 0x000fe80000100800 */
[----:B------:R-:W-:Y:S04]  /*85710*/  STL [R1+0x45d8], R181 ;  /* 0x0045d8b501007387 */ /* 0x000fe80000100800 */
[----:B------:R-:W-:Y:S04]  /*85720*/  STL [R1+0x45d4], R182 ;  /* 0x0045d4b601007387 */ /* 0x000fe80000100800 */
[----:B------:R-:W-:Y:S01]  /*85730*/  STL [R1+0x45d0], R183 ;  /* 0x0045d0b701007387 */ /* 0x000fe20000100800 */
[C---:B------:R-:W-:Y:S08]  /*85740*/  HMMA.1688.F32.TF32 R164, R200.reuse, R34, R208 ;  /* 0x00000022c8a4723c */ /* 0x040ff000000810d0 */
[C---:B------:R-:W-:Y:S08]  /*85750*/  HMMA.1688.F32.TF32 R172, R200.reuse, R218, R212 ;  /* 0x000000dac8ac723c */ /* 0x040ff000000810d4 */
[C---:B------:R-:W-:Y:S08]  /*85760*/  HMMA.1688.F32.TF32 R176, R200.reuse, R94, R68 ;  /* 0x0000005ec8b0723c */ /* 0x040ff00000081044 */
[C---:B---3--:R-:W-:Y:S01]  /*85770*/  HMMA.1688.F32.TF32 R184, R200.reuse, R86, R236 ;  /* 0x00000056c8b8723c */ /* 0x048fe200000810ec */
[----:B------:R-:W3:Y:S04]  /*85780*/  LDL.LU R236, [R1+0x770] ;  /* 0x0007700001ec7983 */ /* 0x000ee80000300800 */
[----:B------:R-:W3:Y:S04]  /*85790*/  LDL.LU R237, [R1+0x774] ;  /* 0x0007740001ed7983 */ /* 0x000ee80000300800 */
[----:B------:R-:W3:Y:S04]  /*857a0*/  LDL.LU R238, [R1+0x778] ;  /* 0x0007780001ee7983 */ /* 0x000ee80000300800 */
[----:B------:R-:W3:Y:S01]  /*857b0*/  LDL.LU R239, [R1+0x77c] ;  /* 0x00077c0001ef7983 */ /* 0x000ee20000300800 */
[C---:B----4-:R-:W-:Y:S09]  /*857c0*/  HMMA.1688.F32.TF32 R188, R200.reuse, R82, R188 ;  /* 0x00000052c8bc723c */ /* 0x050ff200000810bc */
        /* <DEDUP_REMOVED lines=23> */
[----:B------:R-:W4:Y:S01]  /*85940*/  LDL.LU R211, [R1+0x7cc] ;  /* 0x0007cc0001d37983 */ /* 0x000f220000300800 */
[C---:B--2---:R-:W-:Y:S03]  /*85950*/  HMMA.1688.F32.TF32 R192, R200.reuse, R78, R240 ;  /* 0x0000004ec8c0723c */ /* 0x044fe600000810f0 */
[----:B------:R-:W2:Y:S04]  /*85960*/  LDL.LU R212, [R1+0x7b0] ;  /* 0x0007b00001d47983 */ /* 0x000ea80000300800 */
[----:B------:R-:W2:Y:S04]  /*85970*/  LDL.LU R213, [R1+0x7b4] ;  /* 0x0007b40001d57983 */ /* 0x000ea80000300800 */
[----:B------:R-:W2:Y:S04]  /*85980*/  LDL.LU R214, [R1+0x7b8] ;  /* 0x0007b80001d67983 */ /* 0x000ea80000300800 */
[----:B------:R-:W2:Y:S08]  /*85990*/  LDL.LU R215, [R1+0x7bc] ;  /* 0x0007bc0001d77983 */ /* 0x000eb00000300800 */
[----:B------:R-:W-:Y:S04]  /*859a0*/  STL [R1+0x4600], R192 ;  /* 0x004600c001007387 */ /* 0x000fe80000100800 */
[----:B------:R-:W-:Y:S04]  /*859b0*/  STL [R1+0x45fc], R193 ;  /* 0x0045fcc101007387 */ /* 0x000fe80000100800 */
[----:B------:R-:W-:Y:S04]  /*859c0*/  STL [R1+0x45c8], R194 ;  /* 0x0045c8c201007387 */ /* 0x000fe80000100800 */
[----:B------:R-:W-:Y:S04]  /*859d0*/  STL [R1+0x45c4], R195 ;  /* 0x0045c4c301007387 */ /* 0x000fe80000100800 */
        /* <DEDUP_REMOVED lines=9> */
[----:B------:R-:W-:Y:S04]  /*85a70*/  LDS R236, [R247+0x8a280] ;  /* 0x08a28000f7ec7984 */ /* 0x000fe80000000800 */
[----:B------:R-:W-:Y:S01]  /*85a80*/  LDS R238, [R247+0x8b280] ;  /* 0x08b28000f7ee7984 */ /* 0x000fe20000000800 */
[----:B------:R-:W-:Y:S03]  /*85a90*/  HMMA.1688.F32.TF32 R160, R160, R74, R168 ;  /* 0x0000004aa0a0723c */ /* 0x000fe600000810a8 */
[----:B------:R-:W-:Y:S04]  /*85aa0*/  LDS R237, [R0+0x8a280] ;  /* 0x08a2800000ed7984 */ /* 0x000fe80000000800 */
[----:B------:R-:W-:Y:S08]  /*85ab0*/  LDS R239, [R0+0x8b280] ;  /* 0x08b2800000ef7984 */ /* 0x000ff00000000800 */
[----:B------:R3:W-:Y:S04]  /*85ac0*/  STL [R1+0x460c], R196 ;  /* 0x00460cc401007387 */ /* 0x0007e80000100800 */
[----:B------:R-:W-:Y:S04]  /*85ad0*/  STL [R1+0x4608], R197 ;  /* 0x004608c501007387 */ /* 0x000fe80000100800 */
[----:B------:R-:W-:Y:S04]  /*85ae0*/  STL [R1+0x4604], R198 ;  /* 0x004604c601007387 */ /* 0x000fe80000100800 */
[----:B------:R-:W-:Y:S01]  /*85af0*/  STL [R1+0x45c0], R199 ;  /* 0x0045c0c701007387 */ /* 0x000fe20000100800 */
[C---:B----4-:R-:W-:Y:S08]  /*85b00*/  HMMA.1688.F32.TF32 R8, R200.reuse, R62, R228 ;  /* 0x0000003ec808723c */ /* 0x050ff000000810e4 */
[C---:B-1----:R-:W-:Y:S11]  /*85b10*/  HMMA.1688.F32.TF32 R4, R200.reuse, R58, R232 ;  /* 0x0000003ac804723c */ /* 0x042ff600000810e8 */
[----:B------:R-:W-:Y:S04]  /*85b20*/  @!UPT UIADD3 URZ, URZ, URZ, URZ ;  /* 0x0000003f3f3ff290 */ /* 0x000fe8000fffe03f */
[----:B------:R-:W-:Y:S04]  /*85b30*/  STL.64 [R1+0x450], R8 ;  /* 0x0004500801007387 */ /* 0x000fe80000100a00 */
[----:B------:R1:W-:Y:S04]  /*85b40*/  STL.64 [R1+0x458], R10 ;  /* 0x0004580a01007387 */ /* 0x0003e80000100a00 */
[----:B------:R-:W-:Y:S01]  /*85b50*/  STL.64 [R1+0x440], R4 ;  /* 0x0004400401007387 */ /* 0x000fe20000100a00 */
[----:B---3--:R-:W-:Y:S01]  /*85b60*/  IMAD.MOV.U32 R196, RZ, RZ, R7 ;  /* 0x000000ffffc47224 */ /* 0x008fe200078e0007 */
[C---:B-1----:R-:W-:Y:S02]  /*85b70*/  HMMA.1688.F32.TF32 R8, R200.reuse, R38, R248 ;  /* 0x00000026c808723c */ /* 0x042fe400000810f8 */
[----:B------:R1:W-:Y:S06]  /*85b80*/  STL [R1+0x448], R6 ;  /* 0x0004480601007387 */ /* 0x0003ec0000100800 */
[----:B-1----:R-:W-:Y:S01]  /*85b90*/  HMMA.1688.F32.TF32 R4, R200, R42, R208 ;  /* 0x0000002ac804723c */ /* 0x002fe200000810d0 */
[----:B------:R1:W-:Y:S11]  /*85ba0*/  STL [R1+0x4610], R196 ;  /* 0x004610c401007387 */ /* 0x0003f60000100800 */
[----:B------:R-:W-:Y:S11]  /*85bb0*/  @!UPT UIADD3 URZ, URZ, URZ, URZ ;  /* 0x0000003f3f3ff290 */ /* 0x000ff6000fffe03f */
[----:B------:R-:W-:Y:S01]  /*85bc0*/  STL.64 [R1+0x420], R4 ;  /* 0x0004200401007387 */ /* 0x000fe20000100a00 */
[----:B-1----:R-:W-:-:S03]  /*85bd0*/  IMAD.MOV.U32 R196, RZ, RZ, R7 ;  /* 0x000000ffffc47224 */ /* 0x002fc600078e0007 */
[----:B------:R-:W-:Y:S04]  /*85be0*/  STL.64 [R1+0x430], R8 ;  /* 0x0004300801007387 */ /* 0x000fe80000100a00 */
[----:B------:R-:W-:Y:S04]  /*85bf0*/  STL.64 [R1+0x438], R10 ;  /* 0x0004380a01007387 */ /* 0x000fe80000100a00 */
[----:B------:R2:W-:Y:S04]  /*85c00*/  STL [R1+0x428], R6 ;  /* 0x0004280601007387 */ /* 0x0005e80000100800 */
[----:B------:R-:W3:Y:S04]  /*85c10*/  LDL.LU R248, [R1+0x8f0] ;  /* 0x0008f00001f87983 */ /* 0x000ee80000300800 */
[----:B------:R-:W3:Y:S01]  /*85c20*/  LDL.LU R249, [R1+0x8f4] ;  /* 0x0008f40001f97983 */ /* 0x000ee20000300800 */
[----:B--2---:R-:W-:Y:S03]  /*85c30*/  HMMA.1688.F32.TF32 R4, R200, R46, R212 ;  /* 0x0000002ec804723c */ /* 0x004fe600000810d4 */
[----:B------:R-:W3:Y:S04]  /*85c40*/  LDL.LU R250, [R1+0x8f8] ;  /* 0x0008f80001fa7983 */ /* 0x000ee80000300800 */
[----:B------:R-:W3:Y:S04]  /*85c50*/  LDL.LU R251, [R1+0x8fc] ;  /* 0x0008fc0001fb7983 */ /* 0x000ee80000300800 */
[----:B------:R1:W-:Y:S04]  /*85c60*/  STL [R1+0x4614], R196 ;  /* 0x004614c401007387 */ /* 0x0003e80000100800 */
[----:B------:R-:W2:Y:S04]  /*85c70*/  LDL.LU R208, [R1+0x8e0] ;  /* 0x0008e00001d07983 */ /* 0x000ea80000300800 */
[----:B------:R-:W2:Y:S04]  /*85c80*/  LDL.LU R209, [R1+0x8e4] ;  /* 0x0008e40001d17983 */ /* 0x000ea80000300800 */
[----:B------:R-:W2:Y:S01]  /*85c90*/  LDL.LU R210, [R1+0x8e8] ;  /* 0x0008e80001d27983 */ /* 0x000ea20000300800 */
[----:B------:R-:W-:Y:S01]  /*85ca0*/  IMAD.MOV.U32 R197, RZ, RZ, R4 ;  /* 0x000000ffffc57224 */ /* 0x000fe200078e0004 */
[----:B------:R-:W-:Y:S01]  /*85cb0*/  MOV R192, R6 ;  /* 0x0000000600c07202 */ /* 0x000fe20000000f00 */
[----:B------:R-:W-:Y:S01]  /*85cc0*/  IMAD.MOV.U32 R198, RZ, RZ, R5 ;  /* 0x000000ffffc67224 */ /* 0x000fe200078e0005 */
[----:B------:R-:W2:Y:S01]  /*85cd0*/  LDL.LU R211, [R1+0x8ec] ;  /* 0x0008ec0001d37983 */ /* 0x000ea20000300800 */
[----:B------:R-:W-:-:S02]  /*85ce0*/  IMAD.MOV.U32 R193, RZ, RZ, R7 ;  /* 0x000000ffffc17224 */ /* 0x000fc400078e0007 */
[C---:B------:R-:W-:Y:S01]  /*85cf0*/  HMMA.1688.F32.TF32 R4, R200.reuse, R50, R68 ;  /* 0x00000032c804723c */ /* 0x040fe20000081044 */
[----:B------:R-:W-:Y:S04]  /*85d00*/  LDS R68, [R252+0x8a300] ;  /* 0x08a30000fc447984 */ /* 0x000fe80000000800 */
[----:B------:R-:W-:Y:S04]  /*85d10*/  STL [R1+0x4624], R193 ;  /* 0x004624c101007387 */ /* 0x000fe80000100800 */
[----:B------:R-:W-:Y:S04]  /*85d20*/  STL [R1+0x4620], R192 ;  /* 0x004620c001007387 */ /* 0x000fe80000100800 */
[----:B------:R-:W-:Y:S04]  /*85d30*/  STL [R1+0x461c], R198 ;  /* 0x00461cc601007387 */ /* 0x000fe80000100800 */
[----:B------:R-:W-:Y:S01]  /*85d40*/  STL [R1+0x4618], R197 ;  /* 0x004618c501007387 */ /* 0x000fe20000100800 */
[C---:B------:R-:W-:Y:S03]  /*85d50*/  HMMA.1688.F32.TF32 R168, R200.reuse, R54, R204 ;  /* 0x00000036c8a8723c */ /* 0x040fe600000810cc */
[----:B------:R-:W-:Y:S03]  /*85d60*/  LDS R204, [R252+0x8a280] ;  /* 0x08a28000fccc7984 */ /* 0x000fe60000000800 */
[----:B-1----:R-:W-:Y:S01]  /*85d70*/  IMAD.MOV.U32 R196, RZ, RZ, R5 ;  /* 0x000000ffffc47224 */ /* 0x002fe200078e0005 */
[----:B------:R-:W-:Y:S04]  /*85d80*/  STL [R1+0x400], R4 ;  /* 0x0004000401007387 */ /* 0x000fe80000100800 */
[----:B------:R-:W-:Y:S04]  /*85d90*/  STL.64 [R1+0x408], R6 ;  /* 0x0004080601007387 */ /* 0x000fe80000100a00 */
[----:B------:R-:W-:Y:S04]  /*85da0*/  STL [R1+0x4628], R196 ;  /* 0x004628c401007387 */ /* 0x000fe80000100800 */
        /* <DEDUP_REMOVED lines=9> */
[----:B------:R-:W-:Y:S04]  /*85e40*/  LDS R206, [R252+0x8b280] ;  /* 0x08b28000fcce7984 */ /* 0x000fe80000000800 */
[----:B------:R-:W-:Y:S04]  /*85e50*/  LDS R205, [R3+0x8a280] ;  /* 0x08a2800003cd7984 */ /* 0x000fe80000000800 */
[----:B------:R-:W3:Y:S04]  /*85e60*/  LDS R207, [R3+0x8b280] ;  /* 0x08b2800003cf7984 */ /* 0x000ee80000000800 */
[----:B------:R1:W-:Y:S04]  /*85e70*/  STL [R1+0x4634], R200 ;  /* 0x004634c801007387 */ /* 0x0003e80000100800 */
[----:B------:R1:W-:Y:S04]  /*85e80*/  STL [R1+0x4630], R201 ;  /* 0x004630c901007387 */ /* 0x0003e80000100800 */
[----:B------:R1:W-:Y:S04]  /*85e90*/  STL [R1+0x462c], R202 ;  /* 0x00462cca01007387 */ /* 0x0003e80000100800 */
[----:B------:R-:W-:Y:S04]  /*85ea0*/  STL [R1+0x45bc], R203 ;  /* 0x0045bccb01007387 */ /* 0x000fe80000100800 */
[----:B------:R-:W-:Y:S04]  /*85eb0*/  LDS R70, [R252+0x8b300] ;  /* 0x08b30000fc467984 */ /* 0x000fe80000000800 */
[----:B------:R-:W-:Y:S04]  /*85ec0*/  LDS R69, [R3+0x8a300] ;  /* 0x08a3000003457984 */ /* 0x000fe80000000800 */
[----:B------:R-:W1:Y:S01]  /*85ed0*/  LDS R71, [R3+0x8b300] ;  /* 0x08b3000003477984 */ /* 0x000e620000000800 */
[C---:B---3--:R-:W-:Y:S11]  /*85ee0*/  HMMA.1688.F32.TF32 R4, R204.reuse, R34, R248 ;  /* 0x00000022cc04723c */ /* 0x048ff600000810f8 */
[----:B------:R-:W-:Y:S11]  /*85ef0*/  @!UPT UIADD3 URZ, URZ, URZ, URZ ;  /* 0x0000003f3f3ff290 */ /* 0x000ff6000fffe03f */
[----:B------:R-:W-:Y:S02]  /*85f00*/  @!UPT UIADD3 URZ, URZ, URZ, URZ ;  /* 0x0000003f3f3ff290 */ /* 0x000fe4000fffe03f */
[----:B------:R-:W-:Y:S01]  /*85f10*/  IMAD.MOV.U32 R188, RZ, RZ, R4 ;  /* 0x000000ffffbc7224 */ /* 0x000fe200078e0004 */
[----:B------:R-:W-:Y:S01]  /*85f20*/  MOV R191, R7 ;  /* 0x0000000700bf7202 */ /* 0x000fe20000000f00 */
[----:B------:R-:W-:Y:S02]  /*85f30*/  IMAD.MOV.U32 R189, RZ, RZ, R5 ;  /* 0x000000ffffbd7224 */ /* 0x000fe400078e0005 */
[----:B------:R-:W-:Y:S02]  /*85f40*/  IMAD.MOV.U32 R190, RZ, RZ, R6 ;  /* 0x000000ffffbe7224 */ /* 0x000fe400078e0006 */
[C---:B--2---:R-:W-:Y:S01]  /*85f50*/  HMMA.1688.F32.TF32 R4, R204.reuse, R54, R208 ;  /* 0x00000036cc04723c */ /* 0x044fe200000810d0 */
[----:B------:R-:W-:Y:S11]  /*85f60*/  STL [R1+0x4644], R191 ;  /* 0x004644bf01007387 */ /* 0x000ff60000100800 */
[----:B------:R-:W-:Y:S11]  /*85f70*/  @!UPT UIADD3 URZ, URZ, URZ, URZ ;  /* 0x0000003f3f3ff290 */ /* 0x000ff6000fffe03f */
[----:B------:R-:W-:Y:S01]  /*85f80*/  @!UPT UIADD3 URZ, URZ, URZ, URZ ;  /* 0x0000003f3f3ff290 */ /* 0x000fe2000fffe03f */
[----:B------:R-:W-:Y:S02]  /*85f90*/  IMAD.MOV.U32 R184, RZ, RZ, R4 ;  /* 0x000000ffffb87224 */ /* 0x000fe400078e0004 */
[----:B------:R-:W-:Y:S02]  /*85fa0*/  IMAD.MOV.U32 R185, RZ, RZ, R5 ;  /* 0x000000ffffb97224 */ /* 0x000fe400078e0005 */
[----:B------:R-:W-:Y:S02]  /*85fb0*/  IMAD.MOV.U32 R186, RZ, RZ, R6 ;  /* 0x000000ffffba7224 */ /* 0x000fe400078e0006 */
[----:B------:R-:W-:Y:S02]  /*85fc0*/  IMAD.MOV.U32 R180, RZ, RZ, R7 ;  /* 0x000000ffffb47224 */ /* 0x000fe400078e0007 */
[----:B----4-:R-:W-:Y:S01]  /*85fd0*/  HMMA.1688.F32.TF32 R4, R204, R218, R212 ;  /* 0x000000dacc04723c */ /* 0x010fe200000810d4 */
[----:B------:R-:W-:Y:S04]  /*85fe0*/  STL [R1+0x4640], R190 ;  /* 0x004640be01007387 */ /* 0x000fe80000100800 */
[----:B------:R-:W-:Y:S04]  /*85ff0*/  STL [R1+0x463c], R189 ;  /* 0x00463cbd01007387 */ /* 0x000fe80000100800 */
[----:B------:R-:W-:Y:S04]  /*86000*/  STL [R1+0x4638], R188 ;  /* 0x004638bc01007387 */ /* 0x000fe80000100800 */
[----:B------:R2:W-:Y:S04]  /*86010*/  STL [R1+0x4654], R180 ;  /* 0x004654b401007387 */ /* 0x0005e80000100800 */
[----:B------:R-:W-:Y:S04]  /*86020*/  STL [R1+0x4650], R186 ;  /* 0x004650ba01007387 */ /* 0x000fe80000100800 */
[----:B------:R-:W-:Y:S03]  /*86030*/  STL [R1+0x464c], R185 ;  /* 0x00464cb901007387 */ /* 0x000fe60000100800 */
[----:B------:R-:W-:Y:S01]  /*86040*/  IMAD.MOV.U32 R197, RZ, RZ, R7 ;  /* 0x000000ffffc57224 */ /* 0x000fe200078e0007 */
[----:B------:R-:W-:Y:S01]  /*86050*/  MOV R192, R5 ;  /* 0x0000000500c07202 */ /* 0x000fe20000000f00 */
[----:B------:R-:W-:Y:S01]  /*86060*/  IMAD.MOV.U32 R198, RZ, RZ, R6 ;  /* 0x000000ffffc67224 */ /* 0x000fe200078e0006 */
[----:B------:R3:W-:Y:S01]  /*86070*/  STL [R1+0x4648], R184 ;  /* 0x004648b801007387 */ /* 0x0007e20000100800 */
[----:B------:R-:W-:-:S03]  /*86080*/  IMAD.MOV.U32 R193, RZ, RZ, R4 ;  /* 0x000000ffffc17224 */ /* 0x000fc600078e0004 */
[----:B------:R4:W-:Y:S01]  /*86090*/  STL [R1+0x4664], R197 ;  /* 0x004664c501007387 */ /* 0x0009e20000100800 */
[----:B------:R-:W-:Y:S03]  /*860a0*/  HMMA.1688.F32.TF32 R4, R204, R94, R240 ;  /* 0x0000005ecc04723c */ /* 0x000fe600000810f0 */
[----:B------:R1:W-:Y:S04]  /*860b0*/  STL [R1+0x4660], R198 ;  /* 0x004660c601007387 */ /* 0x0003e80000100800 */
[----:B------:R1:W-:Y:S04]  /*860c0*/  STL [R1+0x465c], R192 ;  /* 0x00465cc001007387 */ /* 0x0003e80000100800 */
[----:B------:R1:W-:Y:S04]  /*860d0*/  STL [R1+0x4658], R193 ;  /* 0x004658c101007387 */ /* 0x0003e80000100800 */
        /* <DEDUP_REMOVED lines=20> */
[----:B-1----:R-:W-:-:S03]  /*86220*/  IMAD.MOV.U32 R200, RZ, RZ, R4 ;  /* 0x000000ffffc87224 */ /* 0x002fc600078e0004 */
[----:B------:R-:W2:Y:S01]  /*86230*/  LDL.LU R248, [R1+0x840] ;  /* 0x0008400001f87983 */ /* 0x000ea20000300800 */
[----:B------:R-:W-:-:S03]  /*86240*/  IMAD.MOV.U32 R201, RZ, RZ, R5 ;  /* 0x000000ffffc97224 */ /* 0x000fc600078e0005 */
[----:B------:R-:W2:Y:S01]  /*86250*/  LDL.LU R249, [R1+0x844] ;  /* 0x0008440001f97983 */ /* 0x000ea20000300800 */
[----:B------:R-:W-:-:S03]  /*86260*/  IMAD.MOV.U32 R202, RZ, RZ, R6 ;  /* 0x000000ffffca7224 */ /* 0x000fc600078e0006 */
[----:B------:R-:W2:Y:S01]  /*86270*/  LDL.LU R250, [R1+0x848] ;  /* 0x0008480001fa7983 */ /* 0x000ea20000300800 */
[----:B------:R-:W-:-:S03]  /*86280*/  MOV R196, R7 ;  /* 0x0000000700c47202 */ /* 0x000fc60000000f00 */
        /* <DEDUP_REMOVED lines=29> */
[----:B---3--:R-:W-:Y:S01]  /*86460*/  MOV R184, R7 ;  /* 0x0000000700b87202 */ /* 0x008fe20000000f00 */
[----:B------:R-:W-:Y:S02]  /*86470*/  IMAD.MOV.U32 R186, RZ, RZ, R5 ;  /* 0x000000ffffba7224 */ /* 0x000fe400078e0005 */
[----:B------:R-:W-:Y:S02]  /*86480*/  IMAD.MOV.U32 R185, RZ, RZ, R6 ;  /* 0x000000ffffb97224 */ /* 0x000fe400078e0006 */
[C---:B------:R-:W-:Y:S11]  /*86490*/  HMMA.1688.F32.TF32 R4, R204.reuse, R78, R220 ;  /* 0x0000004ecc04723c */ /* 0x040ff600000810dc */
[----:B------:R-:W-:Y:S11]  /*864a0*/  @!UPT UIADD3 URZ, URZ, URZ, URZ ;  /* 0x0000003f3f3ff290 */ /* 0x000ff6000fffe03f */
[----:B------:R-:W-:Y:S02]  /*864b0*/  @!UPT UIADD3 URZ, URZ, URZ, URZ ;  /* 0x0000003f3f3ff290 */ /* 0x000fe4000fffe03f */
[----:B----4-:R-:W-:Y:S02]  /*864c0*/  IMAD.MOV.U32 R197, RZ, RZ, R4 ;  /* 0x000000ffffc57224 */ /* 0x010fe400078e0004 */
[----:B------:R-:W-:Y:S02]  /*864d0*/  IMAD.MOV.U32 R198, RZ, RZ, R5 ;  /* 0x000000ffffc67224 */ /* 0x000fe400078e0005 */
[----:B------:R-:W-:Y:S02]  /*864e0*/  IMAD.MOV.U32 R192, RZ, RZ, R6 ;  /* 0x000000ffffc07224 */ /* 0x000fe400078e0006 */
[----:B------:R-:W-:Y:S02]  /*864f0*/  IMAD.MOV.U32 R193, RZ, RZ, R7 ;  /* 0x000000ffffc17224 */ /* 0x000fe400078e0007 */
[C---:B------:R-:W-:Y:S08]  /*86500*/  HMMA.1688.F32.TF32 R4, R204.reuse, R66, R224 ;  /* 0x00000042cc04723c */ /* 0x040ff000000810e0 */
[C---:B------:R-:W-:Y:S11]  /*86510*/  HMMA.1688.F32.TF32 R8, R204.reuse, R86, R8 ;  /* 0x00000056cc08723c */ /* 0x040ff60000081008 */
[----:B------:R-:W-:Y:S05]  /*86520*/  @!UPT UIADD3 URZ, URZ, URZ, URZ ;  /* 0x0000003f3f3ff290 */ /* 0x000fea000fffe03f */
[----:B-1----:R-:W-:Y:S01]  /*86530*/  IMAD.MOV.U32 R196, RZ, RZ, R4 ;  /* 0x000000ffffc47224 */ /* 0x002fe200078e0004 */
[----:B------:R-:W-:Y:S01]  /*86540*/  MOV R202, R5 ;  /* 0x0000000500ca7202 */ /* 0x000fe20000000f00 */
[----:B------:R-:W-:Y:S02]  /*86550*/  IMAD.MOV.U32 R201, RZ, RZ, R6 ;  /* 0x000000ffffc97224 */ /* 0x000fe400078e0006 */
[----:B------:R-:W-:Y:S02]  /*86560*/  IMAD.MOV.U32 R200, RZ, RZ, R7 ;  /* 0x000000ffffc87224 */ /* 0x000fe400078e0007 */
[----:B------:R-:W-:Y:S02]  /*86570*/  HMMA.1688.F32.TF32 R4, R204, R62, R228 ;  /* 0x0000003ecc04723c */ /* 0x000fe400000810e4 */
[----:B------:R-:W-:Y:S01]  /*86580*/  IMAD.MOV.U32 R181, RZ, RZ, R8 ;  /* 0x000000ffffb57224 */ /* 0x000fe200078e0008 */
[----:B------:R-:W-:Y:S01]  /*86590*/  MOV R182, R9 ;  /* 0x0000000900b67202 */ /* 0x000fe20000000f00 */
[----:B------:R-:W-:-:S02]  /*865a0*/  IMAD.MOV.U32 R183, RZ, RZ, R10 ;  /* 0x000000ffffb77224 */ /* 0x000fc400078e000a */
[----:B------:R-:W-:Y:S02]  /*865b0*/  IMAD.MOV.U32 R187, RZ, RZ, R11 ;  /* 0x000000ffffbb7224 */ /* 0x000fe400078e000b */
[C---:B------:R-:W-:Y:S08]  /*865c0*/  HMMA.1688.F32.TF32 R12, R204.reuse, R90, R12 ;  /* 0x0000005acc0c723c */ /* 0x040ff0000008100c */
[----:B------:R-:W-:Y:S08]  /*865d0*/  HMMA.1688.F32.TF32 R8, R204, R58, R232 ;  /* 0x0000003acc08723c */ /* 0x000ff000000810e8 */
[----:B------:R-:W-:Y:S01]  /*865e0*/  IMAD.MOV.U32 R194, RZ, RZ, R4 ;  /* 0x000000ffffc27224 */ /* 0x000fe200078e0004 */
[----:B------:R-:W-:Y:S01]  /*865f0*/  MOV R203, R7 ;  /* 0x0000000700cb7202 */ /* 0x000fe20000000f00 */
[----:B------:R-:W-:-:S02]  /*86600*/  IMAD.MOV.U32 R195, RZ, RZ, R5 ;  /* 0x000000ffffc37224 */ /* 0x000fc400078e0005 */
[----:B------:R-:W-:Y:S02]  /*86610*/  IMAD.MOV.U32 R199, RZ, RZ, R6 ;  /* 0x000000ffffc77224 */ /* 0x000fe400078e0006 */
[C---:B------:R-:W-:Y:S02]  /*86620*/  HMMA.1688.F32.TF32 R4, R204.reuse, R38, R248 ;  /* 0x00000026cc04723c */ /* 0x040fe400000810f8 */
[----:B------:R-:W-:Y:S02]  /*86630*/  IMAD.MOV.U32 R191, RZ, RZ, R12 ;  /* 0x000000ffffbf7224 */ /* 0x000fe400078e000c */
[----:B------:R-:W-:Y:S02]  /*86640*/  IMAD.MOV.U32 R190, RZ, RZ, R13 ;  /* 0x000000ffffbe7224 */ /* 0x000fe400078e000d */
[----:B------:R-:W-:Y:S02]  /*86650*/  IMAD.MOV.U32 R189, RZ, RZ, R14 ;  /* 0x000000ffffbd7224 */ /* 0x000fe400078e000e */
[----:B------:R-:W-:Y:S01]  /*86660*/  IMAD.MOV.U32 R188, RZ, RZ, R15 ;  /* 0x000000ffffbc7224 */ /* 0x000fe200078e000f */
[----:B------:R-:W-:Y:S01]  /*86670*/  STL.64 [R1+0x350], R8 ;  /* 0x0003500801007387 */ /* 0x000fe20000100a00 */
[C---:B------:R-:W-:Y:S03]  /*86680*/  HMMA.1688.F32.TF32 R12, R204.reuse, R42, R208 ;  /* 0x0000002acc0c723c */ /* 0x040fe600000810d0 */
[----:B------:R1:W-:Y:S10]  /*86690*/  STL.64 [R1+0x358], R10 ;  /* 0x0003580a01007387 */ /* 0x0003f40000100a00 */
[----:B------:R-:W-:Y:S01]  /*866a0*/  STL.64 [R1+0x340], R4 ;  /* 0x0003400401007387 */ /* 0x000fe20000100a00 */
[C---:B-1----:R-:W-:Y:S03]  /*866b0*/  HMMA.1688.F32.TF32 R8, R204.reuse, R46, R212 ;  /* 0x0000002ecc08723c */ /* 0x042fe600000810d4 */
[----:B------:R1:W-:Y:S05]  /*866c0*/  STL.64 [R1+0x348], R6 ;  /* 0x0003480601007387 */ /* 0x0003ea0000100a00 */
[C---:B-1----:R-:W-:Y:S01]  /*866d0*/  HMMA.1688.F32.TF32 R4, R204.reuse, R50, R240 ;  /* 0x00000032cc04723c */ /* 0x042fe200000810f0 */
[----:B------:R-:W-:Y:S04]  /*866e0*/  STL.64 [R1+0x330], R12 ;  /* 0x0003300c01007387 */ /* 0x000fe80000100a00 */
[----:B------:R-:W-:Y:S04]  /*866f0*/  STL.64 [R1+0x338], R14 ;  /* 0x0003380e01007387 */ /* 0x000fe80000100a00 */
[----:B------:R-:W2:Y:S06]  /*86700*/  LDL.LU R228, [R1+0x980] ;  /* 0x0009800001e47983 */ /* 0x000eac0000300800 */
[----:B------:R1:W-:Y:S04]  /*86710*/  STL.64 [R1+0x310], R8 ;  /* 0x0003100801007387 */ /* 0x0003e80000100a00 */
[----:B------:R3:W-:Y:S04]  /*86720*/  STL.64 [R1+0x318], R10 ;  /* 0x0003180a01007387 */ /* 0x0007e80000100a00 */
        /* <DEDUP_REMOVED lines=23> */
[----:B---3--:R-:W3:Y:S04]  /*868a0*/  LDL.LU R10, [R1+0x948] ;  /* 0x00094800010a7983 */ /* 0x008ee80000300800 */
        /* <DEDUP_REMOVED lines=25> */
[----:B--2---:R-:W-:Y:S11]  /*86a40*/  HMMA.1688.F32.TF32 R204, R204, R74, R208 ;  /* 0x0000004acccc723c */ /* 0x004ff600000810d0 */
[----:B------:R-:W-:Y:S11]  /*86a50*/  @!UPT UIADD3 URZ, URZ, URZ, URZ ;  /* 0x0000003f3f3ff290 */ /* 0x000ff6000fffe03f */
[----:B------:R-:W-:Y:S01]  /*86a60*/  @!UPT UIADD3 URZ, URZ, URZ, URZ ;  /* 0x0000003f3f3ff290 */ /* 0x000fe2000fffe03f */
[----:B------:R-:W-:Y:S04]  /*86a70*/  STL [R1+0x4588], R204 ;  /* 0x004588cc01007387 */ /* 0x000fe80000100800 */
[----:B------:R-:W-:Y:S04]  /*86a80*/  STL [R1+0x4584], R205 ;  /* 0x004584cd01007387 */ /* 0x000fe80000100800 */
[----:B------:R-:W-:Y:S01]  /*86a90*/  STL [R1+0x4580], R206 ;  /* 0x004580ce01007387 */ /* 0x000fe20000100800 */
[C---:B------:R-:W-:Y:S03]  /*86aa0*/  HMMA.1688.F32.TF32 R208, R236.reuse, R34, R240 ;  /* 0x00000022ecd0723c */ /* 0x040fe600000810f0 */
[----:B------:R-:W-:Y:S04]  /*86ab0*/  STL [R1+0x457c], R207 ;  /* 0x00457ccf01007387 */ /* 0x000fe80000100800 */
[----:B------:R-:W2:Y:S04]  /*86ac0*/  LDL.LU R240, [R1+0x9d0] ;  /* 0x0009d00001f07983 */ /* 0x000ea80000300800 */
[----:B------:R-:W2:Y:S04]  /*86ad0*/  LDL.LU R241, [R1+0x9d4] ;  /* 0x0009d40001f17983 */ /* 0x000ea80000300800 */
[----:B------:R-:W2:Y:S04]  /*86ae0*/  LDL.LU R242, [R1+0x9d8] ;  /* 0x0009d80001f27983 */ /* 0x000ea80000300800 */
[----:B------:R-:W2:Y:S04]  /*86af0*/  LDL.LU R243, [R1+0x9dc] ;  /* 0x0009dc0001f37983 */ /* 0x000ea80000300800 */
[----:B------:R-:W-:Y:S04]  /*86b00*/  STL [R1+0x4598], R208 ;  /* 0x004598d001007387 */ /* 0x000fe80000100800 */
[----:B------:R-:W-:Y:S01]  /*86b10*/  STL [R1+0x4594], R209 ;  /* 0x004594d101007387 */ /* 0x000fe20000100800 */
[C---:B---3--:R-:W-:Y:S08]  /*86b20*/  HMMA.1688.F32.TF32 R212, R236.reuse, R54, R212 ;  /* 0x00000036ecd4723c */ /* 0x048ff000000810d4 */
[C---:B------:R-:W-:Y:S08]  /*86b30*/  HMMA.1688.F32.TF32 R20, R236.reuse, R218, R16 ;  /* 0x000000daec14723c */ /* 0x040ff00000081010 */
[C---:B------:R-:W-:Y:S08]  /*86b40*/  HMMA.1688.F32.TF32 R16, R236.reuse, R94, R12 ;  /* 0x0000005eec10723c */ /* 0x040ff0000008100c */
[C---:B------:R-:W-:Y:S08]  /*86b50*/  HMMA.1688.F32.TF32 R12, R236.reuse, R90, R8 ;  /* 0x0000005aec0c723c */ /* 0x040ff00000081008 */
[C---:B----4-:R-:W-:Y:S08]  /*86b60*/  HMMA.1688.F32.TF32 R8, R236.reuse, R86, R4 ;  /* 0x00000056ec08723c */ /* 0x050ff00000081004 */
[C---:B------:R-:W-:Y:S01]  /*86b70*/  HMMA.1688.F32.TF32 R4, R236.reuse, R82, R220 ;  /* 0x00000052ec04723c */ /* 0x040fe200000810dc */
[----:B------:R-:W-:Y:S04]  /*86b80*/  STL [R1+0x4590], R210 ;  /* 0x004590d201007387 */ /* 0x000fe80000100800 */
[----:B------:R-:W-:Y:S04]  /*86b90*/  STL [R1+0x458c], R211 ;  /* 0x00458cd301007387 */ /* 0x000fe80000100800 */
[----:B------:R-:W-:Y:S04]  /*86ba0*/  STL [R1+0x45a8], R212 ;  /* 0x0045a8d401007387 */ /* 0x000fe80000100800 */
[----:B------:R-:W-:Y:S04]  /*86bb0*/  STL [R1+0x45a4], R213 ;  /* 0x0045a4d501007387 */ /* 0x000fe80000100800 */
[----:B------:R-:W-:Y:S04]  /*86bc0*/  STL [R1+0x45a0], R214 ;  /* 0x0045a0d601007387 */ /* 0x000fe80000100800 */
[----:B------:R-:W-:Y:S04]  /*86bd0*/  STL [R1+0x459c], R215 ;  /* 0x00459cd701007387 */ /* 0x000fe80000100800 */
        /* <DEDUP_REMOVED lines=9> */
[----:B------:R3:W-:Y:S01]  /*86c70*/  STL.64 [R1+0x108], R6 ;  /* 0x0001080601007387 */ /* 0x0007e20000100a00 */
[C---:B-1----:R-:W-:Y:S08]  /*86c80*/  HMMA.1688.F32.TF32 R12, R236.reuse, R78, R224 ;  /* 0x0000004eec0c723c */ /* 0x042ff000000810e0 */
[C---:B---3--:R-:W-:Y:S08]  /*86c90*/  HMMA.1688.F32.TF32 R4, R236.reuse, R62, R232 ;  /* 0x0000003eec04723c */ /* 0x048ff000000810e8 */
[----:B------:R-:W-:Y:S07]  /*86ca0*/  HMMA.1688.F32.TF32 R8, R236, R66, R228 ;  /* 0x00000042ec08723c */ /* 0x000fee00000810e4 */
[----:B------:R1:W-:Y:S04]  /*86cb0*/  STL.64 [R1+0x130], R12 ;  /* 0x0001300c01007387 */ /* 0x0003e80000100a00 */
[----:B------:R3:W-:Y:S05]  /*86cc0*/  STL.64 [R1+0x138], R14 ;  /* 0x0001380e01007387 */ /* 0x0007ea0000100a00 */
[----:B------:R-:W-:-:S02]  /*86cd0*/  IMAD.MOV.U32 R208, RZ, RZ, R4 ;  /* 0x000000ffffd07224 */ /* 0x000fc400078e0004 */
[----:B------:R-:W-:Y:S02]  /*86ce0*/  IMAD.MOV.U32 R209, RZ, RZ, R5 ;  /* 0x000000ffffd17224 */ /* 0x000fe400078e0005 */
[----:B------:R-:W-:Y:S02]  /*86cf0*/  IMAD.MOV.U32 R210, RZ, RZ, R6 ;  /* 0x000000ffffd27224 */ /* 0x000fe400078e0006 */
[----:B------:R-:W-:Y:S02]  /*86d00*/  IMAD.MOV.U32 R211, RZ, RZ, R7 ;  /* 0x000000ffffd37224 */ /* 0x000fe400078e0007 */
[----:B------:R-:W-:Y:S01]  /*86d10*/  HMMA.1688.F32.TF32 R4, R236, R58, R248 ;  /* 0x0000003aec04723c */ /* 0x000fe200000810f8 */
[----:B------:R4:W-:Y:S04]  /*86d20*/  STL.64 [R1+0x140], R8 ;  /* 0x0001400801007387 */ /* 0x0009e80000100a00 */
[----:B------:R1:W-:Y:S04]  /*86d30*/  STL.64 [R1+0x148], R10 ;  /* 0x0001480a01007387 */ /* 0x0003e80000100a00 */
[----:B------:R1:W-:Y:S04]  /*86d40*/  STL [R1+0x45b8], R211 ;  /* 0x0045b8d301007387 */ /* 0x0003e80000100800 */
[----:B------:R1:W-:Y:S04]  /*86d50*/  STL [R1+0x45b4], R210 ;  /* 0x0045b4d201007387 */ /* 0x0003e80000100800 */
[----:B------:R1:W-:Y:S04]  /*86d60*/  STL [R1+0x45b0], R208 ;  /* 0x0045b0d001007387 */ /* 0x0003e80000100800 */
        /* <DEDUP_REMOVED lines=14> */
[----:B------:R-:W-:Y:S01]  /*86e50*/  MOV R213, R5 ;  /* 0x0000000500d57202 */ /* 0x000fe20000000f00 */
[----:B------:R-:W-:Y:S02]  /*86e60*/  IMAD.MOV.U32 R214, RZ, RZ, R6 ;  /* 0x000000ffffd67224 */ /* 0x000fe400078e0006 */
[----:B------:R-:W4:Y:S01]  /*86e70*/  LDL.LU R220, [R1+0xc70] ;  /* 0x000c700001dc7983 */ /* 0x000f220000300800 */
[----:B------:R-:W-:-:S03]  /*86e80*/  IMAD.MOV.U32 R215, RZ, RZ, R7 ;  /* 0x000000ffffd77224 */ /* 0x000fc600078e0007 */
[----:B------:R-:W4:Y:S04]  /*86e90*/  LDL.LU R221, [R1+0xc74] ;  /* 0x000c740001dd7983 */ /* 0x000f280000300800 */
[----:B------:R-:W4:Y:S04]  /*86ea0*/  LDL.LU R222, [R1+0xc78] ;  /* 0x000c780001de7983 */ /* 0x000f280000300800 */
[----:B------:R-:W4:Y:S01]  /*86eb0*/  LDL.LU R223, [R1+0xc7c] ;  /* 0x000c7c0001df7983 */ /* 0x000f220000300800 */
[----:B--2---:R-:W-:Y:S03]  /*86ec0*/  HMMA.1688.F32.TF32 R4, R236, R38, R240 ;  /* 0x00000026ec04723c */ /* 0x004fe600000810f0 */
        /* <DEDUP_REMOVED lines=55> */
[----:B------:R-:W4:Y:S01]  /*87240*/  LDL.LU R11, [R1+0xd7c] ;  /* 0x000d7c00010b7983 */ /* 0x000f220000300800 */
[----:B------:R-:W-:-:S02]  /*87250*/  IMAD.MOV.U32 R211, RZ, RZ, R4 ;  /* 0x000000ffffd37224 */ /* 0x000fc400078e0004 */
[----:B------:R-:W-:Y:S01]  /*87260*/  IMAD.MOV.U32 R210, RZ, RZ, R5 ;  /* 0x000000ffffd27224 */ /* 0x000fe200078e0005 */
[----:B------:R-:W4:Y:S01]  /*87270*/  LDL.LU R4, [R1+0xce0] ;  /* 0x000ce00001047983 */ /* 0x000f220000300800 */
[----:B------:R-:W-:Y:S01]  /*87280*/  IMAD.MOV.U32 R208, RZ, RZ, R6 ;  /* 0x000000ffffd07224 */ /* 0x000fe200078e0006 */
[----:B------:R-:W-:Y:S02]  /*87290*/  MOV R209, R7 ;  /* 0x0000000700d17202 */ /* 0x000fe40000000f00 */
        /* <DEDUP_REMOVED lines=8> */
[----:B---3--:R-:W-:Y:S08]  /*87320*/  HMMA.1688.F32.TF32 R104, R68, R34, R104 ;  /* 0x000000224468723c */ /* 0x008ff00000081068 */
[C---:B------:R-:W-:Y:S08]  /*87330*/  HMMA.1688.F32.TF32 R108, R236.reuse, R74, R108 ;  /* 0x0000004aec6c723c */ /* 0x040ff0000008106c */
[C---:B------:R-:W-:Y:S08]  /*87340*/  HMMA.1688.F32.TF32 R116, R236.reuse, R46, R116 ;  /* 0x0000002eec74723c */ /* 0x040ff00000081074 */
[----:B------:R-:W-:Y:S08]  /*87350*/  HMMA.1688.F32.TF32 R112, R236, R50, R112 ;  /* 0x00000032ec70723c */ /* 0x000ff00000081070 */
        /* <DEDUP_REMOVED lines=49> */
[----:B--2---:R-:W-:Y:S01]  /*87670*/  HMMA.1688.F32.TF32 R4, R68, R74, R248 ;  /* 0x0000004a4404723c */ /* 0x004fe200000810f8 */
[----:B------:R-:W-:Y:S04]  /*87680*/  LDS R69, [R0+0x8a380] ;  /* 0x08a3800000457984 */ /* 0x000fe80000000800 */
[----:B------:R-:W-:Y:S04]  /*87690*/  LDS R71, [R0+0x8b380] ;  /* 0x08b3800000477984 */ /* 0x000fe80000000800 */
[----:B------:R-:W-:Y:S04]  /*876a0*/  STL.64 [R1+0x1100], R12 ;  /* 0x0011000c01007387 */ /* 0x000fe80000100a00 */
[----:B------:R-:W-:Y:S04]  /*876b0*/  STL.64 [R1+0x1108], R14 ;  /* 0x0011080e01007387 */ /* 0x000fe80000100a00 */
[----:B------:R-:W2:Y:S04]  /*876c0*/  LDL.LU R248, [R1+0xc10] ;  /* 0x000c100001f87983 */ /* 0x000ea80000300800 */
        /* <DEDUP_REMOVED lines=26> */
[----:B------:R-:W4:Y:S01]  /*87870*/  LDL.LU R15, [R1+0xb1c] ;  /* 0x000b1c00010f7983 */ /* 0x000f220000300800 */
        /* <DEDUP_REMOVED lines=24> */
[----:B------:R-:W3:Y:S01]  /*87a00*/  LDL.LU R111, [R1+0xa7c] ;  /* 0x000a7c00016f7983 */ /* 0x000ee20000300800 */
[----:B------:R-:W-:-:S03]  /*87a10*/  IMAD.MOV.U32 R204, RZ, RZ, R120 ;  /* 0x000000ffffcc7224 */ /* 0x000fc600078e0078 */
[----:B------:R-:W3:Y:S01]  /*87a20*/  LDL.LU R112, [R1+0xa80] ;  /* 0x000a800001707983 */ /* 0x000ee20000300800 */
[----:B------:R-:W-:-:S03]  /*87a30*/  IMAD.MOV.U32 R205, RZ, RZ, R121 ;  /* 0x000000ffffcd7224 */ /* 0x000fc600078e0079 */
[----:B------:R-:W3:Y:S01]  /*87a40*/  LDL.LU R113, [R1+0xa84] ;  /* 0x000a840001717983 */ /* 0x000ee20000300800 */
[----:B------:R-:W-:-:S03]  /*87a50*/  IMAD.MOV.U32 R206, RZ, RZ, R122 ;  /* 0x000000ffffce7224 */ /* 0x000fc600078e007a */
[----:B------:R-:W3:Y:S01]  /*87a60*/  LDL.LU R114, [R1+0xa88] ;  /* 0x000a880001727983 */ /* 0x000ee20000300800 */
        /* <DEDUP_REMOVED lines=65> */
[----:B------:R1:W3:Y:S04]  /*87e80*/  LDS R239, [R0+0x8b300] ;  /* 0x08b3000000ef7984 */ /* 0x0002e80000000800 */
[----:B------:R-:W-:Y:S04]  /*87e90*/  LDS R68, [R247+0x8a380] ;  /* 0x08a38000f7447984 */ /* 0x000fe80000000800 */
[----:B-1----:R-:W4:Y:S01]  /*87ea0*/  LDL.LU R0, [R1+0x48c0] ;  /* 0x0048c00001007983 */ /* 0x002f220000300800 */
[C---:B--2---:R-:W-:Y:S03]  /*87eb0*/  HMMA.1688.F32.TF32 R28, R240.reuse, R34, R28 ;  /* 0x00000022f01c723c */ /* 0x044fe6000008101c */
[----:B------:R-:W1:Y:S05]  /*87ec0*/  LDS R70, [R247+0x8b380] ;  /* 0x08b38000f7467984 */ /* 0x000e6a0000000800 */
[C---:B------:R-:W-:Y:S08]  /*87ed0*/  HMMA.1688.F32.TF32 R24, R240.reuse, R54, R24 ;  /* 0x00000036f018723c */ /* 0x040ff00000081018 */
[----:B------:R-:W-:Y:S08]  /*87ee0*/  HMMA.1688.F32.TF32 R16, R240, R94, R16 ;  /* 0x0000005ef010723c */ /* 0x000ff00000081010 */
        /* <DEDUP_REMOVED lines=13> */
[C---:B------:R-:W-:Y:S03]  /*87fc0*/  HMMA.1688.F32.TF32 R132, R236.reuse, R82, R132 ;  /* 0x00000052ec84723c */ /* 0x040fe60000081084 */
[----:B------:R2:W-:Y:S05]  /*87fd0*/  STL.64 [R1+0x10e8], R158 ;  /* 0x0010e89e01007387 */ /* 0x0005ea0000100a00 */
[C---:B------:R-:W-:Y:S01]  /*87fe0*/  HMMA.1688.F32.TF32 R104, R236.reuse, R46, R104 ;  /* 0x0000002eec68723c */ /* 0x040fe20000081068 */
[----:B--2---:R-:W2:Y:S07]  /*87ff0*/  LDL.LU.64 R158, [R1+0x48b8] ;  /* 0x0048b800019e7983 */ /* 0x004eae0000300a00 */
[C---:B------:R-:W-:Y:S01]  /*88000*/  HMMA.1688.F32.TF32 R116, R236.reuse, R58, R116 ;  /* 0x0000003aec74723c */ /* 0x040fe20000081074 */
[----:B------:R-:W2:Y:S04]  /*88010*/  LDL.LU.64 R156, [R1+0x48b0] ;  /* 0x0048b000019c7983 */ /* 0x000ea80000300a00 */
[----:B------:R-:W-:Y:S04]  /*88020*/  STL.64 [R1+0x10d0], R152 ;  /* 0x0010d09801007387 */ /* 0x000fe80000100a00 */
[----:B------:R-:W-:Y:S01]  /*88030*/  STL.64 [R1+0x10d8], R154 ;  /* 0x0010d89a01007387 */ /* 0x000fe20000100a00 */
[C---:B------:R-:W-:Y:S03]  /*88040*/  HMMA.1688.F32.TF32 R96, R236.reuse, R74, R96 ;  /* 0x0000004aec60723c */ /* 0x040fe60000081060 */
[----:B------:R-:W-:Y:S04]  /*88050*/  STL.64 [R1+0x10c0], R148 ;  /* 0x0010c09401007387 */ /* 0x000fe80000100a00 */
[----:B------:R-:W-:Y:S01]  /*88060*/  STL.64 [R1+0x10c8], R150 ;  /* 0x0010c89601007387 */ /* 0x000fe20000100a00 */
[----:B------:R-:W-:Y:S03]  /*88070*/  HMMA.1688.F32.TF32 R100, R236, R50, R100 ;  /* 0x00000032ec64723c */ /* 0x000fe60000081064 */
        /* <DEDUP_REMOVED lines=42> */
[C---:B---3--:R-:W-:Y:S03]  /*88320*/  HMMA.1688.F32.TF32 R12, R240.reuse, R78, R220 ;  /* 0x0000004ef00c723c */ /* 0x048fe600000810dc */
[----:B------:R-:W-:Y:S04]  /*88330*/  LDS R236, [R252+0x8c080] ;  /* 0x08c08000fcec7984 */ /* 0x000fe80000000800 */
[----:B------:R-:W-:Y:S01]  /*88340*/  LDS R238, [R252+0x8d080] ;  /* 0x08d08000fcee7984 */ /* 0x000fe20000000800 */
[C---:B----4-:R-:W-:Y:S03]  /*88350*/  HMMA.1688.F32.TF32 R8, R240.reuse, R66, R224 ;  /* 0x00000042f008723c */ /* 0x050fe600000810e0 */
[----:B------:R-:W-:Y:S04]  /*88360*/  STL.64 [R1+0x5b0], R4 ;  /* 0x0005b00401007387 */ /* 0x000fe80000100a00 */
[----:B------:R3:W-:Y:S04]  /*88370*/  STL.64 [R1+0x5b8], R6 ;  /* 0x0005b80601007387 */ /* 0x0007e80000100a00 */
[----:B------:R-:W-:Y:S04]  /*88380*/  LDS R237, [R3+0x8c080] ;  /* 0x08c0800003ed7984 */ /* 0x000fe80000000800 */
[----:B------:R-:W-:Y:S01]  /*88390*/  LDS R239, [R3+0x8d080] ;  /* 0x08d0800003ef7984 */ /* 0x000fe20000000800 */
[C---:B---3--:R-:W-:Y:S03]  /*883a0*/  HMMA.1688.F32.TF32 R4, R240.reuse, R62, R228 ;  /* 0x0000003ef004723c */ /* 0x048fe600000810e4 */
[----:B------:R-:W-:Y:S04]  /*883b0*/  STL.64 [R1+0x5e0], R12 ;  /* 0x0005e00c01007387 */ /* 0x000fe80000100a00 */
[----:B------:R3:W-:Y:S04]  /*883c0*/  STL.64 [R1+0x5e8], R14 ;  /* 0x0005e80e01007387 */ /* 0x0007e80000100a00 */
[----:B------:R-:W-:Y:S04]  /*883d0*/  STL.64 [R1+0x610], R8 ;  /* 0x0006100801007387 */ /* 0x000fe80000100a00 */
[----:B------:R4:W-:Y:S01]  /*883e0*/  STL.64 [R1+0x618], R10 ;  /* 0x0006180a01007387 */ /* 0x0009e20000100a00 */
[C---:B---3--:R-:W-:Y:S08]  /*883f0*/  HMMA.1688.F32.TF32 R12, R240.reuse, R58, R232 ;  /* 0x0000003af00c723c */ /* 0x048ff000000810e8 */
[C---:B----4-:R-:W-:Y:S01]  /*88400*/  HMMA.1688.F32.TF32 R8, R240.reuse, R38, R248 ;  /* 0x00000026f008723c */ /* 0x050fe200000810f8 */
[----:B------:R3:W-:Y:S04]  /*88410*/  STL.64 [R1+0x650], R4 ;  /* 0x0006500401007387 */ /* 0x0007e80000100a00 */
[----:B------:R4:W-:Y:S04]  /*88420*/  STL.64 [R1+0x658], R6 ;  /* 0x0006580601007387 */ /* 0x0009e80000100a00 */
[----:B---3--:R-:W3:Y:S06]  /*88430*/  LDL.LU R4, [R1+0x300] ;  /* 0x0003000001047983 */ /* 0x008eec0000300800 */
[----:B------:R1:W-:Y:S04]  /*88440*/  STL.64 [R1+0x680], R12 ;  /* 0x0006800c01007387 */ /* 0x0003e80000100a00 */
[----:B------:R1:W-:Y:S04]  /*88450*/  STL.64 [R1+0x688], R14 ;  /* 0x0006880e01007387 */ /* 0x0003e80000100a00 */
[----:B------:R1:W-:Y:S04]  /*88460*/  STL.64 [R1+0x6c0], R8 ;  /* 0x0006c00801007387 */ /* 0x0003e80000100a00 */
[----:B------:R1:W-:Y:S04]  /*88470*/  STL.64 [R1+0x6c8], R10 ;  /* 0x0006c80a01007387 */ /* 0x0003e80000100a00 */
        /* <DEDUP_REMOVED lines=60> */
[C---:B------:R-:W-:Y:S08]  /*88840*/  HMMA.1688.F32.TF32 R100, R240.reuse, R74, R232 ;  /* 0x0000004af064723c */ /* 0x040ff000000810e8 */
[C---:B---3--:R-:W-:Y:S08]  /*88850*/  HMMA.1688.F32.TF32 R112, R240.reuse, R42, R104 ;  /* 0x0000002af070723c */ /* 0x048ff00000081068 */
[----:B----4-:R-:W-:Y:S01]  /*88860*/  HMMA.1688.F32.TF32 R104, R240, R50, R224 ;  /* 0x00000032f068723c */ /* 0x010fe200000810e0 */
[----:B------:R-:W-:Y:S01]  /*88870*/  IMAD.MOV.U32 R232, RZ, RZ, R0 ;  /* 0x000000ffffe87224 */ /* 0x000fe200078e0000 */
[----:B------:R-:W-:Y:S01]  /*88880*/  MOV R233, R217 ;  /* 0x000000d900e97202 */ /* 0x000fe20000000f00 */
[----:B------:R-:W-:Y:S01]  /*88890*/  IMAD.MOV.U32 R234, RZ, RZ, R216 ;  /* 0x000000ffffea7224 */ /* 0x000fe200078e00d8 */
[----:B------:R-:W-:Y:S11]  /*888a0*/  LDS R217, [R3+0x8c000] ;  /* 0x08c0000003d97984 */ /* 0x000ff60000000800 */
        /* <DEDUP_REMOVED lines=12> */
[----:B------:R-:W3:Y:S01]  /*88970*/  LDL.LU R0, [R1+0x48a8] ;  /* 0x0048a80001007983 */ /* 0x000ee20000300800 */
[----:B-1----:R-:W-:Y:S01]  /*88980*/  HMMA.1688.F32.TF32 R100, R68, R34, R96 ;  /* 0x000000224464723c */ /* 0x002fe20000081060 */
[----:B------:R-:W-:-:S02]  /*88990*/  IMAD.MOV.U32 R235, RZ, RZ, R89 ;  /* 0x000000ffffeb7224 */ /* 0x000fc400078e0059 */
[----:B------:R-:W-:Y:S04]  /*889a0*/  LDS R216, [R252+0x8c000] ;  /* 0x08c00000fcd87984 */ /* 0x000fe80000000800 */
[----:B------:R-:W-:Y:S01]  /*889b0*/  LDS R240, [R247+0x8c000] ;  /* 0x08c00000f7f07984 */ /* 0x000fe20000000800 */
[C---:B------:R-:W-:Y:S03]  /*889c0*/  HMMA.1688.F32.TF32 R96, R68.reuse, R54, R28 ;  /* 0x000000364460723c */ /* 0x040fe6000008101c */
[----:B------:R-:W-:Y:S05]  /*889d0*/  LDS R242, [R247+0x8d000] ;  /* 0x08d00000f7f27984 */ /* 0x000fea0000000800 */
[C---:B------:R-:W-:Y:S01]  /*889e0*/  HMMA.1688.F32.TF32 R28, R68.reuse, R218, R24 ;  /* 0x000000da441c723c */ /* 0x040fe20000081018 */
[----:B------:R-:W-:Y:S04]  /*889f0*/  LDS R218, [R252+0x8d000] ;  /* 0x08d00000fcda7984 */ /* 0x000fe80000000800 */
[----:B------:R-:W-:Y:S03]  /*88a00*/  LDS R219, [R3+0x8d000] ;  /* 0x08d0000003db7984 */ /* 0x000fe60000000800 */
        /* <DEDUP_REMOVED lines=23> */
[----:B------:R-:W-:Y:S01]  /*88b80*/  HMMA.1688.F32.TF32 R4, R68, R58, R220 ;  /* 0x0000003a4404723c */ /* 0x000fe200000810dc */
[----:B------:R-:W-:-:S02]  /*88b90*/  IMAD.MOV.U32 R250, RZ, RZ, R33 ;  /* 0x000000fffffa7224 */ /* 0x000fc400078e0021 */
[----:B------:R-:W-:-:S04]  /*88ba0*/  IMAD.MOV.U32 R251, RZ, RZ, R32 ;  /* 0x000000fffffb7224 */ /* 0x000fc800078e0020 */
[----:B------:R-:W-:Y:S04]  /*88bb0*/  STL.64 [R1+0x5d0], R12 ;  /* 0x0005d00c01007387 */ /* 0x000fe80000100a00 */
[----:B------:R-:W-:Y:S04]  /*88bc0*/  STL.64 [R1+0x5d8], R14 ;  /* 0x0005d80e01007387 */ /* 0x000fe80000100a00 */
[----:B------:R-:W-:Y:S01]  /*88bd0*/  STL.64 [R1+0x5a0], R8 ;  /* 0x0005a00801007387 */ /* 0x000fe20000100a00 */
[----:B------:R-:W-:-:S03]  /*88be0*/  IMAD.MOV.U32 R248, RZ, RZ, R37 ;  /* 0x000000fffff87224 */ /* 0x000fc600078e0025 */
[----:B------:R-:W-:Y:S01]  /*88bf0*/  STL.64 [R1+0x5a8], R10 ;  /* 0x0005a80a01007387 */ /* 0x000fe20000100a00 */
[----:B------:R-:W-:-:S03]  /*88c00*/  IMAD.MOV.U32 R249, RZ, RZ, R36 ;  /* 0x000000fffff97224 */ /* 0x000fc600078e0024 */
[----:B------:R-:W-:Y:S04]  /*88c10*/  STL.64 [R1+0x570], R4 ;  /* 0x0005700401007387 */ /* 0x000fe80000100a00 */
[----:B------:R2:W-:Y:S01]  /*88c20*/  STL.64 [R1+0x578], R6 ;  /* 0x0005780601007387 */ /* 0x0005e20000100a00 */
[----:B------:R-:W-:Y:S01]  /*88c30*/  IMAD.MOV.U32 R228, RZ, RZ, R88 ;  /* 0x000000ffffe47224 */ /* 0x000fe200078e0058 */
[----:B------:R-:W-:Y:S01]  /*88c40*/  MOV R231, R61 ;  /* 0x0000003d00e77202 */ /* 0x000fe20000000f00 */
[----:B------:R-:W-:Y:S02]  /*88c50*/  IMAD.MOV.U32 R229, RZ, RZ, R65 ;  /* 0x000000ffffe57224 */ /* 0x000fe400078e0041 */
[----:B------:R-:W-:Y:S01]  /*88c60*/  IMAD.MOV.U32 R230, RZ, RZ, R64 ;  /* 0x000000ffffe67224 */ /* 0x000fe200078e0040 */
[C---:B--2---:R-:W-:Y:S01]  /*88c70*/  HMMA.1688.F32.TF32 R4, R68.reuse, R38, R224 ;  /* 0x000000264404723c */ /* 0x044fe200000810e0 */
[----:B---3--:R-:W1:Y:S04]  /*88c80*/  LDSM.16.M88.4 R32, [R0+0x80] ;  /* 0x000080000020783b */ /* 0x008e680000000200 */
        /* <DEDUP_REMOVED lines=8> */
[----:B-1----:R-:W-:Y:S07]  /*88d10*/  HMMA.1688.F32.TF32 R4, R68, R42, R232 ;  /* 0x0000002a4404723c */ /* 0x002fee00000810e8 */
[----:B------:R-:W-:-:S02]  /*88d20*/  IMAD.MOV.U32 R234, RZ, RZ, R41 ;  /* 0x000000ffffea7224 */ /* 0x000fc400078e0029 */
[----:B------:R-:W-:Y:S02]  /*88d30*/  IMAD.MOV.U32 R235, RZ, RZ, R40 ;  /* 0x000000ffffeb7224 */ /* 0x000fe400078e0028 */
[----:B------:R-:W1:Y:S04]  /*88d40*/  LDSM.16.M88.4 R40, [R0+0x8080] ;  /* 0x008080000028783b */ /* 0x000e680000000200 */
[----:B------:R-:W-:Y:S08]  /*88d50*/  STL [R1+0x4400], R39 ;  /* 0x0044002701007387 */ /* 0x000ff00000100800 */
[----:B------:R-:W-:Y:S04]  /*88d60*/  STL.64 [R1+0x530], R4 ;  /* 0x0005300401007387 */ /* 0x000fe80000100a00 */
[----:B------:R2:W-:Y:S02]  /*88d70*/  STL.64 [R1+0x538], R6 ;  /* 0x0005380601007387 */ /* 0x0005e40000100a00 */
[----:B--2---:R-:W-:Y:S07]  /*88d80*/  HMMA.1688.F32.TF32 R4, R68, R46, R228 ;  /* 0x0000002e4404723c */ /* 0x004fee00000810e4 */
[----:B------:R-:W-:Y:S01]  /*88d90*/  IMAD.MOV.U32 R230, RZ, RZ, R45 ;  /* 0x000000ffffe67224 */ /* 0x000fe200078e002d */
[----:B------:R-:W-:-:S02]  /*88da0*/  MOV R231, R44 ;  /* 0x0000002c00e77202 */ /* 0x000fc40000000f00 */
[----:B------:R-:W2:Y:S04]  /*88db0*/  LDSM.16.M88.4 R44, [R0+0xc080] ;  /* 0x00c08000002c783b */ /* 0x000ea80000000200 */
[----:B-1----:R-:W-:Y:S04]  /*88dc0*/  STL [R1+0x4414], R42 ;  /* 0x0044142a01007387 */ /* 0x002fe80000100800 */
[----:B------:R-:W-:Y:S05]  /*88dd0*/  STL [R1+0x4410], R43 ;  /* 0x0044102b01007387 */ /* 0x000fea0000100800 */
[----:B------:R-:W-:Y:S04]  /*88de0*/  STL.64 [R1+0x2d0], R4 ;  /* 0x0002d00401007387 */ /* 0x000fe80000100a00 */
[----:B------:R1:W-:Y:S01]  /*88df0*/  STL.64 [R1+0x2d8], R6 ;  /* 0x0002d80601007387 */ /* 0x0003e20000100a00 */
[----:B------:R-:W-:Y:S01]  /*88e00*/  IMAD.MOV.U32 R229, RZ, RZ, R53 ;  /* 0x000000ffffe57224 */ /* 0x000fe200078e0035 */
[----:B------:R-:W-:Y:S01]  /*88e10*/  MOV R233, R57 ;  /* 0x0000003900e97202 */ /* 0x000fe20000000f00 */
[----:B------:R-:W-:-:S02]  /*88e20*/  IMAD.MOV.U32 R228, RZ, RZ, R56 ;  /* 0x000000ffffe47224 */ /* 0x000fc400078e0038 */
[----:B------:R-:W-:Y:S01]  /*88e30*/  LDSM.16.M88.4 R56, [R0+0x18080] ;  /* 0x018080000038783b */ /* 0x000fe20000000200 */
[----:B-1----:R-:W-:Y:S01]  /*88e40*/  HMMA.1688.F32.TF32 R4, R68, R50, R248 ;  /* 0x000000324404723c */ /* 0x002fe200000810f8 */
[----:B------:R-:W-:Y:S02]  /*88e50*/  IMAD.MOV.U32 R232, RZ, RZ, R60 ;  /* 0x000000ffffe87224 */ /* 0x000fe400078e003c */
[----:B------:R-:W-:Y:S04]  /*88e60*/  LDSM.16.M88.4 R60, [R0+0x1c080] ;  /* 0x01c08000003c783b */ /* 0x000fe80000000200 */
[----:B------:R-:W-:Y:S02]  /*88e70*/  IMAD.MOV.U32 R249, RZ, RZ, R49 ;  /* 0x000000fffff97224 */ /* 0x000fe400078e0031 */
[----:B------:R-:W-:-:S02]  /*88e80*/  IMAD.MOV.U32 R250, RZ, RZ, R48 ;  /* 0x000000fffffa7224 */ /* 0x000fc400078e0030 */
[----:B------:R-:W1:Y:S01]  /*88e90*/  LDSM.16.M88.4 R48, [R0+0x10080] ;  /* 0x010080000030783b */ /* 0x000e620000000200 */
[----:B------:R-:W-:-:S03]  /*88ea0*/  IMAD.MOV.U32 R248, RZ, RZ, R52 ;  /* 0x000000fffff87224 */ /* 0x000fc600078e0034 */
[----:B------:R-:W3:Y:S04]  /*88eb0*/  LDSM.16.M88.4 R52, [R0+0x14080] ;  /* 0x014080000034783b */ /* 0x000ee80000000200 */
[----:B--2---:R-:W-:Y:S04]  /*88ec0*/  STL [R1+0x43fc], R46 ;  /* 0x0043fc2e01007387 */ /* 0x004fe80000100800 */
[----:B------:R-:W-:Y:S04]  /*88ed0*/  STL [R1+0x43f8], R47 ;  /* 0x0043f82f01007387 */ /* 0x000fe80000100800 */
[----:B------:R-:W-:Y:S04]  /*88ee0*/  STL.64 [R1+0x2b0], R4 ;  /* 0x0002b00401007387 */ /* 0x000fe80000100a00 */
[----:B------:R2:W-:Y:S02]  /*88ef0*/  STL.64 [R1+0x2b8], R6 ;  /* 0x0002b80601007387 */ /* 0x0005e40000100a00 */
[----:B--2---:R-:W-:Y:S02]  /*88f00*/  HMMA.1688.F32.TF32 R4, R68, R74, R232 ;  /* 0x0000004a4404723c */ /* 0x004fe400000810e8 */
[----:B------:R-:W2:Y:S04]  /*88f10*/  LDSM.16.M88.4 R68, [R0+0x24080] ;  /* 0x024080000044783b */ /* 0x000ea80000000200 */
[----:B-1----:R-:W-:Y:S04]  /*88f20*/  STL [R1+0x441c], R50 ;  /* 0x00441c3201007387 */ /* 0x002fe80000100800 */
[----:B------:R-:W-:Y:S04]  /*88f30*/  STL [R1+0x4418], R51 ;  /* 0x0044183301007387 */ /* 0x000fe80000100800 */
[----:B---3--:R-:W-:Y:S04]  /*88f40*/  STL [R1+0x4424], R54 ;  /* 0x0044243601007387 */ /* 0x008fe80000100800 */
        /* <DEDUP_REMOVED lines=11> */
[----:B------:R-:W-:-:S02]  /*89000*/  IMAD.MOV.U32 R234, RZ, RZ, R81 ;  /* 0x000000ffffea7224 */ /* 0x000fc400078e0051 */
[----:B------:R-:W-:Y:S01]  /*89010*/  IMAD.MOV.U32 R235, RZ, RZ, R80 ;  /* 0x000000ffffeb7224 */ /* 0x000fe200078e0050 */
[----:B------:R-:W-:Y:S01]  /*89020*/  MOV R232, R85 ;  /* 0x0000005500e87202 */ /* 0x000fe20000000f00 */
[----:B------:R-:W-:Y:S01]  /*89030*/  LDSM.16.M88.4 R80, [R0+0x30080] ;  /* 0x030080000050783b */ /* 0x000fe20000000200 */
[----:B-1----:R-:W-:Y:S01]  /*89040*/  HMMA.1688.F32.TF32 R4, R216, R32, R228 ;  /* 0x00000020d804723c */ /* 0x002fe200000810e4 */
[----:B------:R-:W-:Y:S02]  /*89050*/  IMAD.MOV.U32 R233, RZ, RZ, R84 ;  /* 0x000000ffffe97224 */ /* 0x000fe400078e0054 */
[----:B------:R-:W-:Y:S04]  /*89060*/  LDSM.16.M88.4 R84, [R0+0x34080] ;  /* 0x034080000054783b */ /* 0x000fe80000000200 */
[----:B------:R-:W-:Y:S01]  /*89070*/  MOV R230, R73 ;  /* 0x0000004900e67202 */ /* 0x000fe20000000f00 */
[----:B------:R-:W-:-:S02]  /*89080*/  IMAD.MOV.U32 R231, RZ, RZ, R72 ;  /* 0x000000ffffe77224 */ /* 0x000fc400078e0048 */
[----:B------:R-:W1:Y:S01]  /*89090*/  LDSM.16.M88.4 R72, [R0+0x28080] ;  /* 0x028080000048783b */ /* 0x000e620000000200 */
[----:B------:R-:W-:Y:S02]  /*890a0*/  IMAD.MOV.U32 R228, RZ, RZ, R77 ;  /* 0x000000ffffe47224 */ /* 0x000fe400078e004d */
[----:B------:R-:W-:Y:S02]  /*890b0*/  IMAD.MOV.U32 R229, RZ, RZ, R76 ;  /* 0x000000ffffe57224 */ /* 0x000fe400078e004c */
[----:B------:R-:W3:Y:S04]  /*890c0*/  LDSM.16.M88.4 R76, [R0+0x2c080] ;  /* 0x02c08000004c783b */ /* 0x000ee80000000200 */
[----:B------:R4:W-:Y:S04]  /*890d0*/  STL [R1+0x4578], R2 ;  /* 0x0045780201007387 */ /* 0x0009e80000100800 */
[----:B--2---:R-:W-:Y:S04]  /*890e0*/  STL [R1+0x4444], R70 ;  /* 0x0044444601007387 */ /* 0x004fe80000100800 */
[----:B------:R-:W-:Y:S04]  /*890f0*/  STL [R1+0x4440], R71 ;  /* 0x0044404701007387 */ /* 0x000fe80000100800 */
[----:B------:R-:W-:Y:S04]  /*89100*/  STL.64 [R1+0x2a0], R4 ;  /* 0x0002a00401007387 */ /* 0x000fe80000100a00 */
[----:B------:R2:W-:Y:S04]  /*89110*/  STL.64 [R1+0x2a8], R6 ;  /* 0x0002a80601007387 */ /* 0x0005e80000100a00 */
[----:B----4-:R-:W4:Y:S01]  /*89120*/  LDL R2, [R1+0xb34] ;  /* 0x000b340001027983 */ /* 0x010f220000100800 */
[----:B--2---:R-:W-:Y:S03]  /*89130*/  HMMA.1688.F32.TF32 R4, R216, R36, R248 ;  /* 0x00000024d804723c */ /* 0x004fe600000810f8 */
[----:B-1----:R-:W-:Y:S04]  /*89140*/  STL [R1+0x444c], R74 ;  /* 0x00444c4a01007387 */ /* 0x002fe80000100800 */
[----:B------:R-:W-:Y:S04]  /*89150*/  STL [R1+0x4448], R75 ;  /* 0x0044484b01007387 */ /* 0x000fe80000100800 */
[----:B---3--:R-:W-:Y:S04]  /*89160*/  STL [R1+0x4454], R78 ;  /* 0x0044544e01007387 */ /* 0x008fe80000100800 */
        /* <DEDUP_REMOVED lines=10> */
[----:B------:R-:W2:Y:S01]  /*89210*/  LDL.LU R249, [R1+0xfe4] ;  /* 0x000fe40001f97983 */ /* 0x000ea20000300800 */
[----:B------:R-:W-:-:S02]  /*89220*/  IMAD.MOV.U32 R250, RZ, RZ, R93 ;  /* 0x000000fffffa7224 */ /* 0x000fc400078e005d */
[----:B------:R-:W-:Y:S02]  /*89230*/  IMAD.MOV.U32 R251, RZ, RZ, R92 ;  /* 0x000000fffffb7224 */ /* 0x000fe400078e005c */
[----:B------:R-:W3:Y:S01]  /*89240*/  LDSM.16.M88.4 R92, [R0+0x3c080] ;  /* 0x03c08000005c783b */ /* 0x000ee20000000200 */
[----:B-1----:R-:W-:Y:S03]  /*89250*/  HMMA.1688.F32.TF32 R4, R216, R40, R232 ;  /* 0x00000028d804723c */ /* 0x002fe600000810e8 */
[----:B---3--:R-:W-:Y:S04]  /*89260*/  STL [R1+0x4474], R94 ;  /* 0x0044745e01007387 */ /* 0x008fe80000100800 */
[----:B------:R1:W-:Y:S04]  /*89270*/  STL [R1+0x4470], R95 ;  /* 0x0044705f01007387 */ /* 0x0003e80000100800 */
[----:B------:R-:W-:Y:S04]  /*89280*/  STL [R1+0x3ecc], R0 ;  /* 0x003ecc0001007387 */ /* 0x000fe80000100800 */
[----:B------:R-:W3:Y:S04]  /*89290*/  LDL.LU R232, [R1+0xfd0] ;  /* 0x000fd00001e87983 */ /* 0x000ee80000300800 */
[----:B------:R-:W3:Y:S04]  /*892a0*/  LDL.LU R233, [R1+0xfd4] ;  /* 0x000fd40001e97983 */ /* 0x000ee80000300800 */
[----:B------:R-:W3:Y:S04]  /*892b0*/  LDL.LU R234, [R1+0xfd8] ;  /* 0x000fd80001ea7983 */ /* 0x000ee80000300800 */
[----:B------:R-:W3:Y:S01]  /*892c0*/  LDL.LU R235, [R1+0xfdc] ;  /* 0x000fdc0001eb7983 */ /* 0x000ee20000300800 */
[----:B------:R-:W-:Y:S01]  /*892d0*/  IMAD.MOV.U32 R78, RZ, RZ, R7 ;  /* 0x000000ffff4e7224 */ /* 0x000fe200078e0007 */
[----:B------:R-:W-:Y:S01]  /*892e0*/  MOV R83, R6 ;  /* 0x0000000600537202 */ /* 0x000fe20000000f00 */
[----:B------:R-:W-:-:S02]  /*892f0*/  IMAD.MOV.U32 R82, RZ, RZ, R5 ;  /* 0x000000ffff527224 */ /* 0x000fc400078e0005 */
[----:B------:R-:W-:Y:S01]  /*89300*/  IMAD.MOV.U32 R87, RZ, RZ, R4 ;  /* 0x000000ffff577224 */ /* 0x000fe200078e0004 */
[----:B------:R-:W-:Y:S01]  /*89310*/  STL [R1+0x4484], R78 ;  /* 0x0044844e01007387 */ /* 0x000fe20000100800 */
[----:B------:R-:W-:Y:S03]  /*89320*/  HMMA.1688.F32.TF32 R4, R216, R44, R228 ;  /* 0x0000002cd804723c */ /* 0x000fe600000810e4 */
[----:B------:R-:W-:Y:S04]  /*89330*/  STL [R1+0x4480], R83 ;  /* 0x0044805301007387 */ /* 0x000fe80000100800 */
[----:B------:R-:W-:Y:S04]  /*89340*/  STL [R1+0x447c], R82 ;  /* 0x00447c5201007387 */ /* 0x000fe80000100800 */
[----:B------:R1:W-:Y:S04]  /*89350*/  STL [R1+0x4478], R87 ;  /* 0x0044785701007387 */ /* 0x0003e80000100800 */
[----:B------:R-:W3:Y:S04]  /*89360*/  LDL.LU R228, [R1+0xfc0] ;  /* 0x000fc00001e47983 */ /* 0x000ee80000300800 */
[----:B------:R-:W3:Y:S04]  /*89370*/  LDL.LU R229, [R1+0xfc4] ;  /* 0x000fc40001e57983 */ /* 0x000ee80000300800 */
[----:B------:R-:W3:Y:S04]  /*89380*/  LDL.LU R230, [R1+0xfc8] ;  /* 0x000fc80001e67983 */ /* 0x000ee80000300800 */
[----:B------:R-:W3:Y:S01]  /*89390*/  LDL.LU R231, [R1+0xfcc] ;  /* 0x000fcc0001e77983 */ /* 0x000ee20000300800 */
[----:B------:R-:W-:-:S02]  /*893a0*/  IMAD.MOV.U32 R86, RZ, RZ, R7 ;  /* 0x000000ffff567224 */ /* 0x000fc400078e0007 */
[----:B------:R-:W-:Y:S02]  /*893b0*/  IMAD.MOV.U32 R91, RZ, RZ, R6 ;  /* 0x000000ffff5b7224 */ /* 0x000fe400078e0006 */
[----:B------:R-:W-:Y:S02]  /*893c0*/  IMAD.MOV.U32 R90, RZ, RZ, R5 ;  /* 0x000000ffff5a7224 */ /* 0x000fe400078e0005 */
[----:B-1----:R-:W-:Y:S01]  /*893d0*/  IMAD.MOV.U32 R95, RZ, RZ, R4 ;  /* 0x000000ffff5f7224 */ /* 0x002fe200078e0004 */
[----:B------:R-:W-:Y:S04]  /*893e0*/  STL [R1+0x4494], R86 ;  /* 0x0044945601007387 */ /* 0x000fe80000100800 */
[----:B------:R-:W-:Y:S04]  /*893f0*/  STL [R1+0x4490], R91 ;  /* 0x0044905b01007387 */ /* 0x000fe80000100800 */
[----:B------:R-:W-:Y:S04]  /*89400*/  STL [R1+0x448c], R90 ;  /* 0x00448c5a01007387 */ /* 0x000fe80000100800 */
[----:B------:R1:W-:Y:S04]  /*89410*/  STL [R1+0x4488], R95 ;  /* 0x0044885f01007387 */ /* 0x0003e80000100800 */
[----:B----4-:R-:W-:Y:S04]  /*89420*/  LDS R241, [R2+0x8c000] ;  /* 0x08c0000002f17984 */ /* 0x010fe80000000800 */
[----:B------:R-:W4:Y:S01]  /*89430*/  LDS R243, [R2+0x8d000] ;  /* 0x08d0000002f37984 */ /* 0x000f220000000800 */
[----:B--2---:R-:W-:Y:S03]  /*89440*/  HMMA.1688.F32.TF32 R4, R216, R48, R248 ;  /* 0x00000030d804723c */ /* 0x004fe600000810f8 */
[----:B------:R-:W2:Y:S04]  /*89450*/  LDL.LU R248, [R1+0xfb0] ;  /* 0x000fb00001f87983 */ /* 0x000ea80000300800 */
[----:B------:R-:W2:Y:S04]  /*89460*/  LDL.LU R249, [R1+0xfb4] ;  /* 0x000fb40001f97983 */ /* 0x000ea80000300800 */
[----:B------:R-:W2:Y:S04]  /*89470*/  LDL.LU R250, [R1+0xfb8] ;  /* 0x000fb80001fa7983 */ /* 0x000ea80000300800 */
[----:B------:R-:W2:Y:S09]  /*89480*/  LDL.LU R251, [R1+0xfbc] ;  /* 0x000fbc0001fb7983 */ /* 0x000eb20000300800 */
[----:B------:R-:W-:-:S02]  /*89490*/  IMAD.MOV.U32 R94, RZ, RZ, R7 ;  /* 0x000000ffff5e7224 */ /* 0x000fc400078e0007 */
[----:B------:R-:W-:Y:S01]  /*894a0*/  IMAD.MOV.U32 R87, RZ, RZ, R6 ;  /* 0x000000ffff577224 */ /* 0x000fe200078e0006 */
[----:B------:R-:W-:Y:S01]  /*894b0*/  MOV R83, R4 ;  /* 0x0000000400537202 */ /* 0x000fe20000000f00 */
[----:B------:R-:W-:Y:S01]  /*894c0*/  IMAD.MOV.U32 R82, RZ, RZ, R5 ;  /* 0x000000ffff527224 */ /* 0x000fe200078e0005 */
[----:B------:R-:W-:Y:S04]  /*894d0*/  STL [R1+0x44a4], R94 ;  /* 0x0044a45e01007387 */ /* 0x000fe80000100800 */
[----:B------:R-:W-:Y:S04]  /*894e0*/  STL [R1+0x44a0], R87 ;  /* 0x0044a05701007387 */ /* 0x000fe80000100800 */
[----:B------:R-:W-:Y:S04]  /*894f0*/  STL [R1+0x449c], R82 ;  /* 0x00449c5201007387 */ /* 0x000fe80000100800 */
[----:B------:R1:W-:Y:S01]  /*89500*/  STL [R1+0x4498], R83 ;  /* 0x0044985301007387 */ /* 0x0003e20000100800 */
[----:B---3--:R-:W-:Y:S03]  /*89510*/  HMMA.1688.F32.TF32 R4, R216, R52, R232 ;  /* 0x00000034d804723c */ /* 0x008fe600000810e8 */
[----:B------:R-:W3:Y:S04]  /*89520*/  LDL.LU R232, [R1+0xfa0] ;  /* 0x000fa00001e87983 */ /* 0x000ee80000300800 */
[----:B------:R-:W3:Y:S04]  /*89530*/  LDL.LU R233, [R1+0xfa4] ;  /* 0x000fa40001e97983 */ /* 0x000ee80000300800 */
[----:B------:R-:W3:Y:S04]  /*89540*/  LDL.LU R234, [R1+0xfa8] ;  /* 0x000fa80001ea7983 */ /* 0x000ee80000300800 */
[----:B------:R-:W3:Y:S09]  /*89550*/  LDL.LU R235, [R1+0xfac] ;  /* 0x000fac0001eb7983 */ /* 0x000ef20000300800 */
[----:B------:R-:W-:Y:S01]  /*89560*/  IMAD.MOV.U32 R78, RZ, RZ, R7 ;  /* 0x000000ffff4e7224 */ /* 0x000fe200078e0007 */
[----:B-1----:R-:W-:Y:S01]  /*89570*/  MOV R95, R6 ;  /* 0x00000006005f7202 */ /* 0x002fe20000000f00 */
[----:B------:R-:W-:-:S02]  /*89580*/  IMAD.MOV.U32 R90, RZ, RZ, R5 ;  /* 0x000000ffff5a7224 */ /* 0x000fc400078e0005 */
[----:B------:R-:W-:Y:S01]  /*89590*/  IMAD.MOV.U32 R91, RZ, RZ, R4 ;  /* 0x000000ffff5b7224 */ /* 0x000fe200078e0004 */
[----:B------:R-:W-:Y:S04]  /*895a0*/  STL [R1+0x44b4], R78 ;  /* 0x0044b44e01007387 */ /* 0x000fe80000100800 */
[----:B------:R-:W-:Y:S01]  /*895b0*/  STL [R1+0x44b0], R95 ;  /* 0x0044b05f01007387 */ /* 0x000fe20000100800 */
[----:B------:R-:W-:Y:S03]  /*895c0*/  HMMA.1688.F32.TF32 R4, R216, R56, R228 ;  /* 0x00000038d804723c */ /* 0x000fe600000810e4 */
[----:B------:R-:W-:Y:S04]  /*895d0*/  STL [R1+0x44ac], R90 ;  /* 0x0044ac5a01007387 */ /* 0x000fe80000100800 */
[----:B------:R1:W-:Y:S04]  /*895e0*/  STL [R1+0x44a8], R91 ;  /* 0x0044a85b01007387 */ /* 0x0003e80000100800 */
        /* <DEDUP_REMOVED lines=8> */
[----:B------:R-:W-:Y:S04]  /*89670*/  STL [R1+0x44c4], R70 ;  /* 0x0044c44601007387 */ /* 0x000fe80000100800 */
[----:B------:R-:W-:Y:S04]  /*89680*/  STL [R1+0x44c0], R75 ;  /* 0x0044c04b01007387 */ /* 0x000fe80000100800 */
[----:B------:R-:W-:Y:S04]  /*89690*/  STL [R1+0x44bc], R74 ;  /* 0x0044bc4a01007387 */ /* 0x000fe80000100800 */
[----:B------:R1:W-:Y:S01]  /*896a0*/  STL [R1+0x44b8], R79 ;  /* 0x0044b84f01007387 */ /* 0x0003e20000100800 */
        /* <DEDUP_REMOVED lines=23> */
[----:B------:R1:W-:Y:S04]  /*89820*/  STL [R1+0x44e0], R91 ;  /* 0x0044e05b01007387 */ /* 0x0003e80000100800 */
[----:B------:R1:W-:Y:S04]  /*89830*/  STL [R1+0x44dc], R90 ;  /* 0x0044dc5a01007387 */ /* 0x0003e80000100800 */
[----:B------:R1:W-:Y:S01]  /*89840*/  STL [R1+0x44d8], R95 ;  /* 0x0044d85f01007387 */ /* 0x0003e20000100800 */
        /* <DEDUP_REMOVED lines=25> */
[----:B------:R-:W-:Y:S04]  /*899e0*/  STL [R1+0x44f8], R71 ;  /* 0x0044f84701007387 */ /* 0x000fe80000100800 */
        /* <DEDUP_REMOVED lines=13> */
[----:B----4-:R-:W-:Y:S03]  /*89ac0*/  HMMA.1688.F32.TF32 R4, R216, R80, R224 ;  /* 0x00000050d804723c */ /* 0x010fe600000810e0 */
[----:B------:R-:W-:Y:S04]  /*89ad0*/  STL [R1+0x4514], R54 ;  /* 0x0045143601007387 */ /* 0x000fe80000100800 */
[----:B------:R-:W-:Y:S04]  /*89ae0*/  STL [R1+0x4510], R59 ;  /* 0x0045103b01007387 */ /* 0x000fe80000100800 */
[----:B------:R-:W-:Y:S04]  /*89af0*/  STL [R1+0x450c], R58 ;  /* 0x00450c3a01007387 */ /* 0x000fe80000100800 */
[----:B------:R-:W-:Y:S09]  /*89b00*/  STL [R1+0x4508], R63 ;  /* 0x0045083f01007387 */ /* 0x000ff20000100800 */
[----:B------:R-:W-:-:S02]  /*89b10*/  IMAD.MOV.U32 R70, RZ, RZ, R7 ;  /* 0x000000ffff467224 */ /* 0x000fc400078e0007 */
[----:B------:R-:W-:Y:S02]  /*89b20*/  IMAD.MOV.U32 R87, RZ, RZ, R6 ;  /* 0x000000ffff577224 */ /* 0x000fe400078e0006 */
[----:B------:R-:W-:Y:S02]  /*89b30*/  IMAD.MOV.U32 R82, RZ, RZ, R5 ;  /* 0x000000ffff527224 */ /* 0x000fe400078e0005 */
[----:B------:R-:W-:Y:S01]  /*89b40*/  IMAD.MOV.U32 R83, RZ, RZ, R4 ;  /* 0x000000ffff537224 */ /* 0x000fe200078e0004 */
[----:B------:R-:W-:Y:S04]  /*89b50*/  STL [R1+0x4524], R70 ;  /* 0x0045244601007387 */ /* 0x000fe80000100800 */
[----:B------:R-:W-:Y:S04]  /*89b60*/  STL [R1+0x4520], R87 ;  /* 0x0045205701007387 */ /* 0x000fe80000100800 */
[----:B------:R-:W-:Y:S04]  /*89b70*/  STL [R1+0x451c], R82 ;  /* 0x00451c5201007387 */ /* 0x000fe80000100800 */
[----:B------:R-:W-:Y:S01]  /*89b80*/  STL [R1+0x4518], R83 ;  /* 0x0045185301007387 */ /* 0x000fe20000100800 */
[----:B--2---:R-:W-:Y:S03]  /*89b90*/  HMMA.1688.F32.TF32 R4, R216, R84, R248 ;  /* 0x00000054d804723c */ /* 0x004fe600000810f8 */
[----:B------:R-:W2:Y:S04]  /*89ba0*/  LDL.LU R248, [R1+0x1460] ;  /* 0x0014600001f87983 */ /* 0x000ea80000300800 */
[----:B------:R-:W2:Y:S04]  /*89bb0*/  LDL.LU R249, [R1+0x1464] ;  /* 0x0014640001f97983 */ /* 0x000ea80000300800 */
[----:B------:R-:W2:Y:S04]  /*89bc0*/  LDL.LU R250, [R1+0x1468] ;  /* 0x0014680001fa7983 */ /* 0x000ea80000300800 */
[----:B------:R-:W2:Y:S09]  /*89bd0*/  LDL.LU R251, [R1+0x146c] ;  /* 0x00146c0001fb7983 */ /* 0x000eb20000300800 */
[----:B-1----:R-:W-:Y:S01]  /*89be0*/  MOV R91, R4 ;  /* 0x00000004005b7202 */ /* 0x002fe20000000f00 */
[----:B------:R-:W-:-:S02]  /*89bf0*/  IMAD.MOV.U32 R90, RZ, RZ, R5 ;  /* 0x000000ffff5a7224 */ /* 0x000fc400078e0005 */
[----:B------:R-:W-:Y:S02]  /*89c00*/  IMAD.MOV.U32 R95, RZ, RZ, R6 ;  /* 0x000000ffff5f7224 */ /* 0x000fe400078e0006 */
[----:B------:R-:W-:Y:S02]  /*89c10*/  IMAD.MOV.U32 R86, RZ, RZ, R7 ;  /* 0x000000ffff567224 */ /* 0x000fe400078e0007 */
[C---:B------:R-:W-:Y:S03]  /*89c20*/  HMMA.1688.F32.TF32 R4, R216.reuse, R88, R228 ;  /* 0x00000058d804723c */ /* 0x040fe600000810e4 */
[----:B------:R-:W-:Y:S11]  /*89c30*/  STL [R1+0x4534], R86 ;  /* 0x0045345601007387 */ /* 0x000ff60000100800 */
[----:B------:R-:W-:Y:S10]  /*89c40*/  @!UPT UIADD3 URZ, URZ, URZ, URZ ;  /* 0x0000003f3f3ff290 */ /* 0x000ff4000fffe03f */
[----:B------:R-:W-:Y:S01]  /*89c50*/  IMAD.MOV.U32 R79, RZ, RZ, R4 ;  /* 0x000000ffff4f7224 */ /* 0x000fe200078e0004 */
[----:B------:R-:W-:Y:S01]  /*89c60*/  MOV R75, R6 ;  /* 0x00000006004b7202 */ /* 0x000fe20000000f00 */
[----:B------:R-:W-:Y:S02]  /*89c70*/  IMAD.MOV.U32 R74, RZ, RZ, R5 ;  /* 0x000000ffff4a7224 */ /* 0x000fe400078e0005 */
[----:B------:R-:W-:Y:S02]  /*89c80*/  IMAD.MOV.U32 R94, RZ, RZ, R7 ;  /* 0x000000ffff5e7224 */ /* 0x000fe400078e0007 */
[----:B---3--:R-:W-:Y:S01]  /*89c90*/  HMMA.1688.F32.TF32 R4, R216, R92, R232 ;  /* 0x0000005cd804723c */ /* 0x008fe200000810e8 */
[----:B------:R-:W-:Y:S04]  /*89ca0*/  STL [R1+0x4530], R95 ;  /* 0x0045305f01007387 */ /* 0x000fe80000100800 */
[----:B------:R-:W-:Y:S04]  /*89cb0*/  STL [R1+0x452c], R90 ;  /* 0x00452c5a01007387 */ /* 0x000fe80000100800 */
[----:B------:R-:W-:Y:S04]  /*89cc0*/  STL [R1+0x4528], R91 ;  /* 0x0045285b01007387 */ /* 0x000fe80000100800 */
[----:B------:R-:W-:Y:S04]  /*89cd0*/  STL [R1+0x4544], R94 ;  /* 0x0045445e01007387 */ /* 0x000fe80000100800 */
[----:B------:R-:W-:Y:S04]  /*89ce0*/  STL [R1+0x4540], R75 ;  /* 0x0045404b01007387 */ /* 0x000fe80000100800 */
[----:B------:R-:W-:Y:S03]  /*89cf0*/  STL [R1+0x453c], R74 ;  /* 0x00453c4a01007387 */ /* 0x000fe60000100800 */
[----:B------:R-:W-:Y:S01]  /*89d00*/  IMAD.MOV.U32 R42, RZ, RZ, R7 ;  /* 0x000000ffff2a7224 */ /* 0x000fe200078e0007 */
[----:B------:R-:W-:Y:S01]  /*89d10*/  LDS R216, [R247+0x8c080] ;  /* 0x08c08000f7d87984 */ /* 0x000fe20000000800 */
[----:B------:R-:W-:-:S02]  /*89d20*/  IMAD.MOV.U32 R51, RZ, RZ, R6 ;  /* 0x000000ffff337224 */ /* 0x000fc400078e0006 */
[----:B------:R-:W-:Y:S01]  /*89d30*/  IMAD.MOV.U32 R50, RZ, RZ, R5 ;  /* 0x000000ffff327224 */ /* 0x000fe200078e0005 */
[----:B------:R-:W-:Y:S01]  /*89d40*/  STL [R1+0x4538], R79 ;  /* 0x0045384f01007387 */ /* 0x000fe20000100800 */
[----:B------:R-:W-:-:S03]  /*89d50*/  IMAD.MOV.U32 R55, RZ, RZ, R4 ;  /* 0x000000ffff377224 */ /* 0x000fc600078e0004 */
        /* <DEDUP_REMOVED lines=22> */
[----:B------:R1:W-:Y:S04]  /*89ec0*/  LDS R218, [R247+0x8d080] ;  /* 0x08d08000f7da7984 */ /* 0x0003e80000000800 */
[----:B------:R-:W4:Y:S04]  /*89ed0*/  LDL.LU R246, [R1+0x1418] ;  /* 0x0014180001f67983 */ /* 0x000f280000300800 */
[----:B-1----:R-:W4:Y:S04]  /*89ee0*/  LDL.LU R247, [R1+0x141c] ;  /* 0x00141c0001f77983 */ /* 0x002f280000300800 */
[----:B------:R-:W-:Y:S04]  /*89ef0*/  LDS R217, [R2+0x8c080] ;  /* 0x08c0800002d97984 */ /* 0x000fe80000000800 */
[----:B------:R-:W1:Y:S01]  /*89f00*/  LDS R219, [R2+0x8d080] ;  /* 0x08d0800002db7984 */ /* 0x000e620000000800 */
[----:B--2---:R-:W-:Y:S03]  /*89f10*/  HMMA.1688.F32.TF32 R4, R240, R32, R248 ;  /* 0x00000020f004723c */ /* 0x004fe600000810f8 */
[----:B------:R-:W2:Y:S04]  /*89f20*/  LDL.LU R248, [R1+0x1400] ;  /* 0x0014000001f87983 */ /* 0x000ea80000300800 */
[----:B------:R-:W2:Y:S04]  /*89f30*/  LDL.LU R249, [R1+0x1404] ;  /* 0x0014040001f97983 */ /* 0x000ea80000300800 */
[----:B------:R-:W2:Y:S04]  /*89f40*/  LDL.LU R250, [R1+0x1408] ;  /* 0x0014080001fa7983 */ /* 0x000ea80000300800 */
[----:B------:R-:W2:Y:S09]  /*89f50*/  LDL.LU R251, [R1+0x140c] ;  /* 0x00140c0001fb7983 */ /* 0x000eb20000300800 */
[----:B------:R-:W-:Y:S01]  /*89f60*/  MOV R67, R4 ;  /* 0x0000000400437202 */ /* 0x000fe20000000f00 */
[----:B------:R-:W-:-:S02]  /*89f70*/  IMAD.MOV.U32 R66, RZ, RZ, R5 ;  /* 0x000000ffff427224 */ /* 0x000fc400078e0005 */
        /* <DEDUP_REMOVED lines=9> */
[C---:B----4-:R-:W-:Y:S11]  /*8a010*/  HMMA.1688.F32.TF32 R4, R240.reuse, R40, R224 ;  /* 0x00000028f004723c */ /* 0x050ff600000810e0 */
[----:B------:R-:W-:Y:S11]  /*8a020*/  @!UPT UIADD3 URZ, URZ, URZ, URZ ;  /* 0x0000003f3f3ff290 */ /* 0x000ff6000fffe03f */
[----:B------:R-:W-:Y:S02]  /*8a030*/  @!UPT UIADD3 URZ, URZ, URZ, URZ ;  /* 0x0000003f3f3ff290 */ /* 0x000fe4000fffe03f */
[----:B------:R-:W-:Y:S02]  /*8a040*/  IMAD.MOV.U32 R87, RZ, RZ, R4 ;  /* 0x000000ffff577224 */ /* 0x000fe400078e0004 */
[----:B------:R-:W-:Y:S02]  /*8a050*/  IMAD.MOV.U32 R82, RZ, RZ, R5 ;  /* 0x000000ffff527224 */ /* 0x000fe400078e0005 */
[----:B------:R-:W-:Y:S02]  /*8a060*/  IMAD.MOV.U32 R83, RZ, RZ, R6 ;  /* 0x000000ffff537224 */ /* 0x000fe400078e0006 */
[----:B------:R-:W-:Y:S02]  /*8a070*/  IMAD.MOV.U32 R54, RZ, RZ, R7 ;  /* 0x000000ffff367224 */ /* 0x000fe400078e0007 */
[C---:B------:R-:W-:Y:S11]  /*8a080*/  HMMA.1688.F32.TF32 R4, R240.reuse, R44, R228 ;  /* 0x0000002cf004723c */ /* 0x040ff600000810e4 */
[----:B------:R-:W-:Y:S11]  /*8a090*/  @!UPT UIADD3 URZ, URZ, URZ, URZ ;  /* 0x0000003f3f3ff290 */ /* 0x000ff6000fffe03f */
[----:B------:R-:W-:Y:S02]  /*8a0a0*/  @!UPT UIADD3 URZ, URZ, URZ, URZ ;  /* 0x0000003f3f3ff290 */ /* 0x000fe4000fffe03f */
[----:B------:R-:W-:Y:S01]  /*8a0b0*/  MOV R43, R4 ;  /* 0x00000004002b7202 */ /* 0x000fe20000000f00 */
[----:B------:R-:W-:Y:S02]  /*8a0c0*/  IMAD.MOV.U32 R38, RZ, RZ, R5 ;  /* 0x000000ffff267224 */ /* 0x000fe400078e0005 */
[----:B------:R-:W-:Y:S02]  /*8a0d0*/  IMAD.MOV.U32 R34, RZ, RZ, R6 ;  /* 0x000000ffff227224 */ /* 0x000fe400078e0006 */
[----:B------:R-:W-:Y:S02]  /*8a0e0*/  IMAD.MOV.U32 R35, RZ, RZ, R7 ;  /* 0x000000ffff237224 */ /* 0x000fe400078e0007 */
[C---:B------:R-:W-:Y:S11]  /*8a0f0*/  HMMA.1688.F32.TF32 R4, R240.reuse, R48, R232 ;  /* 0x00000030f004723c */ /* 0x040ff600000810e8 */
[----:B------:R-:W-:Y:S11]  /*8a100*/  @!UPT UIADD3 URZ, URZ, URZ, URZ ;  /* 0x0000003f3f3ff290 */ /* 0x000ff6000fffe03f */
[----:B------:R-:W-:Y:S02]  /*8a110*/  @!UPT UIADD3 URZ, URZ, URZ, URZ ;  /* 0x0000003f3f3ff290 */ /* 0x000fe4000fffe03f */
[----:B------:R-:W-:Y:S01]  /*8a120*/  IMAD.MOV.U32 R95, RZ, RZ, R4 ;  /* 0x000000ffff5f7224 */ /* 0x000fe200078e0004 */
[----:B------:R-:W-:Y:S01]  /*8a130*/  MOV R91, R6 ;  /* 0x00000006005b7202 */ /* 0x000fe20000000f00 */
[----:B------:R-:W-:Y:S02]  /*8a140*/  IMAD.MOV.U32 R90, RZ, RZ, R5 ;  /* 0x000000ffff5a7224 */ /* 0x000fe400078e0005 */
[----:B------:R-:W-:Y:S02]  /*8a150*/  IMAD.MOV.U32 R70, RZ, RZ, R7 ;  /* 0x000000ffff467224 */ /* 0x000fe400078e0007 */
[----:B------:R-:W-:Y:S01]  /*8a160*/  HMMA.1688.F32.TF32 R4, R240, R52, R244 ;  /* 0x00000034f004723c */ /* 0x000fe200000810f4 */
[----:B------:R-:W-:Y:S04]  /*8a170*/  STL [R1+0x4564], R78 ;  /* 0x0045644e01007387 */ /* 0x000fe80000100800 */
[----:B------:R-:W-:Y:S04]  /*8a180*/  STL [R1+0x4560], R71 ;  /* 0x0045604701007387 */ /* 0x000fe80000100800 */
[----:B------:R-:W-:Y:S04]  /*8a190*/  STL [R1+0x455c], R66 ;  /* 0x00455c4201007387 */ /* 0x000fe80000100800 */
[----:B------:R-:W-:Y:S04]  /*8a1a0*/  STL [R1+0x4558], R67 ;  /* 0x0045584301007387 */ /* 0x000fe80000100800 */
[----:B------:R3:W-:Y:S07]  /*8a1b0*/  STL [R1+0x4574], R62 ;  /* 0x0045743e01007387 */ /* 0x0007ee0000100800 */
[----:B------:R-:W-:-:S02]  /*8a1c0*/  IMAD.MOV.U32 R75, RZ, RZ, R4 ;  /* 0x000000ffff4b7224 */ /* 0x000fc400078e0004 */
[----:B------:R-:W-:Y:S02]  /*8a1d0*/  IMAD.MOV.U32 R74, RZ, RZ, R5 ;  /* 0x000000ffff4a7224 */ /* 0x000fe400078e0005 */
[----:B------:R-:W-:Y:S02]  /*8a1e0*/  IMAD.MOV.U32 R79, RZ, RZ, R6 ;  /* 0x000000ffff4f7224 */ /* 0x000fe400078e0006 */
[----:B------:R-:W-:Y:S01]  /*8a1f0*/  IMAD.MOV.U32 R86, RZ, RZ, R7 ;  /* 0x000000ffff567224 */ /* 0x000fe200078e0007 */
[----:B------:R-:W-:Y:S04]  /*8a200*/  STL [R1+0x4570], R63 ;  /* 0x0045703f01007387 */ /* 0x000fe80000100800 */
[----:B------:R-:W-:Y:S04]  /*8a210*/  STL [R1+0x456c], R58 ;  /* 0x00456c3a01007387 */ /* 0x000fe80000100800 */
[----:B------:R-:W-:Y:S04]  /*8a220*/  STL [R1+0x4568], R59 ;  /* 0x0045683b01007387 */ /* 0x000fe80000100800 */
[----:B------:R-:W4:Y:S04]  /*8a230*/  LDL.LU R244, [R1+0xf00] ;  /* 0x000f000001f47983 */ /* 0x000f280000300800 */
[----:B------:R-:W4:Y:S04]  /*8a240*/  LDL.LU R245, [R1+0xf04] ;  /* 0x000f040001f57983 */ /* 0x000f280000300800 */
[----:B------:R-:W4:Y:S04]  /*8a250*/  LDL.LU R246, [R1+0xf08] ;  /* 0x000f080001f67983 */ /* 0x000f280000300800 */
[----:B------:R-:W4:Y:S04]  /*8a260*/  LDL.LU R247, [R1+0xf0c] ;  /* 0x000f0c0001f77983 */ /* 0x000f280000300800 */
        /* <DEDUP_REMOVED lines=9> */
[----:B------:R-:W2:Y:S01]  /*8a300*/  LDL.LU R220, [R1+0xf40] ;  /* 0x000f400001dc7983 */ /* 0x000ea20000300800 */
[----:B------:R-:W-:-:S03]  /*8a310*/  MOV R51, R4 ;  /* 0x0000000400337202 */ /* 0x000fc60000000f00 */
[----:B------:R-:W2:Y:S01]  /*8a320*/  LDL.LU R221, [R1+0xf44] ;  /* 0x000f440001dd7983 */ /* 0x000ea20000300800 */
[----:B------:R-:W-:-:S03]  /*8a330*/  IMAD.MOV.U32 R50, RZ, RZ, R5 ;  /* 0x000000ffff327224 */ /* 0x000fc600078e0005 */
        /* <DEDUP_REMOVED lines=62> */
[C---:B----4-:R-:W-:Y:S08]  /*8a720*/  HMMA.1688.F32.TF32 R16, R240.reuse, R92, R16 ;  /* 0x0000005cf010723c */ /* 0x050ff00000081010 */
[C---:B------:R-:W-:Y:S08]  /*8a730*/  HMMA.1688.F32.TF32 R20, R240.reuse, R88, R20 ;  /* 0x00000058f014723c */ /* 0x040ff00000081014 */
[C---:B------:R-:W-:Y:S08]  /*8a740*/  HMMA.1688.F32.TF32 R28, R240.reuse, R80, R28 ;  /* 0x00000050f01c723c */ /* 0x040ff0000008101c */
        /* <DEDUP_REMOVED lines=10> */
[----:B------:R-:W2:Y:S04]  /*8a7f0*/  LDL R62, [R1+0xb30] ;  /* 0x000b3000013e7983 */ /* 0x000ea80000100800 */
        /* <DEDUP_REMOVED lines=11> */
[----:B------:R-:W-:Y:S04]  /*8a8b0*/  STL.64 [R1+0xa30], R4 ;  /* 0x000a300401007387 */ /* 0x000fe80000100a00 */
[----:B------:R3:W-:Y:S01]  /*8a8c0*/  STL.64 [R1+0xa38], R6 ;  /* 0x000a380601007387 */ /* 0x0007e20000100a00 */
[C---:B----4-:R-:W-:Y:S08]  /*8a8d0*/  HMMA.1688.F32.TF32 R8, R236.reuse, R48, R224 ;  /* 0x00000030ec08723c */ /* 0x050ff000000810e0 */
[C---:B---3--:R-:W-:Y:S07]  /*8a8e0*/  HMMA.1688.F32.TF32 R4, R236.reuse, R52, R228 ;  /* 0x00000034ec04723c */ /* 0x048fee00000810e4 */
        /* <DEDUP_REMOVED lines=8> */
[----:B---3--:R-:W-:Y:S07]  /*8a970*/  HMMA.1688.F32.TF32 R4, R236, R64, R248 ;  /* 0x00000040ec04723c */ /* 0x008fee00000810f8 */
[----:B------:R-:W-:Y:S04]  /*8a980*/  STL.64 [R1+0xaf0], R12 ;  /* 0x000af00c01007387 */ /* 0x000fe80000100a00 */
[----:B------:R-:W-:Y:S04]  /*8a990*/  STL.64 [R1+0xaf8], R14 ;  /* 0x000af80e01007387 */ /* 0x000fe80000100a00 */
        /* <DEDUP_REMOVED lines=22> */
[----:B----4-:R-:W4:Y:S04]  /*8ab00*/  LDL.LU R8, [R1+0xe30] ;  /* 0x000e300001087983 */ /* 0x010f280000300800 */
[----:B------:R-:W4:Y:S04]  /*8ab10*/  LDL.LU R9, [R1+0xe34] ;  /* 0x000e340001097983 */ /* 0x000f280000300800 */
[----:B-1----:R-:W4:Y:S04]  /*8ab20*/  LDL.LU R10, [R1+0xe38] ;  /* 0x000e3800010a7983 */ /* 0x002f280000300800 */
        /* <DEDUP_REMOVED lines=13> */
[----:B------:R-:W-:-:S03]  /*8ac00*/  MOV R63, R104 ;  /* 0x00000068003f7202 */ /* 0x000fc60000000f00 */
        /* <DEDUP_REMOVED lines=12> */
[----:B------:R-:W3:Y:S01]  /*8acd0*/  LDL.LU R106, [R1+0xdf8] ;  /* 0x000df800016a7983 */ /* 0x000ee20000300800 */
[----:B------:R-:W-:-:S03]  /*8ace0*/  IMAD.MOV.U32 R0, RZ, RZ, R115 ;  /* 0x000000ffff007224 */ /* 0x000fc600078e0073 */
[----:B------:R-:W3:Y:S01]  /*8acf0*/  LDL.LU R107, [R1+0xdfc] ;  /* 0x000dfc00016b7983 */ /* 0x000ee20000300800 */
[----:B------:R-:W-:Y:S03]  /*8ad00*/  HMMA.1688.F32.TF32 R108, R240, R64, R108 ;  /* 0x00000040f06c723c */ /* 0x000fe6000008106c */
        /* <DEDUP_REMOVED lines=26> */
[----:B------:R-:W3:Y:S01]  /*8aeb0*/  LDL.LU R108, [R1+0xe00] ;  /* 0x000e0000016c7983 */ /* 0x000ee20000300800 */
[----:B------:R-:W-:Y:S02]  /*8aec0*/  IMAD.MOV.U32 R67, RZ, RZ, R110 ;  /* 0x000000ffff437224 */ /* 0x000fe400078e006e */
[----:B------:R-:W-:Y:S01]  /*8aed0*/  IMAD.MOV.U32 R42, RZ, RZ, R111 ;  /* 0x000000ffff2a7224 */ /* 0x000fe200078e006f */
        /* <DEDUP_REMOVED lines=27> */
[----:B------:R-:W-:Y:S04]  /*8b090*/  LDS R240, [R252+0x8c100] ;  /* 0x08c10000fcf07984 */ /* 0x000fe80000000800 */
[----:B------:R-:W-:Y:S01]  /*8b0a0*/  LDS R242, [R252+0x8d100] ;  /* 0x08d10000fcf27984 */ /* 0x000fe20000000800 */
[C---:B----4-:R-:W-:Y:S03]  /*8b0b0*/  HMMA.1688.F32.TF32 R8, R216.reuse, R64, R8 ;  /* 0x00000040d808723c */ /* 0x050fe60000081008 */
[----:B------:R-:W-:Y:S04]  /*8b0c0*/  LDS R241, [R3+0x8c100] ;  /* 0x08c1000003f17984 */ /* 0x000fe80000000800 */
[----:B------:R-:W1:Y:S01]  /*8b0d0*/  LDS R243, [R3+0x8d100] ;  /* 0x08d1000003f37984 */ /* 0x000e620000000800 */
[C---:B--2---:R-:W-:Y:S08]  /*8b0e0*/  HMMA.1688.F32.TF32 R16, R216.reuse, R56, R16 ;  /* 0x00000038d810723c */ /* 0x044ff00000081010 */
[C---:B---3--:R-:W-:Y:S08]  /*8b0f0*/  HMMA.1688.F32.TF32 R20, R216.reuse, R52, R20 ;  /* 0x00000034d814723c */ /* 0x048ff00000081014 */
[C---:B------:R-:W-:Y:S08]  /*8b100*/  HMMA.1688.F32.TF32 R96, R216.reuse, R40, R96 ;  /* 0x00000028d860723c */ /* 0x040ff00000081060 */
[C---:B------:R-:W-:Y:S08]  /*8b110*/  HMMA.1688.F32.TF32 R100, R216.reuse, R36, R100 ;  /* 0x00000024d864723c */ /* 0x040ff00000081064 */
[----:B------:R-:W-:Y:S08]  /*8b120*/  HMMA.1688.F32.TF32 R104, R216, R32, R104 ;  /* 0x00000020d868723c */ /* 0x000ff00000081068 */
        /* <DEDUP_REMOVED lines=51> */
[----:B------:R-:W2:Y:S04]  /*8b460*/  LDS R239, [R2+0x8d100] ;  /* 0x08d1000002ef7984 */ /* 0x000ea80000000800 */
        /* <DEDUP_REMOVED lines=8> */
[----:B---3--:R-:W-:Y:S01]  /*8b4f0*/  HMMA.1688.F32.TF32 R4, R216, R92, R248 ;  /* 0x0000005cd804723c */ /* 0x008fe200000810f8 */
[----:B------:R-:W-:Y:S04]  /*8b500*/  LDS R216, [R252+0x8c180] ;  /* 0x08c18000fcd87984 */ /* 0x000fe80000000800 */
[----:B------:R-:W-:Y:S04]  /*8b510*/  LDS R218, [R252+0x8d180] ;  /* 0x08d18000fcda7984 */ /* 0x000fe80000000800 */
[----:B------:R-:W-:Y:S04]  /*8b520*/  STL.64 [R1+0xdc0], R12 ;  /* 0x000dc00c01007387 */ /* 0x000fe80000100a00 */
[----:B------:R-:W-:Y:S04]  /*8b530*/  STL.64 [R1+0xdc8], R14 ;  /* 0x000dc80e01007387 */ /* 0x000fe80000100a00 */
[----:B------:R-:W3:Y:S04]  /*8b540*/  LDL.LU R96, [R1] ;  /* 0x0000000001607983 */ /* 0x000ee80000300800 */
[----:B------:R-:W-:Y:S04]  /*8b550*/  STL.64 [R1+0xe00], R8 ;  /* 0x000e000801007387 */ /* 0x000fe80000100a00 */
[----:B------:R-:W-:Y:S04]  /*8b560*/  STL.64 [R1+0xe08], R10 ;  /* 0x000e080a01007387 */ /* 0x000fe80000100a00 */
        /* <DEDUP_REMOVED lines=114> */
[----:B------:R-:W1:Y:S01]  /*8bc90*/  LDS R219, [R3+0x8d180] ;  /* 0x08d1800003db7984 */ /* 0x000e620000000800 */
        /* <DEDUP_REMOVED lines=25> */
[----:B----4-:R-:W4:Y:S04]  /*8be30*/  LDL.LU.64 R146, [R1+0x4880] ;  /* 0x0048800001927983 */ /* 0x010f280000300a00 */
[----:B------:R-:W4:Y:S04]  /*8be40*/  LDL.LU.64 R144, [R1+0x4878] ;  /* 0x0048780001907983 */ /* 0x000f280000300a00 */
        /* <DEDUP_REMOVED lines=54> */
[----:B------:R-:W2:Y:S04]  /*8c1b0*/  LDL.LU.64 R6, [R1+0x47b0] ;  /* 0x0047b00001067983 */ /* 0x000ea80000300a00 */
[----:B------:R-:W2:Y:S04]  /*8c1c0*/  LDL.LU.64 R4, [R1+0x47a8] ;  /* 0x0047a80001047983 */ /* 0x000ea80000300a00 */
[----:B------:R1:W-:Y:S04]  /*8c1d0*/  STL.64 [R1+0xf00], R240 ;  /* 0x000f00f001007387 */ /* 0x0003e80000100a00 */
[----:B------:R3:W-:Y:S01]  /*8c1e0*/  STL.64 [R1+0xf08], R242 ;  /* 0x000f08f201007387 */ /* 0x0007e20000100a00 */
[C---:B------:R-:W-:Y:S03]  /*8c1f0*/  HMMA.1688.F32.TF32 R244, R236.reuse, R48, R244 ;  /* 0x00000030ecf4723c */ /* 0x040fe600000810f4 */
[----:B-1----:R-:W2:Y:S04]  /*8c200*/  LDL.LU R240, [R1+0x80] ;  /* 0x0000800001f07983 */ /* 0x002ea80000300800 */
[----:B------:R-:W2:Y:S04]  /*8c210*/  LDL.LU R241, [R1+0x84] ;  /* 0x0000840001f17983 */ /* 0x000ea80000300800 */
[----:B---3--:R-:W2:Y:S04]  /*8c220*/  LDL.LU R242, [R1+0x88] ;  /* 0x0000880001f27983 */ /* 0x008ea80000300800 */
[----:B------:R-:W2:Y:S01]  /*8c230*/  LDL.LU R243, [R1+0x8c] ;  /* 0x00008c0001f37983 */ /* 0x000ea20000300800 */
[C---:B------:R-:W-:Y:S03]  /*8c240*/  HMMA.1688.F32.TF32 R248, R236.reuse, R52, R248 ;  /* 0x00000034ecf8723c */ /* 0x040fe600000810f8 */
        /* <DEDUP_REMOVED lines=25> */
[C---:B------:R-:W-:Y:S08]  /*8c3e0*/  HMMA.1688.F32.TF32 R112, R236.reuse, R64, R112 ;  /* 0x00000040ec70723c */ /* 0x040ff00000081070 */
[C---:B------:R-:W-:Y:S08]  /*8c3f0*/  HMMA.1688.F32.TF32 R108, R236.reuse, R68, R108 ;  /* 0x00000044ec6c723c */ /* 0x040ff0000008106c */
[C---:B------:R-:W-:Y:S08]  /*8c400*/  HMMA.1688.F32.TF32 R104, R236.reuse, R72, R104 ;  /* 0x00000048ec68723c */ /* 0x040ff00000081068 */
[C---:B------:R-:W-:Y:S08]  /*8c410*/  HMMA.1688.F32.TF32 R100, R236.reuse, R76, R100 ;  /* 0x0000004cec64723c */ /* 0x040ff00000081064 */
[C---:B------:R-:W-:Y:S08]  /*8c420*/  HMMA.1688.F32.TF32 R96, R236.reuse, R80, R96 ;  /* 0x00000050ec60723c */ /* 0x040ff00000081060 */
[C---:B--2---:R-:W-:Y:S11]  /*8c430*/  HMMA.1688.F32.TF32 R240, R236.reuse, R56, R240 ;  /* 0x00000038ecf0723c */ /* 0x044ff600000810f0 */
        /* <DEDUP_REMOVED lines=16> */
[C---:B---3--:R-:W-:Y:S08]  /*8c540*/  HMMA.1688.F32.TF32 R96, R236.reuse, R92, R232 ;  /* 0x0000005cec60723c */ /* 0x048ff000000810e8 */
[C---:B----4-:R-:W-:Y:S08]  /*8c550*/  HMMA.1688.F32.TF32 R100, R236.reuse, R88, R244 ;  /* 0x00000058ec64723c */ /* 0x050ff000000810f4 */
[----:B------:R-:W-:Y:S11]  /*8c560*/  HMMA.1688.F32.TF32 R104, R236, R84, R248 ;  /* 0x00000054ec68723c */ /* 0x000ff600000810f8 */
        /* <DEDUP_REMOVED lines=11> */
[----:B------:R-:W-:Y:S01]  /*8c620*/  HMMA.1688.F32.TF32 R12, R216, R52, R12 ;  /* 0x00000034d80c723c */ /* 0x000fe2000008100c */
[----:B------:R-:W-:Y:S04]  /*8c630*/  STL.64 [R1+0xcf0], R104 ;  /* 0x000cf06801007387 */ /* 0x000fe80000100a00 */
[----:B------:R-:W-:Y:S04]  /*8c640*/  STL.64 [R1+0xcf8], R106 ;  /* 0x000cf86a01007387 */ /* 0x000fe80000100a00 */
[----:B------:R-:W-:Y:S04]  /*8c650*/  STL.64 [R1+0xcd0], R100 ;  /* 0x000cd06401007387 */ /* 0x000fe80000100a00 */
[----:B------:R-:W-:Y:S04]  /*8c660*/  STL.64 [R1+0xcd8], R102 ;  /* 0x000cd86601007387 */ /* 0x000fe80000100a00 */
[----:B------:R-:W-:Y:S04]  /*8c670*/  STL.64 [R1+0xcb0], R96 ;  /* 0x000cb06001007387 */ /* 0x000fe80000100a00 */
[----:B------:R1:W-:Y:S01]  /*8c680*/  STL.64 [R1+0xcb8], R98 ;  /* 0x000cb86201007387 */ /* 0x0003e20000100a00 */
[----:B------:R-:W-:Y:S01]  /*8c690*/  IMAD.MOV.U32 R248, RZ, RZ, R29 ;  /* 0x000000fffff87224 */ /* 0x000fe200078e001d */
[----:B------:R-:W-:Y:S01]  /*8c6a0*/  MOV R250, R31 ;  /* 0x0000001f00fa7202 */ /* 0x000fe20000000f00 */
[----:B------:R-:W-:Y:S01]  /*8c6b0*/  IMAD.MOV.U32 R249, RZ, RZ, R28 ;  /* 0x000000fffff97224 */ /* 0x000fe200078e001c */
[----:B------:R-:W-:Y:S01]  /*8c6c0*/  LDS R220, [R62+0x8c180] ;  /* 0x08c180003edc7984 */ /* 0x000fe20000000800 */
[----:B------:R-:W-:-:S02]  /*8c6d0*/  IMAD.MOV.U32 R251, RZ, RZ, R30 ;  /* 0x000000fffffb7224 */ /* 0x000fc400078e001e */
[----:B------:R-:W-:Y:S01]  /*8c6e0*/  IMAD.MOV.U32 R244, RZ, RZ, R26 ;  /* 0x000000fffff47224 */ /* 0x000fe200078e001a */
[----:B------:R-:W-:Y:S01]  /*8c6f0*/  LDS R222, [R62+0x8d180] ;  /* 0x08d180003ede7984 */ /* 0x000fe20000000800 */
[C---:B-1----:R-:W-:Y:S01]  /*8c700*/  HMMA.1688.F32.TF32 R96, R216.reuse, R44, R4 ;  /* 0x0000002cd860723c */ /* 0x042fe20000081004 */
[----:B------:R-:W-:Y:S02]  /*8c710*/  IMAD.MOV.U32 R245, RZ, RZ, R25 ;  /* 0x000000fffff57224 */ /* 0x000fe400078e0019 */
[----:B------:R-:W-:Y:S01]  /*8c720*/  LDS R221, [R2+0x8c180] ;  /* 0x08c1800002dd7984 */ /* 0x000fe20000000800 */
[----:B------:R-:W-:Y:S02]  /*8c730*/  IMAD.MOV.U32 R246, RZ, RZ, R27 ;  /* 0x000000fffff67224 */ /* 0x000fe400078e001b */
[----:B------:R-:W-:Y:S01]  /*8c740*/  IMAD.MOV.U32 R247, RZ, RZ, R24 ;  /* 0x000000fffff77224 */ /* 0x000fe200078e0018 */
[----:B------:R-:W1:Y:S01]  /*8c750*/  LDS R223, [R2+0x8d180] ;  /* 0x08d1800002df7984 */ /* 0x000e620000000800 */
[C---:B------:R-:W-:Y:S08]  /*8c760*/  HMMA.1688.F32.TF32 R4, R216.reuse, R48, R8 ;  /* 0x00000030d804723c */ /* 0x040ff00000081008 */
[C---:B------:R-:W-:Y:S07]  /*8c770*/  HMMA.1688.F32.TF32 R8, R216.reuse, R56, R16 ;  /* 0x00000038d808723c */ /* 0x040fee0000081010 */
[----:B------:R-:W-:Y:S04]  /*8c780*/  STL.64 [R1+0xc90], R96 ;  /* 0x000c906001007387 */ /* 0x000fe80000100a00 */
[----:B------:R-:W-:Y:S04]  /*8c790*/  STL.64 [R1+0xc98], R98 ;  /* 0x000c986201007387 */ /* 0x000fe80000100a00 */
        /* <DEDUP_REMOVED lines=9> */
[----:B------:R1:W-:Y:S04]  /*8c830*/  STL.64 [R1+0xc18], R6 ;  /* 0x000c180601007387 */ /* 0x0003e80000100a00 */
        /* <DEDUP_REMOVED lines=8> */
[----:B---3--:R-:W-:Y:S01]  /*8c8c0*/  IMAD.MOV.U32 R234, RZ, RZ, R28 ;  /* 0x000000ffffea7224 */ /* 0x008fe200078e001c */
[----:B----4-:R-:W-:Y:S02]  /*8c8d0*/  MOV R232, R31 ;  /* 0x0000001f00e87202 */ /* 0x010fe40000000f00 */
        /* <DEDUP_REMOVED lines=25> */
[----:B------:R-:W-:Y:S01]  /*8ca70*/  MOV R236, R24 ;  /* 0x0000001800ec7202 */ /* 0x000fe20000000f00 */
[----:B------:R-:W-:-:S02]  /*8ca80*/  IMAD.MOV.U32 R237, RZ, RZ, R27 ;  /* 0x000000ffffed7224 */ /* 0x000fc400078e001b */
[----:B------:R-:W-:Y:S02]  /*8ca90*/  IMAD.MOV.U32 R238, RZ, RZ, R25 ;  /* 0x000000ffffee7224 */ /* 0x000fe400078e0019 */
[----:B------:R-:W-:Y:S02]  /*8caa0*/  IMAD.MOV.U32 R239, RZ, RZ, R26 ;  /* 0x000000ffffef7224 */ /* 0x000fe400078e001a */
[----:B--2---:R-:W-:Y:S02]  /*8cab0*/  IMAD.MOV.U32 R19, RZ, RZ, R28 ;  /* 0x000000ffff137224 */ /* 0x004fe400078e001c */
[----:B------:R-:W2:Y:S01]  /*8cac0*/  LDL.LU R28, [R1+0x11e0] ;  /* 0x0011e000011c7983 */ /* 0x000ea20000300800 */
[----:B---3--:R-:W-:-:S03]  /*8cad0*/  IMAD.MOV.U32 R18, RZ, RZ, R29 ;  /* 0x000000ffff127224 */ /* 0x008fc600078e001d */
[----:B------:R-:W2:Y:S01]  /*8cae0*/  LDL.LU R29, [R1+0x11e4] ;  /* 0x0011e400011d7983 */ /* 0x000ea20000300800 */
[----:B----4-:R-:W-:-:S03]  /*8caf0*/  IMAD.MOV.U32 R17, RZ, RZ, R30 ;  /* 0x000000ffff117224 */ /* 0x010fc600078e001e */
[----:B------:R-:W2:Y:S01]  /*8cb00*/  LDL.LU R30, [R1+0x11e8] ;  /* 0x0011e800011e7983 */ /* 0x000ea20000300800 */
[----:B------:R-:W-:-:S03]  /*8cb10*/  IMAD.MOV.U32 R16, RZ, RZ, R31 ;  /* 0x000000ffff107224 */ /* 0x000fc600078e001f */
        /* <DEDUP_REMOVED lines=22> */
[----:B------:R-:W3:Y:S04]  /*8cc80*/  LDL.LU R27, [R1+0x4700] ;  /* 0x00470000011b7983 */ /* 0x000ee80000300800 */
[----:B------:R-:W4:Y:S04]  /*8cc90*/  LDL.LU R25, [R1+0x46fc] ;  /* 0x0046fc0001197983 */ /* 0x000f280000300800 */
[----:B------:R-:W4:Y:S04]  /*8cca0*/  LDL.LU R26, [R1+0x46f8] ;  /* 0x0046f800011a7983 */ /* 0x000f280000300800 */
[----:B------:R-:W4:Y:S04]  /*8ccb0*/  LDL.LU R96, [R1+0x11b0] ;  /* 0x0011b00001607983 */ /* 0x000f280000300800 */
[----:B------:R-:W4:Y:S04]  /*8ccc0*/  LDL.LU R97, [R1+0x11b4] ;  /* 0x0011b40001617983 */ /* 0x000f280000300800 */
[----:B------:R-:W4:Y:S01]  /*8ccd0*/  LDL.LU R98, [R1+0x11b8] ;  /* 0x0011b80001627983 */ /* 0x000f220000300800 */
[----:B--2---:R-:W-:-:S03]  /*8cce0*/  IMAD.MOV.U32 R99, RZ, RZ, R24 ;  /* 0x000000ffff637224 */ /* 0x004fc600078e0018 */
[----:B------:R-:W2:Y:S01]  /*8ccf0*/  LDL.LU R24, [R1+0x46f4] ;  /* 0x0046f40001187983 */ /* 0x000ea20000300800 */
[----:B---3--:R-:W-:Y:S02]  /*8cd00*/  IMAD.MOV.U32 R102, RZ, RZ, R27 ;  /* 0x000000ffff667224 */ /* 0x008fe400078e001b */
[----:B----4-:R-:W-:Y:S02]  /*8cd10*/  IMAD.MOV.U32 R100, RZ, RZ, R25 ;  /* 0x000000ffff647224 */ /* 0x010fe400078e0019 */
[----:B------:R-:W2:Y:S01]  /*8cd20*/  LDL.LU R25, [R1+0x46f0] ;  /* 0x0046f00001197983 */ /* 0x000ea20000300800 */
[----:B------:R-:W-:-:S03]  /*8cd30*/  MOV R101, R26 ;  /* 0x0000001a00657202 */ /* 0x000fc60000000f00 */
[----:B------:R-:W2:Y:S04]  /*8cd40*/  LDL.LU R26, [R1+0x46ec] ;  /* 0x0046ec00011a7983 */ /* 0x000ea80000300800 */
[----:B------:R-:W2:Y:S01]  /*8cd50*/  LDL.LU R27, [R1+0x46e8] ;  /* 0x0046e800011b7983 */ /* 0x000ea20000300800 */
[C---:B------:R-:W-:Y:S03]  /*8cd60*/  HMMA.1688.F32.TF32 R116, R216.reuse, R68, R116 ;  /* 0x00000044d874723c */ /* 0x040fe60000081074 */
[----:B------:R-:W3:Y:S04]  /*8cd70*/  LDL.LU R103, [R1+0x11cc] ;  /* 0x0011cc0001677983 */ /* 0x000ee80000300800 */
[----:B------:R-:W4:Y:S01]  /*8cd80*/  LDL.LU R240, [R1+0x460] ;  /* 0x0004600001f07983 */ /* 0x000f220000300800 */
[C---:B------:R-:W-:Y:S03]  /*8cd90*/  HMMA.1688.F32.TF32 R112, R216.reuse, R72, R112 ;  /* 0x00000048d870723c */ /* 0x040fe60000081070 */
[----:B------:R-:W4:Y:S04]  /*8cda0*/  LDL.LU R241, [R1+0x464] ;  /* 0x0004640001f17983 */ /* 0x000f280000300800 */
[----:B------:R-:W4:Y:S01]  /*8cdb0*/  LDL.LU R242, [R1+0x468] ;  /* 0x0004680001f27983 */ /* 0x000f220000300800 */
[C---:B------:R-:W-:Y:S03]  /*8cdc0*/  HMMA.1688.F32.TF32 R108, R216.reuse, R76, R108 ;  /* 0x0000004cd86c723c */ /* 0x040fe6000008106c */
[----:B------:R-:W4:Y:S05]  /*8cdd0*/  LDL.LU R243, [R1+0x46c] ;  /* 0x00046c0001f37983 */ /* 0x000f2a0000300800 */
[C---:B------:R-:W-:Y:S08]  /*8cde0*/  HMMA.1688.F32.TF32 R104, R216.reuse, R80, R104 ;  /* 0x00000050d868723c */ /* 0x040ff00000081068 */
[C---:B------:R-:W-:Y:S08]  /*8cdf0*/  HMMA.1688.F32.TF32 R28, R216.reuse, R84, R28 ;  /* 0x00000054d81c723c */ /* 0x040ff0000008101c */
[C---:B--2---:R-:W-:Y:S01]  /*8ce00*/  HMMA.1688.F32.TF32 R4, R216.reuse, R64, R24 ;  /* 0x00000040d804723c */ /* 0x044fe20000081018 */
        /* <DEDUP_REMOVED lines=16> */
[C---:B---3--:R-:W-:Y:S03]  /*8cf10*/  HMMA.1688.F32.TF32 R100, R220.reuse, R32, R100 ;  /* 0x00000020dc64723c */ /* 0x048fe60000081064 */
        /* <DEDUP_REMOVED lines=18> */
[----:B------:R-:W-:Y:S08]  /*8d040*/  HMMA.1688.F32.TF32 R96, R220, R36, R96 ;  /* 0x00000024dc60723c */ /* 0x000ff00000081060 */
[----:B--2---:R-:W-:Y:S01]  /*8d050*/  HMMA.1688.F32.TF32 R8, R216, R92, R28 ;  /* 0x0000005cd808723c */ /* 0x004fe2000008101c */
[----:B------:R-:W2:Y:S11]  /*8d060*/  LDL.LU R216, [R1+0x11a0] ;  /* 0x0011a00001d87983 */ /* 0x000eb60000300800 */
[----:B------:R-:W-:Y:S11]  /*8d070*/  @!UPT UIADD3 URZ, URZ, URZ, URZ ;  /* 0x0000003f3f3ff290 */ /* 0x000ff6000fffe03f */
[----:B------:R-:W-:Y:S04]  /*8d080*/  STL.64 [R1+0xa20], R8 ;  /* 0x000a200801007387 */ /* 0x000fe80000100a00 */
[----:B------:R-:W-:Y:S04]  /*8d090*/  STL.64 [R1+0xa28], R10 ;  /* 0x000a280a01007387 */ /* 0x000fe80000100a00 */
[----:B------:R-:W2:Y:S04]  /*8d0a0*/  LDL.LU R217, [R1+0x11a4] ;  /* 0x0011a40001d97983 */ /* 0x000ea80000300800 */
[----:B------:R-:W2:Y:S04]  /*8d0b0*/  LDL.LU R218, [R1+0x11a8] ;  /* 0x0011a80001da7983 */ /* 0x000ea80000300800 */
[----:B------:R-:W2:Y:S04]  /*8d0c0*/  LDL.LU R219, [R1+0x11ac] ;  /* 0x0011ac0001db7983 */ /* 0x000ea80000300800 */
[----:B------:R-:W3:Y:S04]  /*8d0d0*/  LDL.LU R28, [R1+0x1190] ;  /* 0x00119000011c7983 */ /* 0x000ee80000300800 */
[----:B------:R-:W3:Y:S04]  /*8d0e0*/  LDL.LU R29, [R1+0x1194] ;  /* 0x00119400011d7983 */ /* 0x000ee80000300800 */
[----:B------:R-:W3:Y:S04]  /*8d0f0*/  LDL.LU R30, [R1+0x1198] ;  /* 0x00119800011e7983 */ /* 0x000ee80000300800 */
[----:B------:R-:W3:Y:S04]  /*8d100*/  LDL.LU R31, [R1+0x119c] ;  /* 0x00119c00011f7983 */ /* 0x000ee80000300800 */
[----:B------:R-:W-:Y:S04]  /*8d110*/  STL.64 [R1+0xa10], R100 ;  /* 0x000a106401007387 */ /* 0x000fe80000100a00 */
[----:B------:R1:W-:Y:S01]  /*8d120*/  STL.64 [R1+0xa18], R102 ;  /* 0x000a186601007387 */ /* 0x0003e20000100a00 */
[C---:B------:R-:W-:Y:S03]  /*8d130*/  HMMA.1688.F32.TF32 R16, R220.reuse, R56, R16 ;  /* 0x00000038dc10723c */ /* 0x040fe60000081010 */
[----:B------:R-:W-:Y:S04]  /*8d140*/  LDS R8, [R62+0x8c200] ;  /* 0x08c200003e087984 */ /* 0x000fe80000000800 */
[----:B------:R-:W-:Y:S04]  /*8d150*/  LDS R10, [R62+0x8d200] ;  /* 0x08d200003e0a7984 */ /* 0x000fe80000000800 */
[----:B-1----:R-:W3:Y:S04]  /*8d160*/  LDL.LU.64 R102, [R1+0x4690] ;  /* 0x0046900001667983 */ /* 0x002ee80000300a00 */
[----:B------:R-:W4:Y:S04]  /*8d170*/  LDL.LU.64 R100, [R1+0x4688] ;  /* 0x0046880001647983 */ /* 0x000f280000300a00 */
[----:B------:R-:W-:Y:S04]  /*8d180*/  STL.64 [R1+0xa00], R96 ;  /* 0x000a006001007387 */ /* 0x000fe80000100a00 */
[----:B------:R1:W-:Y:S04]  /*8d190*/  STL.64 [R1+0xa08], R98 ;  /* 0x000a086201007387 */ /* 0x0003e80000100a00 */
[----:B------:R-:W-:Y:S04]  /*8d1a0*/  LDS R9, [R2+0x8c200] ;  /* 0x08c2000002097984 */ /* 0x000fe80000000800 */
[----:B------:R-:W2:Y:S04]  /*8d1b0*/  LDS R11, [R2+0x8d200] ;  /* 0x08d20000020b7984 */ /* 0x000ea80000000800 */
[----:B-1----:R-:W4:Y:S04]  /*8d1c0*/  LDL.LU.64 R98, [R1+0x4680] ;  /* 0x0046800001627983 */ /* 0x002f280000300a00 */
[----:B------:R-:W4:Y:S01]  /*8d1d0*/  LDL.LU.64 R96, [R1+0x4678] ;  /* 0x0046780001607983 */ /* 0x000f220000300a00 */
[C---:B--2---:R-:W-:Y:S11]  /*8d1e0*/  HMMA.1688.F32.TF32 R216, R220.reuse, R40, R216 ;  /* 0x00000028dcd8723c */ /* 0x044ff600000810d8 */
[----:B------:R-:W-:Y:S11]  /*8d1f0*/  @!UPT UIADD3 URZ, URZ, URZ, URZ ;  /* 0x0000003f3f3ff290 */ /* 0x000ff6000fffe03f */
[----:B------:R-:W-:Y:S01]  /*8d200*/  @!UPT UIADD3 URZ, URZ, URZ, URZ ;  /* 0x0000003f3f3ff290 */ /* 0x000fe2000fffe03f */
[----:B------:R-:W-:Y:S04]  /*8d210*/  STL.64 [R1+0x9f0], R216 ;  /* 0x0009f0d801007387 */ /* 0x000fe80000100a00 */
[----:B------:R3:W-:Y:S02]  /*8d220*/  STL.64 [R1+0x9f8], R218 ;  /* 0x0009f8da01007387 */ /* 0x0007e40000100a00 */
[C---:B---3--:R-:W-:Y:S08]  /*8d230*/  HMMA.1688.F32.TF32 R216, R220.reuse, R44, R28 ;  /* 0x0000002cdcd8723c */ /* 0x048ff0000008101c */
        /* <DEDUP_REMOVED lines=21> */
[C---:B-1----:R-:W-:Y:S06]  /*8d390*/  HMMA.1688.F32.TF32 R16, R220.reuse, R80, R244 ;  /* 0x00000050dc10723c */ /* 0x042fec00000810f4 */
[----:B------:R-:W-:Y:S04]  /*8d3a0*/  STL.64 [R1+0x970], R20 ;  /* 0x0009701401007387 */ /* 0x000fe80000100a00 */
[----:B------:R1:W-:Y:S05]  /*8d3b0*/  STL.64 [R1+0x978], R22 ;  /* 0x0009781601007387 */ /* 0x0003ea0000100a00 */
[----:B------:R-:W-:Y:S04]  /*8d3c0*/  STL.64 [R1+0x960], R12 ;  /* 0x0009600c01007387 */ /* 0x000fe80000100a00 */
[----:B------:R4:W-:Y:S01]  /*8d3d0*/  STL.64 [R1+0x968], R14 ;  /* 0x0009680e01007387 */ /* 0x0009e20000100a00 */
[C---:B-1----:R-:W-:Y:S03]  /*8d3e0*/  HMMA.1688.F32.TF32 R20, R220.reuse, R84, R248 ;  /* 0x00000054dc14723c */ /* 0x042fe600000810f8 */
[----:B------:R-:W-:Y:S05]  /*8d3f0*/  STL.64 [R1+0x950], R16 ;  /* 0x0009501001007387 */ /* 0x000fea0000100a00 */
[C---:B----4-:R-:W-:Y:S01]  /*8d400*/  HMMA.1688.F32.TF32 R12, R220.reuse, R88, R240 ;  /* 0x00000058dc0c723c */ /* 0x050fe200000810f0 */
[----:B------:R1:W-:Y:S07]  /*8d410*/  STL.64 [R1+0x958], R18 ;  /* 0x0009581201007387 */ /* 0x0003ee0000100a00 */
[----:B-1----:R-:W-:Y:S07]  /*8d420*/  HMMA.1688.F32.TF32 R16, R220, R92, R96 ;  /* 0x0000005cdc10723c */ /* 0x002fee0000081060 */
        /* <DEDUP_REMOVED lines=40> */
[----:B-1----:R-:W-:Y:S01]  /*8d6b0*/  HMMA.1688.F32.TF32 R20, R4, R80, R148 ;  /* 0x000000500414723c */ /* 0x002fe20000081094 */
[----:B------:R-:W-:-:S02]  /*8d6c0*/  IMAD.MOV.U32 R248, RZ, RZ, R196 ;  /* 0x000000fffff87224 */ /* 0x000fc400078e00c4 */
[----:B------:R-:W-:Y:S02]  /*8d6d0*/  IMAD.MOV.U32 R249, RZ, RZ, R202 ;  /* 0x000000fffff97224 */ /* 0x000fe400078e00ca */
[----:B------:R-:W-:Y:S01]  /*8d6e0*/  IMAD.MOV.U32 R250, RZ, RZ, R201 ;  /* 0x000000fffffa7224 */ /* 0x000fe200078e00c9 */
[----:B------:R-:W-:Y:S02]  /*8d6f0*/  STL.64 [R1+0x750], R16 ;  /* 0x0007501001007387 */ /* 0x000fe40000100a00 */
[----:B--2---:R-:W-:Y:S02]  /*8d700*/  HMMA.1688.F32.TF32 R12, R4, R84, R152 ;  /* 0x00000054040c723c */ /* 0x004fe40000081098 */
[----:B------:R1:W-:Y:S01]  /*8d710*/  STL.64 [R1+0x758], R18 ;  /* 0x0007581201007387 */ /* 0x0003e20000100a00 */
[----:B------:R-:W-:Y:S01]  /*8d720*/  IMAD.MOV.U32 R251, RZ, RZ, R200 ;  /* 0x000000fffffb7224 */ /* 0x000fe200078e00c8 */
[----:B------:R-:W-:Y:S01]  /*8d730*/  MOV R244, R197 ;  /* 0x000000c500f47202 */ /* 0x000fe20000000f00 */
[----:B------:R-:W-:-:S02]  /*8d740*/  IMAD.MOV.U32 R245, RZ, RZ, R198 ;  /* 0x000000fffff57224 */ /* 0x000fc400078e00c6 */
[----:B------:R-:W-:Y:S02]  /*8d750*/  IMAD.MOV.U32 R246, RZ, RZ, R192 ;  /* 0x000000fffff67224 */ /* 0x000fe400078e00c0 */
[----:B------:R-:W-:Y:S02]  /*8d760*/  IMAD.MOV.U32 R247, RZ, RZ, R193 ;  /* 0x000000fffff77224 */ /* 0x000fe400078e00c1 */
[----:B------:R-:W-:Y:S01]  /*8d770*/  IMAD.MOV.U32 R232, RZ, RZ, R180 ;  /* 0x000000ffffe87224 */ /* 0x000fe200078e00b4 */
[----:B------:R-:W-:Y:S01]  /*8d780*/  MOV R234, R185 ;  /* 0x000000b900ea7202 */ /* 0x000fe20000000f00 */
[----:B------:R-:W-:Y:S01]  /*8d790*/  IMAD.MOV.U32 R233, RZ, RZ, R186 ;  /* 0x000000ffffe97224 */ /* 0x000fe200078e00ba */
[----:B-1----:R-:W-:Y:S01]  /*8d7a0*/  HMMA.1688.F32.TF32 R16, R4, R88, R156 ;  /* 0x000000580410723c */ /* 0x002fe2000008109c */
[----:B------:R-:W-:Y:S02]  /*8d7b0*/  IMAD.MOV.U32 R235, RZ, RZ, R184 ;  /* 0x000000ffffeb7224 */ /* 0x000fe400078e00b8 */
[----:B------:R-:W-:-:S02]  /*8d7c0*/  IMAD.MOV.U32 R228, RZ, RZ, R191 ;  /* 0x000000ffffe47224 */ /* 0x000fc400078e00bf */
[----:B------:R-:W-:Y:S02]  /*8d7d0*/  IMAD.MOV.U32 R229, RZ, RZ, R190 ;  /* 0x000000ffffe57224 */ /* 0x000fe400078e00be */
[----:B------:R-:W-:Y:S01]  /*8d7e0*/  IMAD.MOV.U32 R230, RZ, RZ, R189 ;  /* 0x000000ffffe67224 */ /* 0x000fe200078e00bd */
        /* <DEDUP_REMOVED lines=11> */
[----:B------:R-:W-:Y:S01]  /*8d8a0*/  IMAD.MOV.U32 R231, RZ, RZ, R188 ;  /* 0x000000ffffe77224 */ /* 0x000fe200078e00bc */
[----:B------:R-:W-:Y:S01]  /*8d8b0*/  MOV R237, R182 ;  /* 0x000000b600ed7202 */ /* 0x000fe20000000f00 */
[----:B------:R-:W-:-:S02]  /*8d8c0*/  IMAD.MOV.U32 R236, RZ, RZ, R181 ;  /* 0x000000ffffec7224 */ /* 0x000fc400078e00b5 */
[----:B------:R-:W-:Y:S02]  /*8d8d0*/  IMAD.MOV.U32 R238, RZ, RZ, R183 ;  /* 0x000000ffffee7224 */ /* 0x000fe400078e00b7 */
[----:B------:R-:W-:Y:S02]  /*8d8e0*/  IMAD.MOV.U32 R239, RZ, RZ, R187 ;  /* 0x000000ffffef7224 */ /* 0x000fe400078e00bb */
[----:B------:R-:W-:Y:S01]  /*8d8f0*/  IMAD.MOV.U32 R240, RZ, RZ, R194 ;  /* 0x000000fffff07224 */ /* 0x000fe200078e00c2 */
[C---:B-1----:R-:W-:Y:S01]  /*8d900*/  HMMA.1688.F32.TF32 R4, R8.reuse, R40, R172 ;  /* 0x000000280804723c */ /* 0x042fe200000810ac */
[----:B------:R-:W-:Y:S02]  /*8d910*/  IMAD.MOV.U32 R241, RZ, RZ, R195 ;  /* 0x000000fffff17224 */ /* 0x000fe400078e00c3 */
[----:B------:R-:W-:Y:S01]  /*8d920*/  IMAD.MOV.U32 R242, RZ, RZ, R199 ;  /* 0x000000fffff27224 */ /* 0x000fe200078e00c7 */
[----:B------:R-:W-:Y:S01]  /*8d930*/  MOV R243, R203 ;  /* 0x000000cb00f37202 */ /* 0x000fe20000000f00 */
[----:B------:R-:W-:Y:S04]  /*8d940*/  STL.64 [R1+0x4f0], R12 ;  /* 0x0004f00c01007387 */ /* 0x000fe80000100a00 */
[----:B------:R-:W-:Y:S04]  /*8d950*/  STL.64 [R1+0x4f8], R14 ;  /* 0x0004f80e01007387 */ /* 0x000fe80000100a00 */
[----:B------:R-:W-:Y:S04]  /*8d960*/  STL.64 [R1+0x4e0], R16 ;  /* 0x0004e01001007387 */ /* 0x000fe80000100a00 */
[----:B------:R-:W-:Y:S04]  /*8d970*/  STL.64 [R1+0x4e8], R18 ;  /* 0x0004e81201007387 */ /* 0x000fe80000100a00 */
[----:B------:R-:W-:Y:S04]  /*8d980*/  LDS R12, [R252+0x8c280] ;  /* 0x08c28000fc0c7984 */ /* 0x000fe80000000800 */
[----:B------:R-:W-:Y:S04]  /*8d990*/  STL.64 [R1+0x4d0], R4 ;  /* 0x0004d00401007387 */ /* 0x000fe80000100a00 */
[----:B------:R1:W-:Y:S04]  /*8d9a0*/  STL.64 [R1+0x4d8], R6 ;  /* 0x0004d80601007387 */ /* 0x0003e80000100a00 */
[----:B------:R-:W2:Y:S04]  /*8d9b0*/  LDL.LU R196, [R1+0x4674] ;  /* 0x0046740001c47983 */ /* 0x000ea80000300800 */
[----:B------:R-:W-:Y:S01]  /*8d9c0*/  LDS R14, [R252+0x8d280] ;  /* 0x08d28000fc0e7984 */ /* 0x000fe20000000800 */
[----:B-1----:R-:W-:Y:S03]  /*8d9d0*/  HMMA.1688.F32.TF32 R4, R8, R44, R176 ;  /* 0x0000002c0804723c */ /* 0x002fe600000810b0 */
[----:B------:R-:W-:Y:S04]  /*8d9e0*/  LDS R13, [R3+0x8c280] ;  /* 0x08c28000030d7984 */ /* 0x000fe80000000800 */
[----:B------:R-:W1:Y:S04]  /*8d9f0*/  LDS R15, [R3+0x8d280] ;  /* 0x08d28000030f7984 */ /* 0x000e680000000800 */
[----:B------:R-:W-:Y:S04]  /*8da00*/  LDS R149, [R2+0x8c300] ;  /* 0x08c3000002957984 */ /* 0x000fe80000000800 */
[----:B------:R-:W-:Y:S04]  /*8da10*/  LDS R151, [R2+0x8d300] ;  /* 0x08d3000002977984 */ /* 0x000fe80000000800 */
[----:B------:R-:W-:Y:S04]  /*8da20*/  LDS R148, [R62+0x8c300] ;  /* 0x08c300003e947984 */ /* 0x000fe80000000800 */
[----:B------:R-:W-:Y:S04]  /*8da30*/  LDS R150, [R62+0x8d300] ;  /* 0x08d300003e967984 */ /* 0x000fe80000000800 */
[----:B------:R-:W-:Y:S04]  /*8da40*/  STL.64 [R1+0x4c0], R4 ;  /* 0x0004c00401007387 */ /* 0x000fe80000100a00 */
[----:B------:R3:W-:Y:S04]  /*8da50*/  STL.64 [R1+0x4c8], R6 ;  /* 0x0004c80601007387 */ /* 0x0007e80000100a00 */
        /* <DEDUP_REMOVED lines=15> */
[----:B--2---:R-:W-:-:S02]  /*8db50*/  IMAD.MOV.U32 R227, RZ, RZ, R196 ;  /* 0x000000ffffe37224 */ /* 0x004fc400078e00c4 */
[----:B----4-:R-:W-:Y:S02]  /*8db60*/  IMAD.MOV.U32 R226, RZ, RZ, R202 ;  /* 0x000000ffffe27224 */ /* 0x010fe400078e00ca */
[----:B---3--:R-:W-:Y:S01]  /*8db70*/  IMAD.MOV.U32 R225, RZ, RZ, R201 ;  /* 0x000000ffffe17224 */ /* 0x008fe200078e00c9 */
[----:B------:R-:W-:Y:S02]  /*8db80*/  MOV R224, R200 ;  /* 0x000000c800e07202 */ /* 0x000fe40000000f00 */
[----:B------:R-:W2:Y:S04]  /*8db90*/  LDL.LU R200, [R1+0x4634] ;  /* 0x0046340001c87983 */ /* 0x000ea80000300800 */
[----:B------:R-:W2:Y:S04]  /*8dba0*/  LDL.LU R201, [R1+0x4630] ;  /* 0x0046300001c97983 */ /* 0x000ea80000300800 */
[----:B------:R-:W2:Y:S04]  /*8dbb0*/  LDL.LU R202, [R1+0x462c] ;  /* 0x00462c0001ca7983 */ /* 0x000ea80000300800 */
[----:B------:R-:W3:Y:S01]  /*8dbc0*/  LDL.LU R196, [R1+0x4628] ;  /* 0x0046280001c47983 */ /* 0x000ee20000300800 */
[----:B------:R-:W-:-:S02]  /*8dbd0*/  IMAD.MOV.U32 R17, RZ, RZ, R192 ;  /* 0x000000ffff117224 */ /* 0x000fc400078e00c0 */
[----:B------:R-:W-:Y:S01]  /*8dbe0*/  IMAD.MOV.U32 R16, RZ, RZ, R193 ;  /* 0x000000ffff107224 */ /* 0x000fe200078e00c1 */
[----:B------:R-:W-:Y:S01]  /*8dbf0*/  MOV R18, R198 ;  /* 0x000000c600127202 */ /* 0x000fe20000000f00 */
[----:B------:R-:W4:Y:S01]  /*8dc00*/  LDL.LU R193, [R1+0x4624] ;  /* 0x0046240001c17983 */ /* 0x000f220000300800 */
[----:B------:R-:W-:-:S03]  /*8dc10*/  IMAD.MOV.U32 R19, RZ, RZ, R197 ;  /* 0x000000ffff137224 */ /* 0x000fc600078e00c5 */
[----:B------:R-:W2:Y:S04]  /*8dc20*/  LDL.LU R192, [R1+0x4620] ;  /* 0x0046200001c07983 */ /* 0x000ea80000300800 */
[----:B------:R-:W2:Y:S04]  /*8dc30*/  LDL.LU R198, [R1+0x461c] ;  /* 0x00461c0001c67983 */ /* 0x000ea80000300800 */
[----:B------:R-:W2:Y:S04]  /*8dc40*/  LDL.LU R197, [R1+0x4618] ;  /* 0x0046180001c57983 */ /* 0x000ea80000300800 */
[----:B------:R-:W2:Y:S01]  /*8dc50*/  LDL.LU R28, [R1+0x400] ;  /* 0x00040000011c7983 */ /* 0x000ea20000300800 */
[----:B---3--:R-:W-:-:S03]  /*8dc60*/  IMAD.MOV.U32 R29, RZ, RZ, R196 ;  /* 0x000000ffff1d7224 */ /* 0x008fc600078e00c4 */
[----:B------:R-:W3:Y:S04]  /*8dc70*/  LDL.LU R196, [R1+0x4614] ;  /* 0x0046140001c47983 */ /* 0x000ee80000300800 */
[----:B------:R-:W2:Y:S04]  /*8dc80*/  LDL.LU R30, [R1+0x408] ;  /* 0x00040800011e7983 */ /* 0x000ea80000300800 */
[----:B------:R-:W2:Y:S04]  /*8dc90*/  LDL.LU R31, [R1+0x40c] ;  /* 0x00040c00011f7983 */ /* 0x000ea80000300800 */
[----:B------:R-:W2:Y:S04]  /*8dca0*/  LDL.LU R96, [R1+0x420] ;  /* 0x0004200001607983 */ /* 0x000ea80000300800 */
[----:B------:R-:W2:Y:S04]  /*8dcb0*/  LDL.LU R97, [R1+0x424] ;  /* 0x0004240001617983 */ /* 0x000ea80000300800 */
[----:B------:R-:W2:Y:S01]  /*8dcc0*/  LDL.LU R98, [R1+0x428] ;  /* 0x0004280001627983 */ /* 0x000ea20000300800 */
[----:B---3--:R-:W-:-:S03]  /*8dcd0*/  IMAD.MOV.U32 R99, RZ, RZ, R196 ;  /* 0x000000ffff637224 */ /* 0x008fc600078e00c4 */
        /* <DEDUP_REMOVED lines=10> */
[----:B------:R-:W2:Y:S01]  /*8dd80*/  LDL.LU R100, [R1+0x440] ;  /* 0x0004400001647983 */ /* 0x000ea20000300800 */
[----:B------:R-:W-:-:S03]  /*8dd90*/  MOV R217, R198 ;  /* 0x000000c600d97202 */ /* 0x000fc60000000f00 */
[----:B------:R-:W2:Y:S01]  /*8dda0*/  LDL.LU R101, [R1+0x444] ;  /* 0x0004440001657983 */ /* 0x000ea20000300800 */
[----:B------:R-:W-:-:S03]  /*8ddb0*/  IMAD.MOV.U32 R218, RZ, RZ, R192 ;  /* 0x000000ffffda7224 */ /* 0x000fc600078e00c0 */
[----:B------:R-:W2:Y:S01]  /*8ddc0*/  LDL.LU R102, [R1+0x448] ;  /* 0x0004480001667983 */ /* 0x000ea20000300800 */
[----:B----4-:R-:W-:Y:S02]  /*8ddd0*/  IMAD.MOV.U32 R219, RZ, RZ, R193 ;  /* 0x000000ffffdb7224 */ /* 0x010fe400078e00c1 */
[----:B------:R-:W-:Y:S02]  /*8dde0*/  IMAD.MOV.U32 R24, RZ, RZ, R188 ;  /* 0x000000ffff187224 */ /* 0x000fe400078e00bc */
[----:B------:R-:W-:Y:S01]  /*8ddf0*/  IMAD.MOV.U32 R25, RZ, RZ, R189 ;  /* 0x000000ffff197224 */ /* 0x000fe200078e00bd */
[----:B------:R-:W-:Y:S01]  /*8de00*/  MOV R27, R191 ;  /* 0x000000bf001b7202 */ /* 0x000fe20000000f00 */
[----:B------:R-:W-:Y:S02]  /*8de10*/  IMAD.MOV.U32 R26, RZ, RZ, R190 ;  /* 0x000000ffff1a7224 */ /* 0x000fe400078e00be */
[----:B------:R-:W-:Y:S02]  /*8de20*/  IMAD.MOV.U32 R20, RZ, RZ, R184 ;  /* 0x000000ffff147224 */ /* 0x000fe400078e00b8 */
[----:B------:R-:W-:-:S02]  /*8de30*/  IMAD.MOV.U32 R21, RZ, RZ, R185 ;  /* 0x000000ffff157224 */ /* 0x000fc400078e00b9 */
[----:B------:R-:W-:Y:S02]  /*8de40*/  IMAD.MOV.U32 R22, RZ, RZ, R186 ;  /* 0x000000ffff167224 */ /* 0x000fe400078e00ba */
[----:B------:R-:W-:Y:S02]  /*8de50*/  IMAD.MOV.U32 R23, RZ, RZ, R180 ;  /* 0x000000ffff177224 */ /* 0x000fe400078e00b4 */
[----:B---3--:R-:W-:Y:S02]  /*8de60*/  IMAD.MOV.U32 R103, RZ, RZ, R196 ;  /* 0x000000ffff677224 */ /* 0x008fe400078e00c4 */
[----:B------:R-:W3:Y:S04]  /*8de70*/  LDL.LU R196, [R1+0x460c] ;  /* 0x00460c0001c47983 */ /* 0x000ee80000300800 */
[----:B------:R-:W3:Y:S04]  /*8de80*/  LDL.LU R197, [R1+0x4608] ;  /* 0x0046080001c57983 */ /* 0x000ee80000300800 */
[----:B------:R-:W3:Y:S04]  /*8de90*/  LDL.LU R198, [R1+0x4604] ;  /* 0x0046040001c67983 */ /* 0x000ee80000300800 */
        /* <DEDUP_REMOVED lines=18> */
[C---:B------:R-:W-:Y:S08]  /*8dfc0*/  HMMA.1688.F32.TF32 R104, R8.reuse, R68, R104 ;  /* 0x000000440868723c */ /* 0x040ff00000081068 */
[----:B------:R-:W-:Y:S08]  /*8dfd0*/  HMMA.1688.F32.TF32 R28, R8, R88, R28 ;  /* 0x00000058081c723c */ /* 0x000ff0000008101c */
[C---:B-1----:R-:W-:Y:S08]  /*8dfe0*/  HMMA.1688.F32.TF32 R20, R12.reuse, R36, R20 ;  /* 0x000000240c14723c */ /* 0x042ff00000081014 */
[----:B------:R-:W-:Y:S08]  /*8dff0*/  HMMA.1688.F32.TF32 R16, R12, R40, R16 ;  /* 0x000000280c10723c */ /* 0x000ff00000081010 */
[C---:B--2---:R-:W-:Y:S08]  /*8e000*/  HMMA.1688.F32.TF32 R4, R8.reuse, R56, R188 ;  /* 0x000000380804723c */ /* 0x044ff000000810bc */
[C---:B---3--:R-:W-:Y:S08]  /*8e010*/  HMMA.1688.F32.TF32 R112, R8.reuse, R48, R180 ;  /* 0x000000300870723c */ /* 0x048ff000000810b4 */
[C---:B----4-:R-:W-:Y:S11]  /*8e020*/  HMMA.1688.F32.TF32 R108, R8.reuse, R52, R184 ;  /* 0x00000034086c723c */ /* 0x050ff600000810b8 */
[----:B------:R-:W-:Y:S04]  /*8e030*/  @!UPT UIADD3 URZ, URZ, URZ, URZ ;  /* 0x0000003f3f3ff290 */ /* 0x000fe8000fffe03f */
[----:B------:R-:W-:Y:S04]  /*8e040*/  STL.64 [R1+0x4b0], R112 ;  /* 0x0004b07001007387 */ /* 0x000fe80000100a00 */
[----:B------:R1:W-:Y:S04]  /*8e050*/  STL.64 [R1+0x4b8], R114 ;  /* 0x0004b87201007387 */ /* 0x0003e80000100a00 */
[----:B------:R-:W-:Y:S04]  /*8e060*/  STL.64 [R1+0x4a0], R108 ;  /* 0x0004a06c01007387 */ /* 0x000fe80000100a00 */
[----:B------:R2:W-:Y:S01]  /*8e070*/  STL.64 [R1+0x4a8], R110 ;  /* 0x0004a86e01007387 */ /* 0x0005e20000100a00 */
[C---:B-1----:R-:W-:Y:S08]  /*8e080*/  HMMA.1688.F32.TF32 R112, R8.reuse, R60, R192 ;  /* 0x0000003c0870723c */ /* 0x042ff000000810c0 */
[C---:B--2---:R-:W-:Y:S01]  /*8e090*/  HMMA.1688.F32.TF32 R108, R8.reuse, R64, R196 ;  /* 0x00000040086c723c */ /* 0x044fe200000810c4 */
[----:B------:R-:W-:Y:S04]  /*8e0a0*/  STL.64 [R1+0x490], R4 ;  /* 0x0004900401007387 */ /* 0x000fe80000100a00 */
[----:B------:R-:W-:Y:S04]  /*8e0b0*/  STL.64 [R1+0x498], R6 ;  /* 0x0004980601007387 */ /* 0x000fe80000100a00 */
        /* <DEDUP_REMOVED lines=29> */
[C---:B--2---:R-:W-:Y:S03]  /*8e290*/  HMMA.1688.F32.TF32 R8, R12.reuse, R32, R24 ;  /* 0x000000200c08723c */ /* 0x044fe60000081018 */
[----:B------:R-:W-:Y:S04]  /*8e2a0*/  LDS R109, [R3+0x8c300] ;  /* 0x08c30000036d7984 */ /* 0x000fe80000000800 */
[----:B------:R-:W2:Y:S11]  /*8e2b0*/  LDS R111, [R3+0x8d300] ;  /* 0x08d30000036f7984 */ /* 0x000eb60000000800 */
[----:B------:R-:W-:Y:S05]  /*8e2c0*/  @!UPT UIADD3 URZ, URZ, URZ, URZ ;  /* 0x0000003f3f3ff290 */ /* 0x000fea000fffe03f */
        /* <DEDUP_REMOVED lines=13> */
[----:B------:R3:W-:Y:S05]  /*8e3a0*/  STL.64 [R1+0x3b8], R22 ;  /* 0x0003b81601007387 */ /* 0x0007ea0000100a00 */
[----:B------:R-:W-:Y:S04]  /*8e3b0*/  STL.64 [R1+0x3a0], R16 ;  /* 0x0003a01001007387 */ /* 0x000fe80000100a00 */
[----:B------:R4:W-:Y:S01]  /*8e3c0*/  STL.64 [R1+0x3a8], R18 ;  /* 0x0003a81201007387 */ /* 0x0009e20000100a00 */
[C---:B---3--:R-:W-:Y:S03]  /*8e3d0*/  HMMA.1688.F32.TF32 R20, R12.reuse, R60, R244 ;  /* 0x0000003c0c14723c */ /* 0x048fe600000810f4 */
[----:B------:R-:W-:Y:S05]  /*8e3e0*/  STL.64 [R1+0x390], R8 ;  /* 0x0003900801007387 */ /* 0x000fea0000100a00 */
[C---:B----4-:R-:W-:Y:S01]  /*8e3f0*/  HMMA.1688.F32.TF32 R16, R12.reuse, R64, R248 ;  /* 0x000000400c10723c */ /* 0x050fe200000810f8 */
[----:B------:R3:W-:Y:S07]  /*8e400*/  STL.64 [R1+0x398], R10 ;  /* 0x0003980a01007387 */ /* 0x0007ee0000100a00 */
[----:B---3--:R-:W-:Y:S07]  /*8e410*/  HMMA.1688.F32.TF32 R8, R12, R68, R240 ;  /* 0x000000440c08723c */ /* 0x008fee00000810f0 */
[----:B------:R3:W-:Y:S04]  /*8e420*/  STL.64 [R1+0x380], R20 ;  /* 0x0003801401007387 */ /* 0x0007e80000100a00 */
[----:B------:R4:W-:Y:S04]  /*8e430*/  STL.64 [R1+0x388], R22 ;  /* 0x0003881601007387 */ /* 0x0009e80000100a00 */
[----:B------:R-:W2:Y:S04]  /*8e440*/  LDL.LU R240, [R1+0x140] ;  /* 0x0001400001f07983 */ /* 0x000ea80000300800 */
[----:B------:R-:W-:Y:S04]  /*8e450*/  STL.64 [R1+0x370], R16 ;  /* 0x0003701001007387 */ /* 0x000fe80000100a00 */
        /* <DEDUP_REMOVED lines=52> */
[----:B------:R-:W-:-:S03]  /*8e7a0*/  IMAD.MOV.U32 R231, RZ, RZ, R209 ;  /* 0x000000ffffe77224 */ /* 0x000fc600078e00d1 */
[----:B------:R-:W2:Y:S04]  /*8e7b0*/  LDL.LU R235, [R1+0x10c] ;  /* 0x00010c0001eb7983 */ /* 0x000ea80000300800 */
[----:B------:R-:W1:Y:S04]  /*8e7c0*/  LDL.LU R211, [R1+0x45b8] ;  /* 0x0045b80001d37983 */ /* 0x000e680000300800 */
[----:B------:R-:W2:Y:S04]  /*8e7d0*/  LDL.LU R210, [R1+0x45b4] ;  /* 0x0045b40001d27983 */ /* 0x000ea80000300800 */
[----:B------:R-:W3:Y:S04]  /*8e7e0*/  LDL.LU R208, [R1+0x45b0] ;  /* 0x0045b00001d07983 */ /* 0x000ee80000300800 */
        /* <DEDUP_REMOVED lines=8> */
[----:B------:R-:W4:Y:S01]  /*8e870*/  LDL.LU R215, [R1+0x459c] ;  /* 0x00459c0001d77983 */ /* 0x000f220000300800 */
[----:B------:R-:W-:Y:S02]  /*8e880*/  IMAD.MOV.U32 R236, RZ, RZ, R204 ;  /* 0x000000ffffec7224 */ /* 0x000fe400078e00cc */
[----:B------:R-:W-:-:S02]  /*8e890*/  IMAD.MOV.U32 R237, RZ, RZ, R205 ;  /* 0x000000ffffed7224 */ /* 0x000fc400078e00cd */
[----:B------:R-:W-:Y:S02]  /*8e8a0*/  IMAD.MOV.U32 R238, RZ, RZ, R206 ;  /* 0x000000ffffee7224 */ /* 0x000fe400078e00ce */
[----:B------:R-:W-:Y:S01]  /*8e8b0*/  IMAD.MOV.U32 R239, RZ, RZ, R207 ;  /* 0x000000ffffef7224 */ /* 0x000fe200078e00cf */
[----:B-1----:R-:W-:Y:S01]  /*8e8c0*/  MOV R19, R211 ;  /* 0x000000d300137202 */ /* 0x002fe20000000f00 */
[----:B--2---:R-:W-:Y:S02]  /*8e8d0*/  IMAD.MOV.U32 R18, RZ, RZ, R210 ;  /* 0x000000ffff127224 */ /* 0x004fe400078e00d2 */
[----:B---3--:R-:W-:Y:S02]  /*8e8e0*/  IMAD.MOV.U32 R16, RZ, RZ, R208 ;  /* 0x000000ffff107224 */ /* 0x008fe400078e00d0 */
[----:B------:R-:W2:Y:S01]  /*8e8f0*/  LDL.LU R208, [R1+0x4598] ;  /* 0x0045980001d07983 */ /* 0x000ea20000300800 */
[----:B----4-:R-:W-:-:S03]  /*8e900*/  IMAD.MOV.U32 R17, RZ, RZ, R209 ;  /* 0x000000ffff117224 */ /* 0x010fc600078e00d1 */
[----:B------:R-:W2:Y:S04]  /*8e910*/  LDL.LU R209, [R1+0x4594] ;  /* 0x0045940001d17983 */ /* 0x000ea80000300800 */
[----:B------:R-:W2:Y:S04]  /*8e920*/  LDL.LU R210, [R1+0x4590] ;  /* 0x0045900001d27983 */ /* 0x000ea80000300800 */
[----:B------:R-:W2:Y:S04]  /*8e930*/  LDL.LU R211, [R1+0x458c] ;  /* 0x00458c0001d37983 */ /* 0x000ea80000300800 */
[----:B------:R-:W3:Y:S04]  /*8e940*/  LDL.LU R204, [R1+0x4588] ;  /* 0x0045880001cc7983 */ /* 0x000ee80000300800 */
[----:B------:R-:W3:Y:S04]  /*8e950*/  LDL.LU R205, [R1+0x4584] ;  /* 0x0045840001cd7983 */ /* 0x000ee80000300800 */
[----:B------:R-:W3:Y:S04]  /*8e960*/  LDL.LU R206, [R1+0x4580] ;  /* 0x0045800001ce7983 */ /* 0x000ee80000300800 */
[----:B------:R-:W3:Y:S01]  /*8e970*/  LDL.LU R207, [R1+0x457c] ;  /* 0x00457c0001cf7983 */ /* 0x000ee20000300800 */
[C---:B------:R-:W-:Y:S08]  /*8e980*/  HMMA.1688.F32.TF32 R112, R12.reuse, R72, R104 ;  /* 0x000000480c70723c */ /* 0x040ff00000081068 */
[C---:B------:R-:W-:Y:S08]  /*8e990*/  HMMA.1688.F32.TF32 R8, R12.reuse, R76, R100 ;  /* 0x0000004c0c08723c */ /* 0x040ff00000081064 */
        /* <DEDUP_REMOVED lines=8> */
[----:B------:R-:W-:Y:S04]  /*8ea20*/  STL.64 [R1+0x338], R106 ;  /* 0x0003386a01007387 */ /* 0x000fe80000100a00 */
[----:B------:R-:W-:Y:S01]  /*8ea30*/  STL.64 [R1+0x310], R100 ;  /* 0x0003106401007387 */ /* 0x000fe20000100a00 */
[C---:B------:R-:W-:Y:S03]  /*8ea40*/  HMMA.1688.F32.TF32 R248, R4.reuse, R40, R248 ;  /* 0x0000002804f8723c */ /* 0x040fe600000810f8 */
[----:B------:R-:W-:Y:S09]  /*8ea50*/  STL.64 [R1+0x318], R102 ;  /* 0x0003186601007387 */ /* 0x000ff20000100a00 */
[----:B------:R-:W-:Y:S04]  /*8ea60*/  STL.64 [R1+0x300], R8 ;  /* 0x0003000801007387 */ /* 0x000fe80000100a00 */
[----:B------:R1:W-:Y:S02]  /*8ea70*/  STL.64 [R1+0x308], R10 ;  /* 0x0003080a01007387 */ /* 0x0003e40000100a00 */
[C---:B-1----:R-:W-:Y:S02]  /*8ea80*/  HMMA.1688.F32.TF32 R8, R4.reuse, R36, R212 ;  /* 0x000000240408723c */ /* 0x042fe400000810d4 */
[----:B------:R-:W-:Y:S04]  /*8ea90*/  LDS R212, [R252+0x8c380] ;  /* 0x08c38000fcd47984 */ /* 0x000fe80000000800 */
[----:B------:R-:W-:Y:S02]  /*8eaa0*/  LDS R214, [R252+0x8d380] ;  /* 0x08d38000fcd67984 */ /* 0x000fe40000000800 */
[----:B------:R-:W-:Y:S02]  /*8eab0*/  HMMA.1688.F32.TF32 R20, R4, R52, R20 ;  /* 0x000000340414723c */ /* 0x000fe40000081014 */
[----:B------:R-:W-:Y:S04]  /*8eac0*/  LDS R213, [R3+0x8c380] ;  /* 0x08c3800003d57984 */ /* 0x000fe80000000800 */
[----:B------:R-:W1:Y:S02]  /*8ead0*/  LDS R215, [R3+0x8d380] ;  /* 0x08d3800003d77984 */ /* 0x000e640000000800 */
[----:B---3--:R-:W-:Y:S08]  /*8eae0*/  HMMA.1688.F32.TF32 R96, R12, R92, R204 ;  /* 0x0000005c0c60723c */ /* 0x008ff000000810cc */
[C---:B--2---:R-:W-:Y:S11]  /*8eaf0*/  HMMA.1688.F32.TF32 R12, R4.reuse, R32, R208 ;  /* 0x00000020040c723c */ /* 0x044ff600000810d0 */
[----:B------:R-:W-:Y:S04]  /*8eb00*/  @!UPT UIADD3 URZ, URZ, URZ, URZ ;  /* 0x0000003f3f3ff290 */ /* 0x000fe8000fffe03f */
[----:B------:R-:W-:Y:S04]  /*8eb10*/  STL.64 [R1+0x2f0], R96 ;  /* 0x0002f06001007387 */ /* 0x000fe80000100a00 */
[----:B------:R-:W-:Y:S04]  /*8eb20*/  STL.64 [R1+0x2f8], R98 ;  /* 0x0002f86201007387 */ /* 0x000fe80000100a00 */
[----:B------:R-:W-:Y:S04]  /*8eb30*/  STL.64 [R1+0x2e0], R12 ;  /* 0x0002e00c01007387 */ /* 0x000fe80000100a00 */
[----:B------:R2:W-:Y:S04]  /*8eb40*/  STL.64 [R1+0x2e8], R14 ;  /* 0x0002e80e01007387 */ /* 0x0005e80000100a00 */
[----:B------:R-:W-:Y:S04]  /*8eb50*/  STL.64 [R1+0x4330], R250 ;  /* 0x004330fa01007387 */ /* 0x000fe80000100a00 */
[----:B------:R-:W-:Y:S01]  /*8eb60*/  STL.64 [R1], R8 ;  /* 0x0000000801007387 */ /* 0x000fe20000100a00 */
[C---:B--2---:R-:W-:Y:S03]  /*8eb70*/  HMMA.1688.F32.TF32 R12, R4.reuse, R44, R28 ;  /* 0x0000002c040c723c */ /* 0x044fe6000008101c */
[----:B------:R2:W-:Y:S05]  /*8eb80*/  STL.64 [R1+0x8], R10 ;  /* 0x0000080a01007387 */ /* 0x0005ea0000100a00 */
[C---:B--2---:R-:W-:Y:S01]  /*8eb90*/  HMMA.1688.F32.TF32 R8, R4.reuse, R48, R24 ;  /* 0x000000300408723c */ /* 0x044fe20000081018 */
[----:B------:R-:W-:Y:S11]  /*8eba0*/  STL.64 [R1+0x4328], R248 ;  /* 0x004328f801007387 */ /* 0x000ff60000100a00 */
[----:B------:R-:W-:Y:S03]  /*8ebb0*/  @!UPT UIADD3 URZ, URZ, URZ, URZ ;  /* 0x0000003f3f3ff290 */ /* 0x000fe6000fffe03f */
[----:B------:R-:W-:Y:S04]  /*8ebc0*/  STL.64 [R1+0x50], R12 ;  /* 0x0000500c01007387 */ /* 0x000fe80000100a00 */
[----:B------:R2:W-:Y:S04]  /*8ebd0*/  STL.64 [R1+0x58], R14 ;  /* 0x0000580e01007387 */ /* 0x0005e80000100a00 */
[----:B------:R-:W-:Y:S01]  /*8ebe0*/  STL.64 [R1+0x40], R8 ;  /* 0x0000400801007387 */ /* 0x000fe20000100a00 */
[C---:B--2---:R-:W-:Y:S03]  /*8ebf0*/  HMMA.1688.F32.TF32 R12, R4.reuse, R56, R232 ;  /* 0x00000038040c723c */ /* 0x044fe600000810e8 */
[----:B------:R2:W-:Y:S05]  /*8ec00*/  STL.64 [R1+0x48], R10 ;  /* 0x0000480a01007387 */ /* 0x0005ea0000100a00 */
[C---:B--2---:R-:W-:Y:S01]  /*8ec10*/  HMMA.1688.F32.TF32 R8, R4.reuse, R60, R244 ;  /* 0x0000003c0408723c */ /* 0x044fe200000810f4 */
[----:B------:R-:W-:Y:S04]  /*8ec20*/  STL.64 [R1+0x30], R20 ;  /* 0x0000301401007387 */ /* 0x000fe80000100a00 */
[----:B------:R-:W-:Y:S03]  /*8ec30*/  STL.64 [R1+0x38], R22 ;  /* 0x0000381601007387 */ /* 0x000fe60000100a00 */
[C---:B------:R-:W-:Y:S07]  /*8ec40*/  HMMA.1688.F32.TF32 R244, R4.reuse, R64, R240 ;  /* 0x0000004004f4723c */ /* 0x040fee00000810f0 */
[----:B------:R-:W-:Y:S04]  /*8ec50*/  STL.64 [R1+0x20], R12 ;  /* 0x0000200c01007387 */ /* 0x000fe80000100a00 */
[----:B------:R-:W-:Y:S04]  /*8ec60*/  STL.64 [R1+0x28], R14 ;  /* 0x0000280e01007387 */ /* 0x000fe80000100a00 */
[----:B------:R-:W2:Y:S04]  /*8ec70*/  LDL.LU R240, [R1+0x1b0] ;  /* 0x0001b00001f07983 */ /* 0x000ea80000300800 */
[----:B------:R-:W-:Y:S04]  /*8ec80*/  STL.64 [R1+0x10], R8 ;  /* 0x0000100801007387 */ /* 0x000fe80000100a00 */
[----:B------:R3:W-:Y:S04]  /*8ec90*/  STL.64 [R1+0x18], R10 ;  /* 0x0000180a01007387 */ /* 0x0007e80000100a00 */
[----:B------:R-:W2:Y:S04]  /*8eca0*/  LDL.LU R241, [R1+0x1b4] ;  /* 0x0001b40001f17983 */ /* 0x000ea80000300800 */
[----:B------:R-:W2:Y:S04]  /*8ecb0*/  LDL.LU R242, [R1+0x1b8] ;  /* 0x0001b80001f27983 */ /* 0x000ea80000300800 */
[----:B------:R-:W2:Y:S04]  /*8ecc0*/  LDL.LU R243, [R1+0x1bc] ;  /* 0x0001bc0001f37983 */ /* 0x000ea80000300800 */
[----:B------:R-:W4:Y:S04]  /*8ecd0*/  LDL.LU R232, [R1+0x190] ;  /* 0x0001900001e87983 */ /* 0x000f280000300800 */
[----:B------:R-:W4:Y:S04]  /*8ece0*/  LDL.LU R233, [R1+0x194] ;  /* 0x0001940001e97983 */ /* 0x000f280000300800 */
[----:B------:R-:W4:Y:S04]  /*8ecf0*/  LDL.LU R234, [R1+0x198] ;  /* 0x0001980001ea7983 */ /* 0x000f280000300800 */
[----:B------:R-:W4:Y:S01]  /*8ed00*/  LDL.LU R235, [R1+0x19c] ;  /* 0x00019c0001eb7983 */ /* 0x000f220000300800 */
[C---:B---3--:R-:W-:Y:S08]  /*8ed10*/  HMMA.1688.F32.TF32 R8, R4.reuse, R68, R16 ;  /* 0x000000440408723c */ /* 0x048ff00000081010 */
[C---:B------:R-:W-:Y:S08]  /*8ed20*/  HMMA.1688.F32.TF32 R16, R4.reuse, R72, R224 ;  /* 0x000000480410723c */ /* 0x040ff000000810e0 */
[C---:B------:R-:W-:Y:S01]  /*8ed30*/  HMMA.1688.F32.TF32 R12, R4.reuse, R76, R228 ;  /* 0x0000004c040c723c */ /* 0x040fe200000810e4 */
[----:B------:R-:W-:Y:S04]  /*8ed40*/  STL.64 [R1+0x42b8], R246 ;  /* 0x0042b8f601007387 */ /* 0x000fe80000100a00 */
[----:B------:R-:W-:Y:S04]  /*8ed50*/  STL.64 [R1+0x42b0], R244 ;  /* 0x0042b0f401007387 */ /* 0x000fe80000100a00 */
[----:B------:R-:W-:Y:S04]  /*8ed60*/  STL.64 [R1+0xc0], R8 ;  /* 0x0000c00801007387 */ /* 0x000fe80000100a00 */
[----:B------:R3:W-:Y:S04]  /*8ed70*/  STL.64 [R1+0xc8], R10 ;  /* 0x0000c80a01007387 */ /* 0x0007e80000100a00 */
[----:B------:R1:W-:Y:S04]  /*8ed80*/  STL.64 [R1+0xb0], R16 ;  /* 0x0000b01001007387 */ /* 0x0003e80000100a00 */
[----:B------:R1:W-:Y:S04]  /*8ed90*/  STL.64 [R1+0xb8], R18 ;  /* 0x0000b81201007387 */ /* 0x0003e80000100a00 */
[----:B------:R-:W-:Y:S04]  /*8eda0*/  STL.64 [R1+0xa0], R12 ;  /* 0x0000a00c01007387 */ /* 0x000fe80000100a00 */
[----:B------:R4:W-:Y:S04]  /*8edb0*/  STL.64 [R1+0xa8], R14 ;  /* 0x0000a80e01007387 */ /* 0x0009e80000100a00 */
        /* <DEDUP_REMOVED lines=12> */
[----:B------:R-:W3:Y:S01]  /*8ee80*/  LDL.LU R19, [R1+0x1dc] ;  /* 0x0001dc0001137983 */ /* 0x000ee20000300800 */
[----:B------:R-:W-:-:S03]  /*8ee90*/  IMAD.MOV.U32 R247, RZ, RZ, R8 ;  /* 0x000000fffff77224 */ /* 0x000fc600078e0008 */
[----:B------:R-:W3:Y:S01]  /*8eea0*/  LDL.LU R20, [R1+0x1c0] ;  /* 0x0001c00001147983 */ /* 0x000ee20000300800 */
[----:B------:R-:W-:Y:S01]  /*8eeb0*/  MOV R246, R9 ;  /* 0x0000000900f67202 */ /* 0x000fe20000000f00 */
[----:B------:R-:W-:Y:S02]  /*8eec0*/  IMAD.MOV.U32 R245, RZ, RZ, R10 ;  /* 0x000000fffff57224 */ /* 0x000fe400078e000a */
[----:B------:R-:W3:Y:S01]  /*8eed0*/  LDL.LU R21, [R1+0x1c4] ;  /* 0x0001c40001157983 */ /* 0x000ee20000300800 */
[----:B------:R-:W-:-:S03]  /*8eee0*/  IMAD.MOV.U32 R244, RZ, RZ, R11 ;  /* 0x000000fffff47224 */ /* 0x000fc600078e000b */
[----:B------:R-:W3:Y:S04]  /*8eef0*/  LDL.LU R22, [R1+0x1c8] ;  /* 0x0001c80001167983 */ /* 0x000ee80000300800 */
[----:B------:R-:W3:Y:S04]  /*8ef00*/  LDL.LU R23, [R1+0x1cc] ;  /* 0x0001cc0001177983 */ /* 0x000ee80000300800 */
[----:B------:R-:W-:Y:S04]  /*8ef10*/  STL [R1+0x42fc], R244 ;  /* 0x0042fcf401007387 */ /* 0x000fe80000100800 */
[----:B------:R-:W-:Y:S04]  /*8ef20*/  STL [R1+0x42f8], R246 ;  /* 0x0042f8f601007387 */ /* 0x000fe80000100800 */
[----:B------:R-:W-:Y:S04]  /*8ef30*/  STL [R1+0x42f4], R247 ;  /* 0x0042f4f701007387 */ /* 0x000fe80000100800 */
[----:B------:R-:W-:Y:S04]  /*8ef40*/  STL [R1+0x42f0], R245 ;  /* 0x0042f0f501007387 */ /* 0x000fe80000100800 */
[----:B------:R-:W3:Y:S01]  /*8ef50*/  LDL.LU R228, [R1+0x1f0] ;  /* 0x0001f00001e47983 */ /* 0x000ee20000300800 */
[C---:B--2---:R-:W-:Y:S08]  /*8ef60*/  HMMA.1688.F32.TF32 R8, R4.reuse, R88, R240 ;  /* 0x000000580408723c */ /* 0x044ff000000810f0 */
[C---:B----4-:R-:W-:Y:S11]  /*8ef70*/  HMMA.1688.F32.TF32 R12, R4.reuse, R84, R232 ;  /* 0x00000054040c723c */ /* 0x050ff600000810e8 */
[----:B------:R-:W-:Y:S11]  /*8ef80*/  @!UPT UIADD3 URZ, URZ, URZ, URZ ;  /* 0x0000003f3f3ff290 */ /* 0x000ff6000fffe03f */
[----:B------:R-:W-:Y:S01]  /*8ef90*/  @!UPT UIADD3 URZ, URZ, URZ, URZ ;  /* 0x0000003f3f3ff290 */ /* 0x000fe2000fffe03f */
[----:B------:R-:W-:Y:S04]  /*8efa0*/  STL.64 [R1+0x80], R12 ;  /* 0x0000800c01007387 */ /* 0x000fe80000100a00 */
[----:B------:R-:W-:Y:S04]  /*8efb0*/  STL.64 [R1+0x88], R14 ;  /* 0x0000880e01007387 */ /* 0x000fe80000100a00 */
        /* <DEDUP_REMOVED lines=17> */
[----:B---3--:R-:W-:Y:S08]  /*8f0d0*/  HMMA.1688.F32.TF32 R4, R4, R92, R24 ;  /* 0x0000005c0404723c */ /* 0x008ff00000081018 */
[C---:B-1----:R-:W-:Y:S08]  /*8f0e0*/  HMMA.1688.F32.TF32 R8, R108.reuse, R36, R16 ;  /* 0x000000246c08723c */ /* 0x042ff00000081010 */
[----:B------:R-:W-:Y:S08]  /*8f0f0*/  HMMA.1688.F32.TF32 R12, R108, R32, R20 ;  /* 0x000000206c0c723c */ /* 0x000ff00000081014 */
[----:B------:R-:W-:Y:S01]  /*8f100*/  IMAD.MOV.U32 R244, RZ, RZ, R4 ;  /* 0x000000fffff47224 */ /* 0x000fe200078e0004 */
[----:B------:R-:W-:Y:S01]  /*8f110*/  MOV R245, R7 ;  /* 0x0000000700f57202 */ /* 0x000fe20000000f00 */
[----:B------:R-:W-:-:S02]  /*8f120*/  IMAD.MOV.U32 R246, RZ, RZ, R5 ;  /* 0x000000fffff67224 */ /* 0x000fc400078e0005 */
[----:B------:R-:W-:Y:S02]  /*8f130*/  IMAD.MOV.U32 R247, RZ, RZ, R6 ;  /* 0x000000fffff77224 */ /* 0x000fe400078e0006 */
[----:B------:R-:W-:Y:S01]  /*8f140*/  HMMA.1688.F32.TF32 R4, R108, R40, R224 ;  /* 0x000000286c04723c */ /* 0x000fe200000810e0 */
[----:B------:R-:W-:Y:S04]  /*8f150*/  STL [R1+0x430c], R244 ;  /* 0x00430cf401007387 */ /* 0x000fe80000100800 */
[----:B------:R-:W-:Y:S04]  /*8f160*/  STL [R1+0x4308], R246 ;  /* 0x004308f601007387 */ /* 0x000fe80000100800 */
[----:B------:R1:W-:Y:S04]  /*8f170*/  STL [R1+0x4304], R247 ;  /* 0x004304f701007387 */ /* 0x0003e80000100800 */
[----:B------:R3:W-:Y:S04]  /*8f180*/  STL [R1+0x4300], R245 ;  /* 0x004300f501007387 */ /* 0x0007e80000100800 */
[----:B------:R-:W-:Y:S04]  /*8f190*/  STL.64 [R1+0x130], R12 ;  /* 0x0001300c01007387 */ /* 0x000fe80000100a00 */
[----:B------:R-:W-:Y:S04]  /*8f1a0*/  STL.64 [R1+0x138], R14 ;  /* 0x0001380e01007387 */ /* 0x000fe80000100a00 */
[----:B------:R-:W-:Y:S01]  /*8f1b0*/  STL.64 [R1+0x120], R8 ;  /* 0x0001200801007387 */ /* 0x000fe20000100a00 */
[----:B-1----:R-:W-:-:S02]  /*8f1c0*/  IMAD.MOV.U32 R247, RZ, RZ, R4 ;  /* 0x000000fffff77224 */ /* 0x002fc400078e0004 */
[----:B---3--:R-:W-:Y:S01]  /*8f1d0*/  IMAD.MOV.U32 R245, RZ, RZ, R5 ;  /* 0x000000fffff57224 */ /* 0x008fe200078e0005 */
[----:B------:R-:W-:Y:S04]  /*8f1e0*/  STL.64 [R1+0x128], R10 ;  /* 0x0001280a01007387 */ /* 0x000fe80000100a00 */
[----:B------:R2:W-:Y:S04]  /*8f1f0*/  STL.64 [R1+0x118], R6 ;  /* 0x0001180601007387 */ /* 0x0005e80000100a00 */
[----:B------:R-:W-:Y:S04]  /*8f200*/  STL [R1+0x4314], R247 ;  /* 0x004314f701007387 */ /* 0x000fe80000100800 */
[----:B------:R-:W-:Y:S01]  /*8f210*/  STL [R1+0x4310], R245 ;  /* 0x004310f501007387 */ /* 0x000fe20000100800 */
[C---:B--2---:R-:W-:Y:S11]  /*8f220*/  HMMA.1688.F32.TF32 R4, R108.reuse, R44, R228 ;  /* 0x0000002c6c04723c */ /* 0x044ff600000810e4 */
[----:B------:R-:W-:Y:S11]  /*8f230*/  @!UPT UIADD3 URZ, URZ, URZ, URZ ;  /* 0x0000003f3f3ff290 */ /* 0x000ff6000fffe03f */
[----:B------:R-:W-:Y:S01]  /*8f240*/  @!UPT UIADD3 URZ, URZ, URZ, URZ ;  /* 0x0000003f3f3ff290 */ /* 0x000fe2000fffe03f */
[----:B------:R4:W-:Y:S01]  /*8f250*/  STL.64 [R1+0x100], R4 ;  /* 0x0001000401007387 */ /* 0x0009e20000100a00 */
[----:B------:R-:W-:Y:S02]  /*8f260*/  IMAD.MOV.U32 R244, RZ, RZ, R6 ;  /* 0x000000fffff47224 */ /* 0x000fe400078e0006 */
[----:B------:R-:W-:Y:S02]  /*8f270*/  IMAD.MOV.U32 R246, RZ, RZ, R7 ;  /* 0x000000fffff67224 */ /* 0x000fe400078e0007 */
[C---:B----4-:R-:W-:Y:S08]  /*8f280*/  HMMA.1688.F32.TF32 R4, R108.reuse, R48, R236 ;  /* 0x000000306c04723c */ /* 0x050ff000000810ec */
[C---:B------:R-:W-:Y:S01]  /*8f290*/  HMMA.1688.F32.TF32 R8, R108.reuse, R52, R232 ;  /* 0x000000346c08723c */ /* 0x040fe200000810e8 */
[----:B------:R-:W-:Y:S04]  /*8f2a0*/  STL [R1+0x431c], R246 ;  /* 0x00431cf601007387 */ /* 0x000fe80000100800 */
[----:B------:R-:W-:Y:S11]  /*8f2b0*/  STL [R1+0x4318], R244 ;  /* 0x004318f401007387 */ /* 0x000ff60000100800 */
[----:B------:R-:W-:Y:S01]  /*8f2c0*/  IMAD.MOV.U32 R247, RZ, RZ, R6 ;  /* 0x000000fffff77224 */ /* 0x000fe200078e0006 */
[----:B------:R-:W-:Y:S01]  /*8f2d0*/  MOV R245, R7 ;  /* 0x0000000700f57202 */ /* 0x000fe20000000f00 */
[----:B------:R1:W-:Y:S04]  /*8f2e0*/  STL.64 [R1+0xf0], R4 ;  /* 0x0000f00401007387 */ /* 0x0003e80000100a00 */
[----:B------:R2:W-:Y:S04]  /*8f2f0*/  STL [R1+0x4324], R247 ;  /* 0x004324f701007387 */ /* 0x0005e80000100800 */
[----:B------:R3:W-:Y:S04]  /*8f300*/  STL [R1+0x4320], R245 ;  /* 0x004320f501007387 */ /* 0x0007e80000100800 */
        /* <DEDUP_REMOVED lines=30> */
[----:B-1----:R-:W-:Y:S03]  /*8f4f0*/  HMMA.1688.F32.TF32 R4, R108, R56, R240 ;  /* 0x000000386c04723c */ /* 0x002fe600000810f0 */
        /* <DEDUP_REMOVED lines=8> */
[----:B--2---:R-:W-:-:S02]  /*8f580*/  IMAD.MOV.U32 R247, RZ, RZ, R4 ;  /* 0x000000fffff77224 */ /* 0x004fc400078e0004 */
[----:B------:R-:W-:Y:S02]  /*8f590*/  IMAD.MOV.U32 R246, RZ, RZ, R6 ;  /* 0x000000fffff67224 */ /* 0x000fe400078e0006 */
[----:B---3--:R-:W-:Y:S02]  /*8f5a0*/  IMAD.MOV.U32 R245, RZ, RZ, R5 ;  /* 0x000000fffff57224 */ /* 0x008fe400078e0005 */
[----:B------:R-:W-:Y:S01]  /*8f5b0*/  IMAD.MOV.U32 R244, RZ, RZ, R7 ;  /* 0x000000fffff47224 */ /* 0x000fe200078e0007 */
[----:B------:R-:W-:Y:S04]  /*8f5c0*/  STL.64 [R1+0x4340], R246 ;  /* 0x004340f601007387 */ /* 0x000fe80000100a00 */
[----:B------:R-:W-:Y:S01]  /*8f5d0*/  STL.64 [R1+0x4338], R244 ;  /* 0x004338f401007387 */ /* 0x000fe20000100a00 */
[C---:B----4-:R-:W-:Y:S08]  /*8f5e0*/  HMMA.1688.F32.TF32 R16, R108.reuse, R64, R16 ;  /* 0x000000406c10723c */ /* 0x050ff00000081010 */
[C---:B------:R-:W-:Y:S08]  /*8f5f0*/  HMMA.1688.F32.TF32 R12, R108.reuse, R60, R28 ;  /* 0x0000003c6c0c723c */ /* 0x040ff0000008101c */
[C---:B------:R-:W-:Y:S08]  /*8f600*/  HMMA.1688.F32.TF32 R96, R108.reuse, R80, R228 ;  /* 0x000000506c60723c */ /* 0x040ff000000810e4 */
        /* <DEDUP_REMOVED lines=8> */
[----:B------:R-:W-:Y:S04]  /*8f690*/  STL.64 [R1+0x4200], R16 ;  /* 0x0042001001007387 */ /* 0x000fe80000100a00 */
[----:B------:R-:W-:Y:S03]  /*8f6a0*/  STL.64 [R1+0x4218], R22 ;  /* 0x0042181601007387 */ /* 0x000fe60000100a00 */
        /* <DEDUP_REMOVED lines=14> */
[----:B------:R-:W-:Y:S04]  /*8f790*/  LDS R233, [R2+0x8c380] ;  /* 0x08c3800002e97984 */ /* 0x000fe80000000800 */
[----:B------:R1:W-:Y:S04]  /*8f7a0*/  LDS R235, [R2+0x8d380] ;  /* 0x08d3800002eb7984 */ /* 0x0003e80000000800 */
[----:B------:R-:W-:Y:S04]  /*8f7b0*/  LDS R232, [R62+0x8c380] ;  /* 0x08c380003ee87984 */ /* 0x000fe80000000800 */
[----:B-1----:R-:W2:Y:S04]  /*8f7c0*/  LDL.LU R2, [R1+0x4578] ;  /* 0x0045780001027983 */ /* 0x002ea80000300800 */
        /* <DEDUP_REMOVED lines=44> */
[----:B------:R-:W1:Y:S01]  /*8fa90*/  LDS R234, [R62+0x8d380] ;  /* 0x08d380003eea7984 */ /* 0x000e620000000800 */
[C---:B----4-:R-:W-:Y:S08]  /*8faa0*/  HMMA.1688.F32.TF32 R120, R148.reuse, R44, R120 ;  /* 0x0000002c9478723c */ /* 0x050ff00000081078 */
[C---:B--2---:R-:W-:Y:S08]  /*8fab0*/  HMMA.1688.F32.TF32 R112, R148.reuse, R32, R112 ;  /* 0x000000209470723c */ /* 0x044ff00000081070 */
[C---:B---3--:R-:W-:Y:S08]  /*8fac0*/  HMMA.1688.F32.TF32 R116, R148.reuse, R36, R116 ;  /* 0x000000249474723c */ /* 0x048ff00000081074 */
[C---:B------:R-:W-:Y:S08]  /*8fad0*/  HMMA.1688.F32.TF32 R8, R148.reuse, R40, R128 ;  /* 0x000000289408723c */ /* 0x040ff00000081080 */
[C---:B------:R-:W-:Y:S08]  /*8fae0*/  HMMA.1688.F32.TF32 R128, R148.reuse, R60, R224 ;  /* 0x0000003c9480723c */ /* 0x040ff000000810e0 */
[C---:B------:R-:W-:Y:S01]  /*8faf0*/  HMMA.1688.F32.TF32 R160, R148.reuse, R48, R124 ;  /* 0x0000003094a0723c */ /* 0x040fe2000008107c */
[----:B------:R-:W-:Y:S07]  /*8fb00*/  STL.64 [R1+0x4288], R114 ;  /* 0x0042887201007387 */ /* 0x000fee0000100a00 */
[C---:B------:R-:W-:Y:S01]  /*8fb10*/  HMMA.1688.F32.TF32 R156, R148.reuse, R52, R220 ;  /* 0x00000034949c723c */ /* 0x040fe200000810dc */
[----:B------:R-:W-:Y:S07]  /*8fb20*/  STL.64 [R1+0x4280], R112 ;  /* 0x0042807001007387 */ /* 0x000fee0000100a00 */
[C---:B------:R-:W-:Y:S01]  /*8fb30*/  HMMA.1688.F32.TF32 R124, R148.reuse, R56, R216 ;  /* 0x00000038947c723c */ /* 0x040fe200000810d8 */
[----:B------:R2:W-:Y:S04]  /*8fb40*/  STL.64 [R1+0x4298], R118 ;  /* 0x0042987601007387 */ /* 0x0005e80000100a00 */
[----:B------:R-:W-:Y:S03]  /*8fb50*/  STL.64 [R1+0x4290], R116 ;  /* 0x0042907401007387 */ /* 0x000fe60000100a00 */
[C---:B------:R-:W-:Y:S01]  /*8fb60*/  HMMA.1688.F32.TF32 R132, R148.reuse, R64, R228 ;  /* 0x000000409484723c */ /* 0x040fe200000810e4 */
[----:B------:R-:W-:Y:S04]  /*8fb70*/  STL.64 [R1+0x42a8], R10 ;  /* 0x0042a80a01007387 */ /* 0x000fe80000100a00 */
[----:B------:R3:W-:Y:S03]  /*8fb80*/  STL.64 [R1+0x42a0], R8 ;  /* 0x0042a00801007387 */ /* 0x0007e60000100a00 */
[C---:B------:R-:W-:Y:S01]  /*8fb90*/  HMMA.1688.F32.TF32 R136, R148.reuse, R68, R236 ;  /* 0x000000449488723c */ /* 0x040fe200000810ec */
[----:B------:R-:W-:Y:S04]  /*8fba0*/  STL.64 [R1+0x42c8], R122 ;  /* 0x0042c87a01007387 */ /* 0x000fe80000100a00 */
[----:B------:R4:W-:Y:S04]  /*8fbb0*/  STL.64 [R1+0x42c0], R120 ;  /* 0x0042c07801007387 */ /* 0x0009e80000100a00 */
        /* <DEDUP_REMOVED lines=84> */
[----:B---3--:R-:W-:Y:S08]  /*90100*/  HMMA.1688.F32.TF32 R152, R212, R32, R152 ;  /* 0x00000020d498723c */ /* 0x008ff00000081098 */
[C---:B----4-:R-:W-:Y:S08]  /*90110*/  HMMA.1688.F32.TF32 R4, R148.reuse, R80, R196 ;  /* 0x000000509404723c */ /* 0x050ff000000810c4 */
[C---:B------:R-:W-:Y:S08]  /*90120*/  HMMA.1688.F32.TF32 R220, R148.reuse, R76, R220 ;  /* 0x0000004c94dc723c */ /* 0x040ff000000810dc */
[C---:B------:R-:W-:Y:S08]  /*90130*/  HMMA.1688.F32.TF32 R140, R148.reuse, R84, R140 ;  /* 0x00000054948c723c */ /* 0x040ff0000008108c */
[C---:B------:R-:W-:Y:S07]  /*90140*/  HMMA.1688.F32.TF32 R144, R148.reuse, R88, R144 ;  /* 0x000000589490723c */ /* 0x040fee0000081090 */
[----:B------:R-:W-:Y:S01]  /*90150*/  STL.64 [R1+0x43a0], R222 ;  /* 0x0043a0de01007387 */ /* 0x000fe20000100a00 */
[----:B------:R-:W-:Y:S03]  /*90160*/  HMMA.1688.F32.TF32 R148, R148, R92, R192 ;  /* 0x0000005c9494723c */ /* 0x000fe600000810c0 */
        /* <DEDUP_REMOVED lines=11> */
[----:B------:R-:W3:Y:S04]  /*90220*/  LDL R119, [R1+0xb34] ;  /* 0x000b340001777983 */ /* 0x000ee80000100800 */
        /* <DEDUP_REMOVED lines=37> */
[----:B-1----:R-:W4:Y:S04]  /*90480*/  LDL.LU R160, [R1+0x780] ;  /* 0x0007800001a07983 */ /* 0x002f280000300800 */
        /* <DEDUP_REMOVED lines=44> */
[C---:B--2---:R-:W-:Y:S08]  /*90750*/  HMMA.1688.F32.TF32 R4, R232.reuse, R36, R8 ;  /* 0x00000024e804723c */ /* 0x044ff00000081008 */
[----:B---3--:R-:W-:Y:S11]  /*90760*/  HMMA.1688.F32.TF32 R120, R232, R32, R120 ;  /* 0x00000020e878723c */ /* 0x008ff60000081078 */
[----:B------:R-:W-:Y:S04]  /*90770*/  @!UPT UIADD3 URZ, URZ, URZ, URZ ;  /* 0x0000003f3f3ff290 */ /* 0x000fe8000fffe03f */
[----:B------:R-:W-:Y:S01]  /*90780*/  STL.64 [R1+0x1600], R4 ;  /* 0x0016000401007387 */ /* 0x000fe20000100a00 */
[----:B------:R-:W-:-:S07]  /*90790*/  MOV R2, R6 ;  /* 0x0000000600027202 */ /* 0x000fce0000000f00 */
[----:B------:R-:W-:Y:S04]  /*907a0*/  STL.64 [R1+0x1610], R120 ;  /* 0x0016107801007387 */ /* 0x000fe80000100a00 */
[----:B------:R-:W-:Y:S04]  /*907b0*/  STL.64 [R1+0x1618], R122 ;  /* 0x0016187a01007387 */ /* 0x000fe80000100a00 */
[----:B------:R1:W-:Y:S02]  /*907c0*/  STL [R1+0x160c], R7 ;  /* 0x00160c0701007387 */ /* 0x0003e40000100800 */
[C---:B-1----:R-:W-:Y:S02]  /*907d0*/  HMMA.1688.F32.TF32 R4, R232.reuse, R44, R108 ;  /* 0x0000002ce804723c */ /* 0x042fe4000008106c */
[----:B------:R1:W-:Y:S06]  /*907e0*/  STL [R1+0x41e4], R2 ;  /* 0x0041e40201007387 */ /* 0x0003ec0000100800 */
[----:B----4-:R-:W-:Y:S11]  /*907f0*/  HMMA.1688.F32.TF32 R8, R232, R40, R112 ;  /* 0x00000028e808723c */ /* 0x010ff60000081070 */
[----:B------:R-:W-:Y:S04]  /*90800*/  @!UPT UIADD3 URZ, URZ, URZ, URZ ;  /* 0x0000003f3f3ff290 */ /* 0x000fe8000fffe03f */
[----:B------:R-:W-:Y:S01]  /*90810*/  STL.64 [R1+0x15e0], R4 ;  /* 0x0015e00401007387 */ /* 0x000fe20000100a00 */
[----:B-1----:R-:W-:-:S07]  /*90820*/  IMAD.MOV.U32 R2, RZ, RZ, R7 ;  /* 0x000000ffff027224 */ /* 0x002fce00078e0007 */
[----:B------:R-:W-:Y:S04]  /*90830*/  STL.64 [R1+0x15f0], R8 ;  /* 0x0015f00801007387 */ /* 0x000fe80000100a00 */
[----:B------:R1:W-:Y:S04]  /*90840*/  STL.64 [R1+0x15f8], R10 ;  /* 0x0015f80a01007387 */ /* 0x0003e80000100a00 */
[----:B------:R2:W-:Y:S01]  /*90850*/  STL [R1+0x15e8], R6 ;  /* 0x0015e80601007387 */ /* 0x0005e20000100800 */
[C---:B-1----:R-:W-:Y:S08]  /*90860*/  HMMA.1688.F32.TF32 R8, R232.reuse, R48, R104 ;  /* 0x00000030e808723c */ /* 0x042ff00000081068 */
[C---:B--2---:R-:W-:Y:S01]  /*90870*/  HMMA.1688.F32.TF32 R4, R232.reuse, R52, R236 ;  /* 0x00000034e804723c */ /* 0x044fe200000810ec */
[----:B------:R-:W-:Y:S04]  /*90880*/  LDS R236, [R252+0x8e000] ;  /* 0x08e00000fcec7984 */ /* 0x000fe80000000800 */
[----:B------:R-:W-:Y:S03]  /*90890*/  LDS R238, [R252+0x8f000] ;  /* 0x08f00000fcee7984 */ /* 0x000fe60000000800 */
[C---:B------:R-:W-:Y:S01]  /*908a0*/  HMMA.1688.F32.TF32 R28, R232.reuse, R64, R28 ;  /* 0x00000040e81c723c */ /* 0x040fe2000008101c */
[----:B------:R-:W-:Y:S04]  /*908b0*/  LDS R237, [R3+0x8e000] ;  /* 0x08e0000003ed7984 */ /* 0x000fe80000000800 */
[----:B------:R-:W1:Y:S04]  /*908c0*/  LDS R239, [R3+0x8f000] ;  /* 0x08f0000003ef7984 */ /* 0x000e680000000800 */
[----:B------:R-:W-:Y:S04]  /*908d0*/  STL.64 [R1+0x15d0], R8 ;  /* 0x0015d00801007387 */ /* 0x000fe80000100a00 */
[----:B------:R2:W-:Y:S04]  /*908e0*/  STL.64 [R1+0x15d8], R10 ;  /* 0x0015d80a01007387 */ /* 0x0005e80000100a00 */
[----:B------:R-:W-:Y:S04]  /*908f0*/  STL.64 [R1+0x15c0], R4 ;  /* 0x0015c00401007387 */ /* 0x000fe80000100a00 */
[----:B------:R3:W-:Y:S01]  /*90900*/  STL.64 [R1+0x15c8], R6 ;  /* 0x0015c80601007387 */ /* 0x0007e20000100a00 */
[C---:B--2---:R-:W-:Y:S08]  /*90910*/  HMMA.1688.F32.TF32 R8, R232.reuse, R56, R100 ;  /* 0x00000038e808723c */ /* 0x044ff00000081064 */
[C---:B---3--:R-:W-:Y:S11]  /*90920*/  HMMA.1688.F32.TF32 R4, R232.reuse, R60, R96 ;  /* 0x0000003ce804723c */ /* 0x048ff60000081060 */
[----:B------:R-:W-:Y:S04]  /*90930*/  @!UPT UIADD3 URZ, URZ, URZ, URZ ;  /* 0x0000003f3f3ff290 */ /* 0x000fe8000fffe03f */
[----:B------:R-:W-:Y:S04]  /*90940*/  STL.64 [R1+0x15b0], R8 ;  /* 0x0015b00801007387 */ /* 0x000fe80000100a00 */
[----:B------:R2:W-:Y:S04]  /*90950*/  STL.64 [R1+0x15b8], R10 ;  /* 0x0015b80a01007387 */ /* 0x0005e80000100a00 */
[----:B------:R-:W-:Y:S04]  /*90960*/  STL.64 [R1+0x15a0], R4 ;  /* 0x0015a00401007387 */ /* 0x000fe80000100a00 */
[----:B------:R3:W-:Y:S01]  /*90970*/  STL.64 [R1+0x15a8], R6 ;  /* 0x0015a80601007387 */ /* 0x0007e20000100a00 */
[C---:B--2---:R-:W-:Y:S08]  /*90980*/  HMMA.1688.F32.TF32 R8, R232.reuse, R68, R24 ;  /* 0x00000044e808723c */ /* 0x044ff00000081018 */
[C---:B---3--:R-:W-:Y:S01]  /*90990*/  HMMA.1688.F32.TF32 R4, R232.reuse, R72, R240 ;  /* 0x00000048e804723c */ /* 0x048fe200000810f0 */
[----:B------:R-:W-:Y:S04]  /*909a0*/  STL.64 [R1+0x1590], R28 ;  /* 0x0015901c01007387 */ /* 0x000fe80000100a00 */
[----:B------:R-:W-:Y:S04]  /*909b0*/  STL.64 [R1+0x1598], R30 ;  /* 0x0015981e01007387 */ /* 0x000fe80000100a00 */
[----:B------:R-:W-:Y:S01]  /*909c0*/  LDS R240, [R62+0x8e000] ;  /* 0x08e000003ef07984 */ /* 0x000fe20000000800 */
[C---:B------:R-:W-:Y:S03]  /*909d0*/  HMMA.1688.F32.TF32 R12, R232.reuse, R84, R12 ;  /* 0x00000054e80c723c */ /* 0x040fe6000008100c */
[----:B------:R-:W-:Y:S04]  /*909e0*/  LDS R242, [R62+0x8f000] ;  /* 0x08f000003ef27984 */ /* 0x000fe80000000800 */
[----:B------:R-:W-:Y:S04]  /*909f0*/  STL.64 [R1+0x1580], R8 ;  /* 0x0015800801007387 */ /* 0x000fe80000100a00 */
[----:B------:R2:W-:Y:S04]  /*90a00*/  STL.64 [R1+0x1588], R10 ;  /* 0x0015880a01007387 */ /* 0x0005e80000100a00 */
[----:B------:R-:W-:Y:S04]  /*90a10*/  STL.64 [R1+0x1570], R4 ;  /* 0x0015700401007387 */ /* 0x000fe80000100a00 */
[----:B------:R3:W-:Y:S01]  /*90a20*/  STL.64 [R1+0x1578], R6 ;  /* 0x0015780601007387 */ /* 0x0007e20000100a00 */
[----:B--2---:R-:W-:Y:S03]  /*90a30*/  HMMA.1688.F32.TF32 R8, R232, R76, R20 ;  /* 0x0000004ce808723c */ /* 0x004fe60000081014 */
[----:B------:R-:W2:Y:S01]  /*90a40*/  LDL.LU R62, [R1+0x4574] ;  /* 0x00457400013e7983 */ /* 0x000ea20000300800 */
[----:B------:R-:W-:Y:S01]  /*90a50*/  MOV R24, R95 ;  /* 0x0000005f00187202 */ /* 0x000fe20000000f00 */
[----:B------:R-:W-:-:S02]  /*90a60*/  IMAD.MOV.U32 R25, RZ, RZ, R90 ;  /* 0x000000ffff197224 */ /* 0x000fc400078e005a */
[----:B------:R-:W-:Y:S02]  /*90a70*/  IMAD.MOV.U32 R26, RZ, RZ, R91 ;  /* 0x000000ffff1a7224 */ /* 0x000fe400078e005b */
[----:B------:R-:W-:Y:S01]  /*90a80*/  IMAD.MOV.U32 R96, RZ, RZ, R87 ;  /* 0x000000ffff607224 */ /* 0x000fe200078e0057 */
[----:B---3--:R-:W-:Y:S01]  /*90a90*/  HMMA.1688.F32.TF32 R4, R232, R80, R16 ;  /* 0x00000050e804723c */ /* 0x008fe20000081010 */
[----:B------:R-:W-:Y:S01]  /*90aa0*/  IMAD.MOV.U32 R27, RZ, RZ, R70 ;  /* 0x000000ffff1b7224 */ /* 0x000fe200078e0046 */
[----:B------:R-:W-:Y:S01]  /*90ab0*/  MOV R98, R83 ;  /* 0x0000005300627202 */ /* 0x000fe20000000f00 */
[----:B------:R-:W-:Y:S01]  /*90ac0*/  IMAD.MOV.U32 R97, RZ, RZ, R82 ;  /* 0x000000ffff617224 */ /* 0x000fe200078e0052 */
[----:B------:R-:W-:Y:S01]  /*90ad0*/  LDS R241, [R119+0x8e000] ;  /* 0x08e0000077f17984 */ /* 0x000fe20000000800 */
[----:B------:R-:W-:-:S03]  /*90ae0*/  IMAD.MOV.U32 R99, RZ, RZ, R54 ;  /* 0x000000ffff637224 */ /* 0x000fc600078e0036 */
[----:B------:R-:W-:Y:S01]  /*90af0*/  HMMA.1688.F32.TF32 R228, R212, R36, R228 ;  /* 0x00000024d4e4723c */ /* 0x000fe200000810e4 */
[----:B------:R-:W3:Y:S04]  /*90b00*/  LDS R243, [R119+0x8f000] ;  /* 0x08f0000077f37984 */ /* 0x000ee80000000800 */
[----:B------:R-:W-:Y:S04]  /*90b10*/  STL.64 [R1+0x1560], R8 ;  /* 0x0015600801007387 */ /* 0x000fe80000100a00 */
[----:B------:R4:W-:Y:S06]  /*90b20*/  STL.64 [R1+0x1568], R10 ;  /* 0x0015680a01007387 */ /* 0x0009ec0000100a00 */
[----:B------:R-:W-:Y:S04]  /*90b30*/  STL.64 [R1+0x1550], R4 ;  /* 0x0015500401007387 */ /* 0x000fe80000100a00 */
[----:B------:R1:W-:Y:S01]  /*90b40*/  STL.64 [R1+0x1558], R6 ;  /* 0x0015580601007387 */ /* 0x0003e20000100a00 */
[C---:B----4-:R-:W-:Y:S08]  /*90b50*/  HMMA.1688.F32.TF32 R8, R232.reuse, R88, R244 ;  /* 0x00000058e808723c */ /* 0x050ff000000810f4 */
[----:B-1----:R-:W-:Y:S01]  /*90b60*/  HMMA.1688.F32.TF32 R4, R232, R92, R248 ;  /* 0x0000005ce804723c */ /* 0x002fe200000810f8 */
[----:B------:R-:W-:Y:S04]  /*90b70*/  STL.64 [R1+0x1540], R12 ;  /* 0x0015400c01007387 */ /* 0x000fe80000100a00 */
[----:B------:R-:W-:Y:S02]  /*90b80*/  STL.64 [R1+0x1548], R14 ;  /* 0x0015480e01007387 */ /* 0x000fe40000100a00 */
[----:B------:R-:W-:-:S02]  /*90b90*/  IMAD.MOV.U32 R248, RZ, RZ, R63 ;  /* 0x000000fffff87224 */ /* 0x000fc400078e003f */
[----:B------:R-:W-:Y:S01]  /*90ba0*/  IMAD.MOV.U32 R249, RZ, RZ, R58 ;  /* 0x000000fffff97224 */ /* 0x000fe200078e003a */
[----:B------:R-:W-:Y:S01]  /*90bb0*/  MOV R244, R71 ;  /* 0x0000004700f47202 */ /* 0x000fe20000000f00 */
[----:B------:R-:W-:Y:S02]  /*90bc0*/  IMAD.MOV.U32 R245, RZ, RZ, R66 ;  /* 0x000000fffff57224 */ /* 0x000fe400078e0042 */
[----:B------:R-:W-:Y:S01]  /*90bd0*/  IMAD.MOV.U32 R16, RZ, RZ, R51 ;  /* 0x000000ffff107224 */ /* 0x000fe200078e0033 */
[----:B------:R-:W-:Y:S01]  /*90be0*/  MOV R18, R55 ;  /* 0x0000003700127202 */ /* 0x000fe20000000f00 */
[----:B------:R-:W-:Y:S04]  /*90bf0*/  STL.64 [R1+0x1530], R8 ;  /* 0x0015300801007387 */ /* 0x000fe80000100a00 */
[----:B------:R1:W-:Y:S01]  /*90c00*/  STL.64 [R1+0x1538], R10 ;  /* 0x0015380a01007387 */ /* 0x0003e20000100a00 */
[----:B------:R-:W-:-:S03]  /*90c10*/  IMAD.MOV.U32 R250, RZ, RZ, R59 ;  /* 0x000000fffffa7224 */ /* 0x000fc600078e003b */
[----:B------:R-:W4:Y:S01]  /*90c20*/  LDL.LU R63, [R1+0x4570] ;  /* 0x00457000013f7983 */ /* 0x000f220000300800 */
[----:B------:R-:W-:-:S03]  /*90c30*/  IMAD.MOV.U32 R251, RZ, RZ, R78 ;  /* 0x000000fffffb7224 */ /* 0x000fc600078e004e */
[----:B------:R-:W-:Y:S04]  /*90c40*/  STL.64 [R1+0x2d0], R4 ;  /* 0x0002d00401007387 */ /* 0x000fe80000100a00 */
[----:B------:R1:W-:Y:S04]  /*90c50*/  STL.64 [R1+0x2d8], R6 ;  /* 0x0002d80601007387 */ /* 0x0003e80000100a00 */
[----:B------:R-:W3:Y:S01]  /*90c60*/  LDL.LU R58, [R1+0x456c] ;  /* 0x00456c00013a7983 */ /* 0x000ee20000300800 */
[----:B------:R-:W-:-:S03]  /*90c70*/  IMAD.MOV.U32 R246, RZ, RZ, R67 ;  /* 0x000000fffff67224 */ /* 0x000fc600078e0043 */
[----:B------:R-:W3:Y:S01]  /*90c80*/  LDL.LU R59, [R1+0x4568] ;  /* 0x00456800013b7983 */ /* 0x000ee20000300800 */
[----:B------:R-:W-:-:S03]  /*90c90*/  IMAD.MOV.U32 R247, RZ, RZ, R42 ;  /* 0x000000fffff77224 */ /* 0x000fc600078e002a */
[----:B------:R-:W3:Y:S04]  /*90ca0*/  LDL.LU R78, [R1+0x4564] ;  /* 0x00456400014e7983 */ /* 0x000ee80000300800 */
[----:B------:R-:W3:Y:S01]  /*90cb0*/  LDL.LU R71, [R1+0x4560] ;  /* 0x0045600001477983 */ /* 0x000ee20000300800 */
[----:B------:R-:W-:-:S03]  /*90cc0*/  IMAD.MOV.U32 R17, RZ, RZ, R50 ;  /* 0x000000ffff117224 */ /* 0x000fc600078e0032 */
        /* <DEDUP_REMOVED lines=11> */
[----:B------:R-:W3:Y:S04]  /*90d80*/  LDL.LU R94, [R1+0x4544] ;  /* 0x00454400015e7983 */ /* 0x000ee80000300800 */
[----:B------:R-:W3:Y:S04]  /*90d90*/  LDL.LU R75, [R1+0x4540] ;  /* 0x00454000014b7983 */ /* 0x000ee80000300800 */
[----:B------:R-:W3:Y:S04]  /*90da0*/  LDL.LU R74, [R1+0x453c] ;  /* 0x00453c00014a7983 */ /* 0x000ee80000300800 */
[----:B------:R-:W3:Y:S04]  /*90db0*/  LDL.LU R79, [R1+0x4538] ;  /* 0x00453800014f7983 */ /* 0x000ee80000300800 */
[----:B------:R-:W3:Y:S04]  /*90dc0*/  LDL.LU R86, [R1+0x4534] ;  /* 0x0045340001567983 */ /* 0x000ee80000300800 */
[----:B------:R-:W1:Y:S04]  /*90dd0*/  LDL.LU R95, [R1+0x4530] ;  /* 0x00453000015f7983 */ /* 0x000e680000300800 */
[----:B------:R-:W3:Y:S04]  /*90de0*/  LDL.LU R90, [R1+0x452c] ;  /* 0x00452c00015a7983 */ /* 0x000ee80000300800 */
[----:B------:R-:W3:Y:S04]  /*90df0*/  LDL.LU R91, [R1+0x4528] ;  /* 0x00452800015b7983 */ /* 0x000ee80000300800 */
[----:B------:R-:W3:Y:S04]  /*90e00*/  LDL.LU R70, [R1+0x4524] ;  /* 0x0045240001467983 */ /* 0x000ee80000300800 */
[----:B------:R-:W3:Y:S04]  /*90e10*/  LDL.LU R87, [R1+0x4520] ;  /* 0x0045200001577983 */ /* 0x000ee80000300800 */
[----:B------:R-:W3:Y:S04]  /*90e20*/  LDL.LU R82, [R1+0x451c] ;  /* 0x00451c0001527983 */ /* 0x000ee80000300800 */
[----:B------:R-:W3:Y:S04]  /*90e30*/  LDL.LU R83, [R1+0x4518] ;  /* 0x0045180001537983 */ /* 0x000ee80000300800 */
[----:B------:R-:W3:Y:S01]  /*90e40*/  LDL.LU R54, [R1+0x4514] ;  /* 0x0045140001367983 */ /* 0x000ee20000300800 */
        /* <DEDUP_REMOVED lines=10> */
[----:B------:R-:W-:Y:S01]  /*90ef0*/  MOV R28, R43 ;  /* 0x0000002b001c7202 */ /* 0x000fe20000000f00 */
[----:B------:R-:W-:Y:S01]  /*90f00*/  IMAD.MOV.U32 R29, RZ, RZ, R38 ;  /* 0x000000ffff1d7224 */ /* 0x000fe200078e0026 */
[----:B------:R-:W-:Y:S01]  /*90f10*/  LDS R232, [R252+0x8e080] ;  /* 0x08e08000fce87984 */ /* 0x000fe20000000800 */
[----:B------:R-:W-:-:S02]  /*90f20*/  IMAD.MOV.U32 R30, RZ, RZ, R34 ;  /* 0x000000ffff1e7224 */ /* 0x000fc400078e0022 */
[----:B------:R-:W-:Y:S01]  /*90f30*/  IMAD.MOV.U32 R31, RZ, RZ, R35 ;  /* 0x000000ffff1f7224 */ /* 0x000fe200078e0023 */
[----:B------:R-:W-:Y:S04]  /*90f40*/  LDS R234, [R252+0x8f080] ;  /* 0x08f08000fcea7984 */ /* 0x000fe80000000800 */
[----:B------:R-:W-:Y:S04]  /*90f50*/  LDS R233, [R3+0x8e080] ;  /* 0x08e0800003e97984 */ /* 0x000fe80000000800 */
[----:B------:R-:W1:Y:S01]  /*90f60*/  LDS R235, [R3+0x8f080] ;  /* 0x08f0800003eb7984 */ /* 0x000e620000000800 */
[----:B--2---:R-:W-:-:S02]  /*90f70*/  IMAD.MOV.U32 R103, RZ, RZ, R62 ;  /* 0x000000ffff677224 */ /* 0x004fc400078e003e */
[----:B----4-:R-:W-:Y:S02]  /*90f80*/  IMAD.MOV.U32 R102, RZ, RZ, R63 ;  /* 0x000000ffff667224 */ /* 0x010fe400078e003f */
[----:B---3--:R-:W-:Y:S02]  /*90f90*/  IMAD.MOV.U32 R101, RZ, RZ, R58 ;  /* 0x000000ffff657224 */ /* 0x008fe400078e003a */
[----:B------:R-:W-:Y:S02]  /*90fa0*/  IMAD.MOV.U32 R100, RZ, RZ, R59 ;  /* 0x000000ffff647224 */ /* 0x000fe400078e003b */
[----:B------:R-:W2:Y:S04]  /*90fb0*/  LDL.LU R59, [R1+0x4510] ;  /* 0x00451000013b7983 */ /* 0x000ea80000300800 */
[----:B------:R-:W3:Y:S04]  /*90fc0*/  LDL.LU R58, [R1+0x450c] ;  /* 0x00450c00013a7983 */ /* 0x000ee80000300800 */
[----:B------:R-:W4:Y:S01]  /*90fd0*/  LDL.LU R63, [R1+0x4508] ;  /* 0x00450800013f7983 */ /* 0x000f220000300800 */
[----:B------:R-:W-:-:S02]  /*90fe0*/  IMAD.MOV.U32 R106, RZ, RZ, R71 ;  /* 0x000000ffff6a7224 */ /* 0x000fc400078e0047 */
[----:B------:R-:W-:Y:S01]  /*90ff0*/  IMAD.MOV.U32 R105, RZ, RZ, R66 ;  /* 0x000000ffff697224 */ /* 0x000fe200078e0042 */
[----:B------:R-:W2:Y:S01]  /*91000*/  LDL.LU R62, [R1+0x4504] ;  /* 0x00450400013e7983 */ /* 0x000ea20000300800 */
[----:B------:R-:W-:-:S03]  /*91010*/  MOV R104, R67 ;  /* 0x0000004300687202 */ /* 0x000fc60000000f00 */
[----:B------:R-:W2:Y:S01]  /*91020*/  LDL.LU R67, [R1+0x4500] ;  /* 0x0045000001437983 */ /* 0x000ea20000300800 */
[----:B------:R-:W-:-:S03]  /*91030*/  IMAD.MOV.U32 R107, RZ, RZ, R78 ;  /* 0x000000ffff6b7224 */ /* 0x000fc600078e004e */
[----:B------:R-:W2:Y:S04]  /*91040*/  LDL.LU R66, [R1+0x44fc] ;  /* 0x0044fc0001427983 */ /* 0x000ea80000300800 */
[----:B------:R-:W2:Y:S04]  /*91050*/  LDL.LU R71, [R1+0x44f8] ;  /* 0x0044f80001477983 */ /* 0x000ea80000300800 */
[----:B------:R-:W2:Y:S01]  /*91060*/  LDL.LU R78, [R1+0x44f4] ;  /* 0x0044f400014e7983 */ /* 0x000ea20000300800 */
[----:B------:R-:W-:Y:S01]  /*91070*/  IMAD.MOV.U32 R115, RZ, RZ, R94 ;  /* 0x000000ffff737224 */ /* 0x000fe200078e005e */
[----:B------:R-:W-:Y:S01]  /*91080*/  MOV R114, R75 ;  /* 0x0000004b00727202 */ /* 0x000fe20000000f00 */
[----:B------:R-:W-:-:S02]  /*91090*/  IMAD.MOV.U32 R113, RZ, RZ, R74 ;  /* 0x000000ffff717224 */ /* 0x000fc400078e004a */
[----:B------:R-:W-:Y:S02]  /*910a0*/  IMAD.MOV.U32 R112, RZ, RZ, R79 ;  /* 0x000000ffff707224 */ /* 0x000fe400078e004f */
[----:B------:R-:W3:Y:S04]  /*910b0*/  LDL.LU R79, [R1+0x44f0] ;  /* 0x0044f000014f7983 */ /* 0x000ee80000300800 */
[----:B------:R-:W4:Y:S04]  /*910c0*/  LDL.LU R74, [R1+0x44ec] ;  /* 0x0044ec00014a7983 */ /* 0x000f280000300800 */
[----:B------:R-:W4:Y:S01]  /*910d0*/  LDL.LU R75, [R1+0x44e8] ;  /* 0x0044e800014b7983 */ /* 0x000f220000300800 */
[----:B-1----:R-:W-:-:S02]  /*910e0*/  IMAD.MOV.U32 R10, RZ, RZ, R95 ;  /* 0x000000ffff0a7224 */ /* 0x002fc400078e005f */
[----:B------:R-:W-:Y:S01]  /*910f0*/  IMAD.MOV.U32 R9, RZ, RZ, R90 ;  /* 0x000000ffff097224 */ /* 0x000fe200078e005a */
[----:B------:R-:W4:Y:S01]  /*91100*/  LDL.LU R94, [R1+0x44e4] ;  /* 0x0044e400015e7983 */ /* 0x000f220000300800 */
[----:B------:R-:W-:-:S03]  /*91110*/  IMAD.MOV.U32 R8, RZ, RZ, R91 ;  /* 0x000000ffff087224 */ /* 0x000fc600078e005b */
[----:B------:R-:W4:Y:S04]  /*91120*/  LDL.LU R91, [R1+0x44e0] ;  /* 0x0044e000015b7983 */ /* 0x000f280000300800 */
[----:B------:R-:W4:Y:S04]  /*91130*/  LDL.LU R90, [R1+0x44dc] ;  /* 0x0044dc00015a7983 */ /* 0x000f280000300800 */
[----:B------:R-:W4:Y:S01]  /*91140*/  LDL.LU R95, [R1+0x44d8] ;  /* 0x0044d800015f7983 */ /* 0x000f220000300800 */
[----:B------:R-:W-:Y:S02]  /*91150*/  IMAD.MOV.U32 R11, RZ, RZ, R86 ;  /* 0x000000ffff0b7224 */ /* 0x000fe400078e0056 */
[----:B------:R-:W-:Y:S01]  /*91160*/  IMAD.MOV.U32 R121, RZ, RZ, R82 ;  /* 0x000000ffff797224 */ /* 0x000fe200078e0052 */
[----:B------:R-:W4:Y:S01]  /*91170*/  LDL.LU R86, [R1+0x44d4] ;  /* 0x0044d40001567983 */ /* 0x000f220000300800 */
[----:B------:R-:W-:Y:S01]  /*91180*/  MOV R120, R83 ;  /* 0x0000005300787202 */ /* 0x000fe20000000f00 */
[----:B------:R-:W-:-:S02]  /*91190*/  IMAD.MOV.U32 R122, RZ, RZ, R87 ;  /* 0x000000ffff7a7224 */ /* 0x000fc400078e0057 */
[----:B------:R-:W4:Y:S04]  /*911a0*/  LDL.LU R83, [R1+0x44d0] ;  /* 0x0044d00001537983 */ /* 0x000f280000300800 */
[----:B------:R-:W4:Y:S04]  /*911b0*/  LDL.LU R82, [R1+0x44cc] ;  /* 0x0044cc0001527983 */ /* 0x000f280000300800 */
[----:B------:R-:W4:Y:S01]  /*911c0*/  LDL.LU R87, [R1+0x44c8] ;  /* 0x0044c80001577983 */ /* 0x000f220000300800 */
[----:B------:R-:W-:-:S03]  /*911d0*/  IMAD.MOV.U32 R123, RZ, RZ, R70 ;  /* 0x000000ffff7b7224 */ /* 0x000fc600078e0046 */
[----:B------:R-:W4:Y:S01]  /*911e0*/  LDL.LU R70, [R1+0x44c4] ;  /* 0x0044c40001467983 */ /* 0x000f220000300800 */
[----:B--2---:R-:W-:Y:S01]  /*911f0*/  IMAD.MOV.U32 R127, RZ, RZ, R78 ;  /* 0x000000ffff7f7224 */ /* 0x004fe200078e004e */
[----:B---3--:R-:W-:Y:S01]  /*91200*/  MOV R126, R79 ;  /* 0x0000004f007e7202 */ /* 0x008fe20000000f00 */
[----:B----4-:R-:W-:Y:S02]  /*91210*/  IMAD.MOV.U32 R125, RZ, RZ, R74 ;  /* 0x000000ffff7d7224 */ /* 0x010fe400078e004a */
[----:B------:R-:W-:Y:S02]  /*91220*/  IMAD.MOV.U32 R124, RZ, RZ, R75 ;  /* 0x000000ffff7c7224 */ /* 0x000fe400078e004b */
[----:B------:R-:W2:Y:S04]  /*91230*/  LDL.LU R75, [R1+0x44c0] ;  /* 0x0044c000014b7983 */ /* 0x000ea80000300800 */
[----:B------:R-:W3:Y:S04]  /*91240*/  LDL.LU R74, [R1+0x44bc] ;  /* 0x0044bc00014a7983 */ /* 0x000ee80000300800 */
[----:B------:R-:W4:Y:S01]  /*91250*/  LDL.LU R79, [R1+0x44b8] ;  /* 0x0044b800014f7983 */ /* 0x000f220000300800 */
[----:B------:R-:W-:-:S02]  /*91260*/  IMAD.MOV.U32 R130, RZ, RZ, R91 ;  /* 0x000000ffff827224 */ /* 0x000fc400078e005b */
[----:B------:R-:W-:Y:S01]  /*91270*/  IMAD.MOV.U32 R129, RZ, RZ, R90 ;  /* 0x000000ffff817224 */ /* 0x000fe200078e005a */
[----:B------:R-:W2:Y:S01]  /*91280*/  LDL.LU R78, [R1+0x44b4] ;  /* 0x0044b400014e7983 */ /* 0x000ea20000300800 */
[----:B------:R-:W-:-:S03]  /*91290*/  IMAD.MOV.U32 R128, RZ, RZ, R95 ;  /* 0x000000ffff807224 */ /* 0x000fc600078e005f */
[----:B------:R-:W2:Y:S04]  /*912a0*/  LDL.LU R95, [R1+0x44b0] ;  /* 0x0044b000015f7983 */ /* 0x000ea80000300800 */
[----:B------:R-:W3:Y:S04]  /*912b0*/  LDL.LU R90, [R1+0x44ac] ;  /* 0x0044ac00015a7983 */ /* 0x000ee80000300800 */
        /* <DEDUP_REMOVED lines=14> */
[----:B------:R-:W2:Y:S04]  /*913a0*/  LDL.LU R91, [R1+0x4490] ;  /* 0x00449000015b7983 */ /* 0x000ea80000300800 */
[----:B------:R-:W3:Y:S04]  /*913b0*/  LDL.LU R90, [R1+0x448c] ;  /* 0x00448c00015a7983 */ /* 0x000ee80000300800 */
[----:B------:R-:W4:Y:S01]  /*913c0*/  LDL.LU R95, [R1+0x4488] ;  /* 0x00448800015f7983 */ /* 0x000f220000300800 */
[----:B------:R-:W-:-:S02]  /*913d0*/  IMAD.MOV.U32 R219, RZ, RZ, R78 ;  /* 0x000000ffffdb7224 */ /* 0x000fc400078e004e */
[----:B------:R-:W-:Y:S01]  /*913e0*/  IMAD.MOV.U32 R221, RZ, RZ, R82 ;  /* 0x000000ffffdd7224 */ /* 0x000fe200078e0052 */
[----:B------:R-:W4:Y:S01]  /*913f0*/  LDL.LU R78, [R1+0x4484] ;  /* 0x00448400014e7983 */ /* 0x000f220000300800 */
[----:B------:R-:W-:-:S03]  /*91400*/  IMAD.MOV.U32 R220, RZ, RZ, R83 ;  /* 0x000000ffffdc7224 */ /* 0x000fc600078e0053 */
[----:B------:R-:W4:Y:S01]  /*91410*/  LDL.LU R83, [R1+0x4480] ;  /* 0x0044800001537983 */ /* 0x000f220000300800 */
[----:B------:R-:W-:-:S03]  /*91420*/  IMAD.MOV.U32 R222, RZ, RZ, R87 ;  /* 0x000000ffffde7224 */ /* 0x000fc600078e0057 */
[----:B------:R-:W4:Y:S04]  /*91430*/  LDL.LU R82, [R1+0x447c] ;  /* 0x00447c0001527983 */ /* 0x000f280000300800 */
[----:B------:R-:W4:Y:S01]  /*91440*/  LDL.LU R87, [R1+0x4478] ;  /* 0x0044780001577983 */ /* 0x000f220000300800 */
[----:B------:R-:W-:-:S03]  /*91450*/  IMAD.MOV.U32 R223, RZ, RZ, R94 ;  /* 0x000000ffffdf7224 */ /* 0x000fc600078e005e */
[----:B------:R-:W4:Y:S01]  /*91460*/  LDL.LU R94, [R1+0x4474] ;  /* 0x00447400015e7983 */ /* 0x000f220000300800 */
[----:B------:R-:W-:Y:S02]  /*91470*/  IMAD.MOV.U32 R7, RZ, RZ, R86 ;  /* 0x000000ffff077224 */ /* 0x000fe400078e0056 */
[----:B------:R-:W-:Y:S02]  /*91480*/  IMAD.MOV.U32 R136, RZ, RZ, R79 ;  /* 0x000000ffff887224 */ /* 0x000fe400078e004f */
[----:B------:R-:W-:Y:S02]  /*91490*/  IMAD.MOV.U32 R137, RZ, RZ, R74 ;  /* 0x000000ffff897224 */ /* 0x000fe400078e004a */
[----:B------:R-:W-:Y:S01]  /*914a0*/  IMAD.MOV.U32 R138, RZ, RZ, R75 ;  /* 0x000000ffff8a7224 */ /* 0x000fe200078e004b */
[----:B------:R-:W-:Y:S01]  /*914b0*/  MOV R156, R71 ;  /* 0x00000047009c7202 */ /* 0x000fe20000000f00 */
[----:B------:R-:W-:Y:S02]  /*914c0*/  IMAD.MOV.U32 R139, RZ, RZ, R70 ;  /* 0x000000ffff8b7224 */ /* 0x000fe400078e0046 */
[----:B------:R-:W-:Y:S01]  /*914d0*/  IMAD.MOV.U32 R157, RZ, RZ, R66 ;  /* 0x000000ffff9d7224 */ /* 0x000fe200078e0042 */
[----:B------:R-:W-:Y:S01]  /*914e0*/  HMMA.1688.F32.TF32 R212, R212, R92, R160 ;  /* 0x0000005cd4d4723c */ /* 0x000fe200000810a0 */
[----:B------:R-:W-:-:S02]  /*914f0*/  IMAD.MOV.U32 R158, RZ, RZ, R67 ;  /* 0x000000ffff9e7224 */ /* 0x000fc400078e0043 */
[----:B------:R-:W-:-:S04]  /*91500*/  IMAD.MOV.U32 R159, RZ, RZ, R62 ;  /* 0x000000ffff9f7224 */ /* 0x000fc800078e003e */
[----:B------:R-:W-:Y:S01]  /*91510*/  IMAD.MOV.U32 R160, RZ, RZ, R63 ;  /* 0x000000ffffa07224 */ /* 0x000fe200078e003f */
[----:B------:R-:W-:Y:S01]  /*91520*/  MOV R162, R59 ;  /* 0x0000003b00a27202 */ /* 0x000fe20000000f00 */
[----:B------:R-:W-:Y:S02]  /*91530*/  IMAD.MOV.U32 R161, RZ, RZ, R58 ;  /* 0x000000ffffa17224 */ /* 0x000fe400078e003a */
[----:B------:R-:W-:Y:S02]  /*91540*/  IMAD.MOV.U32 R163, RZ, RZ, R54 ;  /* 0x000000ffffa37224 */ /* 0x000fe400078e0036 */
[----:B------:R-:W-:Y:S02]  /*91550*/  IMAD.MOV.U32 R108, RZ, RZ, R55 ;  /* 0x000000ffff6c7224 */ /* 0x000fe400078e0037 */
[----:B------:R-:W-:Y:S02]  /*91560*/  IMAD.MOV.U32 R109, RZ, RZ, R50 ;  /* 0x000000ffff6d7224 */ /* 0x000fe400078e0032 */
[----:B------:R-:W-:-:S02]  /*91570*/  IMAD.MOV.U32 R110, RZ, RZ, R51 ;  /* 0x000000ffff6e7224 */ /* 0x000fc400078e0033 */
[----:B------:R-:W-:Y:S02]  /*91580*/  IMAD.MOV.U32 R111, RZ, RZ, R42 ;  /* 0x000000ffff6f7224 */ /* 0x000fe400078e002a */
[----:B------:R-:W-:Y:S01]  /*91590*/  IMAD.MOV.U32 R12, RZ, RZ, R39 ;  /* 0x000000ffff0c7224 */ /* 0x000fe200078e0027 */
[----:B------:R-:W-:Y:S01]  /*915a0*/  MOV R14, R47 ;  /* 0x0000002f000e7202 */ /* 0x000fe20000000f00 */
[----:B------:R-:W-:Y:S02]  /*915b0*/  IMAD.MOV.U32 R13, RZ, RZ, R46 ;  /* 0x000000ffff0d7224 */ /* 0x000fe400078e002e */
[----:B--2---:R-:W-:Y:S02]  /*915c0*/  IMAD.MOV.U32 R6, RZ, RZ, R91 ;  /* 0x000000ffff067224 */ /* 0x004fe400078e005b */
[----:B---3--:R-:W-:Y:S01]  /*915d0*/  IMAD.MOV.U32 R5, RZ, RZ, R90 ;  /* 0x000000ffff057224 */ /* 0x008fe200078e005a */
[----:B----4-:R-:W-:Y:S02]  /*915e0*/  MOV R4, R95 ;  /* 0x0000005f00047202 */ /* 0x010fe40000000f00 */
[----:B------:R-:W2:Y:S04]  /*915f0*/  LDL.LU R95, [R1+0x4470] ;  /* 0x00447000015f7983 */ /* 0x000ea80000300800 */
[----:B------:R-:W3:Y:S04]  /*91600*/  LDL.LU R90, [R1+0x446c] ;  /* 0x00446c00015a7983 */ /* 0x000ee80000300800 */
[----:B------:R-:W3:Y:S04]  /*91610*/  LDL.LU R91, [R1+0x4468] ;  /* 0x00446800015b7983 */ /* 0x000ee80000300800 */
[----:B------:R-:W4:Y:S04]  /*91620*/  LDL.LU R86, [R1+0x4464] ;  /* 0x0044640001567983 */ /* 0x000f280000300800 */
        /* <DEDUP_REMOVED lines=38> */
[----:B------:R-:W4:Y:S01]  /*91890*/  LDL.LU R47, [R1+0x43f8] ;  /* 0x0043f800012f7983 */ /* 0x000f220000300800 */
[----:B------:R-:W-:Y:S01]  /*918a0*/  IMAD.MOV.U32 R15, RZ, RZ, R0 ;  /* 0x000000ffff0f7224 */ /* 0x000fe200078e0000 */
[C---:B---3--:R-:W-:Y:S08]  /*918b0*/  HMMA.1688.F32.TF32 R112, R236.reuse, R90, R112 ;  /* 0x0000005aec70723c */ /* 0x048ff00000081070 */
[C---:B--2---:R-:W-:Y:S08]  /*918c0*/  HMMA.1688.F32.TF32 R140, R236.reuse, R42, R140 ;  /* 0x0000002aec8c723c */ /* 0x044ff0000008108c */
[C---:B----4-:R-:W-:Y:S08]  /*918d0*/  HMMA.1688.F32.TF32 R152, R236.reuse, R34, R148 ;  /* 0x00000022ec98723c */ /* 0x050ff00000081094 */
[C---:B------:R-:W-:Y:S08]  /*918e0*/  HMMA.1688.F32.TF32 R148, R236.reuse, R38, R144 ;  /* 0x00000026ec94723c */ /* 0x040ff00000081090 */
[C---:B------:R-:W-:Y:S08]  /*918f0*/  HMMA.1688.F32.TF32 R144, R236.reuse, R46, R4 ;  /* 0x0000002eec90723c */ /* 0x040ff00000081004 */
[C---:B------:R-:W-:Y:S01]  /*91900*/  HMMA.1688.F32.TF32 R4, R236.reuse, R50, R220 ;  /* 0x00000032ec04723c */ /* 0x040fe200000810dc */
[----:B------:R-:W-:Y:S04]  /*91910*/  STL.64 [R1+0x2c0], R152 ;  /* 0x0002c09801007387 */ /* 0x000fe80000100a00 */
[----:B------:R-:W-:Y:S04]  /*91920*/  STL.64 [R1+0x2c8], R154 ;  /* 0x0002c89a01007387 */ /* 0x000fe80000100a00 */
[----:B------:R-:W-:Y:S04]  /*91930*/  STL.64 [R1+0x2b0], R148 ;  /* 0x0002b09401007387 */ /* 0x000fe80000100a00 */
[----:B------:R-:W-:Y:S04]  /*91940*/  STL.64 [R1+0x2b8], R150 ;  /* 0x0002b89601007387 */ /* 0x000fe80000100a00 */
[----:B------:R-:W-:Y:S01]  /*91950*/  STL.64 [R1+0x2a0], R140 ;  /* 0x0002a08c01007387 */ /* 0x000fe20000100a00 */
[C---:B------:R-:W-:Y:S03]  /*91960*/  HMMA.1688.F32.TF32 R136, R236.reuse, R58, R136 ;  /* 0x0000003aec88723c */ /* 0x040fe60000081088 */
[----:B------:R1:W-:Y:S04]  /*91970*/  STL.64 [R1+0x2a8], R142 ;  /* 0x0002a88e01007387 */ /* 0x0003e80000100a00 */
[----:B------:R-:W-:Y:S04]  /*91980*/  STL.64 [R1+0x290], R144 ;  /* 0x0002909001007387 */ /* 0x000fe80000100a00 */
[----:B------:R-:W-:Y:S01]  /*91990*/  STL.64 [R1+0x298], R146 ;  /* 0x0002989201007387 */ /* 0x000fe20000100a00 */
[C---:B-1----:R-:W-:Y:S03]  /*919a0*/  HMMA.1688.F32.TF32 R140, R236.reuse, R54, R216 ;  /* 0x00000036ec8c723c */ /* 0x042fe600000810d8 */
[----:B------:R-:W-:Y:S04]  /*919b0*/  STL.64 [R1+0x280], R4 ;  /* 0x0002800401007387 */ /* 0x000fe80000100a00 */
[----:B------:R1:W-:Y:S02]  /*919c0*/  STL.64 [R1+0x288], R6 ;  /* 0x0002880601007387 */ /* 0x0003e40000100a00 */
[C---:B-1----:R-:W-:Y:S11]  /*919d0*/  HMMA.1688.F32.TF32 R4, R236.reuse, R62, R132 ;  /* 0x0000003eec04723c */ /* 0x042ff60000081084 */
[----:B------:R-:W-:Y:S03]  /*919e0*/  @!UPT UIADD3 URZ, URZ, URZ, URZ ;  /* 0x0000003f3f3ff290 */ /* 0x000fe6000fffe03f */
[----:B------:R-:W-:Y:S04]  /*919f0*/  STL.64 [R1+0x270], R140 ;  /* 0x0002708c01007387 */ /* 0x000fe80000100a00 */
[----:B------:R-:W-:Y:S01]  /*91a00*/  STL.64 [R1+0x278], R142 ;  /* 0x0002788e01007387 */ /* 0x000fe20000100a00 */
[C---:B------:R-:W-:Y:S03]  /*91a10*/  HMMA.1688.F32.TF32 R128, R236.reuse, R66, R128 ;  /* 0x00000042ec80723c */ /* 0x040fe60000081080 */
[----:B------:R-:W-:Y:S04]  /*91a20*/  STL.64 [R1+0x260], R136 ;  /* 0x0002608801007387 */ /* 0x000fe80000100a00 */
[----:B------:R-:W-:Y:S01]  /*91a30*/  STL.64 [R1+0x268], R138 ;  /* 0x0002688a01007387 */ /* 0x000fe20000100a00 */
[C---:B------:R-:W-:Y:S03]  /*91a40*/  HMMA.1688.F32.TF32 R124, R236.reuse, R70, R124 ;  /* 0x00000046ec7c723c */ /* 0x040fe6000008107c */
[----:B------:R-:W-:Y:S04]  /*91a50*/  STL.64 [R1+0x250], R4 ;  /* 0x0002500401007387 */ /* 0x000fe80000100a00 */
[----:B------:R1:W-:Y:S02]  /*91a60*/  STL.64 [R1+0x258], R6 ;  /* 0x0002580601007387 */ /* 0x0003e40000100a00 */
[C---:B-1----:R-:W-:Y:S06]  /*91a70*/  HMMA.1688.F32.TF32 R4, R236.reuse, R74, R156 ;  /* 0x0000004aec04723c */ /* 0x042fec000008109c */
[----:B------:R-:W-:Y:S04]  /*91a80*/  STL.64 [R1+0x240], R128 ;  /* 0x0002408001007387 */ /* 0x000fe80000100a00 */
[----:B------:R-:W-:Y:S01]  /*91a90*/  STL.64 [R1+0x248], R130 ;  /* 0x0002488201007387 */ /* 0x000fe20000100a00 */
[----:B------:R-:W-:Y:S11]  /*91aa0*/  HMMA.1688.F32.TF32 R120, R236, R82, R120 ;  /* 0x00000052ec78723c */ /* 0x000ff60000081078 */
[----:B------:R-:W-:Y:S01]  /*91ab0*/  @!UPT UIADD3 URZ, URZ, URZ, URZ ;  /* 0x0000003f3f3ff290 */ /* 0x000fe2000fffe03f */
[----:B------:R-:W-:Y:S04]  /*91ac0*/  STL.64 [R1+0x220], R4 ;  /* 0x0002200401007387 */ /* 0x000fe80000100a00 */
[----:B------:R-:W-:Y:S04]  /*91ad0*/  STL.64 [R1+0x230], R124 ;  /* 0x0002307c01007387 */ /* 0x000fe80000100a00 */
[----:B------:R1:W-:Y:S01]  /*91ae0*/  STL.64 [R1+0x238], R126 ;  /* 0x0002387e01007387 */ /* 0x0003e20000100a00 */
[----:B------:R-:W-:-:S03]  /*91af0*/  IMAD.MOV.U32 R0, RZ, RZ, R7 ;  /* 0x000000ffff007224 */ /* 0x000fc600078e0007 */
[----:B------:R2:W-:Y:S01]  /*91b00*/  STL [R1+0x228], R6 ;  /* 0x0002280601007387 */ /* 0x0005e20000100800 */
[C---:B-1----:R-:W-:Y:S08]  /*91b10*/  HMMA.1688.F32.TF32 R124, R236.reuse, R78, R160 ;  /* 0x0000004eec7c723c */ /* 0x042ff000000810a0 */
[C---:B--2---:R-:W-:Y:S01]  /*91b20*/  HMMA.1688.F32.TF32 R4, R236.reuse, R86, R8 ;  /* 0x00000056ec04723c */ /* 0x044fe20000081008 */
[----:B------:R1:W-:Y:S04]  /*91b30*/  STL [R1+0x41e8], R0 ;  /* 0x0041e80001007387 */ /* 0x0003e80000100800 */
[----:B-1----:R-:W2:Y:S10]  /*91b40*/  LDL R0, [R1+0xb30] ;  /* 0x000b300001007983 */ /* 0x002eb40000100800 */
[----:B------:R-:W-:Y:S01]  /*91b50*/  STL.64 [R1+0x210], R124 ;  /* 0x0002107c01007387 */ /* 0x000fe20000100a00 */
[----:B------:R-:W-:Y:S03]  /*91b60*/  HMMA.1688.F32.TF32 R8, R236, R94, R108 ;  /* 0x0000005eec08723c */ /* 0x000fe6000008106c */
        /* <DEDUP_REMOVED lines=12> */
[----:B------:R1:W-:Y:S08]  /*91c30*/  STL.64 [R1+0x1d8], R10 ;  /* 0x0001d80a01007387 */ /* 0x0003f00000100a00 */
        /* <DEDUP_REMOVED lines=22> */
[----:B------:R1:W-:Y:S04]  /*91da0*/  STL.64 [R1+0x150], R12 ;  /* 0x0001500c01007387 */ /* 0x0003e80000100a00 */
[----:B------:R3:W-:Y:S04]  /*91db0*/  STL.64 [R1+0x158], R14 ;  /* 0x0001580e01007387 */ /* 0x0007e80000100a00 */
[----:B------:R-:W4:Y:S06]  /*91dc0*/  LDL.LU R244, [R1+0xbe0] ;  /* 0x000be00001f47983 */ /* 0x000f2c0000300800 */
[----:B------:R1:W-:Y:S04]  /*91dd0*/  STL.64 [R1+0x140], R8 ;  /* 0x0001400801007387 */ /* 0x0003e80000100a00 */
[----:B------:R1:W-:Y:S04]  /*91de0*/  STL.64 [R1+0x148], R10 ;  /* 0x0001480a01007387 */ /* 0x0003e80000100a00 */
[----:B------:R-:W-:Y:S04]  /*91df0*/  STL.64 [R1+0x1520], R4 ;  /* 0x0015200401007387 */ /* 0x000fe80000100a00 */
[----:B------:R1:W-:Y:S04]  /*91e00*/  STL.64 [R1+0x1528], R6 ;  /* 0x0015280601007387 */ /* 0x0003e80000100a00 */
[----:B------:R-:W4:Y:S04]  /*91e10*/  LDL.LU R245, [R1+0xbe4] ;  /* 0x000be40001f57983 */ /* 0x000f280000300800 */
[----:B------:R-:W4:Y:S04]  /*91e20*/  LDL.LU R246, [R1+0xbe8] ;  /* 0x000be80001f67983 */ /* 0x000f280000300800 */
[----:B------:R-:W4:Y:S04]  /*91e30*/  LDL.LU R247, [R1+0xbec] ;  /* 0x000bec0001f77983 */ /* 0x000f280000300800 */
        /* <DEDUP_REMOVED lines=81> */
[----:B------:R-:W-:Y:S04]  /*92350*/  STL.64 [R1+0x1508], R130 ;  /* 0x0015088201007387 */ /* 0x000fe80000100a00 */
[----:B------:R-:W-:Y:S04]  /*92360*/  STL.64 [R1+0x14f0], R124 ;  /* 0x0014f07c01007387 */ /* 0x000fe80000100a00 */
[----:B------:R2:W-:Y:S10]  /*92370*/  STL.64 [R1+0x14f8], R126 ;  /* 0x0014f87e01007387 */ /* 0x0005f40000100a00 */
[----:B------:R-:W-:Y:S01]  /*92380*/  IMAD.MOV.U32 R41, RZ, RZ, R4 ;  /* 0x000000ffff297224 */ /* 0x000fe200078e0004 */
[----:B--2---:R-:W-:Y:S01]  /*92390*/  HMMA.1688.F32.TF32 R124, R240, R90, R160 ;  /* 0x0000005af07c723c */ /* 0x004fe200000810a0 */
[----:B------:R-:W-:Y:S01]  /*923a0*/  IMAD.MOV.U32 R40, RZ, RZ, R5 ;  /* 0x000000ffff287224 */ /* 0x000fe200078e0005 */
[----:B------:R-:W-:Y:S01]  /*923b0*/  MOV R36, R7 ;  /* 0x0000000700247202 */ /* 0x000fe20000000f00 */
[----:B------:R-:W-:-:S05]  /*923c0*/  IMAD.MOV.U32 R37, RZ, RZ, R6 ;  /* 0x000000ffff257224 */ /* 0x000fca00078e0006 */
[----:B------:R-:W-:Y:S01]  /*923d0*/  HMMA.1688.F32.TF32 R4, R240, R94, R120 ;  /* 0x0000005ef004723c */ /* 0x000fe20000081078 */
[----:B------:R-:W-:Y:S04]  /*923e0*/  LDS R240, [R252+0x8e100] ;  /* 0x08e10000fcf07984 */ /* 0x000fe80000000800 */
[----:B------:R-:W-:Y:S03]  /*923f0*/  LDS R242, [R252+0x8f100] ;  /* 0x08f10000fcf27984 */ /* 0x000fe60000000800 */
[C---:B------:R-:W-:Y:S01]  /*92400*/  HMMA.1688.F32.TF32 R120, R232.reuse, R34, R8 ;  /* 0x00000022e878723c */ /* 0x040fe20000081008 */
[----:B------:R-:W-:Y:S04]  /*92410*/  LDS R241, [R3+0x8e100] ;  /* 0x08e1000003f17984 */ /* 0x000fe80000000800 */
[----:B------:R-:W2:Y:S04]  /*92420*/  LDS R243, [R3+0x8f100] ;  /* 0x08f1000003f37984 */ /* 0x000ea80000000800 */
[----:B------:R-:W-:Y:S01]  /*92430*/  STL.64 [R1+0x14d0], R124 ;  /* 0x0014d07c01007387 */ /* 0x000fe20000100a00 */
[C---:B------:R-:W-:Y:S03]  /*92440*/  HMMA.1688.F32.TF32 R8, R232.reuse, R38, R112 ;  /* 0x00000026e808723c */ /* 0x040fe60000081070 */
[----:B------:R-:W-:Y:S04]  /*92450*/  STL.64 [R1+0x14d8], R126 ;  /* 0x0014d87e01007387 */ /* 0x000fe80000100a00 */
[----:B------:R-:W-:Y:S04]  /*92460*/  STL.64 [R1+0x320], R4 ;  /* 0x0003200401007387 */ /* 0x000fe80000100a00 */
[----:B------:R3:W-:Y:S02]  /*92470*/  STL.64 [R1+0x328], R6 ;  /* 0x0003280601007387 */ /* 0x0007e40000100a00 */
[C---:B---3--:R-:W-:Y:S02]  /*92480*/  HMMA.1688.F32.TF32 R4, R232.reuse, R42, R108 ;  /* 0x0000002ae804723c */ /* 0x048fe4000008106c */
[----:B------:R-:W-:Y:S04]  /*92490*/  STL.64 [R1+0x14c0], R120 ;  /* 0x0014c07801007387 */ /* 0x000fe80000100a00 */
[----:B------:R-:W-:Y:S04]  /*924a0*/  STL.64 [R1+0x14c8], R122 ;  /* 0x0014c87a01007387 */ /* 0x000fe80000100a00 */
[----:B------:R-:W-:Y:S04]  /*924b0*/  STL.64 [R1+0x14b0], R8 ;  /* 0x0014b00801007387 */ /* 0x000fe80000100a00 */
[----:B------:R-:W-:Y:S09]  /*924c0*/  STL.64 [R1+0x14b8], R10 ;  /* 0x0014b80a01007387 */ /* 0x000ff20000100a00 */
[----:B------:R-:W-:Y:S04]  /*924d0*/  STL.64 [R1+0x14a0], R4 ;  /* 0x0014a00401007387 */ /* 0x000fe80000100a00 */
[----:B------:R3:W-:Y:S02]  /*924e0*/  STL.64 [R1+0x14a8], R6 ;  /* 0x0014a80601007387 */ /* 0x0007e40000100a00 */
[C---:B---3--:R-:W-:Y:S08]  /*924f0*/  HMMA.1688.F32.TF32 R4, R232.reuse, R46, R104 ;  /* 0x0000002ee804723c */ /* 0x048ff00000081068 */
[C---:B------:R-:W-:Y:S11]  /*92500*/  HMMA.1688.F32.TF32 R8, R232.reuse, R50, R100 ;  /* 0x00000032e808723c */ /* 0x040ff60000081064 */
[----:B------:R-:W-:Y:S04]  /*92510*/  @!UPT UIADD3 URZ, URZ, URZ, URZ ;  /* 0x0000003f3f3ff290 */ /* 0x000fe8000fffe03f */
[----:B------:R-:W-:Y:S04]  /*92520*/  STL.64 [R1+0x1490], R4 ;  /* 0x0014900401007387 */ /* 0x000fe80000100a00 */
[----:B------:R3:W-:Y:S02]  /*92530*/  STL.64 [R1+0x1498], R6 ;  /* 0x0014980601007387 */ /* 0x0007e40000100a00 */
[C---:B---3--:R-:W-:Y:S02]  /*92540*/  HMMA.1688.F32.TF32 R4, R232.reuse, R54, R96 ;  /* 0x00000036e804723c */ /* 0x048fe40000081060 */
[----:B------:R-:W-:Y:S04]  /*92550*/  STL.64 [R1+0x1480], R8 ;  /* 0x0014800801007387 */ /* 0x000fe80000100a00 */
[----:B------:R3:W-:Y:S02]  /*92560*/  STL.64 [R1+0x1488], R10 ;  /* 0x0014880a01007387 */ /* 0x0007e40000100a00 */
[C---:B------:R-:W-:Y:S08]  /*92570*/  HMMA.1688.F32.TF32 R28, R232.reuse, R58, R28 ;  /* 0x0000003ae81c723c */ /* 0x040ff0000008101c */
[C---:B---3--:R-:W-:Y:S07]  /*92580*/  HMMA.1688.F32.TF32 R8, R232.reuse, R62, R24 ;  /* 0x0000003ee808723c */ /* 0x048fee0000081018 */
        /* <DEDUP_REMOVED lines=10> */
[C---:B------:R-:W-:Y:S08]  /*92630*/  HMMA.1688.F32.TF32 R12, R232.reuse, R74, R12 ;  /* 0x0000004ae80c723c */ /* 0x040ff0000008100c */
[C---:B------:R-:W-:Y:S07]  /*92640*/  HMMA.1688.F32.TF32 R8, R232.reuse, R78, R244 ;  /* 0x0000004ee808723c */ /* 0x040fee00000810f4 */
[----:B------:R-:W-:Y:S04]  /*92650*/  STL.64 [R1+0x1430], R4 ;  /* 0x0014300401007387 */ /* 0x000fe80000100a00 */
[----:B------:R3:W-:Y:S02]  /*92660*/  STL.64 [R1+0x1438], R6 ;  /* 0x0014380601007387 */ /* 0x0007e40000100a00 */
[C---:B---3--:R-:W-:Y:S02]  /*92670*/  HMMA.1688.F32.TF32 R4, R232.reuse, R82, R248 ;  /* 0x00000052e804723c */ /* 0x048fe400000810f8 */
[----:B------:R3:W-:Y:S04]  /*92680*/  STL.64 [R1+0x700], R12 ;  /* 0x0007000c01007387 */ /* 0x0007e80000100a00 */
[----:B------:R4:W-:Y:S04]  /*92690*/  STL.64 [R1+0x708], R14 ;  /* 0x0007080e01007387 */ /* 0x0009e80000100a00 */
[----:B------:R-:W2:Y:S04]  /*926a0*/  LDL.LU R244, [R1+0xeb0] ;  /* 0x000eb00001f47983 */ /* 0x000ea80000300800 */
[----:B------:R-:W-:Y:S04]  /*926b0*/  STL.64 [R1+0x6f0], R8 ;  /* 0x0006f00801007387 */ /* 0x000fe80000100a00 */
[----:B------:R-:W-:Y:S05]  /*926c0*/  STL.64 [R1+0x6f8], R10 ;  /* 0x0006f80a01007387 */ /* 0x000fea0000100a00 */
        /* <DEDUP_REMOVED lines=103> */
[----:B----4-:R-:W-:Y:S01]  /*92d40*/  HMMA.1688.F32.TF32 R4, R232, R94, R4 ;  /* 0x0000005ee804723c */ /* 0x010fe20000081004 */
[----:B------:R-:W-:Y:S04]  /*92d50*/  LDS R232, [R0+0x8e100] ;  /* 0x08e1000000e87984 */ /* 0x000fe80000000800 */
[----:B------:R-:W-:Y:S10]  /*92d60*/  LDS R234, [R0+0x8f100] ;  /* 0x08f1000000ea7984 */ /* 0x000ff40000000800 */
        /* <DEDUP_REMOVED lines=10> */
[C---:B------:R-:W-:Y:S07]  /*92e10*/  HMMA.1688.F32.TF32 R136, R236.reuse, R42, R136 ;  /* 0x0000002aec88723c */ /* 0x040fee0000081088 */
[----:B------:R-:W-:Y:S01]  /*92e20*/  STL.64 [R1+0x520], R140 ;  /* 0x0005208c01007387 */ /* 0x000fe20000100a00 */
[C---:B------:R-:W-:Y:S03]  /*92e30*/  HMMA.1688.F32.TF32 R132, R236.reuse, R46, R132 ;  /* 0x0000002eec84723c */ /* 0x040fe60000081084 */
[----:B------:R-:W-:Y:S04]  /*92e40*/  STL.64 [R1+0x528], R142 ;  /* 0x0005288e01007387 */ /* 0x000fe80000100a00 */
[----:B------:R-:W-:Y:S04]  /*92e50*/  STL.64 [R1+0x530], R4 ;  /* 0x0005300401007387 */ /* 0x000fe80000100a00 */
[----:B------:R2:W-:Y:S02]  /*92e60*/  STL.64 [R1+0x538], R6 ;  /* 0x0005380601007387 */ /* 0x0005e40000100a00 */
[C---:B--2---:R-:W-:Y:S02]  /*92e70*/  HMMA.1688.F32.TF32 R4, R236.reuse, R50, R128 ;  /* 0x00000032ec04723c */ /* 0x044fe40000081080 */
[----:B------:R-:W-:Y:S04]  /*92e80*/  STL.64 [R1+0x540], R136 ;  /* 0x0005408801007387 */ /* 0x000fe80000100a00 */
[----:B------:R-:W-:Y:S02]  /*92e90*/  STL.64 [R1+0x548], R138 ;  /* 0x0005488a01007387 */ /* 0x000fe40000100a00 */
[----:B------:R-:W-:Y:S02]  /*92ea0*/  HMMA.1688.F32.TF32 R128, R236, R54, R124 ;  /* 0x00000036ec80723c */ /* 0x000fe4000008107c */
[----:B------:R-:W-:Y:S04]  /*92eb0*/  STL.64 [R1+0x550], R132 ;  /* 0x0005508401007387 */ /* 0x000fe80000100a00 */
[----:B------:R-:W-:Y:S09]  /*92ec0*/  STL.64 [R1+0x558], R134 ;  /* 0x0005588601007387 */ /* 0x000ff20000100a00 */
[----:B------:R2:W-:Y:S01]  /*92ed0*/  STL.64 [R1+0x560], R4 ;  /* 0x0005600401007387 */ /* 0x0005e20000100a00 */
[----:B------:R-:W-:-:S02]  /*92ee0*/  IMAD.MOV.U32 R33, RZ, RZ, R6 ;  /* 0x000000ffff217224 */ /* 0x000fc400078e0006 */
[----:B------:R-:W-:Y:S02]  /*92ef0*/  IMAD.MOV.U32 R32, RZ, RZ, R7 ;  /* 0x000000ffff207224 */ /* 0x000fe400078e0007 */
[C---:B--2---:R-:W-:Y:S03]  /*92f00*/  HMMA.1688.F32.TF32 R4, R236.reuse, R58, R156 ;  /* 0x0000003aec04723c */ /* 0x044fe6000008109c */
[----:B------:R-:W-:Y:S04]  /*92f10*/  STL.64 [R1+0x570], R128 ;  /* 0x0005708001007387 */ /* 0x000fe80000100a00 */
[----:B------:R-:W-:Y:S01]  /*92f20*/  STL.64 [R1+0x578], R130 ;  /* 0x0005788201007387 */ /* 0x000fe20000100a00 */
        /* <DEDUP_REMOVED lines=24> */
[----:B------:R-:W-:Y:S03]  /*930b0*/  STL.64 [R1+0x5f8], R102 ;  /* 0x0005f86601007387 */ /* 0x000fe60000100a00 */
[C---:B------:R-:W-:Y:S07]  /*930c0*/  HMMA.1688.F32.TF32 R24, R240.reuse, R34, R24 ;  /* 0x00000022f018723c */ /* 0x040fee0000081018 */
[----:B------:R-:W-:Y:S04]  /*930d0*/  STL.64 [R1+0x610], R8 ;  /* 0x0006100801007387 */ /* 0x000fe80000100a00 */
[----:B------:R2:W-:Y:S01]  /*930e0*/  STL.64 [R1+0x618], R10 ;  /* 0x0006180a01007387 */ /* 0x0005e20000100a00 */
[C---:B------:R-:W-:Y:S03]  /*930f0*/  HMMA.1688.F32.TF32 R12, R240.reuse, R46, R12 ;  /* 0x0000002ef00c723c */ /* 0x040fe6000008100c */
[----:B------:R-:W-:Y:S04]  /*93100*/  LDS R236, [R0+0x8e180] ;  /* 0x08e1800000ec7984 */ /* 0x000fe80000000800 */
[----:B------:R-:W-:Y:S01]  /*93110*/  LDS R238, [R0+0x8f180] ;  /* 0x08f1800000ee7984 */ /* 0x000fe20000000800 */
[C---:B--2---:R-:W-:Y:S03]  /*93120*/  HMMA.1688.F32.TF32 R8, R240.reuse, R38, R20 ;  /* 0x00000026f008723c */ /* 0x044fe60000081014 */
[----:B------:R-:W-:Y:S04]  /*93130*/  STL.64 [R1+0x600], R4 ;  /* 0x0006000401007387 */ /* 0x000fe80000100a00 */
[----:B------:R2:W-:Y:S04]  /*93140*/  STL.64 [R1+0x608], R6 ;  /* 0x0006080601007387 */ /* 0x0005e80000100a00 */
[----:B------:R-:W-:Y:S04]  /*93150*/  LDS R237, [R119+0x8e180] ;  /* 0x08e1800077ed7984 */ /* 0x000fe80000000800 */
[----:B------:R-:W-:Y:S01]  /*93160*/  LDS R239, [R119+0x8f180] ;  /* 0x08f1800077ef7984 */ /* 0x000fe20000000800 */
[C---:B--2---:R-:W-:Y:S03]  /*93170*/  HMMA.1688.F32.TF32 R4, R240.reuse, R42, R16 ;  /* 0x0000002af004723c */ /* 0x044fe60000081010 */
[----:B------:R-:W-:Y:S04]  /*93180*/  STL.64 [R1+0x620], R24 ;  /* 0x0006201801007387 */ /* 0x000fe80000100a00 */
[----:B------:R-:W-:Y:S04]  /*93190*/  STL.64 [R1+0x628], R26 ;  /* 0x0006281a01007387 */ /* 0x000fe80000100a00 */
[----:B------:R-:W-:Y:S04]  /*931a0*/  STL.64 [R1+0x630], R8 ;  /* 0x0006300801007387 */ /* 0x000fe80000100a00 */
[----:B------:R2:W-:Y:S08]  /*931b0*/  STL.64 [R1+0x638], R10 ;  /* 0x0006380a01007387 */ /* 0x0005f00000100a00 */
[----:B------:R-:W-:Y:S01]  /*931c0*/  STL.64 [R1+0x640], R4 ;  /* 0x0006400401007387 */ /* 0x000fe20000100a00 */
[C---:B--2---:R-:W-:Y:S03]  /*931d0*/  HMMA.1688.F32.TF32 R8, R240.reuse, R50, R244 ;  /* 0x00000032f008723c */ /* 0x044fe600000810f4 */
[----:B------:R2:W-:Y:S05]  /*931e0*/  STL.64 [R1+0x648], R6 ;  /* 0x0006480601007387 */ /* 0x0005ea0000100a00 */
[----:B--2---:R-:W-:Y:S01]  /*931f0*/  HMMA.1688.F32.TF32 R4, R240, R54, R248 ;  /* 0x00000036f004723c */ /* 0x004fe200000810f8 */
[----:B------:R2:W-:Y:S04]  /*93200*/  STL.64 [R1+0x650], R12 ;  /* 0x0006500c01007387 */ /* 0x0005e80000100a00 */
[----:B------:R3:W-:Y:S04]  /*93210*/  STL.64 [R1+0x658], R14 ;  /* 0x0006580e01007387 */ /* 0x0007e80000100a00 */
        /* <DEDUP_REMOVED lines=96> */
[-C--:B--2---:R-:W-:Y:S08]  /*93820*/  HMMA.1688.F32.TF32 R28, R232, R58.reuse, R28 ;  /* 0x0000003ae81c723c */ /* 0x084ff0000008101c */
[C---:B---3--:R-:W-:Y:S08]  /*93830*/  HMMA.1688.F32.TF32 R4, R240.reuse, R58, R4 ;  /* 0x0000003af004723c */ /* 0x048ff00000081004 */
[C---:B------:R-:W-:Y:S08]  /*93840*/  HMMA.1688.F32.TF32 R144, R240.reuse, R62, R220 ;  /* 0x0000003ef090723c */ /* 0x040ff000000810dc */
[C---:B----4-:R-:W-:Y:S07]  /*93850*/  HMMA.1688.F32.TF32 R140, R240.reuse, R66, R216 ;  /* 0x00000042f08c723c */ /* 0x050fee00000810d8 */
        /* <DEDUP_REMOVED lines=26> */
[C---:B------:R-:W-:Y:S02]  /*93a00*/  HMMA.1688.F32.TF32 R8, R232.reuse, R38, R112 ;  /* 0x00000026e808723c */ /* 0x040fe40000081070 */
[----:B------:R-:W-:Y:S04]  /*93a10*/  LDS R240, [R252+0x8e180] ;  /* 0x08e18000fcf07984 */ /* 0x000fe80000000800 */
[----:B------:R-:W-:Y:S04]  /*93a20*/  LDS R242, [R252+0x8f180] ;  /* 0x08f18000fcf27984 */ /* 0x000fe80000000800 */
[----:B------:R-:W-:Y:S04]  /*93a30*/  STL.64 [R1+0xef0], R4 ;  /* 0x000ef00401007387 */ /* 0x000fe80000100a00 */
[----:B------:R1:W-:Y:S01]  /*93a40*/  STL.64 [R1+0xef8], R6 ;  /* 0x000ef80601007387 */ /* 0x0003e20000100a00 */
[C---:B------:R-:W-:Y:S03]  /*93a50*/  HMMA.1688.F32.TF32 R12, R232.reuse, R74, R12 ;  /* 0x0000004ae80c723c */ /* 0x040fe6000008100c */
[----:B------:R-:W-:Y:S04]  /*93a60*/  LDS R241, [R3+0x8e180] ;  /* 0x08e1800003f17984 */ /* 0x000fe80000000800 */
[----:B------:R-:W2:Y:S01]  /*93a70*/  LDS R243, [R3+0x8f180] ;  /* 0x08f1800003f37984 */ /* 0x000ea20000000800 */
[C---:B-1----:R-:W-:Y:S03]  /*93a80*/  HMMA.1688.F32.TF32 R4, R232.reuse, R42, R108 ;  /* 0x0000002ae804723c */ /* 0x042fe6000008106c */
[----:B------:R-:W-:Y:S04]  /*93a90*/  STL.64 [R1+0x13c0], R120 ;  /* 0x0013c07801007387 */ /* 0x000fe80000100a00 */
[----:B------:R-:W-:Y:S04]  /*93aa0*/  STL.64 [R1+0x13c8], R122 ;  /* 0x0013c87a01007387 */ /* 0x000fe80000100a00 */
[----:B------:R-:W-:Y:S04]  /*93ab0*/  STL.64 [R1+0x13b0], R8 ;  /* 0x0013b00801007387 */ /* 0x000fe80000100a00 */
[----:B------:R-:W-:Y:S08]  /*93ac0*/  STL.64 [R1+0x13b8], R10 ;  /* 0x0013b80a01007387 */ /* 0x000ff00000100a00 */
        /* <DEDUP_REMOVED lines=21> */
[C---:B-1----:R-:W-:Y:S08]  /*93c20*/  HMMA.1688.F32.TF32 R4, R232.reuse, R70, R16 ;  /* 0x00000046e804723c */ /* 0x042ff00000081010 */
[C---:B------:R-:W-:Y:S11]  /*93c30*/  HMMA.1688.F32.TF32 R8, R232.reuse, R78, R244 ;  /* 0x0000004ee808723c */ /* 0x040ff600000810f4 */
[----:B------:R-:W-:Y:S04]  /*93c40*/  @!UPT UIADD3 URZ, URZ, URZ, URZ ;  /* 0x0000003f3f3ff290 */ /* 0x000fe8000fffe03f */
[----:B------:R-:W-:Y:S04]  /*93c50*/  STL.64 [R1+0x1330], R4 ;  /* 0x0013300401007387 */ /* 0x000fe80000100a00 */
[----:B------:R1:W-:Y:S02]  /*93c60*/  STL.64 [R1+0x1338], R6 ;  /* 0x0013380601007387 */ /* 0x0003e40000100a00 */
[----:B-1----:R-:W-:Y:S02]  /*93c70*/  HMMA.1688.F32.TF32 R4, R232, R82, R248 ;  /* 0x00000052e804723c */ /* 0x002fe400000810f8 */
[----:B------:R1:W-:Y:S04]  /*93c80*/  STL.64 [R1+0x1320], R12 ;  /* 0x0013200c01007387 */ /* 0x0003e80000100a00 */
[----:B------:R3:W-:Y:S04]  /*93c90*/  STL.64 [R1+0x1328], R14 ;  /* 0x0013280e01007387 */ /* 0x0007e80000100a00 */
[----:B------:R-:W4:Y:S04]  /*93ca0*/  LDL.LU R244, [R1+0x9b0] ;  /* 0x0009b00001f47983 */ /* 0x000f280000300800 */
[----:B------:R-:W-:Y:S04]  /*93cb0*/  STL.64 [R1+0x1310], R8 ;  /* 0x0013100801007387 */ /* 0x000fe80000100a00 */
[----:B------:R-:W-:Y:S05]  /*93cc0*/  STL.64 [R1+0x1318], R10 ;  /* 0x0013180a01007387 */ /* 0x000fea0000100a00 */
[----:B------:R1:W-:Y:S04]  /*93cd0*/  STL.64 [R1+0x1300], R4 ;  /* 0x0013000401007387 */ /* 0x0003e80000100a00 */
[----:B------:R1:W-:Y:S04]  /*93ce0*/  STL.64 [R1+0x1308], R6 ;  /* 0x0013080601007387 */ /* 0x0003e80000100a00 */
[----:B------:R-:W4:Y:S04]  /*93cf0*/  LDL.LU R245, [R1+0x9b4] ;  /* 0x0009b40001f57983 */ /* 0x000f280000300800 */
[----:B------:R-:W4:Y:S04]  /*93d00*/  LDL.LU R246, [R1+0x9b8] ;  /* 0x0009b80001f67983 */ /* 0x000f280000300800 */
[----:B------:R-:W4:Y:S04]  /*93d10*/  LDL.LU R247, [R1+0x9bc] ;  /* 0x0009bc0001f77983 */ /* 0x000f280000300800 */
[----:B-1----:R-:W2:Y:S04]  /*93d20*/  LDL.LU R12, [R1+0x9c0] ;  /* 0x0009c000010c7983 */ /* 0x002ea80000300800 */
[----:B------:R-:W2:Y:S04]  /*93d30*/  LDL.LU R13, [R1+0x9c4] ;  /* 0x0009c400010d7983 */ /* 0x000ea80000300800 */
[----:B---3--:R-:W3:Y:S04]  /*93d40*/  LDL.LU R14, [R1+0x9c8] ;  /* 0x0009c800010e7983 */ /* 0x008ee80000300800 */
        /* <DEDUP_REMOVED lines=103> */
[C---:B------:R-:W-:Y:S08]  /*943c0*/  HMMA.1688.F32.TF32 R112, R240.reuse, R82, R112 ;  /* 0x00000052f070723c */ /* 0x040ff00000081070 */
[C---:B----4-:R-:W-:Y:S08]  /*943d0*/  HMMA.1688.F32.TF32 R132, R240.reuse, R54, R132 ;  /* 0x00000036f084723c */ /* 0x050ff00000081084 */
[C---:B------:R-:W-:Y:S08]  /*943e0*/  HMMA.1688.F32.TF32 R136, R240.reuse, R50, R136 ;  /* 0x00000032f088723c */ /* 0x040ff00000081088 */
[C---:B------:R-:W-:Y:S08]  /*943f0*/  HMMA.1688.F32.TF32 R220, R240.reuse, R42, R220 ;  /* 0x0000002af0dc723c */ /* 0x040ff000000810dc */
[----:B------:R-:W-:Y:S08]  /*94400*/  HMMA.1688.F32.TF32 R4, R240, R38, R4 ;  /* 0x00000026f004723c */ /* 0x000ff00000081004 */
[C---:B------:R-:W-:Y:S08]  /*94410*/  HMMA.1688.F32.TF32 R148, R232.reuse, R90, R148 ;  /* 0x0000005ae894723c */ /* 0x040ff00000081094 */
[C---:B------:R-:W-:Y:S08]  /*94420*/  HMMA.1688.F32.TF32 R152, R232.reuse, R86, R152 ;  /* 0x00000056e898723c */ /* 0x040ff00000081098 */
[----:B------:R-:W-:Y:S08]  /*94430*/  HMMA.1688.F32.TF32 R232, R232, R94, R144 ;  /* 0x0000005ee8e8723c */ /* 0x000ff00000081090 */
[C---:B------:R-:W-:Y:S07]  /*94440*/  HMMA.1688.F32.TF32 R140, R240.reuse, R34, R140 ;  /* 0x00000022f08c723c */ /* 0x040fee000008108c */
[----:B------:R-:W-:Y:S04]  /*94450*/  STL.64 [R1+0x12f0], R152 ;  /* 0x0012f09801007387 */ /* 0x000fe80000100a00 */
[----:B------:R1:W-:Y:S01]  /*94460*/  STL.64 [R1+0x12f8], R154 ;  /* 0x0012f89a01007387 */ /* 0x0003e20000100a00 */
[C---:B------:R-:W-:Y:S03]  /*94470*/  HMMA.1688.F32.TF32 R216, R240.reuse, R46, R216 ;  /* 0x0000002ef0d8723c */ /* 0x040fe600000810d8 */
[----:B-1----:R-:W2:Y:S04]  /*94480*/  LDL.LU.64 R154, [R1+0x43f0] ;  /* 0x0043f000019a7983 */ /* 0x002ea80000300a00 */
[----:B------:R-:W2:Y:S04]  /*94490*/  LDL.LU.64 R152, [R1+0x43e8] ;  /* 0x0043e80001987983 */ /* 0x000ea80000300a00 */
[----:B------:R-:W-:Y:S04]  /*944a0*/  STL.64 [R1+0x12e0], R148 ;  /* 0x0012e09401007387 */ /* 0x000fe80000100a00 */
[----:B------:R1:W-:Y:S04]  /*944b0*/  STL.64 [R1+0x12e8], R150 ;  /* 0x0012e89601007387 */ /* 0x0003e80000100a00 */
[----:B-1----:R-:W3:Y:S04]  /*944c0*/  LDL.LU.64 R150, [R1+0x43e0] ;  /* 0x0043e00001967983 */ /* 0x002ee80000300a00 */
[----:B------:R-:W3:Y:S04]  /*944d0*/  LDL.LU.64 R148, [R1+0x43d8] ;  /* 0x0043d80001947983 */ /* 0x000ee80000300a00 */
[----:B------:R-:W4:Y:S04]  /*944e0*/  LDL.LU.64 R146, [R1+0x43d0] ;  /* 0x0043d00001927983 */ /* 0x000f280000300a00 */
[----:B------:R-:W4:Y:S04]  /*944f0*/  LDL.LU.64 R144, [R1+0x43c8] ;  /* 0x0043c80001907983 */ /* 0x000f280000300a00 */
[----:B------:R-:W-:Y:S04]  /*94500*/  STL.64 [R1+0xed0], R232 ;  /* 0x000ed0e801007387 */ /* 0x000fe80000100a00 */
[----:B------:R-:W-:Y:S04]  /*94510*/  STL.64 [R1+0xed8], R234 ;  /* 0x000ed8ea01007387 */ /* 0x000fe80000100a00 */
        /* <DEDUP_REMOVED lines=70> */
[----:B------:R-:W-:Y:S04]  /*94980*/  STL.64 [R1+0xdb8], R18 ;  /* 0x000db81201007387 */ /* 0x000fe80000100a00 */
[----:B------:R-:W2:Y:S04]  /*94990*/  LDL.LU R244, [R1+0x750] ;  /* 0x0007500001f47983 */ /* 0x000ea80000300800 */
[----:B------:R1:W-:Y:S04]  /*949a0*/  STL.64 [R1+0xda0], R12 ;  /* 0x000da00c01007387 */ /* 0x0003e80000100a00 */
[----:B------:R1:W-:Y:S05]  /*949b0*/  STL.64 [R1+0xda8], R14 ;  /* 0x000da80e01007387 */ /* 0x0003ea0000100a00 */
[----:B------:R1:W-:Y:S04]  /*949c0*/  STL.64 [R1+0xd90], R8 ;  /* 0x000d900801007387 */ /* 0x0003e80000100a00 */
[----:B------:R1:W-:Y:S04]  /*949d0*/  STL.64 [R1+0xd98], R10 ;  /* 0x000d980a01007387 */ /* 0x0003e80000100a00 */
        /* <DEDUP_REMOVED lines=84> */
[C---:B---3--:R-:W-:Y:S08]  /*94f20*/  HMMA.1688.F32.TF32 R124, R236.reuse, R82, R124 ;  /* 0x00000052ec7c723c */ /* 0x048ff0000008107c */
[C---:B----4-:R-:W-:Y:S08]  /*94f30*/  HMMA.1688.F32.TF32 R128, R236.reuse, R78, R128 ;  /* 0x0000004eec80723c */ /* 0x050ff00000081080 */
[C---:B------:R-:W-:Y:S08]  /*94f40*/  HMMA.1688.F32.TF32 R136, R236.reuse, R70, R136 ;  /* 0x00000046ec88723c */ /* 0x040ff00000081088 */
[C---:B------:R-:W-:Y:S08]  /*94f50*/  HMMA.1688.F32.TF32 R240, R236.reuse, R66, R240 ;  /* 0x00000042ecf0723c */ /* 0x040ff000000810f0 */
[C---:B------:R-:W-:Y:S11]  /*94f60*/  HMMA.1688.F32.TF32 R132, R236.reuse, R74, R132 ;  /* 0x0000004aec84723c */ /* 0x040ff60000081084 */
[----:B------:R-:W-:Y:S04]  /*94f70*/  @!UPT UIADD3 URZ, URZ, URZ, URZ ;  /* 0x0000003f3f3ff290 */ /* 0x000fe8000fffe03f */
        /* <DEDUP_REMOVED lines=14> */
[----:B-1----:R-:W-:Y:S03]  /*95060*/  HMMA.1688.F32.TF32 R124, R236, R94, R120 ;  /* 0x0000005eec7c723c */ /* 0x002fe60000081078 */
[----:B------:R-:W-:Y:S04]  /*95070*/  LDS R241, [R119+0x8e200] ;  /* 0x08e2000077f17984 */ /* 0x000fe80000000800 */
[----:B------:R-:W1:Y:S01]  /*95080*/  LDS R243, [R119+0x8f200] ;  /* 0x08f2000077f37984 */ /* 0x000e620000000800 */
[C---:B------:R-:W-:Y:S03]  /*95090*/  HMMA.1688.F32.TF32 R120, R232.reuse, R34, R8 ;  /* 0x00000022e878723c */ /* 0x040fe60000081008 */
[----:B------:R-:W-:Y:S04]  /*950a0*/  STL.64 [R1+0x1290], R132 ;  /* 0x0012908401007387 */ /* 0x000fe80000100a00 */
[----:B------:R-:W-:Y:S01]  /*950b0*/  LDS R236, [R252+0x8e280] ;  /* 0x08e28000fcec7984 */ /* 0x000fe20000000800 */
        /* <DEDUP_REMOVED lines=16> */
[----:B------:R-:W2:Y:S11]  /*951c0*/  LDS R239, [R3+0x8f280] ;  /* 0x08f2800003ef7984 */ /* 0x000eb60000000800 */
[----:B------:R-:W-:Y:S09]  /*951d0*/  @!UPT UIADD3 URZ, URZ, URZ, URZ ;  /* 0x0000003f3f3ff290 */ /* 0x000ff2000fffe03f */
[----:B------:R-:W-:Y:S04]  /*951e0*/  STL.64 [R1+0x1240], R8 ;  /* 0x0012400801007387 */ /* 0x000fe80000100a00 */
[----:B------:R3:W-:Y:S02]  /*951f0*/  STL.64 [R1+0x1248], R10 ;  /* 0x0012480a01007387 */ /* 0x0007e40000100a00 */
[C---:B---3--:R-:W-:Y:S02]  /*95200*/  HMMA.1688.F32.TF32 R8, R232.reuse, R54, R96 ;  /* 0x00000036e808723c */ /* 0x048fe40000081060 */
[----:B------:R-:W-:Y:S04]  /*95210*/  STL.64 [R1+0x1230], R100 ;  /* 0x0012306401007387 */ /* 0x000fe80000100a00 */
[----:B------:R-:W-:Y:S02]  /*95220*/  STL.64 [R1+0x1238], R102 ;  /* 0x0012386601007387 */ /* 0x000fe40000100a00 */
[C---:B------:R-:W-:Y:S08]  /*95230*/  HMMA.1688.F32.TF32 R28, R232.reuse, R58, R28 ;  /* 0x0000003ae81c723c */ /* 0x040ff0000008101c */
[----:B------:R-:W-:Y:S07]  /*95240*/  HMMA.1688.F32.TF32 R24, R232, R62, R24 ;  /* 0x0000003ee818723c */ /* 0x000fee0000081018 */
[----:B------:R3:W-:Y:S01]  /*95250*/  STL.64 [R1+0x1220], R8 ;  /* 0x0012200801007387 */ /* 0x0007e20000100a00 */
[----:B------:R-:W-:-:S02]  /*95260*/  IMAD.MOV.U32 R45, RZ, RZ, R10 ;  /* 0x000000ffff2d7224 */ /* 0x000fc400078e000a */
[----:B------:R-:W-:Y:S02]  /*95270*/  IMAD.MOV.U32 R44, RZ, RZ, R11 ;  /* 0x000000ffff2c7224 */ /* 0x000fe400078e000b */
[C---:B---3--:R-:W-:Y:S03]  /*95280*/  HMMA.1688.F32.TF32 R8, R232.reuse, R66, R20 ;  /* 0x00000042e808723c */ /* 0x048fe60000081014 */
[----:B------:R-:W-:Y:S04]  /*95290*/  STL.64 [R1+0x1210], R28 ;  /* 0x0012101c01007387 */ /* 0x000fe80000100a00 */
[----:B------:R-:W-:Y:S04]  /*952a0*/  STL.64 [R1+0x1218], R30 ;  /* 0x0012181e01007387 */ /* 0x000fe80000100a00 */
[----:B------:R-:W-:Y:S04]  /*952b0*/  STL.64 [R1+0x1200], R24 ;  /* 0x0012001801007387 */ /* 0x000fe80000100a00 */
[----:B------:R-:W-:Y:S08]  /*952c0*/  STL.64 [R1+0x1208], R26 ;  /* 0x0012081a01007387 */ /* 0x000ff00000100a00 */
        /* <DEDUP_REMOVED lines=10> */
[----:B---3--:R-:W3:Y:S04]  /*95370*/  LDL.LU R12, [R1+0x460] ;  /* 0x00046000010c7983 */ /* 0x008ee80000300800 */
[----:B------:R1:W-:Y:S04]  /*95380*/  STL.64 [R1+0x11c0], R16 ;  /* 0x0011c01001007387 */ /* 0x0003e80000100a00 */
[----:B------:R1:W-:Y:S05]  /*95390*/  STL.64 [R1+0x11c8], R18 ;  /* 0x0011c81201007387 */ /* 0x0003ea0000100a00 */
[----:B------:R1:W-:Y:S04]  /*953a0*/  STL.64 [R1+0x11b0], R8 ;  /* 0x0011b00801007387 */ /* 0x0003e80000100a00 */
[----:B------:R1:W-:Y:S04]  /*953b0*/  STL.64 [R1+0x11b8], R10 ;  /* 0x0011b80a01007387 */ /* 0x0003e80000100a00 */
[----:B------:R-:W3:Y:S04]  /*953c0*/  LDL.LU R13, [R1+0x464] ;  /* 0x00046400010d7983 */ /* 0x000ee80000300800 */
[----:B----4-:R-:W3:Y:S04]  /*953d0*/  LDL.LU R14, [R1+0x468] ;  /* 0x00046800010e7983 */ /* 0x010ee80000300800 */
[----:B------:R-:W3:Y:S04]  /*953e0*/  LDL.LU R15, [R1+0x46c] ;  /* 0x00046c00010f7983 */ /* 0x000ee80000300800 */
        /* <DEDUP_REMOVED lines=53> */
[----:B------:R-:W2:Y:S11]  /*95740*/  LDL.LU R248, [R1+0x440] ;  /* 0x0004400001f87983 */ /* 0x000eb60000300800 */
[----:B------:R-:W-:Y:S09]  /*95750*/  @!UPT UIADD3 URZ, URZ, URZ, URZ ;  /* 0x0000003f3f3ff290 */ /* 0x000ff2000fffe03f */
[----:B------:R-:W-:Y:S04]  /*95760*/  STL.64 [R1+0x11a0], R124 ;  /* 0x0011a07c01007387 */ /* 0x000fe80000100a00 */
[----:B------:R-:W-:Y:S04]  /*95770*/  STL.64 [R1+0x11a8], R126 ;  /* 0x0011a87e01007387 */ /* 0x000fe80000100a00 */
[----:B------:R-:W2:Y:S04]  /*95780*/  LDL.LU R249, [R1+0x444] ;  /* 0x0004440001f97983 */ /* 0x000ea80000300800 */
[----:B------:R-:W2:Y:S04]  /*95790*/  LDL.LU R250, [R1+0x448] ;  /* 0x0004480001fa7983 */ /* 0x000ea80000300800 */
[----:B------:R-:W2:Y:S01]  /*957a0*/  LDL.LU R251, [R1+0x44c] ;  /* 0x00044c0001fb7983 */ /* 0x000ea20000300800 */
[C---:B---3--:R-:W-:Y:S08]  /*957b0*/  HMMA.1688.F32.TF32 R120, R232.reuse, R90, R120 ;  /* 0x0000005ae878723c */ /* 0x048ff00000081078 */
[----:B------:R-:W-:Y:S01]  /*957c0*/  HMMA.1688.F32.TF32 R8, R232, R94, R8 ;  /* 0x0000005ee808723c */ /* 0x000fe20000081008 */
[----:B------:R-:W-:Y:S04]  /*957d0*/  LDS R233, [R119+0x8e280] ;  /* 0x08e2800077e97984 */ /* 0x000fe80000000800 */
[----:B------:R-:W-:Y:S03]  /*957e0*/  LDS R235, [R119+0x8f280] ;  /* 0x08f2800077eb7984 */ /* 0x000fe60000000800 */
[C---:B----4-:R-:W-:Y:S01]  /*957f0*/  HMMA.1688.F32.TF32 R112, R240.reuse, R34, R112 ;  /* 0x00000022f070723c */ /* 0x050fe20000081070 */
[----:B------:R-:W-:Y:S04]  /*95800*/  LDS R232, [R0+0x8e280] ;  /* 0x08e2800000e87984 */ /* 0x000fe80000000800 */
[----:B------:R-:W1:Y:S04]  /*95810*/  LDS R234, [R0+0x8f280] ;  /* 0x08f2800000ea7984 */ /* 0x000e680000000800 */
[----:B------:R-:W-:Y:S04]  /*95820*/  STL.64 [R1+0x1190], R120 ;  /* 0x0011907801007387 */ /* 0x000fe80000100a00 */
[----:B------:R-:W-:Y:S04]  /*95830*/  STL.64 [R1+0x1198], R122 ;  /* 0x0011987a01007387 */ /* 0x000fe80000100a00 */
[----:B------:R-:W-:Y:S04]  /*95840*/  STL.64 [R1+0xd60], R8 ;  /* 0x000d600801007387 */ /* 0x000fe80000100a00 */
[----:B------:R3:W-:Y:S02]  /*95850*/  STL.64 [R1+0xd68], R10 ;  /* 0x000d680a01007387 */ /* 0x0007e40000100a00 */
[C---:B---3--:R-:W-:Y:S11]  /*95860*/  HMMA.1688.F32.TF32 R8, R240.reuse, R42, R104 ;  /* 0x0000002af008723c */ /* 0x048ff60000081068 */
        /* <DEDUP_REMOVED lines=9> */
[----:B------:R-:W-:Y:S01]  /*95900*/  IMAD.MOV.U32 R53, RZ, RZ, R8 ;  /* 0x000000ffff357224 */ /* 0x000fe200078e0008 */
[----:B------:R-:W-:Y:S01]  /*95910*/  MOV R48, R11 ;  /* 0x0000000b00307202 */ /* 0x000fe20000000f00 */
[----:B------:R-:W-:Y:S02]  /*95920*/  IMAD.MOV.U32 R52, RZ, RZ, R9 ;  /* 0x000000ffff347224 */ /* 0x000fe400078e0009 */
[----:B------:R-:W-:Y:S02]  /*95930*/  IMAD.MOV.U32 R49, RZ, RZ, R10 ;  /* 0x000000ffff317224 */ /* 0x000fe400078e000a */
[C---:B------:R-:W-:Y:S01]  /*95940*/  HMMA.1688.F32.TF32 R8, R240.reuse, R50, R96 ;  /* 0x00000032f008723c */ /* 0x040fe20000081060 */
[----:B------:R-:W-:Y:S04]  /*95950*/  STL.64 [R1+0xd50], R112 ;  /* 0x000d507001007387 */ /* 0x000fe80000100a00 */
[----:B------:R-:W-:Y:S03]  /*95960*/  STL.64 [R1+0xd58], R114 ;  /* 0x000d587201007387 */ /* 0x000fe60000100a00 */
[C---:B------:R-:W-:Y:S01]  /*95970*/  HMMA.1688.F32.TF32 R28, R240.reuse, R54, R28 ;  /* 0x00000036f01c723c */ /* 0x040fe2000008101c */
[----:B------:R-:W-:Y:S04]  /*95980*/  STL.64 [R1+0xd40], R108 ;  /* 0x000d406c01007387 */ /* 0x000fe80000100a00 */
[----:B------:R-:W-:Y:S03]  /*95990*/  STL.64 [R1+0xd48], R110 ;  /* 0x000d486e01007387 */ /* 0x000fe60000100a00 */
[C---:B------:R-:W-:Y:S01]  /*959a0*/  HMMA.1688.F32.TF32 R24, R240.reuse, R58, R24 ;  /* 0x0000003af018723c */ /* 0x040fe20000081018 */
[----:B------:R-:W-:Y:S06]  /*959b0*/  STL [R1+0x41c0], R61 ;  /* 0x0041c03d01007387 */ /* 0x000fec0000100800 */
[----:B------:R-:W-:Y:S04]  /*959c0*/  STL.64 [R1+0xd10], R8 ;  /* 0x000d100801007387 */ /* 0x000fe80000100a00 */
[----:B------:R3:W-:Y:S02]  /*959d0*/  STL.64 [R1+0xd18], R10 ;  /* 0x000d180a01007387 */ /* 0x0007e40000100a00 */
[C---:B---3--:R-:W-:Y:S02]  /*959e0*/  HMMA.1688.F32.TF32 R8, R240.reuse, R62, R20 ;  /* 0x0000003ef008723c */ /* 0x048fe40000081014 */
[----:B------:R-:W-:Y:S06]  /*959f0*/  STL.64 [R1+0xd00], R28 ;  /* 0x000d001c01007387 */ /* 0x000fec0000100a00 */
[C---:B------:R-:W-:Y:S01]  /*95a00*/  HMMA.1688.F32.TF32 R16, R240.reuse, R66, R16 ;  /* 0x00000042f010723c */ /* 0x040fe20000081010 */
[----:B------:R-:W-:Y:S04]  /*95a10*/  STL.64 [R1+0xd08], R30 ;  /* 0x000d081e01007387 */ /* 0x000fe80000100a00 */
[----:B------:R-:W-:Y:S03]  /*95a20*/  STL.64 [R1+0xcf0], R24 ;  /* 0x000cf01801007387 */ /* 0x000fe60000100a00 */
[C---:B------:R-:W-:Y:S01]  /*95a30*/  HMMA.1688.F32.TF32 R12, R240.reuse, R70, R12 ;  /* 0x00000046f00c723c */ /* 0x040fe2000008100c */
[----:B------:R-:W-:Y:S06]  /*95a40*/  STL.64 [R1+0xcf8], R26 ;  /* 0x000cf81a01007387 */ /* 0x000fec0000100a00 */
[----:B------:R-:W-:Y:S04]  /*95a50*/  STL.64 [R1+0xce0], R8 ;  /* 0x000ce00801007387 */ /* 0x000fe80000100a00 */
[----:B------:R3:W-:Y:S02]  /*95a60*/  STL.64 [R1+0xce8], R10 ;  /* 0x000ce80a01007387 */ /* 0x0007e40000100a00 */
[----:B---3--:R-:W-:Y:S02]  /*95a70*/  HMMA.1688.F32.TF32 R8, R240, R74, R244 ;  /* 0x0000004af008723c */ /* 0x008fe400000810f4 */
[----:B------:R3:W-:Y:S04]  /*95a80*/  STL.64 [R1+0xcd0], R16 ;  /* 0x000cd01001007387 */ /* 0x0007e80000100a00 */
[----:B------:R4:W-:Y:S04]  /*95a90*/  STL.64 [R1+0xcd8], R18 ;  /* 0x000cd81201007387 */ /* 0x0009e80000100a00 */
[----:B------:R1:W-:Y:S04]  /*95aa0*/  STL.64 [R1+0xcc0], R12 ;  /* 0x000cc00c01007387 */ /* 0x0003e80000100a00 */
[----:B------:R1:W-:Y:S04]  /*95ab0*/  STL.64 [R1+0xcc8], R14 ;  /* 0x000cc80e01007387 */ /* 0x0003e80000100a00 */
[----:B---3--:R-:W3:Y:S04]  /*95ac0*/  LDL.LU R16, [R1+0x2e0] ;  /* 0x0002e00001107983 */ /* 0x008ee80000300800 */
[----:B------:R-:W3:Y:S04]  /*95ad0*/  LDL.LU R17, [R1+0x2e4] ;  /* 0x0002e40001117983 */ /* 0x000ee80000300800 */
[----:B----4-:R-:W3:Y:S01]  /*95ae0*/  LDL.LU R18, [R1+0x2e8] ;  /* 0x0002e80001127983 */ /* 0x010ee20000300800 */
[----:B------:R-:W-:-:S03]  /*95af0*/  IMAD.MOV.U32 R93, RZ, RZ, R8 ;  /* 0x000000ffff5d7224 */ /* 0x000fc600078e0008 */
[----:B------:R-:W3:Y:S01]  /*95b00*/  LDL.LU R19, [R1+0x2ec] ;  /* 0x0002ec0001137983 */ /* 0x000ee20000300800 */
[----:B------:R-:W-:-:S03]  /*95b10*/  IMAD.MOV.U32 R92, RZ, RZ, R9 ;  /* 0x000000ffff5c7224 */ /* 0x000fc600078e0009 */
[----:B------:R-:W4:Y:S01]  /*95b20*/  LDL.LU R20, [R1+0x2f0] ;  /* 0x0002f00001147983 */ /* 0x000f220000300800 */
[----:B------:R-:W-:Y:S02]  /*95b30*/  IMAD.MOV.U32 R89, RZ, RZ, R10 ;  /* 0x000000ffff597224 */ /* 0x000fe400078e000a */
[----:B------:R-:W-:Y:S01]  /*95b40*/  IMAD.MOV.U32 R88, RZ, RZ, R11 ;  /* 0x000000ffff587224 */ /* 0x000fe200078e000b */
        /* <DEDUP_REMOVED lines=28> */
[----:B------:R-:W-:Y:S01]  /*95d10*/  MOV R84, R9 ;  /* 0x0000000900547202 */ /* 0x000fe20000000f00 */
[----:B------:R-:W-:Y:S02]  /*95d20*/  IMAD.MOV.U32 R81, RZ, RZ, R10 ;  /* 0x000000ffff517224 */ /* 0x000fe400078e000a */
[----:B------:R-:W2:Y:S01]  /*95d30*/  LDL.LU R119, [R1+0x38c] ;  /* 0x00038c0001777983 */ /* 0x000ea20000300800 */
[----:B------:R-:W-:-:S03]  /*95d40*/  IMAD.MOV.U32 R80, RZ, RZ, R11 ;  /* 0x000000ffff507224 */ /* 0x000fc600078e000b */
        /* <DEDUP_REMOVED lines=48> */
[----:B-1----:R-:W4:Y:S04]  /*96050*/  LDL.LU R12, [R1] ;  /* 0x00000000010c7983 */ /* 0x002f280000300800 */
[----:B------:R-:W4:Y:S04]  /*96060*/  LDL.LU R13, [R1+0x4] ;  /* 0x00000400010d7983 */ /* 0x000f280000300800 */
[----:B------:R-:W4:Y:S04]  /*96070*/  LDL.LU R14, [R1+0x8] ;  /* 0x00000800010e7983 */ /* 0x000f280000300800 */
[----:B------:R-:W4:Y:S01]  /*96080*/  LDL.LU R15, [R1+0xc] ;  /* 0x00000c00010f7983 */ /* 0x000f220000300800 */
[C---:B--2---:R-:W-:Y:S08]  /*96090*/  HMMA.1688.F32.TF32 R136, R240.reuse, R82, R136 ;  /* 0x00000052f088723c */ /* 0x044ff00000081088 */
[----:B---3--:R-:W-:Y:S11]  /*960a0*/  HMMA.1688.F32.TF32 R132, R240, R86, R132 ;  /* 0x00000056f084723c */ /* 0x008ff60000081084 */
[----:B------:R-:W-:Y:S05]  /*960b0*/  @!UPT UIADD3 URZ, URZ, URZ, URZ ;  /* 0x0000003f3f3ff290 */ /* 0x000fea000fffe03f */
[----:B------:R-:W-:Y:S01]  /*960c0*/  IMAD.MOV.U32 R73, RZ, RZ, R138 ;  /* 0x000000ffff497224 */ /* 0x000fe200078e008a */
[----:B------:R-:W-:Y:S01]  /*960d0*/  MOV R72, R139 ;  /* 0x0000008b00487202 */ /* 0x000fe20000000f00 */
[----:B------:R-:W-:Y:S01]  /*960e0*/  IMAD.MOV.U32 R77, RZ, RZ, R136 ;  /* 0x000000ffff4d7224 */ /* 0x000fe200078e0088 */
[----:B------:R-:W2:Y:S01]  /*960f0*/  LDL.LU.64 R138, [R1+0x4380] ;  /* 0x00438000018a7983 */ /* 0x000ea20000300a00 */
[----:B------:R-:W-:-:S03]  /*96100*/  IMAD.MOV.U32 R76, RZ, RZ, R137 ;  /* 0x000000ffff4c7224 */ /* 0x000fc600078e0089 */
[----:B------:R-:W2:Y:S01]  /*96110*/  LDL.LU.64 R136, [R1+0x4378] ;  /* 0x0043780001887983 */ /* 0x000ea20000300a00 */
[C---:B----4-:R-:W-:Y:S08]  /*96120*/  HMMA.1688.F32.TF32 R128, R240.reuse, R90, R128 ;  /* 0x0000005af080723c */ /* 0x050ff00000081080 */
[----:B------:R-:W-:Y:S01]  /*96130*/  HMMA.1688.F32.TF32 R240, R240, R94, R124 ;  /* 0x0000005ef0f0723c */ /* 0x000fe2000008107c */
[----:B------:R-:W-:-:S02]  /*96140*/  IMAD.MOV.U32 R65, RZ, RZ, R134 ;  /* 0x000000ffff417224 */ /* 0x000fc400078e0086 */
[----:B------:R-:W-:Y:S02]  /*96150*/  IMAD.MOV.U32 R64, RZ, RZ, R135 ;  /* 0x000000ffff407224 */ /* 0x000fe400078e0087 */
[----:B------:R-:W-:Y:S01]  /*96160*/  IMAD.MOV.U32 R69, RZ, RZ, R132 ;  /* 0x000000ffff457224 */ /* 0x000fe200078e0084 */
[----:B------:R-:W3:Y:S01]  /*96170*/  LDL.LU.64 R134, [R1+0x4370] ;  /* 0x0043700001867983 */ /* 0x000ee20000300a00 */
[----:B------:R-:W-:-:S03]  /*96180*/  IMAD.MOV.U32 R68, RZ, RZ, R133 ;  /* 0x000000ffff447224 */ /* 0x000fc600078e0085 */
[----:B------:R-:W3:Y:S05]  /*96190*/  LDL.LU.64 R132, [R1+0x4368] ;  /* 0x0043680001847983 */ /* 0x000eea0000300a00 */
[----:B------:R-:W-:Y:S04]  /*961a0*/  STL.64 [R1+0xc70], R128 ;  /* 0x000c708001007387 */ /* 0x000fe80000100a00 */
[----:B------:R1:W-:Y:S04]  /*961b0*/  STL.64 [R1+0xc78], R130 ;  /* 0x000c788201007387 */ /* 0x0003e80000100a00 */
[----:B-1----:R-:W4:Y:S04]  /*961c0*/  LDL.LU.64 R130, [R1+0x4360] ;  /* 0x0043600001827983 */ /* 0x002f280000300a00 */
[----:B------:R-:W4:Y:S04]  /*961d0*/  LDL.LU.64 R128, [R1+0x4358] ;  /* 0x0043580001807983 */ /* 0x000f280000300a00 */
        /* <DEDUP_REMOVED lines=15> */
[----:B------:R-:W3:Y:S04]  /*962d0*/  LDL R61, [R1+0xb34] ;  /* 0x000b3400013d7983 */ /* 0x000ee80000100800 */
        /* <DEDUP_REMOVED lines=44> */
[----:B-1----:R-:W-:Y:S02]  /*965a0*/  HMMA.1688.F32.TF32 R8, R236, R94, R20 ;  /* 0x0000005eec08723c */ /* 0x002fe40000081014 */
        /* <DEDUP_REMOVED lines=8> */
[----:B------:R-:W-:Y:S04]  /*96630*/  LDS R237, [R3+0x8e300] ;  /* 0x08e3000003ed7984 */ /* 0x000fe80000000800 */
[----:B------:R-:W1:Y:S01]  /*96640*/  LDS R239, [R3+0x8f300] ;  /* 0x08f3000003ef7984 */ /* 0x000e620000000800 */
[----:B---3--:R-:W-:Y:S03]  /*96650*/  HMMA.1688.F32.TF32 R8, R232, R42, R248 ;  /* 0x0000002ae808723c */ /* 0x008fe600000810f8 */
[----:B------:R-:W-:Y:S04]  /*96660*/  STL.64 [R1+0x1120], R16 ;  /* 0x0011201001007387 */ /* 0x000fe80000100a00 */
[----:B------:R-:W-:Y:S01]  /*96670*/  STL.64 [R1+0x1128], R18 ;  /* 0x0011281201007387 */ /* 0x000fe20000100a00 */
[----:B------:R-:W-:-:S03]  /*96680*/  IMAD.MOV.U32 R248, RZ, RZ, R247 ;  /* 0x000000fffff87224 */ /* 0x000fc600078e00f7 */
[----:B------:R2:W-:Y:S01]  /*96690*/  STL.64 [R1+0x1110], R12 ;  /* 0x0011100c01007387 */ /* 0x0005e20000100a00 */
[----:B------:R-:W-:-:S03]  /*966a0*/  MOV R249, R245 ;  /* 0x000000f500f97202 */ /* 0x000fc60000000f00 */
[----:B------:R3:W-:Y:S04]  /*966b0*/  STL.64 [R1+0x1118], R14 ;  /* 0x0011180e01007387 */ /* 0x0007e80000100a00 */
[----:B------:R-:W3:Y:S04]  /*966c0*/  LDL.LU R247, [R1+0x4324] ;  /* 0x0043240001f77983 */ /* 0x000ee80000300800 */
[----:B------:R1:W-:Y:S04]  /*966d0*/  STL.64 [R1+0x1100], R8 ;  /* 0x0011000801007387 */ /* 0x0003e80000100a00 */
[----:B------:R1:W-:Y:S04]  /*966e0*/  STL.64 [R1+0x1108], R10 ;  /* 0x0011080a01007387 */ /* 0x0003e80000100a00 */
[----:B------:R-:W4:Y:S01]  /*966f0*/  LDL.LU R245, [R1+0x4320] ;  /* 0x0043200001f57983 */ /* 0x000f220000300800 */
[----:B------:R-:W-:-:S02]  /*96700*/  IMAD.MOV.U32 R250, RZ, RZ, R246 ;  /* 0x000000fffffa7224 */ /* 0x000fc400078e00f6 */
[----:B------:R-:W-:Y:S01]  /*96710*/  IMAD.MOV.U32 R251, RZ, RZ, R244 ;  /* 0x000000fffffb7224 */ /* 0x000fe200078e00f4 */
[----:B------:R-:W4:Y:S04]  /*96720*/  LDL.LU R246, [R1+0x431c] ;  /* 0x00431c0001f67983 */ /* 0x000f280000300800 */
[----:B------:R-:W4:Y:S04]  /*96730*/  LDL.LU R244, [R1+0x4318] ;  /* 0x0043180001f47983 */ /* 0x000f280000300800 */
[----:B--2---:R-:W2:Y:S04]  /*96740*/  LDL.LU R12, [R1+0xf0] ;  /* 0x0000f000010c7983 */ /* 0x004ea80000300800 */
[----:B------:R-:W2:Y:S01]  /*96750*/  LDL.LU R13, [R1+0xf4] ;  /* 0x0000f400010d7983 */ /* 0x000ea20000300800 */
[----:B---3--:R-:W-:-:S03]  /*96760*/  IMAD.MOV.U32 R14, RZ, RZ, R247 ;  /* 0x000000ffff0e7224 */ /* 0x008fc600078e00f7 */
[----:B------:R-:W3:Y:S01]  /*96770*/  LDL.LU R247, [R1+0x4314] ;  /* 0x0043140001f77983 */ /* 0x000ee20000300800 */
[----:B----4-:R-:W-:-:S03]  /*96780*/  IMAD.MOV.U32 R15, RZ, RZ, R245 ;  /* 0x000000ffff0f7224 */ /* 0x010fc600078e00f5 */
[----:B------:R-:W4:Y:S01]  /*96790*/  LDL.LU R245, [R1+0x4310] ;  /* 0x0043100001f57983 */ /* 0x000f220000300800 */
[----:B------:R-:W-:-:S03]  /*967a0*/  MOV R19, R246 ;  /* 0x000000f600137202 */ /* 0x000fc60000000f00 */
[----:B------:R-:W2:Y:S01]  /*967b0*/  LDL.LU R16, [R1+0x100] ;  /* 0x0001000001107983 */ /* 0x000ea20000300800 */
[----:B------:R-:W-:-:S03]  /*967c0*/  IMAD.MOV.U32 R18, RZ, RZ, R244 ;  /* 0x000000ffff127224 */ /* 0x000fc600078e00f4 */
[----:B------:R-:W2:Y:S04]  /*967d0*/  LDL.LU R17, [R1+0x104] ;  /* 0x0001040001117983 */ /* 0x000ea80000300800 */
[----:B------:R-:W2:Y:S04]  /*967e0*/  LDL.LU R244, [R1+0x430c] ;  /* 0x00430c0001f47983 */ /* 0x000ea80000300800 */
[----:B------:R-:W2:Y:S01]  /*967f0*/  LDL.LU R246, [R1+0x4308] ;  /* 0x0043080001f67983 */ /* 0x000ea20000300800 */
[----:B---3--:R-:W-:-:S03]  /*96800*/  IMAD.MOV.U32 R20, RZ, RZ, R247 ;  /* 0x000000ffff147224 */ /* 0x008fc600078e00f7 */
[----:B------:R-:W3:Y:S01]  /*96810*/  LDL.LU R247, [R1+0x4304] ;  /* 0x0043040001f77983 */ /* 0x000ee20000300800 */
[----:B----4-:R-:W-:-:S03]  /*96820*/  IMAD.MOV.U32 R21, RZ, RZ, R245 ;  /* 0x000000ffff157224 */ /* 0x010fc600078e00f5 */
[----:B------:R-:W4:Y:S04]  /*96830*/  LDL.LU R245, [R1+0x4300] ;  /* 0x0043000001f57983 */ /* 0x000f280000300800 */
[----:B------:R-:W4:Y:S04]  /*96840*/  LDL.LU R22, [R1+0x118] ;  /* 0x0001180001167983 */ /* 0x000f280000300800 */
[----:B------:R-:W4:Y:S01]  /*96850*/  LDL.LU R23, [R1+0x11c] ;  /* 0x00011c0001177983 */ /* 0x000f220000300800 */
[----:B--2---:R-:W-:-:S03]  /*96860*/  IMAD.MOV.U32 R96, RZ, RZ, R244 ;  /* 0x000000ffff607224 */ /* 0x004fc600078e00f4 */
[----:B------:R-:W2:Y:S01]  /*96870*/  LDL.LU R244, [R1+0x42fc] ;  /* 0x0042fc0001f47983 */ /* 0x000ea20000300800 */
[----:B------:R-:W-:-:S03]  /*96880*/  IMAD.MOV.U32 R97, RZ, RZ, R246 ;  /* 0x000000ffff617224 */ /* 0x000fc600078e00f6 */
[----:B------:R-:W2:Y:S01]  /*96890*/  LDL.LU R246, [R1+0x42f8] ;  /* 0x0042f80001f67983 */ /* 0x000ea20000300800 */
[----:B---3--:R-:W-:-:S03]  /*968a0*/  IMAD.MOV.U32 R98, RZ, RZ, R247 ;  /* 0x000000ffff627224 */ /* 0x008fc600078e00f7 */
[----:B------:R-:W3:Y:S01]  /*968b0*/  LDL.LU R247, [R1+0x42f4] ;  /* 0x0042f40001f77983 */ /* 0x000ee20000300800 */
[----:B----4-:R-:W-:-:S03]  /*968c0*/  MOV R99, R245 ;  /* 0x000000f500637202 */ /* 0x010fc60000000f00 */
[----:B------:R-:W4:Y:S04]  /*968d0*/  LDL.LU R245, [R1+0x42f0] ;  /* 0x0042f00001f57983 */ /* 0x000f280000300800 */
[----:B------:R-:W4:Y:S04]  /*968e0*/  LDL.LU R100, [R1+0x70] ;  /* 0x0000700001647983 */ /* 0x000f280000300800 */
[----:B------:R-:W4:Y:S04]  /*968f0*/  LDL.LU R101, [R1+0x74] ;  /* 0x0000740001657983 */ /* 0x000f280000300800 */
[----:B------:R-:W4:Y:S04]  /*96900*/  LDL.LU R102, [R1+0x78] ;  /* 0x0000780001667983 */ /* 0x000f280000300800 */
[----:B------:R-:W4:Y:S01]  /*96910*/  LDL.LU R103, [R1+0x7c] ;  /* 0x00007c0001677983 */ /* 0x000f220000300800 */
[----:B--2---:R-:W-:-:S03]  /*96920*/  IMAD.MOV.U32 R111, RZ, RZ, R244 ;  /* 0x000000ffff6f7224 */ /* 0x004fc600078e00f4 */
[----:B------:R-:W2:Y:S04]  /*96930*/  LDL.LU R240, [R1+0x10] ;  /* 0x0000100001f07983 */ /* 0x000ea80000300800 */
[----:B------:R-:W2:Y:S01]  /*96940*/  LDL.LU R241, [R1+0x14] ;  /* 0x0000140001f17983 */ /* 0x000ea20000300800 */
[----:B------:R-:W-:-:S03]  /*96950*/  IMAD.MOV.U32 R109, RZ, RZ, R246 ;  /* 0x000000ffff6d7224 */ /* 0x000fc600078e00f6 */
[----:B------:R-:W2:Y:S04]  /*96960*/  LDL.LU R242, [R1+0x18] ;  /* 0x0000180001f27983 */ /* 0x000ea80000300800 */
[----:B------:R-:W2:Y:S04]  /*96970*/  LDL.LU R243, [R1+0x1c] ;  /* 0x00001c0001f37983 */ /* 0x000ea80000300800 */
[----:B------:R-:W2:Y:S01]  /*96980*/  LDL.LU R244, [R1+0x20] ;  /* 0x0000200001f47983 */ /* 0x000ea20000300800 */
[----:B---3--:R-:W-:Y:S02]  /*96990*/  IMAD.MOV.U32 R108, RZ, RZ, R247 ;  /* 0x000000ffff6c7224 */ /* 0x008fe400078e00f7 */
[----:B----4-:R-:W-:-:S02]  /*969a0*/  IMAD.MOV.U32 R110, RZ, RZ, R245 ;  /* 0x000000ffff6e7224 */ /* 0x010fc400078e00f5 */
        /* <DEDUP_REMOVED lines=85> */
[----:B------:R1:W-:Y:S01]  /*96f00*/  STL.64 [R1+0x1098], R10 ;  /* 0x0010980a01007387 */ /* 0x0003e20000100a00 */
[C---:B------:R-:W-:Y:S03]  /*96f10*/  HMMA.1688.F32.TF32 R248, R236.reuse, R58, R248 ;  /* 0x0000003aecf8723c */ /* 0x040fe600000810f8 */
        /* <DEDUP_REMOVED lines=52> */
[----:B-1----:R-:W4:Y:S01]  /*97260*/  LDL.LU.64 R14, [R1+0x41f8] ;  /* 0x0041f800010e7983 */ /* 0x002f220000300a00 */
[----:B------:R-:W4:Y:S01]  /*97270*/  LDL.LU.64 R12, [R1+0x41f0] ;  /* 0x0041f000010c7983 */ /* 0x000f220000300a00 */
[C---:B--2---:R-:W-:Y:S11]  /*97280*/  HMMA.1688.F32.TF32 R244, R236.reuse, R54, R244 ;  /* 0x00000036ecf4723c */ /* 0x044ff600000810f4 */
[----:B------:R-:W-:Y:S11]  /*97290*/  @!UPT UIADD3 URZ, URZ, URZ, URZ ;  /* 0x0000003f3f3ff290 */ /* 0x000ff6000fffe03f */
[----:B------:R-:W-:Y:S01]  /*972a0*/  @!UPT UIADD3 URZ, URZ, URZ, URZ ;  /* 0x0000003f3f3ff290 */ /* 0x000fe2000fffe03f */
[----:B------:R-:W-:Y:S01]  /*972b0*/  STL.64 [R1+0x830], R244 ;  /* 0x000830f401007387 */ /* 0x000fe20000100a00 */
[----:B------:R4:W-:Y:S02]  /*972c0*/  STL.64 [R1+0x838], R246 ;  /* 0x000838f601007387 */ /* 0x0009e40000100a00 */
[----:B------:R-:W-:Y:S02]  /*972d0*/  STL.64 [R1+0x840], R248 ;  /* 0x000840f801007387 */ /* 0x000fe40000100a00 */
[----:B------:R-:W-:Y:S01]  /*972e0*/  STL.64 [R1+0x848], R250 ;  /* 0x000848fa01007387 */ /* 0x000fe20000100a00 */
[C---:B---3--:R-:W-:Y:S08]  /*972f0*/  HMMA.1688.F32.TF32 R16, R236.reuse, R66, R16 ;  /* 0x00000042ec10723c */ /* 0x048ff00000081010 */
[C---:B----4-:R-:W-:Y:S08]  /*97300*/  HMMA.1688.F32.TF32 R244, R236.reuse, R62, R12 ;  /* 0x0000003eecf4723c */ /* 0x050ff0000008100c */
[C---:B------:R-:W-:Y:S08]  /*97310*/  HMMA.1688.F32.TF32 R12, R236.reuse, R70, R20 ;  /* 0x00000046ec0c723c */ /* 0x040ff00000081014 */
[C---:B------:R-:W-:Y:S07]  /*97320*/  HMMA.1688.F32.TF32 R20, R236.reuse, R74, R24 ;  /* 0x0000004aec14723c */ /* 0x040fee0000081018 */
[----:B------:R-:W-:Y:S01]  /*97330*/  STL.64 [R1+0x850], R244 ;  /* 0x000850f401007387 */ /* 0x000fe20000100a00 */
[----:B------:R-:W-:Y:S02]  /*97340*/  STL.64 [R1+0x858], R246 ;  /* 0x000858f601007387 */ /* 0x000fe40000100a00 */
[----:B------:R-:W-:Y:S02]  /*97350*/  STL.64 [R1+0x860], R16 ;  /* 0x0008601001007387 */ /* 0x000fe40000100a00 */
[----:B------:R1:W-:Y:S03]  /*97360*/  STL.64 [R1+0x868], R18 ;  /* 0x0008681201007387 */ /* 0x0003e60000100a00 */
[----:B------:R-:W-:Y:S01]  /*97370*/  STL.64 [R1+0x870], R12 ;  /* 0x0008700c01007387 */ /* 0x000fe20000100a00 */
[----:B------:R2:W-:Y:S01]  /*97380*/  STL.64 [R1+0x878], R14 ;  /* 0x0008780e01007387 */ /* 0x0005e20000100a00 */
[C---:B-1----:R-:W-:Y:S08]  /*97390*/  HMMA.1688.F32.TF32 R16, R236.reuse, R78, R28 ;  /* 0x0000004eec10723c */ /* 0x042ff0000008101c */
[----:B--2---:R-:W-:Y:S01]  /*973a0*/  HMMA.1688.F32.TF32 R12, R236, R82, R96 ;  /* 0x00000052ec0c723c */ /* 0x004fe20000081060 */
[----:B------:R-:W-:Y:S01]  /*973b0*/  STL.64 [R1+0x880], R20 ;  /* 0x0008801401007387 */ /* 0x000fe20000100a00 */
[----:B------:R1:W-:Y:S03]  /*973c0*/  STL.64 [R1+0x888], R22 ;  /* 0x0008881601007387 */ /* 0x0003e60000100a00 */
[----:B------:R-:W-:Y:S04]  /*973d0*/  LDS R96, [R0+0x90000] ;  /* 0x0900000000607984 */ /* 0x000fe80000000800 */
[----:B------:R-:W-:Y:S01]  /*973e0*/  LDS R98, [R0+0x91000] ;  /* 0x0910000000627984 */ /* 0x000fe20000000800 */
[----:B------:R-:W-:-:S03]  /*973f0*/  IMAD.MOV.U32 R251, RZ, RZ, R2 ;  /* 0x000000fffffb7224 */ /* 0x000fc600078e0002 */
[----:B------:R-:W-:Y:S04]  /*97400*/  LDS R97, [R61+0x90000] ;  /* 0x090000003d617984 */ /* 0x000fe80000000800 */
[----:B------:R-:W-:Y:S01]  /*97410*/  LDS R99, [R61+0x91000] ;  /* 0x091000003d637984 */ /* 0x000fe20000000800 */
[C---:B-1----:R-:W-:Y:S03]  /*97420*/  HMMA.1688.F32.TF32 R20, R236.reuse, R86, R100 ;  /* 0x00000056ec14723c */ /* 0x042fe60000081064 */
[----:B------:R-:W-:Y:S04]  /*97430*/  LDS R100, [R0+0x8e380] ;  /* 0x08e3800000647984 */ /* 0x000fe80000000800 */
[----:B------:R-:W-:Y:S04]  /*97440*/  LDS R102, [R0+0x8f380] ;  /* 0x08f3800000667984 */ /* 0x000fe80000000800 */
[----:B------:R-:W-:Y:S04]  /*97450*/  LDS R101, [R61+0x8e380] ;  /* 0x08e380003d657984 */ /* 0x000fe80000000800 */
[----:B------:R-:W1:Y:S04]  /*97460*/  LDS R103, [R61+0x8f380] ;  /* 0x08f380003d677984 */ /* 0x000e680000000800 */
[----:B------:R-:W-:Y:S01]  /*97470*/  STL.64 [R1+0x890], R16 ;  /* 0x0008901001007387 */ /* 0x000fe20000100a00 */
[----:B------:R2:W-:Y:S02]  /*97480*/  STL.64 [R1+0x898], R18 ;  /* 0x0008981201007387 */ /* 0x0005e40000100a00 */
[----:B------:R-:W-:Y:S02]  /*97490*/  STL.64 [R1+0x8a0], R12 ;  /* 0x0008a00c01007387 */ /* 0x000fe40000100a00 */
[----:B------:R3:W-:Y:S01]  /*974a0*/  STL.64 [R1+0x8a8], R14 ;  /* 0x0008a80e01007387 */ /* 0x0007e20000100a00 */
[C---:B--2---:R-:W-:Y:S08]  /*974b0*/  HMMA.1688.F32.TF32 R16, R236.reuse, R90, R104 ;  /* 0x0000005aec10723c */ /* 0x044ff00000081068 */
[----:B---3--:R-:W-:Y:S01]  /*974c0*/  HMMA.1688.F32.TF32 R12, R236, R94, R108 ;  /* 0x0000005eec0c723c */ /* 0x008fe2000008106c */
[----:B------:R-:W-:Y:S01]  /*974d0*/  STL.64 [R1+0x8b0], R20 ;  /* 0x0008b01401007387 */ /* 0x000fe20000100a00 */
[----:B------:R2:W-:Y:S03]  /*974e0*/  STL.64 [R1+0x8b8], R22 ;  /* 0x0008b81601007387 */ /* 0x0005e60000100a00 */
[----:B------:R-:W-:Y:S04]  /*974f0*/  LDS R104, [R252+0x90000] ;  /* 0x09000000fc687984 */ /* 0x000fe80000000800 */
[----:B------:R-:W-:Y:S04]  /*97500*/  LDS R106, [R252+0x91000] ;  /* 0x09100000fc6a7984 */ /* 0x000fe80000000800 */
[----:B------:R-:W-:Y:S04]  /*97510*/  LDS R105, [R3+0x90000] ;  /* 0x0900000003697984 */ /* 0x000fe80000000800 */
[----:B------:R-:W-:Y:S01]  /*97520*/  LDS R107, [R3+0x91000] ;  /* 0x09100000036b7984 */ /* 0x000fe20000000800 */
[C---:B--2---:R-:W-:Y:S03]  /*97530*/  HMMA.1688.F32.TF32 R20, R240.reuse, R34, R112 ;  /* 0x00000022f014723c */ /* 0x044fe60000081070 */
[----:B------:R-:W-:Y:S01]  /*97540*/  STL.64 [R1+0x8d0], R16 ;  /* 0x0008d01001007387 */ /* 0x000fe20000100a00 */
[----:B------:R2:W-:Y:S02]  /*97550*/  STL.64 [R1+0x8d8], R18 ;  /* 0x0008d81201007387 */ /* 0x0005e40000100a00 */
[----:B------:R-:W-:Y:S02]  /*97560*/  STL.64 [R1+0x8c0], R12 ;  /* 0x0008c00c01007387 */ /* 0x000fe40000100a00 */
[----:B------:R3:W-:Y:S01]  /*97570*/  STL.64 [R1+0x8c8], R14 ;  /* 0x0008c80e01007387 */ /* 0x0007e20000100a00 */
[C---:B--2---:R-:W-:Y:S08]  /*97580*/  HMMA.1688.F32.TF32 R16, R240.reuse, R38, R116 ;  /* 0x00000026f010723c */ /* 0x044ff00000081074 */
[C---:B---3--:R-:W-:Y:S08]  /*97590*/  HMMA.1688.F32.TF32 R12, R240.reuse, R42, R8 ;  /* 0x0000002af00c723c */ /* 0x048ff00000081008 */
[C---:B------:R-:W-:Y:S01]  /*975a0*/  HMMA.1688.F32.TF32 R8, R240.reuse, R46, R120 ;  /* 0x0000002ef008723c */ /* 0x040fe20000081078 */
[----:B------:R-:W-:Y:S01]  /*975b0*/  STL.64 [R1+0x8f0], R20 ;  /* 0x0008f01401007387 */ /* 0x000fe20000100a00 */
[----:B------:R-:W-:Y:S05]  /*975c0*/  STL.64 [R1+0x8f8], R22 ;  /* 0x0008f81601007387 */ /* 0x000fea0000100a00 */
[----:B------:R-:W-:Y:S01]  /*975d0*/  STL.64 [R1+0x910], R16 ;  /* 0x0009101001007387 */ /* 0x000fe20000100a00 */
[----:B------:R2:W-:Y:S07]  /*975e0*/  STL.64 [R1+0x918], R18 ;  /* 0x0009181201007387 */ /* 0x0005ee0000100a00 */
[----:B------:R-:W-:Y:S02]  /*975f0*/  STL.64 [R1+0x940], R12 ;  /* 0x0009400c01007387 */ /* 0x000fe40000100a00 */
[----:B------:R3:W-:Y:S06]  /*97600*/  STL.64 [R1+0x948], R14 ;  /* 0x0009480e01007387 */ /* 0x0007ec0000100a00 */
[----:B------:R-:W-:Y:S01]  /*97610*/  STL.64 [R1+0x990], R8 ;  /* 0x0009900801007387 */ /* 0x000fe20000100a00 */
[----:B------:R4:W-:Y:S01]  /*97620*/  STL.64 [R1+0x998], R10 ;  /* 0x0009980a01007387 */ /* 0x0009e20000100a00 */
[C---:B--2---:R-:W-:Y:S08]  /*97630*/  HMMA.1688.F32.TF32 R16, R240.reuse, R50, R160 ;  /* 0x00000032f010723c */ /* 0x044ff000000810a0 */
[C---:B---3--:R-:W-:Y:S08]  /*97640*/  HMMA.1688.F32.TF32 R12, R240.reuse, R54, R156 ;  /* 0x00000036f00c723c */ /* 0x048ff0000008109c */
[C---:B----4-:R-:W-:Y:S07]  /*97650*/  HMMA.1688.F32.TF32 R8, R240.reuse, R58, R124 ;  /* 0x0000003af008723c */ /* 0x050fee000008107c */
        /* <DEDUP_REMOVED lines=17> */
[C---:B----4-:R-:W-:Y:S08]  /*97770*/  HMMA.1688.F32.TF32 R8, R240.reuse, R82, R4 ;  /* 0x00000052f008723c */ /* 0x050ff00000081004 */
[C---:B------:R-:W-:Y:S01]  /*97780*/  HMMA.1688.F32.TF32 R4, R240.reuse, R86, R140 ;  /* 0x00000056f004723c */ /* 0x040fe2000008108c */
[----:B------:R-:W-:Y:S01]  /*97790*/  STL.64 [R1+0x1020], R16 ;  /* 0x0010201001007387 */ /* 0x000fe20000100a00 */
[----:B------:R-:W-:Y:S05]  /*977a0*/  STL.64 [R1+0x1028], R18 ;  /* 0x0010281201007387 */ /* 0x000fea0000100a00 */
[----:B------:R-:W-:Y:S02]  /*977b0*/  STL.64 [R1+0x1010], R12 ;  /* 0x0010100c01007387 */ /* 0x000fe40000100a00 */
[----:B------:R2:W-:Y:S06]  /*977c0*/  STL.64 [R1+0x1018], R14 ;  /* 0x0010180e01007387 */ /* 0x0005ec0000100a00 */
[----:B------:R-:W-:Y:S01]  /*977d0*/  STL.64 [R1+0x1000], R8 ;  /* 0x0010000801007387 */ /* 0x000fe20000100a00 */
[----:B------:R3:W-:Y:S07]  /*977e0*/  STL.64 [R1+0x1008], R10 ;  /* 0x0010080a01007387 */ /* 0x0007ee0000100a00 */
[----:B------:R-:W-:Y:S02]  /*977f0*/  STL.64 [R1+0xff0], R4 ;  /* 0x000ff00401007387 */ /* 0x000fe40000100a00 */
[----:B------:R4:W-:Y:S01]  /*97800*/  STL.64 [R1+0xff8], R6 ;  /* 0x000ff80601007387 */ /* 0x0009e20000100a00 */
[C---:B--2---:R-:W-:Y:S08]  /*97810*/  HMMA.1688.F32.TF32 R12, R240.reuse, R90, R144 ;  /* 0x0000005af00c723c */ /* 0x044ff00000081090 */
[----:B---3--:R-:W-:Y:S08]  /*97820*/  HMMA.1688.F32.TF32 R8, R240, R94, R148 ;  /* 0x0000005ef008723c */ /* 0x008ff00000081094 */
        /* <DEDUP_REMOVED lines=38> */
[----:B------:R-:W-:Y:S07]  /*97a90*/  STL.64 [R1+0xf38], R14 ;  /* 0x000f380e01007387 */ /* 0x000fee0000100a00 */
[----:B------:R-:W-:Y:S02]  /*97aa0*/  STL.64 [R1+0xf20], R8 ;  /* 0x000f200801007387 */ /* 0x000fe40000100a00 */
[----:B------:R-:W-:Y:S06]  /*97ab0*/  STL.64 [R1+0xf28], R10 ;  /* 0x000f280a01007387 */ /* 0x000fec0000100a00 */
[----:B------:R-:W-:Y:S01]  /*97ac0*/  STL.64 [R1+0xf10], R4 ;  /* 0x000f100401007387 */ /* 0x000fe20000100a00 */
[----:B------:R2:W-:Y:S02]  /*97ad0*/  STL.64 [R1+0xf18], R6 ;  /* 0x000f180601007387 */ /* 0x0005e40000100a00 */
[C---:B--2---:R-:W-:Y:S08]  /*97ae0*/  HMMA.1688.F32.TF32 R4, R232.reuse, R86, R204 ;  /* 0x00000056e804723c */ /* 0x044ff000000810cc */
[C---:B------:R-:W-:Y:S11]  /*97af0*/  HMMA.1688.F32.TF32 R8, R232.reuse, R90, R208 ;  /* 0x0000005ae808723c */ /* 0x040ff600000810d0 */
[----:B------:R-:W-:Y:S04]  /*97b00*/  @!UPT UIADD3 URZ, URZ, URZ, URZ ;  /* 0x0000003f3f3ff290 */ /* 0x000fe8000fffe03f */
[----:B------:R-:W-:Y:S01]  /*97b10*/  STL.64 [R1+0xf00], R4 ;  /* 0x000f000401007387 */ /* 0x000fe20000100a00 */
[----:B------:R2:W-:Y:S02]  /*97b20*/  STL.64 [R1+0xf08], R6 ;  /* 0x000f080601007387 */ /* 0x0005e40000100a00 */
[----:B--2---:R-:W-:Y:S05]  /*97b30*/  HMMA.1688.F32.TF32 R4, R232, R94, R212 ;  /* 0x0000005ee804723c */ /* 0x004fea00000810d4 */
[----:B------:R-:W-:Y:S01]  /*97b40*/  STL.64 [R1+0xee0], R8 ;  /* 0x000ee00801007387 */ /* 0x000fe20000100a00 */
[----:B------:R-:W-:Y:S11]  /*97b50*/  STL.64 [R1+0xee8], R10 ;  /* 0x000ee80a01007387 */ /* 0x000ff60000100a00 */
[----:B------:R-:W-:Y:S06]  /*97b60*/  @!UPT UIADD3 URZ, URZ, URZ, URZ ;  /* 0x0000003f3f3ff290 */ /* 0x000fec000fffe03f */
[----:B------:R-:W-:Y:S01]  /*97b70*/  STL.64 [R1+0xc20], R4 ;  /* 0x000c200401007387 */ /* 0x000fe20000100a00 */
[----:B------:R-:W-:Y:S02]  /*97b80*/  STL.64 [R1+0xc28], R6 ;  /* 0x000c280601007387 */ /* 0x000fe40000100a00 */
[----:B------:R-:W2:Y:S02]  /*97b90*/  LDL.LU R0, [R1+0x41e8] ;  /* 0x0041e80001007983 */ /* 0x000ea40000300800 */
[----:B------:R-:W3:Y:S01]  /*97ba0*/  LDL.LU R248, [R1+0x15e0] ;  /* 0x0015e00001f87983 */ /* 0x000ee20000300800 */
[----:B------:R-:W3:Y:S01]  /*97bb0*/  LDL.LU R249, [R1+0x15e4] ;  /* 0x0015e40001f97983 */ /* 0x000ee20000300800 */
[----:B------:R-:W3:Y:S02]  /*97bc0*/  LDL.LU R250, [R1+0x15e8] ;  /* 0x0015e80001fa7983 */ /* 0x000ee40000300800 */
[----:B------:R-:W4:Y:S02]  /*97bd0*/  LDL.LU R2, [R1+0x41e4] ;  /* 0x0041e40001027983 */ /* 0x000f240000300800 */
[----:B------:R-:W1:Y:S01]  /*97be0*/  LDL.LU R244, [R1+0x15f0] ;  /* 0x0015f00001f47983 */ /* 0x000e620000300800 */
[----:B------:R-:W1:Y:S01]  /*97bf0*/  LDL.LU R245, [R1+0x15f4] ;  /* 0x0015f40001f57983 */ /* 0x000e620000300800 */
[----:B------:R-:W1:Y:S02]  /*97c00*/  LDL.LU R246, [R1+0x15f8] ;  /* 0x0015f80001f67983 */ /* 0x000e640000300800 */
[----:B------:R-:W1:Y:S02]  /*97c10*/  LDL.LU R247, [R1+0x15fc] ;  /* 0x0015fc0001f77983 */ /* 0x000e640000300800 */
[----:B------:R-:W2:Y:S01]  /*97c20*/  LDL.LU R108, [R1+0x1600] ;  /* 0x00160000016c7983 */ /* 0x000ea20000300800 */
[----:B------:R-:W2:Y:S01]  /*97c30*/  LDL.LU R109, [R1+0x1604] ;  /* 0x00160400016d7983 */ /* 0x000ea20000300800 */
[----:B----4-:R-:W-:-:S03]  /*97c40*/  MOV R110, R2 ;  /* 0x00000002006e7202 */ /* 0x010fc60000000f00 */
[----:B------:R-:W4:Y:S01]  /*97c50*/  LDL.LU R2, [R1+0x41e0] ;  /* 0x0041e00001027983 */ /* 0x000f220000300800 */
[----:B------:R-:W2:Y:S02]  /*97c60*/  LDL.LU R111, [R1+0x160c] ;  /* 0x00160c00016f7983 */ /* 0x000ea40000300800 */
[----:B------:R-:W2:Y:S02]  /*97c70*/  LDL.LU R236, [R1+0x1610] ;  /* 0x0016100001ec7983 */ /* 0x000ea40000300800 */
[----:B------:R-:W2:Y:S01]  /*97c80*/  LDL.LU R237, [R1+0x1614] ;  /* 0x0016140001ed7983 */ /* 0x000ea20000300800 */
[----:B------:R-:W2:Y:S01]  /*97c90*/  LDL.LU R238, [R1+0x1618] ;  /* 0x0016180001ee7983 */ /* 0x000ea20000300800 */
[----:B------:R-:W2:Y:S01]  /*97ca0*/  LDL.LU R239, [R1+0x161c] ;  /* 0x00161c0001ef7983 */ /* 0x000ea20000300800 */
[C---:B-1----:R-:W-:Y:S01]  /*97cb0*/  HMMA.1688.F32.TF32 R112, R100.reuse, R42, R244 ;  /* 0x0000002a6470723c */ /* 0x042fe200000810f4 */
[----:B------:R-:W-:Y:S01]  /*97cc0*/  LDS R42, [R252+0x91080] ;  /* 0x09108000fc2a7984 */ /* 0x000fe20000000800 */
[----:B------:R-:W-:Y:S04]  /*97cd0*/  LDS R43, [R3+0x91080] ;  /* 0x09108000032b7984 */ /* 0x000fe80000000800 */
[----:B----4-:R-:W1:Y:S04]  /*97ce0*/  LDSM.16.M88.4 R172, [R2+0x100] ;  /* 0x0001000002ac783b */ /* 0x010e680000000200 */
[----:B------:R-:W4:Y:S04]  /*97cf0*/  LDSM.16.M88.4 R176, [R2+0x4100] ;  /* 0x0041000002b0783b */ /* 0x000f280000000200 */
        /* <DEDUP_REMOVED lines=13> */
[----:B------:R-:W4:Y:S01]  /*97dd0*/  LDSM.16.M88.4 R24, [R2+0x3c100] ;  /* 0x03c100000218783b */ /* 0x000f220000000200 */
[C---:B--2---:R-:W-:Y:S08]  /*97de0*/  HMMA.1688.F32.TF32 R120, R100.reuse, R34, R236 ;  /* 0x000000226478723c */ /* 0x044ff000000810ec */
[C---:B------:R-:W-:Y:S08]  /*97df0*/  HMMA.1688.F32.TF32 R116, R100.reuse, R38, R108 ;  /* 0x000000266474723c */ /* 0x040ff0000008106c */
[C---:B---3--:R-:W-:Y:S01]  /*97e00*/  HMMA.1688.F32.TF32 R108, R100.reuse, R46, R248 ;  /* 0x0000002e646c723c */ /* 0x048fe200000810f8 */
[----:B------:R-:W-:Y:S04]  /*97e10*/  LDS R34, [R252+0x91100] ;  /* 0x09110000fc227984 */ /* 0x000fe80000000800 */
[----:B------:R-:W-:Y:S04]  /*97e20*/  LDS R35, [R3+0x91100] ;  /* 0x0911000003237984 */ /* 0x000fe80000000800 */
[----:B-1----:R-:W-:Y:S01]  /*97e30*/  STL [R1+0x418c], R174 ;  /* 0x00418cae01007387 */ /* 0x002fe20000100800 */
[----:B------:R-:W-:Y:S02]  /*97e40*/  STL [R1+0x4188], R175 ;  /* 0x004188af01007387 */ /* 0x000fe40000100800 */
[----:B----4-:R-:W-:Y:S02]  /*97e50*/  STL [R1+0x4194], R178 ;  /* 0x004194b201007387 */ /* 0x010fe40000100800 */
[----:B------:R-:W-:Y:S01]  /*97e60*/  STL [R1+0x4190], R179 ;  /* 0x004190b301007387 */ /* 0x000fe20000100800 */
[----:B------:R-:W-:Y:S01]  /*97e70*/  STL [R1+0x419c], R210 ;  /* 0x00419cd201007387 */ /* 0x000fe20000100800 */
[----:B------:R-:W-:Y:S02]  /*97e80*/  STL [R1+0x4198], R211 ;  /* 0x004198d301007387 */ /* 0x000fe40000100800 */
[----:B------:R-:W-:Y:S02]  /*97e90*/  STL [R1+0x41a4], R206 ;  /* 0x0041a4ce01007387 */ /* 0x000fe40000100800 */
        /* <DEDUP_REMOVED lines=26> */
[----:B------:R-:W-:Y:S02]  /*98040*/  STL.64 [R1+0xc00], R120 ;  /* 0x000c007801007387 */ /* 0x000fe40000100a00 */
[----:B------:R-:W-:Y:S02]  /*98050*/  STL.64 [R1+0xc08], R122 ;  /* 0x000c087a01007387 */ /* 0x000fe40000100a00 */
[----:B------:R1:W-:Y:S01]  /*98060*/  STL.64 [R1+0xbe0], R116 ;  /* 0x000be07401007387 */ /* 0x0003e20000100a00 */
[----:B------:R2:W-:Y:S04]  /*98070*/  STL.64 [R1+0xbe8], R118 ;  /* 0x000be87601007387 */ /* 0x0005e80000100a00 */
[----:B-1----:R-:W3:Y:S01]  /*98080*/  LDL.LU R116, [R1+0x1530] ;  /* 0x0015300001747983 */ /* 0x002ee20000300800 */
[----:B------:R1:W-:Y:S02]  /*98090*/  STL.64 [R1+0xbd0], R112 ;  /* 0x000bd07001007387 */ /* 0x0003e40000100a00 */
[----:B------:R4:W-:Y:S02]  /*980a0*/  STL.64 [R1+0xbd8], R114 ;  /* 0x000bd87201007387 */ /* 0x0009e40000100a00 */
[----:B------:R1:W-:Y:S01]  /*980b0*/  STL.64 [R1+0xbc0], R108 ;  /* 0x000bc06c01007387 */ /* 0x0003e20000100a00 */
[----:B------:R1:W-:Y:S01]  /*980c0*/  STL.64 [R1+0xbc8], R110 ;  /* 0x000bc86e01007387 */ /* 0x0003e20000100a00 */
[----:B------:R-:W3:Y:S02]  /*980d0*/  LDL.LU R117, [R1+0x1534] ;  /* 0x0015340001757983 */ /* 0x000ee40000300800 */
[----:B--2---:R-:W3:Y:S02]  /*980e0*/  LDL.LU R118, [R1+0x1538] ;  /* 0x0015380001767983 */ /* 0x004ee40000300800 */
[----:B------:R-:W3:Y:S01]  /*980f0*/  LDL.LU R119, [R1+0x153c] ;  /* 0x00153c0001777983 */ /* 0x000ee20000300800 */
[----:B------:R-:W2:Y:S01]  /*98100*/  LDL.LU R120, [R1+0x1540] ;  /* 0x0015400001787983 */ /* 0x000ea20000300800 */
[----:B------:R-:W2:Y:S02]  /*98110*/  LDL.LU R121, [R1+0x1544] ;  /* 0x0015440001797983 */ /* 0x000ea40000300800 */
[----:B------:R-:W2:Y:S02]  /*98120*/  LDL.LU R122, [R1+0x1548] ;  /* 0x00154800017a7983 */ /* 0x000ea40000300800 */
[----:B------:R-:W2:Y:S01]  /*98130*/  LDL.LU R123, [R1+0x154c] ;  /* 0x00154c00017b7983 */ /* 0x000ea20000300800 */
        /* <DEDUP_REMOVED lines=20> */
[----:B------:R-:W3:Y:S01]  /*98280*/  LDL.LU R216, [R1+0x15b0] ;  /* 0x0015b00001d87983 */ /* 0x000ee20000300800 */
[----:B------:R-:W3:Y:S02]  /*98290*/  LDL.LU R217, [R1+0x15b4] ;  /* 0x0015b40001d97983 */ /* 0x000ee40000300800 */
[----:B------:R-:W3:Y:S02]  /*982a0*/  LDL.LU R218, [R1+0x15b8] ;  /* 0x0015b80001da7983 */ /* 0x000ee40000300800 */
[----:B------:R-:W3:Y:S01]  /*982b0*/  LDL.LU R219, [R1+0x15bc] ;  /* 0x0015bc0001db7983 */ /* 0x000ee20000300800 */
        /* <DEDUP_REMOVED lines=12> */
[----:B-1----:R-:W3:Y:S01]  /*98380*/  LDL.LU R112, [R1+0x2d0] ;  /* 0x0002d00001707983 */ /* 0x002ee20000300800 */
[----:B------:R-:W3:Y:S02]  /*98390*/  LDL.LU R113, [R1+0x2d4] ;  /* 0x0002d40001717983 */ /* 0x000ee40000300800 */
[----:B----4-:R-:W4:Y:S02]  /*983a0*/  LDL.LU R114, [R1+0x2d8] ;  /* 0x0002d80001727983 */ /* 0x010f240000300800 */
[----:B------:R-:W4:Y:S01]  /*983b0*/  LDL.LU R115, [R1+0x2dc] ;  /* 0x0002dc0001737983 */ /* 0x000f220000300800 */
        /* <DEDUP_REMOVED lines=12> */
[----:B------:R2:W-:Y:S02]  /*98480*/  STL.64 [R1+0x41c8], R44 ;  /* 0x0041c82c01007387 */ /* 0x0005e40000100a00 */
[C---:B--2---:R-:W-:Y:S02]  /*98490*/  HMMA.1688.F32.TF32 R44, R100.reuse, R50, R248 ;  /* 0x00000032642c723c */ /* 0x044fe400000810f8 */
[----:B------:R-:W2:Y:S11]  /*984a0*/  LDL.LU R248, [R1+0x290] ;  /* 0x0002900001f87983 */ /* 0x000eb60000300800 */
[----:B------:R-:W-:Y:S10]  /*984b0*/  @!UPT UIADD3 URZ, URZ, URZ, URZ ;  /* 0x0000003f3f3ff290 */ /* 0x000ff4000fffe03f */
[----:B------:R-:W-:Y:S01]  /*984c0*/  STL.64 [R1+0xbb0], R44 ;  /* 0x000bb02c01007387 */ /* 0x000fe20000100a00 */
[----:B------:R3:W-:Y:S02]  /*984d0*/  STL.64 [R1+0xbb8], R46 ;  /* 0x000bb82e01007387 */ /* 0x0007e40000100a00 */
[----:B------:R-:W2:Y:S02]  /*984e0*/  LDL.LU R249, [R1+0x294] ;  /* 0x0002940001f97983 */ /* 0x000ea40000300800 */
[----:B------:R-:W2:Y:S01]  /*984f0*/  LDL.LU R250, [R1+0x298] ;  /* 0x0002980001fa7983 */ /* 0x000ea20000300800 */
[----:B------:R-:W2:Y:S01]  /*98500*/  LDL.LU R251, [R1+0x29c] ;  /* 0x00029c0001fb7983 */ /* 0x000ea20000300800 */
[----:B------:R1:W-:Y:S01]  /*98510*/  STL.64 [R1+0x41d0], R48 ;  /* 0x0041d03001007387 */ /* 0x0003e20000100a00 */
[C---:B---3--:R-:W-:Y:S08]  /*98520*/  HMMA.1688.F32.TF32 R44, R100.reuse, R58, R216 ;  /* 0x0000003a642c723c */ /* 0x048ff000000810d8 */
[C---:B-1----:R-:W-:Y:S01]  /*98530*/  HMMA.1688.F32.TF32 R48, R100.reuse, R54, R220 ;  /* 0x000000366430723c */ /* 0x042fe200000810dc */
[----:B------:R1:W-:Y:S07]  /*98540*/  STL.64 [R1+0x41d8], R52 ;  /* 0x0041d83401007387 */ /* 0x0003ee0000100a00 */
[C---:B-1----:R-:W-:Y:S11]  /*98550*/  HMMA.1688.F32.TF32 R52, R100.reuse, R62, R136 ;  /* 0x0000003e6434723c */ /* 0x042ff60000081088 */
[----:B------:R-:W-:Y:S04]  /*98560*/  @!UPT UIADD3 URZ, URZ, URZ, URZ ;  /* 0x0000003f3f3ff290 */ /* 0x000fe8000fffe03f */
[----:B------:R-:W-:Y:S01]  /*98570*/  STL.64 [R1+0xba0], R48 ;  /* 0x000ba03001007387 */ /* 0x000fe20000100a00 */
[----:B------:R1:W-:Y:S02]  /*98580*/  STL.64 [R1+0xba8], R50 ;  /* 0x000ba83201007387 */ /* 0x0003e40000100a00 */
[----:B------:R-:W-:Y:S02]  /*98590*/  STL.64 [R1+0xb90], R44 ;  /* 0x000b902c01007387 */ /* 0x000fe40000100a00 */
[----:B------:R3:W-:Y:S01]  /*985a0*/  STL.64 [R1+0xb98], R46 ;  /* 0x000b982e01007387 */ /* 0x0007e20000100a00 */
[C---:B-1----:R-:W-:Y:S08]  /*985b0*/  HMMA.1688.F32.TF32 R48, R100.reuse, R66, R132 ;  /* 0x000000426430723c */ /* 0x042ff00000081084 */
[C---:B---3--:R-:W-:Y:S01]  /*985c0*/  HMMA.1688.F32.TF32 R44, R100.reuse, R70, R128 ;  /* 0x00000046642c723c */ /* 0x048fe20000081080 */
[----:B------:R-:W-:Y:S01]  /*985d0*/  STL.64 [R1+0xb80], R52 ;  /* 0x000b803401007387 */ /* 0x000fe20000100a00 */
[----:B------:R1:W-:Y:S06]  /*985e0*/  STL.64 [R1+0xb88], R54 ;  /* 0x000b883601007387 */ /* 0x0003ec0000100a00 */
[C---:B-1----:R-:W-:Y:S07]  /*985f0*/  HMMA.1688.F32.TF32 R52, R100.reuse, R74, R124 ;  /* 0x0000004a6434723c */ /* 0x042fee000008107c */
[----:B------:R-:W-:Y:S01]  /*98600*/  STL.64 [R1+0xb70], R48 ;  /* 0x000b703001007387 */ /* 0x000fe20000100a00 */
[----:B------:R1:W-:Y:S07]  /*98610*/  STL.64 [R1+0xb78], R50 ;  /* 0x000b783201007387 */ /* 0x0003ee0000100a00 */
        /* <DEDUP_REMOVED lines=12> */
[----:B----4-:R-:W-:Y:S01]  /*986e0*/  HMMA.1688.F32.TF32 R44, R100, R94, R112 ;  /* 0x0000005e642c723c */ /* 0x010fe20000081070 */
[----:B------:R-:W-:Y:S01]  /*986f0*/  STL.64 [R1+0xb00], R52 ;  /* 0x000b003401007387 */ /* 0x000fe20000100a00 */
[----:B------:R-:W-:Y:S11]  /*98700*/  STL.64 [R1+0xb08], R54 ;  /* 0x000b083601007387 */ /* 0x000ff60000100a00 */
[----:B------:R-:W-:Y:S02]  /*98710*/  @!UPT UIADD3 URZ, URZ, URZ, URZ ;  /* 0x0000003f3f3ff290 */ /* 0x000fe4000fffe03f */
[----:B------:R-:W-:Y:S01]  /*98720*/  STL.64 [R1+0xaf0], R48 ;  /* 0x000af03001007387 */ /* 0x000fe20000100a00 */
[----:B------:R1:W-:Y:S08]  /*98730*/  STL.64 [R1+0xaf8], R50 ;  /* 0x000af83201007387 */ /* 0x0003f00000100a00 */
[----:B------:R-:W-:Y:S02]  /*98740*/  IMAD.MOV.U32 R202, RZ, RZ, R45 ;  /* 0x000000ffffca7224 */ /* 0x000fe400078e002d */
[----:B------:R-:W-:Y:S01]  /*98750*/  IMAD.MOV.U32 R203, RZ, RZ, R46 ;  /* 0x000000ffffcb7224 */ /* 0x000fe200078e002e */
[----:B------:R3:W-:Y:S01]  /*98760*/  STL [R1+0xad0], R44 ;  /* 0x000ad02c01007387 */ /* 0x0007e20000100800 */
[----:B------:R-:W-:Y:S01]  /*98770*/  IMAD.MOV.U32 R206, RZ, RZ, R47 ;  /* 0x000000ffffce7224 */ /* 0x000fe200078e002f */
[C---:B-1----:R-:W-:Y:S08]  /*98780*/  HMMA.1688.F32.TF32 R48, R104.reuse, R172, R236 ;  /* 0x000000ac6830723c */ /* 0x042ff000000810ec */
[----:B---3--:R-:W-:Y:S01]  /*98790*/  HMMA.1688.F32.TF32 R44, R104, R176, R108 ;  /* 0x000000b0682c723c */ /* 0x008fe2000008106c */
[----:B------:R1:W-:Y:S01]  /*987a0*/  STL [R1+0x41b8], R206 ;  /* 0x0041b8ce01007387 */ /* 0x0003e20000100800 */
[----:B------:R3:W-:Y:S02]  /*987b0*/  STL [R1+0x41b4], R203 ;  /* 0x0041b4cb01007387 */ /* 0x0007e40000100800 */
[----:B------:R4:W-:Y:S11]  /*987c0*/  STL [R1+0x41b0], R202 ;  /* 0x0041b0ca01007387 */ /* 0x0009f60000100800 */
[----:B------:R-:W-:Y:S01]  /*987d0*/  STL.64 [R1+0xac0], R48 ;  /* 0x000ac03001007387 */ /* 0x000fe20000100a00 */
[----:B------:R-:W-:Y:S08]  /*987e0*/  STL.64 [R1+0xac8], R50 ;  /* 0x000ac83201007387 */ /* 0x000ff00000100a00 */
[----:B-1----:R-:W-:-:S02]  /*987f0*/  IMAD.MOV.U32 R206, RZ, RZ, R45 ;  /* 0x000000ffffce7224 */ /* 0x002fc400078e002d */
[----:B---3--:R-:W-:Y:S01]  /*98800*/  IMAD.MOV.U32 R203, RZ, RZ, R46 ;  /* 0x000000ffffcb7224 */ /* 0x008fe200078e002e */
[----:B------:R1:W-:Y:S01]  /*98810*/  STL [R1+0xab0], R44 ;  /* 0x000ab02c01007387 */ /* 0x0003e20000100800 */
[----:B----4-:R-:W-:Y:S02]  /*98820*/  MOV R202, R47 ;  /* 0x0000002f00ca7202 */ /* 0x010fe40000000f00 */
[C---:B-1----:R-:W-:Y:S01]  /*98830*/  HMMA.1688.F32.TF32 R44, R104.reuse, R208, R244 ;  /* 0x000000d0682c723c */ /* 0x042fe200000810f4 */
[----:B------:R-:W-:Y:S01]  /*98840*/  STL [R1+0x41bc], R206 ;  /* 0x0041bcce01007387 */ /* 0x000fe20000100800 */
[----:B------:R-:W3:Y:S11]  /*98850*/  LDL.LU R236, [R1+0x280] ;  /* 0x0002800001ec7983 */ /* 0x000ef60000300800 */
[----:B------:R-:W-:Y:S10]  /*98860*/  @!UPT UIADD3 URZ, URZ, URZ, URZ ;  /* 0x0000003f3f3ff290 */ /* 0x000ff4000fffe03f */
[----:B------:R-:W-:Y:S01]  /*98870*/  STL.64 [R1+0xaa0], R44 ;  /* 0x000aa02c01007387 */ /* 0x000fe20000100a00 */
[----:B------:R2:W-:Y:S02]  /*98880*/  STL.64 [R1+0xaa8], R46 ;  /* 0x000aa82e01007387 */ /* 0x0005e40000100a00 */
[----:B------:R-:W3:Y:S02]  /*98890*/  LDL.LU R237, [R1+0x284] ;  /* 0x0002840001ed7983 */ /* 0x000ee40000300800 */
[----:B------:R-:W3:Y:S01]  /*988a0*/  LDL.LU R238, [R1+0x288] ;  /* 0x0002880001ee7983 */ /* 0x000ee20000300800 */
[----:B------:R-:W3:Y:S01]  /*988b0*/  LDL.LU R239, [R1+0x28c] ;  /* 0x00028c0001ef7983 */ /* 0x000ee20000300800 */
[----:B------:R-:W4:Y:S02]  /*988c0*/  LDL.LU R108, [R1+0x230] ;  /* 0x00023000016c7983 */ /* 0x000f240000300800 */
[----:B------:R-:W4:Y:S02]  /*988d0*/  LDL.LU R109, [R1+0x234] ;  /* 0x00023400016d7983 */ /* 0x000f240000300800 */
[----:B------:R-:W4:Y:S01]  /*988e0*/  LDL.LU R110, [R1+0x238] ;  /* 0x00023800016e7983 */ /* 0x000f220000300800 */
[----:B------:R-:W4:Y:S01]  /*988f0*/  LDL.LU R111, [R1+0x23c] ;  /* 0x00023c00016f7983 */ /* 0x000f220000300800 */
        /* <DEDUP_REMOVED lines=16> */
[----:B--2---:R-:W-:Y:S03]  /*98a00*/  HMMA.1688.F32.TF32 R44, R104, R204, R248 ;  /* 0x000000cc682c723c */ /* 0x004fe600000810f8 */
        /* <DEDUP_REMOVED lines=11> */
[----:B------:R-:W-:Y:S01]  /*98ac0*/  IMAD.MOV.U32 R247, RZ, RZ, R0 ;  /* 0x000000fffff77224 */ /* 0x000fe200078e0000 */
[----:B------:R-:W2:Y:S01]  /*98ad0*/  LDL.LU R120, [R1+0x200] ;  /* 0x0002000001787983 */ /* 0x000ea20000300800 */
[----:B------:R-:W2:Y:S02]  /*98ae0*/  LDL.LU R121, [R1+0x204] ;  /* 0x0002040001797983 */ /* 0x000ea40000300800 */
[----:B------:R-:W2:Y:S02]  /*98af0*/  LDL.LU R122, [R1+0x208] ;  /* 0x00020800017a7983 */ /* 0x000ea40000300800 */
[----:B------:R-:W2:Y:S01]  /*98b00*/  LDL.LU R123, [R1+0x20c] ;  /* 0x00020c00017b7983 */ /* 0x000ea20000300800 */
[----:B------:R-:W2:Y:S01]  /*98b10*/  LDL.LU R112, [R1+0x1e0] ;  /* 0x0001e00001707983 */ /* 0x000ea20000300800 */
[----:B------:R-:W2:Y:S02]  /*98b20*/  LDL.LU R113, [R1+0x1e4] ;  /* 0x0001e40001717983 */ /* 0x000ea40000300800 */
[----:B------:R-:W2:Y:S02]  /*98b30*/  LDL.LU R114, [R1+0x1e8] ;  /* 0x0001e80001727983 */ /* 0x000ea40000300800 */
[----:B------:R-:W2:Y:S02]  /*98b40*/  LDL.LU R115, [R1+0x1ec] ;  /* 0x0001ec0001737983 */ /* 0x000ea40000300800 */
[----:B------:R-:W-:-:S02]  /*98b50*/  IMAD.MOV.U32 R207, RZ, RZ, R44 ;  /* 0x000000ffffcf7224 */ /* 0x000fc400078e002c */
[----:B------:R-:W-:Y:S02]  /*98b60*/  IMAD.MOV.U32 R210, RZ, RZ, R45 ;  /* 0x000000ffffd27224 */ /* 0x000fe400078e002d */
[----:B------:R-:W-:Y:S02]  /*98b70*/  IMAD.MOV.U32 R211, RZ, RZ, R46 ;  /* 0x000000ffffd37224 */ /* 0x000fe400078e002e */
[----:B------:R-:W-:Y:S02]  /*98b80*/  IMAD.MOV.U32 R178, RZ, RZ, R47 ;  /* 0x000000ffffb27224 */ /* 0x000fe400078e002f */
[C---:B---3--:R-:W-:Y:S01]  /*98b90*/  HMMA.1688.F32.TF32 R44, R104.reuse, R200, R236 ;  /* 0x000000c8682c723c */ /* 0x048fe200000810ec */
[----:B------:R-:W3:Y:S01]  /*98ba0*/  LDL.LU R236, [R1+0x1d0] ;  /* 0x0001d00001ec7983 */ /* 0x000ee20000300800 */
[----:B------:R-:W3:Y:S02]  /*98bb0*/  LDL.LU R237, [R1+0x1d4] ;  /* 0x0001d40001ed7983 */ /* 0x000ee40000300800 */
[----:B------:R-:W3:Y:S02]  /*98bc0*/  LDL.LU R238, [R1+0x1d8] ;  /* 0x0001d80001ee7983 */ /* 0x000ee40000300800 */
[----:B------:R-:W3:Y:S02]  /*98bd0*/  LDL.LU R239, [R1+0x1dc] ;  /* 0x0001dc0001ef7983 */ /* 0x000ee40000300800 */
[C---:B----4-:R-:W-:Y:S11]  /*98be0*/  HMMA.1688.F32.TF32 R48, R104.reuse, R196, R128 ;  /* 0x000000c46830723c */ /* 0x050ff60000081080 */
[----:B------:R-:W-:Y:S05]  /*98bf0*/  @!UPT UIADD3 URZ, URZ, URZ, URZ ;  /* 0x0000003f3f3ff290 */ /* 0x000fea000fffe03f */
[----:B------:R-:W-:Y:S01]  /*98c00*/  MOV R179, R44 ;  /* 0x0000002c00b37202 */ /* 0x000fe20000000f00 */
[----:B------:R-:W-:Y:S02]  /*98c10*/  IMAD.MOV.U32 R174, RZ, RZ, R45 ;  /* 0x000000ffffae7224 */ /* 0x000fe400078e002d */
[----:B------:R-:W-:Y:S02]  /*98c20*/  IMAD.MOV.U32 R175, RZ, RZ, R46 ;  /* 0x000000ffffaf7224 */ /* 0x000fe400078e002e */
[----:B------:R-:W-:Y:S02]  /*98c30*/  IMAD.MOV.U32 R0, RZ, RZ, R47 ;  /* 0x000000ffff007224 */ /* 0x000fe400078e002f */
[C---:B------:R-:W-:Y:S08]  /*98c40*/  HMMA.1688.F32.TF32 R44, R104.reuse, R192, R124 ;  /* 0x000000c0682c723c */ /* 0x040ff0000008107c */
[C---:B------:R-:W-:Y:S01]  /*98c50*/  HMMA.1688.F32.TF32 R52, R104.reuse, R188, R156 ;  /* 0x000000bc6834723c */ /* 0x040fe2000008109c */
[----:B------:R-:W-:Y:S01]  /*98c60*/  STL.64 [R1+0xa70], R48 ;  /* 0x000a703001007387 */ /* 0x000fe20000100a00 */
[----:B------:R1:W-:Y:S06]  /*98c70*/  STL.64 [R1+0xa78], R50 ;  /* 0x000a783201007387 */ /* 0x0003ec0000100a00 */
[C---:B-1----:R-:W-:Y:S07]  /*98c80*/  HMMA.1688.F32.TF32 R48, R104.reuse, R184, R160 ;  /* 0x000000b86830723c */ /* 0x042fee00000810a0 */
[----:B------:R-:W-:Y:S01]  /*98c90*/  STL.64 [R1+0xa60], R44 ;  /* 0x000a602c01007387 */ /* 0x000fe20000100a00 */
[----:B------:R1:W-:Y:S02]  /*98ca0*/  STL.64 [R1+0xa68], R46 ;  /* 0x000a682e01007387 */ /* 0x0003e40000100a00 */
[C---:B-1----:R-:W-:Y:S05]  /*98cb0*/  HMMA.1688.F32.TF32 R44, R104.reuse, R28, R108 ;  /* 0x0000001c682c723c */ /* 0x042fea000008106c */
[----:B------:R-:W-:Y:S01]  /*98cc0*/  STL.64 [R1+0xa50], R52 ;  /* 0x000a503401007387 */ /* 0x000fe20000100a00 */
[----:B------:R-:W-:Y:S02]  /*98cd0*/  STL.64 [R1+0xa58], R54 ;  /* 0x000a583601007387 */ /* 0x000fe40000100a00 */
[----:B------:R-:W4:Y:S05]  /*98ce0*/  LDL.LU R108, [R1+0x1c0] ;  /* 0x0001c000016c7983 */ /* 0x000f2a0000300800 */
[----:B------:R-:W-:Y:S01]  /*98cf0*/  STL.64 [R1+0xa40], R48 ;  /* 0x000a403001007387 */ /* 0x000fe20000100a00 */
[----:B------:R2:W-:Y:S09]  /*98d00*/  STL.64 [R1+0xa48], R50 ;  /* 0x000a483201007387 */ /* 0x0005f20000100a00 */
[----:B------:R-:W-:Y:S01]  /*98d10*/  STL.64 [R1+0xa30], R44 ;  /* 0x000a302c01007387 */ /* 0x000fe20000100a00 */
[----:B------:R1:W-:Y:S02]  /*98d20*/  STL.64 [R1+0xa38], R46 ;  /* 0x000a382e01007387 */ /* 0x0003e40000100a00 */
[----:B------:R-:W4:Y:S02]  /*98d30*/  LDL.LU R109, [R1+0x1c4] ;  /* 0x0001c400016d7983 */ /* 0x000f240000300800 */
[----:B------:R-:W4:Y:S01]  /*98d40*/  LDL.LU R110, [R1+0x1c8] ;  /* 0x0001c800016e7983 */ /* 0x000f220000300800 */
[----:B------:R-:W4:Y:S01]  /*98d50*/  LDL.LU R111, [R1+0x1cc] ;  /* 0x0001cc00016f7983 */ /* 0x000f220000300800 */
[C---:B--2---:R-:W-:Y:S08]  /*98d60*/  HMMA.1688.F32.TF32 R48, R104.reuse, R4, R244 ;  /* 0x000000046830723c */ /* 0x044ff000000810f4 */
[----:B-1----:R-:W-:Y:S11]  /*98d70*/  HMMA.1688.F32.TF32 R44, R104, R8, R248 ;  /* 0x00000008682c723c */ /* 0x002ff600000810f8 */
[----:B------:R-:W-:Y:S04]  /*98d80*/  @!UPT UIADD3 URZ, URZ, URZ, URZ ;  /* 0x0000003f3f3ff290 */ /* 0x000fe8000fffe03f */
[----:B------:R-:W-:Y:S01]  /*98d90*/  STL.64 [R1+0xa20], R48 ;  /* 0x000a203001007387 */ /* 0x000fe20000100a00 */
[----:B------:R1:W-:Y:S07]  /*98da0*/  STL.64 [R1+0xa28], R50 ;  /* 0x000a283201007387 */ /* 0x0003ee0000100a00 */
[----:B------:R2:W-:Y:S01]  /*98db0*/  STL.64 [R1+0xa00], R44 ;  /* 0x000a002c01007387 */ /* 0x0005e20000100a00 */
[----:B------:R-:W4:Y:S02]  /*98dc0*/  LDL.LU R244, [R1+0x1b0] ;  /* 0x0001b00001f47983 */ /* 0x000f240000300800 */
[----:B------:R-:W4:Y:S02]  /*98dd0*/  LDL.LU R245, [R1+0x1b4] ;  /* 0x0001b40001f57983 */ /* 0x000f240000300800 */
[----:B------:R-:W4:Y:S01]  /*98de0*/  LDL.LU R246, [R1+0x1b8] ;  /* 0x0001b80001f67983 */ /* 0x000f220000300800 */
[----:B------:R-:W4:Y:S01]  /*98df0*/  LDL.LU R247, [R1+0x1bc] ;  /* 0x0001bc0001f77983 */ /* 0x000f220000300800 */
[----:B------:R-:W-:-:S02]  /*98e00*/  IMAD.MOV.U32 R26, RZ, RZ, R46 ;  /* 0x000000ffff1a7224 */ /* 0x000fc400078e002e */
[----:B------:R-:W-:Y:S01]  /*98e10*/  IMAD.MOV.U32 R27, RZ, RZ, R47 ;  /* 0x000000ffff1b7224 */ /* 0x000fe200078e002f */
[C---:B-1----:R-:W-:Y:S08]  /*98e20*/  HMMA.1688.F32.TF32 R48, R104.reuse, R12, R120 ;  /* 0x0000000c6830723c */ /* 0x042ff00000081078 */
[C---:B--2---:R-:W-:Y:S01]  /*98e30*/  HMMA.1688.F32.TF32 R44, R104.reuse, R16, R116 ;  /* 0x00000010682c723c */ /* 0x044fe20000081074 */
[----:B------:R-:W3:Y:S01]  /*98e40*/  LDL.LU R248, [R1+0x1a0] ;  /* 0x0001a00001f87983 */ /* 0x000ee20000300800 */
[----:B------:R-:W3:Y:S02]  /*98e50*/  LDL.LU R249, [R1+0x1a4] ;  /* 0x0001a40001f97983 */ /* 0x000ee40000300800 */
[----:B------:R-:W3:Y:S02]  /*98e60*/  LDL.LU R250, [R1+0x1a8] ;  /* 0x0001a80001fa7983 */ /* 0x000ee40000300800 */
[----:B------:R-:W3:Y:S01]  /*98e70*/  LDL.LU R251, [R1+0x1ac] ;  /* 0x0001ac0001fb7983 */ /* 0x000ee20000300800 */
[----:B------:R1:W-:Y:S01]  /*98e80*/  STL [R1+0x4164], R27 ;  /* 0x0041641b01007387 */ /* 0x0003e20000100800 */
[----:B------:R1:W-:Y:S07]  /*98e90*/  STL [R1+0x4160], R26 ;  /* 0x0041601a01007387 */ /* 0x0003ee0000100800 */
[----:B------:R-:W-:Y:S01]  /*98ea0*/  STL.64 [R1+0x9f0], R48 ;  /* 0x0009f03001007387 */ /* 0x000fe20000100a00 */
[----:B------:R1:W-:Y:S08]  /*98eb0*/  STL.64 [R1+0x9f8], R50 ;  /* 0x0009f83201007387 */ /* 0x0003f00000100a00 */
[----:B-1----:R-:W-:Y:S01]  /*98ec0*/  MOV R27, R46 ;  /* 0x0000002e001b7202 */ /* 0x002fe20000000f00 */
[----:B------:R3:W-:Y:S02]  /*98ed0*/  STL.64 [R1+0x9d0], R44 ;  /* 0x0009d02c01007387 */ /* 0x0007e40000100a00 */
[----:B------:R-:W-:Y:S01]  /*98ee0*/  IMAD.MOV.U32 R26, RZ, RZ, R47 ;  /* 0x000000ffff1a7224 */ /* 0x000fe200078e002f */
[C---:B------:R-:W-:Y:S04]  /*98ef0*/  HMMA.1688.F32.TF32 R48, R104.reuse, R20, R112 ;  /* 0x000000146830723c */ /* 0x040fe80000081070 */
[----:B------:R-:W-:Y:S01]  /*98f00*/  STL [R1+0x416c], R26 ;  /* 0x00416c1a01007387 */ /* 0x000fe20000100800 */
[----:B------:R-:W-:Y:S11]  /*98f10*/  STL [R1+0x4168], R27 ;  /* 0x0041681b01007387 */ /* 0x000ff60000100800 */
[----:B------:R-:W-:Y:S07]  /*98f20*/  @!UPT UIADD3 URZ, URZ, URZ, URZ ;  /* 0x0000003f3f3ff290 */ /* 0x000fee000fffe03f */
[----:B------:R-:W-:Y:S01]  /*98f30*/  STL.64 [R1+0x9b0], R48 ;  /* 0x0009b03001007387 */ /* 0x000fe20000100a00 */
[----:B------:R-:W-:Y:S01]  /*98f40*/  STL.64 [R1+0x9b8], R50 ;  /* 0x0009b83201007387 */ /* 0x000fe20000100a00 */
[----:B---3--:R-:W-:Y:S11]  /*98f50*/  HMMA.1688.F32.TF32 R44, R104, R24, R236 ;  /* 0x00000018682c723c */ /* 0x008ff600000810ec */
[----:B------:R-:W-:Y:S11]  /*98f60*/  @!UPT UIADD3 URZ, URZ, URZ, URZ ;  /* 0x0000003f3f3ff290 */ /* 0x000ff6000fffe03f */
[----:B------:R-:W-:Y:S02]  /*98f70*/  @!UPT UIADD3 URZ, URZ, URZ, URZ ;  /* 0x0000003f3f3ff290 */ /* 0x000fe4000fffe03f */
[----:B------:R-:W-:Y:S02]  /*98f80*/  IMAD.MOV.U32 R22, RZ, RZ, R44 ;  /* 0x000000ffff167224 */ /* 0x000fe400078e002c */
[----:B------:R-:W-:Y:S02]  /*98f90*/  IMAD.MOV.U32 R23, RZ, RZ, R45 ;  /* 0x000000ffff177224 */ /* 0x000fe400078e002d */
[----:B------:R-:W-:Y:S02]  /*98fa0*/  IMAD.MOV.U32 R18, RZ, RZ, R46 ;  /* 0x000000ffff127224 */ /* 0x000fe400078e002e */
[----:B------:R-:W-:-:S05]  /*98fb0*/  IMAD.MOV.U32 R19, RZ, RZ, R47 ;  /* 0x000000ffff137224 */ /* 0x000fca00078e002f */
[----:B------:R-:W-:Y:S01]  /*98fc0*/  STL [R1+0x417c], R19 ;  /* 0x00417c1301007387 */ /* 0x000fe20000100800 */
[----:B------:R-:W-:Y:S02]  /*98fd0*/  STL [R1+0x4178], R18 ;  /* 0x0041781201007387 */ /* 0x000fe40000100800 */
[----:B------:R1:W-:Y:S02]  /*98fe0*/  STL [R1+0x4174], R23 ;  /* 0x0041741701007387 */ /* 0x0003e40000100800 */
[----:B------:R3:W-:Y:S01]  /*98ff0*/  STL [R1+0x4170], R22 ;  /* 0x0041701601007387 */ /* 0x0007e20000100800 */
[----:B------:R-:W2:Y:S01]  /*99000*/  LDL R206, [R1+0xb30] ;  /* 0x000b300001ce7983 */ /* 0x000ea20000100800 */
[C---:B----4-:R-:W-:Y:S11]  /*99010*/  HMMA.1688.F32.TF32 R44, R96.reuse, R172, R108 ;  /* 0x000000ac602c723c */ /* 0x050ff6000008106c */
[----:B------:R-:W-:Y:S11]  /*99020*/  @!UPT UIADD3 URZ, URZ, URZ, URZ ;  /* 0x0000003f3f3ff290 */ /* 0x000ff6000fffe03f */
[----:B------:R-:W-:Y:S02]  /*99030*/  @!UPT UIADD3 URZ, URZ, URZ, URZ ;  /* 0x0000003f3f3ff290 */ /* 0x000fe4000fffe03f */
[----:B------:R-:W-:Y:S01]  /*99040*/  IMAD.MOV.U32 R15, RZ, RZ, R45 ;  /* 0x000000ffff0f7224 */ /* 0x000fe200078e002d */
[----:B------:R-:W-:Y:S01]  /*99050*/  MOV R14, R44 ;  /* 0x0000002c000e7202 */ /* 0x000fe20000000f00 */
[----:B------:R-:W-:Y:S02]  /*99060*/  IMAD.MOV.U32 R10, RZ, RZ, R46 ;  /* 0x000000ffff0a7224 */ /* 0x000fe400078e002e */
[----:B------:R-:W-:Y:S01]  /*99070*/  IMAD.MOV.U32 R11, RZ, RZ, R47 ;  /* 0x000000ffff0b7224 */ /* 0x000fe200078e002f */
[----:B------:R4:W-:Y:S01]  /*99080*/  STL [R1+0x4184], R15 ;  /* 0x0041840f01007387 */ /* 0x0009e20000100800 */
[----:B------:R1:W-:Y:S01]  /*99090*/  STL [R1+0x4180], R14 ;  /* 0x0041800e01007387 */ /* 0x0003e20000100800 */
[----:B------:R-:W-:Y:S02]  /*990a0*/  HMMA.1688.F32.TF32 R44, R96, R176, R244 ;  /* 0x000000b0602c723c */ /* 0x000fe400000810f4 */
        /* <DEDUP_REMOVED lines=40> */
[----:B-1----:R-:W-:-:S02]  /*99330*/  IMAD.MOV.U32 R23, RZ, RZ, R44 ;  /* 0x000000ffff177224 */ /* 0x002fc400078e002c */
[----:B---3--:R-:W-:Y:S01]  /*99340*/  IMAD.MOV.U32 R22, RZ, RZ, R45 ;  /* 0x000000ffff167224 */ /* 0x008fe200078e002d */
[----:B------:R-:W-:Y:S01]  /*99350*/  MOV R26, R46 ;  /* 0x0000002e001a7202 */ /* 0x000fe20000000f00 */
[----:B------:R-:W-:Y:S02]  /*99360*/  IMAD.MOV.U32 R27, RZ, RZ, R47 ;  /* 0x000000ffff1b7224 */ /* 0x000fe400078e002f */
[----:B------:R-:W-:Y:S07]  /*99370*/  HMMA.1688.F32.TF32 R44, R96, R208, R248 ;  /* 0x000000d0602c723c */ /* 0x000fee00000810f8 */
[----:B------:R-:W-:-:S02]  /*99380*/  IMAD.MOV.U32 R250, RZ, RZ, R37 ;  /* 0x000000fffffa7224 */ /* 0x000fc400078e0025 */
[----:B------:R-:W-:Y:S11]  /*99390*/  IMAD.MOV.U32 R251, RZ, RZ, R36 ;  /* 0x000000fffffb7224 */ /* 0x000ff600078e0024 */
[----:B------:R-:W-:Y:S04]  /*993a0*/  @!UPT UIADD3 URZ, URZ, URZ, URZ ;  /* 0x0000003f3f3ff290 */ /* 0x000fe8000fffe03f */
[----:B----4-:R-:W-:Y:S02]  /*993b0*/  IMAD.MOV.U32 R15, RZ, RZ, R44 ;  /* 0x000000ffff0f7224 */ /* 0x010fe400078e002c */
[----:B------:R-:W-:Y:S02]  /*993c0*/  IMAD.MOV.U32 R14, RZ, RZ, R45 ;  /* 0x000000ffff0e7224 */ /* 0x000fe400078e002d */
[----:B------:R-:W-:Y:S02]  /*993d0*/  IMAD.MOV.U32 R19, RZ, RZ, R46 ;  /* 0x000000ffff137224 */ /* 0x000fe400078e002e */
[----:B------:R-:W-:Y:S01]  /*993e0*/  IMAD.MOV.U32 R18, RZ, RZ, R47 ;  /* 0x000000ffff127224 */ /* 0x000fe200078e002f */
[----:B------:R-:W-:Y:S01]  /*993f0*/  MOV R248, R41 ;  /* 0x0000002900f87202 */ /* 0x000fe20000000f00 */
[----:B------:R-:W-:Y:S01]  /*99400*/  IMAD.MOV.U32 R249, RZ, RZ, R40 ;  /* 0x000000fffff97224 */ /* 0x000fe200078e0028 */
[----:B------:R-:W-:Y:S04]  /*99410*/  LDS R41, [R3+0x90080] ;  /* 0x0900800003297984 */ /* 0x000fe80000000800 */
[----:B------:R-:W1:Y:S01]  /*99420*/  LDS R40, [R252+0x90080] ;  /* 0x09008000fc287984 */ /* 0x000e620000000800 */
[C---:B--2---:R-:W-:Y:S11]  /*99430*/  HMMA.1688.F32.TF32 R36, R96.reuse, R204, R128 ;  /* 0x000000cc6024723c */ /* 0x044ff60000081080 */
[----:B------:R-:W-:Y:S11]  /*99440*/  @!UPT UIADD3 URZ, URZ, URZ, URZ ;  /* 0x0000003f3f3ff290 */ /* 0x000ff6000fffe03f */
[----:B------:R-:W-:Y:S02]  /*99450*/  @!UPT UIADD3 URZ, URZ, URZ, URZ ;  /* 0x0000003f3f3ff290 */ /* 0x000fe4000fffe03f */
[----:B------:R-:W-:Y:S02]  /*99460*/  IMAD.MOV.U32 R6, RZ, RZ, R36 ;  /* 0x000000ffff067224 */ /* 0x000fe400078e0024 */
[----:B------:R-:W-:Y:S01]  /*99470*/  IMAD.MOV.U32 R186, RZ, RZ, R37 ;  /* 0x000000ffffba7224 */ /* 0x000fe200078e0025 */
[----:B------:R-:W-:Y:S01]  /*99480*/  MOV R190, R38 ;  /* 0x0000002600be7202 */ /* 0x000fe20000000f00 */
        /* <DEDUP_REMOVED lines=8> */
[C---:B------:R-:W-:Y:S08]  /*99510*/  HMMA.1688.F32.TF32 R36, R96.reuse, R196, R156 ;  /* 0x000000c46024723c */ /* 0x040ff0000008109c */
[C---:B------:R-:W-:Y:S08]  /*99520*/  HMMA.1688.F32.TF32 R48, R96.reuse, R188, R120 ;  /* 0x000000bc6030723c */ /* 0x040ff00000081078 */
[----:B------:R-:W-:Y:S08]  /*99530*/  HMMA.1688.F32.TF32 R44, R96, R184, R116 ;  /* 0x000000b8602c723c */ /* 0x000ff00000081074 */
[----:B------:R-:W-:Y:S01]  /*99540*/  MOV R187, R36 ;  /* 0x0000002400bb7202 */ /* 0x000fe20000000f00 */
[----:B------:R-:W-:-:S02]  /*99550*/  IMAD.MOV.U32 R7, RZ, RZ, R37 ;  /* 0x000000ffff077224 */ /* 0x000fc400078e0025 */
[----:B------:R-:W-:Y:S02]  /*99560*/  IMAD.MOV.U32 R30, RZ, RZ, R38 ;  /* 0x000000ffff1e7224 */ /* 0x000fe400078e0026 */
[----:B------:R-:W-:Y:S02]  /*99570*/  IMAD.MOV.U32 R31, RZ, RZ, R39 ;  /* 0x000000ffff1f7224 */ /* 0x000fe400078e0027 */
[C---:B------:R-:W-:Y:S11]  /*99580*/  HMMA.1688.F32.TF32 R36, R96.reuse, R192, R160 ;  /* 0x000000c06024723c */ /* 0x040ff600000810a0 */
[----:B------:R-:W-:Y:S11]  /*99590*/  @!UPT UIADD3 URZ, URZ, URZ, URZ ;  /* 0x0000003f3f3ff290 */ /* 0x000ff6000fffe03f */
[----:B------:R-:W-:Y:S01]  /*995a0*/  @!UPT UIADD3 URZ, URZ, URZ, URZ ;  /* 0x0000003f3f3ff290 */ /* 0x000fe2000fffe03f */
[----:B------:R-:W-:Y:S01]  /*995b0*/  STL.64 [R1+0x8e0], R36 ;  /* 0x0008e02401007387 */ /* 0x000fe20000100a00 */
[----:B------:R-:W-:Y:S02]  /*995c0*/  STL.64 [R1+0x8e8], R38 ;  /* 0x0008e82601007387 */ /* 0x000fe40000100a00 */
[----:B------:R-:W-:Y:S02]  /*995d0*/  STL.64 [R1+0x720], R48 ;  /* 0x0007203001007387 */ /* 0x000fe40000100a00 */
[----:B------:R2:W-:Y:S01]  /*995e0*/  STL.64 [R1+0x728], R50 ;  /* 0x0007283201007387 */ /* 0x0005e20000100a00 */
[----:B------:R-:W-:Y:S01]  /*995f0*/  STL.64 [R1+0x190], R44 ;  /* 0x0001902c01007387 */ /* 0x000fe20000100a00 */
[----:B------:R3:W-:Y:S01]  /*99600*/  STL.64 [R1+0x198], R46 ;  /* 0x0001982e01007387 */ /* 0x0007e20000100a00 */
[C---:B------:R-:W-:Y:S02]  /*99610*/  HMMA.1688.F32.TF32 R52, R96.reuse, R8, R108 ;  /* 0x000000086034723c */ /* 0x040fe4000008106c */
[----:B------:R-:W-:Y:S04]  /*99620*/  LDS R36, [R206+0x90080] ;  /* 0x09008000ce247984 */ /* 0x000fe80000000800 */
[----:B------:R-:W-:Y:S04]  /*99630*/  LDS R38, [R206+0x91080] ;  /* 0x09108000ce267984 */ /* 0x000fe80000000800 */
[----:B------:R-:W-:Y:S04]  /*99640*/  LDS R37, [R61+0x90080] ;  /* 0x090080003d257984 */ /* 0x000fe80000000800 */
[----:B------:R-:W4:Y:S01]  /*99650*/  LDS R39, [R61+0x91080] ;  /* 0x091080003d277984 */ /* 0x000f220000000800 */
[C---:B--2---:R-:W-:Y:S08]  /*99660*/  HMMA.1688.F32.TF32 R48, R96.reuse, R28, R112 ;  /* 0x0000001c6030723c */ /* 0x044ff00000081070 */
[C---:B---3--:R-:W-:Y:S11]  /*99670*/  HMMA.1688.F32.TF32 R44, R96.reuse, R4, R236 ;  /* 0x00000004602c723c */ /* 0x048ff600000810ec */
[----:B------:R-:W-:Y:S04]  /*99680*/  @!UPT UIADD3 URZ, URZ, URZ, URZ ;  /* 0x0000003f3f3ff290 */ /* 0x000fe8000fffe03f */
[----:B------:R-:W-:Y:S01]  /*99690*/  STL.64 [R1+0x180], R48 ;  /* 0x0001803001007387 */ /* 0x000fe20000100a00 */
[----:B------:R2:W-:Y:S07]  /*996a0*/  STL.64 [R1+0x188], R50 ;  /* 0x0001883201007387 */ /* 0x0005ee0000100a00 */
[----:B------:R-:W-:Y:S02]  /*996b0*/  STL.64 [R1+0x170], R44 ;  /* 0x0001702c01007387 */ /* 0x000fe40000100a00 */
[----:B------:R3:W-:Y:S01]  /*996c0*/  STL.64 [R1+0x178], R46 ;  /* 0x0001782e01007387 */ /* 0x0007e20000100a00 */
[C---:B--2---:R-:W-:Y:S08]  /*996d0*/  HMMA.1688.F32.TF32 R48, R96.reuse, R12, R244 ;  /* 0x0000000c6030723c */ /* 0x044ff000000810f4 */
[----:B---3--:R-:W-:Y:S01]  /*996e0*/  HMMA.1688.F32.TF32 R44, R96, R16, R248 ;  /* 0x00000010602c723c */ /* 0x008fe200000810f8 */
[----:B------:R-:W-:Y:S01]  /*996f0*/  STL.64 [R1+0x160], R52 ;  /* 0x0001603401007387 */ /* 0x000fe20000100a00 */
[----:B------:R-:W-:Y:S02]  /*99700*/  STL.64 [R1+0x168], R54 ;  /* 0x0001683601007387 */ /* 0x000fe40000100a00 */
[----:B------:R-:W4:Y:S11]  /*99710*/  LDL.LU R248, [R1+0x540] ;  /* 0x0005400001f87983 */ /* 0x000f360000300800 */
[----:B------:R-:W-:Y:S01]  /*99720*/  STL.64 [R1+0x150], R48 ;  /* 0x0001503001007387 */ /* 0x000fe20000100a00 */
[----:B------:R-:W-:Y:S07]  /*99730*/  STL.64 [R1+0x158], R50 ;  /* 0x0001583201007387 */ /* 0x000fee0000100a00 */
[----:B------:R-:W-:Y:S02]  /*99740*/  STL.64 [R1+0x140], R44 ;  /* 0x0001402c01007387 */ /* 0x000fe40000100a00 */
[----:B------:R2:W-:Y:S01]  /*99750*/  STL.64 [R1+0x148], R46 ;  /* 0x0001482e01007387 */ /* 0x0005e20000100a00 */
[----:B------:R-:W4:Y:S01]  /*99760*/  LDL.LU R249, [R1+0x544] ;  /* 0x0005440001f97983 */ /* 0x000f220000300800 */
[----:B------:R-:W4:Y:S02]  /*99770*/  LDL.LU R250, [R1+0x548] ;  /* 0x0005480001fa7983 */ /* 0x000f240000300800 */
[----:B------:R-:W4:Y:S02]  /*99780*/  LDL.LU R251, [R1+0x54c] ;  /* 0x00054c0001fb7983 */ /* 0x000f240000300800 */
[----:B------:R-:W3:Y:S01]  /*99790*/  LDL.LU R236, [R1+0x530] ;  /* 0x0005300001ec7983 */ /* 0x000ee20000300800 */
[----:B------:R-:W3:Y:S01]  /*997a0*/  LDL.LU R237, [R1+0x534] ;  /* 0x0005340001ed7983 */ /* 0x000ee20000300800 */
[----:B------:R-:W3:Y:S02]  /*997b0*/  LDL.LU R238, [R1+0x538] ;  /* 0x0005380001ee7983 */ /* 0x000ee40000300800 */
[----:B------:R-:W3:Y:S02]  /*997c0*/  LDL.LU R239, [R1+0x53c] ;  /* 0x00053c0001ef7983 */ /* 0x000ee40000300800 */
        /* <DEDUP_REMOVED lines=48> */
[----:B------:R-:W3:Y:S01]  /*99ad0*/  LDL.LU R168, [R1+0x14d0] ;  /* 0x0014d00001a87983 */ /* 0x000ee20000300800 */
[----:B------:R-:W3:Y:S01]  /*99ae0*/  LDL.LU R169, [R1+0x14d4] ;  /* 0x0014d40001a97983 */ /* 0x000ee20000300800 */
[----:B------:R-:W3:Y:S02]  /*99af0*/  LDL.LU R170, [R1+0x14d8] ;  /* 0x0014d80001aa7983 */ /* 0x000ee40000300800 */
[----:B------:R-:W3:Y:S02]  /*99b00*/  LDL.LU R171, [R1+0x14dc] ;  /* 0x0014dc0001ab7983 */ /* 0x000ee40000300800 */
[----:B------:R-:W4:Y:S01]  /*99b10*/  LDL.LU R152, [R1+0x14b0] ;  /* 0x0014b00001987983 */ /* 0x000f220000300800 */
[----:B------:R-:W4:Y:S01]  /*99b20*/  LDL.LU R153, [R1+0x14b4] ;  /* 0x0014b40001997983 */ /* 0x000f220000300800 */
[----:B------:R-:W4:Y:S02]  /*99b30*/  LDL.LU R154, [R1+0x14b8] ;  /* 0x0014b800019a7983 */ /* 0x000f240000300800 */
[----:B------:R-:W4:Y:S02]  /*99b40*/  LDL.LU R155, [R1+0x14bc] ;  /* 0x0014bc00019b7983 */ /* 0x000f240000300800 */
[----:B------:R-:W1:Y:S01]  /*99b50*/  LDL.LU R228, [R1+0x14c0] ;  /* 0x0014c00001e47983 */ /* 0x000e620000300800 */
[----:B------:R-:W1:Y:S01]  /*99b60*/  LDL.LU R229, [R1+0x14c4] ;  /* 0x0014c40001e57983 */ /* 0x000e620000300800 */
[----:B------:R-:W1:Y:S02]  /*99b70*/  LDL.LU R230, [R1+0x14c8] ;  /* 0x0014c80001e67983 */ /* 0x000e640000300800 */
[----:B------:R-:W1:Y:S02]  /*99b80*/  LDL.LU R231, [R1+0x14cc] ;  /* 0x0014cc0001e77983 */ /* 0x000e640000300800 */
        /* <DEDUP_REMOVED lines=22> */
[----:B------:R-:W-:-:S02]  /*99cf0*/  IMAD.MOV.U32 R246, RZ, RZ, R33 ;  /* 0x000000fffff67224 */ /* 0x000fc400078e0021 */
[----:B------:R-:W-:Y:S02]  /*99d00*/  IMAD.MOV.U32 R247, RZ, RZ, R32 ;  /* 0x000000fffff77224 */ /* 0x000fe400078e0020 */
[----:B------:R-:W-:Y:S01]  /*99d10*/  LDS R33, [R3+0x90100] ;  /* 0x0901000003217984 */ /* 0x000fe20000000800 */
[----:B------:R-:W1:Y:S01]  /*99d20*/  LDS R32, [R252+0x90100] ;  /* 0x09010000fc207984 */ /* 0x000e620000000800 */
[C---:B--2---:R-:W-:Y:S08]  /*99d30*/  HMMA.1688.F32.TF32 R44, R96.reuse, R24, R164 ;  /* 0x00000018602c723c */ /* 0x044ff000000810a4 */
[----:B---3--:R-:W-:Y:S11]  /*99d40*/  HMMA.1688.F32.TF32 R48, R96, R20, R168 ;  /* 0x000000146030723c */ /* 0x008ff600000810a8 */
[----:B------:R-:W-:Y:S11]  /*99d50*/  @!UPT UIADD3 URZ, URZ, URZ, URZ ;  /* 0x0000003f3f3ff290 */ /* 0x000ff6000fffe03f */
[----:B------:R-:W-:Y:S01]  /*99d60*/  @!UPT UIADD3 URZ, URZ, URZ, URZ ;  /* 0x0000003f3f3ff290 */ /* 0x000fe2000fffe03f */
[----:B------:R-:W-:Y:S01]  /*99d70*/  STL.64 [R1+0x130], R48 ;  /* 0x0001303001007387 */ /* 0x000fe20000100a00 */
[----:B------:R1:W-:Y:S02]  /*99d80*/  STL.64 [R1+0x138], R50 ;  /* 0x0001383201007387 */ /* 0x0003e40000100a00 */
[----:B------:R-:W-:Y:S02]  /*99d90*/  STL.64 [R1+0x120], R44 ;  /* 0x0001202c01007387 */ /* 0x000fe40000100a00 */
[----:B------:R4:W-:Y:S01]  /*99da0*/  STL.64 [R1+0x128], R46 ;  /* 0x0001282e01007387 */ /* 0x0009e20000100a00 */
[C---:B-1----:R-:W-:Y:S08]  /*99db0*/  HMMA.1688.F32.TF32 R48, R40.reuse, R172, R228 ;  /* 0x000000ac2830723c */ /* 0x042ff000000810e4 */
[C---:B----4-:R-:W-:Y:S08]  /*99dc0*/  HMMA.1688.F32.TF32 R44, R40.reuse, R176, R152 ;  /* 0x000000b0282c723c */ /* 0x050ff00000081098 */
[C---:B------:R-:W-:Y:S07]  /*99dd0*/  HMMA.1688.F32.TF32 R52, R40.reuse, R208, R240 ;  /* 0x000000d02834723c */ /* 0x040fee00000810f0 */
[----:B------:R-:W-:Y:S01]  /*99de0*/  STL.64 [R1+0x110], R48 ;  /* 0x0001103001007387 */ /* 0x000fe20000100a00 */
[----:B------:R1:W-:Y:S07]  /*99df0*/  STL.64 [R1+0x118], R50 ;  /* 0x0001183201007387 */ /* 0x0003ee0000100a00 */
[----:B------:R-:W-:Y:S02]  /*99e00*/  STL.64 [R1+0x100], R44 ;  /* 0x0001002c01007387 */ /* 0x000fe40000100a00 */
[----:B------:R2:W-:Y:S01]  /*99e10*/  STL.64 [R1+0x108], R46 ;  /* 0x0001082e01007387 */ /* 0x0005e20000100a00 */
[C---:B-1----:R-:W-:Y:S08]  /*99e20*/  HMMA.1688.F32.TF32 R48, R40.reuse, R204, R148 ;  /* 0x000000cc2830723c */ /* 0x042ff00000081094 */
[C---:B--2---:R-:W-:Y:S01]  /*99e30*/  HMMA.1688.F32.TF32 R44, R40.reuse, R200, R144 ;  /* 0x000000c8282c723c */ /* 0x044fe20000081090 */
        /* <DEDUP_REMOVED lines=26> */
[----:B--2---:R-:W-:Y:S01]  /*99fe0*/  HMMA.1688.F32.TF32 R44, R40, R16, R160 ;  /* 0x00000010282c723c */ /* 0x004fe200000810a0 */
[----:B------:R-:W-:Y:S01]  /*99ff0*/  STL.64 [R1+0x60], R52 ;  /* 0x0000603401007387 */ /* 0x000fe20000100a00 */
[----:B------:R1:W-:Y:S06]  /*9a000*/  STL.64 [R1+0x68], R54 ;  /* 0x0000683601007387 */ /* 0x0003ec0000100a00 */
[----:B------:R-:W-:Y:S08]  /*9a010*/  HMMA.1688.F32.TF32 R248, R36, R208, R248 ;  /* 0x000000d024f8723c */ /* 0x000ff000000810f8 */
[C---:B-1----:R-:W-:Y:S01]  /*9a020*/  HMMA.1688.F32.TF32 R52, R40.reuse, R20, R120 ;  /* 0x000000142834723c */ /* 0x042fe20000081078 */
[----:B------:R-:W-:Y:S01]  /*9a030*/  STL.64 [R1+0x50], R48 ;  /* 0x0000503001007387 */ /* 0x000fe20000100a00 */
[----:B------:R1:W-:Y:S05]  /*9a040*/  STL.64 [R1+0x58], R50 ;  /* 0x0000583201007387 */ /* 0x0003ea0000100a00 */
[----:B------:R-:W-:Y:S02]  /*9a050*/  STL.64 [R1+0x40], R44 ;  /* 0x0000402c01007387 */ /* 0x000fe40000100a00 */
[----:B------:R2:W-:Y:S01]  /*9a060*/  STL.64 [R1+0x48], R46 ;  /* 0x0000482e01007387 */ /* 0x0005e20000100a00 */
[----:B-1----:R-:W-:Y:S08]  /*9a070*/  HMMA.1688.F32.TF32 R48, R40, R24, R116 ;  /* 0x000000182830723c */ /* 0x002ff00000081074 */
[C---:B--2---:R-:W-:Y:S08]  /*9a080*/  HMMA.1688.F32.TF32 R44, R36.reuse, R172, R112 ;  /* 0x000000ac242c723c */ /* 0x044ff00000081070 */
[C---:B------:R-:W-:Y:S01]  /*9a090*/  HMMA.1688.F32.TF32 R40, R36.reuse, R176, R236 ;  /* 0x000000b02428723c */ /* 0x040fe200000810ec */
[----:B------:R-:W-:Y:S01]  /*9a0a0*/  STL.64 [R1+0x30], R52 ;  /* 0x0000303401007387 */ /* 0x000fe20000100a00 */
[----:B------:R-:W-:Y:S05]  /*9a0b0*/  STL.64 [R1+0x38], R54 ;  /* 0x0000383601007387 */ /* 0x000fea0000100a00 */
[----:B------:R-:W-:Y:S01]  /*9a0c0*/  STL.64 [R1+0x20], R48 ;  /* 0x0000203001007387 */ /* 0x000fe20000100a00 */
[----:B------:R-:W-:Y:S07]  /*9a0d0*/  STL.64 [R1+0x28], R50 ;  /* 0x0000283201007387 */ /* 0x000fee0000100a00 */
[----:B------:R-:W-:Y:S02]  /*9a0e0*/  STL.64 [R1+0x10], R44 ;  /* 0x0000102c01007387 */ /* 0x000fe40000100a00 */
[----:B------:R1:W-:Y:S01]  /*9a0f0*/  STL.64 [R1+0x18], R46 ;  /* 0x0000182e01007387 */ /* 0x0003e20000100a00 */
[----:B------:R-:W-:Y:S05]  /*9a100*/  STL [R1+0x40e4], R248 ;  /* 0x0040e4f801007387 */ /* 0x000fea0000100800 */
[----:B------:R-:W-:Y:S02]  /*9a110*/  STL.64 [R1], R40 ;  /* 0x0000002801007387 */ /* 0x000fe40000100a00 */
[----:B------:R2:W-:Y:S01]  /*9a120*/  STL.64 [R1+0x8], R42 ;  /* 0x0000082a01007387 */ /* 0x0005e20000100a00 */
[C---:B-1----:R-:W-:Y:S08]  /*9a130*/  HMMA.1688.F32.TF32 R44, R36.reuse, R204, R108 ;  /* 0x000000cc242c723c */ /* 0x042ff0000008106c */
[C---:B--2---:R-:W-:Y:S01]  /*9a140*/  HMMA.1688.F32.TF32 R40, R36.reuse, R200, R244 ;  /* 0x000000c82428723c */ /* 0x044fe200000810f4 */
[----:B------:R-:W-:Y:S01]  /*9a150*/  STL [R1+0x40e0], R249 ;  /* 0x0040e0f901007387 */ /* 0x000fe20000100800 */
[----:B------:R-:W-:Y:S02]  /*9a160*/  STL [R1+0x40dc], R250 ;  /* 0x0040dcfa01007387 */ /* 0x000fe40000100800 */
[----:B------:R-:W-:Y:S02]  /*9a170*/  STL [R1+0x40d8], R251 ;  /* 0x0040d8fb01007387 */ /* 0x000fe40000100800 */
[----:B------:R-:W3:Y:S09]  /*9a180*/  LDL.LU R156, [R1+0x5c0] ;  /* 0x0005c000019c7983 */ /* 0x000ef20000300800 */
[----:B------:R-:W-:Y:S01]  /*9a190*/  STL.64 [R1+0x1e0], R44 ;  /* 0x0001e02c01007387 */ /* 0x000fe20000100a00 */
[----:B------:R-:W-:Y:S07]  /*9a1a0*/  STL.64 [R1+0x1e8], R46 ;  /* 0x0001e82e01007387 */ /* 0x000fee0000100a00 */
[----:B------:R-:W-:Y:S02]  /*9a1b0*/  STL.64 [R1+0x1d0], R40 ;  /* 0x0001d02801007387 */ /* 0x000fe40000100a00 */
[----:B------:R1:W-:Y:S01]  /*9a1c0*/  STL.64 [R1+0x1d8], R42 ;  /* 0x0001d82a01007387 */ /* 0x0003e20000100a00 */
[----:B------:R-:W3:Y:S01]  /*9a1d0*/  LDL.LU R157, [R1+0x5c4] ;  /* 0x0005c400019d7983 */ /* 0x000ee20000300800 */
[----:B------:R-:W3:Y:S02]  /*9a1e0*/  LDL.LU R158, [R1+0x5c8] ;  /* 0x0005c800019e7983 */ /* 0x000ee40000300800 */
[----:B------:R-:W3:Y:S02]  /*9a1f0*/  LDL.LU R159, [R1+0x5cc] ;  /* 0x0005cc00019f7983 */ /* 0x000ee40000300800 */
[----:B------:R-:W3:Y:S01]  /*9a200*/  LDL.LU R244, [R1+0x5a0] ;  /* 0x0005a00001f47983 */ /* 0x000ee20000300800 */
[----:B------:R-:W3:Y:S01]  /*9a210*/  LDL.LU R245, [R1+0x5a4] ;  /* 0x0005a40001f57983 */ /* 0x000ee20000300800 */
[----:B------:R-:W3:Y:S02]  /*9a220*/  LDL.LU R246, [R1+0x5a8] ;  /* 0x0005a80001f67983 */ /* 0x000ee40000300800 */
[----:B------:R-:W3:Y:S02]  /*9a230*/  LDL.LU R247, [R1+0x5ac] ;  /* 0x0005ac0001f77983 */ /* 0x000ee40000300800 */
        /* <DEDUP_REMOVED lines=35> */
[----:B------:R-:W3:Y:S01]  /*9a470*/  LDL.LU R239, [R1+0x60c] ;  /* 0x00060c0001ef7983 */ /* 0x000ee20000300800 */
[C---:B-1----:R-:W-:Y:S01]  /*9a480*/  HMMA.1688.F32.TF32 R40, R36.reuse, R196, R108 ;  /* 0x000000c42428723c */ /* 0x042fe2000008106c */
[----:B------:R-:W2:Y:S11]  /*9a490*/  LDL.LU R108, [R1+0x620] ;  /* 0x00062000016c7983 */ /* 0x000eb60000300800 */
[----:B------:R-:W-:Y:S11]  /*9a4a0*/  @!UPT UIADD3 URZ, URZ, URZ, URZ ;  /* 0x0000003f3f3ff290 */ /* 0x000ff6000fffe03f */
[----:B------:R-:W-:Y:S01]  /*9a4b0*/  STL.64 [R1+0x1c0], R40 ;  /* 0x0001c02801007387 */ /* 0x000fe20000100a00 */
[----:B------:R1:W-:Y:S02]  /*9a4c0*/  STL.64 [R1+0x1c8], R42 ;  /* 0x0001c82a01007387 */ /* 0x0003e40000100a00 */
[----:B------:R-:W2:Y:S02]  /*9a4d0*/  LDL.LU R109, [R1+0x624] ;  /* 0x00062400016d7983 */ /* 0x000ea40000300800 */
[----:B------:R-:W2:Y:S01]  /*9a4e0*/  LDL.LU R110, [R1+0x628] ;  /* 0x00062800016e7983 */ /* 0x000ea20000300800 */
[----:B------:R-:W2:Y:S01]  /*9a4f0*/  LDL.LU R111, [R1+0x62c] ;  /* 0x00062c00016f7983 */ /* 0x000ea20000300800 */
[C---:B----4-:R-:W-:Y:S08]  /*9a500*/  HMMA.1688.F32.TF32 R44, R36.reuse, R192, R132 ;  /* 0x000000c0242c723c */ /* 0x050ff00000081084 */
[C---:B---3--:R-:W-:Y:S08]  /*9a510*/  HMMA.1688.F32.TF32 R244, R36.reuse, R184, R244 ;  /* 0x000000b824f4723c */ /* 0x048ff000000810f4 */
[C---:B-1----:R-:W-:Y:S08]  /*9a520*/  HMMA.1688.F32.TF32 R40, R36.reuse, R188, R128 ;  /* 0x000000bc2428723c */ /* 0x042ff00000081080 */
[C---:B------:R-:W-:Y:S01]  /*9a530*/  HMMA.1688.F32.TF32 R48, R36.reuse, R28, R124 ;  /* 0x0000001c2430723c */ /* 0x040fe2000008107c */
[----:B------:R-:W-:Y:S01]  /*9a540*/  STL.64 [R1+0x1b0], R44 ;  /* 0x0001b02c01007387 */ /* 0x000fe20000100a00 */
[----:B------:R1:W-:Y:S05]  /*9a550*/  STL.64 [R1+0x1b8], R46 ;  /* 0x0001b82e01007387 */ /* 0x0003ea0000100a00 */
[----:B------:R-:W-:Y:S08]  /*9a560*/  STL [R1+0x40f4], R244 ;  /* 0x0040f4f401007387 */ /* 0x000ff00000100800 */
[----:B------:R-:W-:Y:S01]  /*9a570*/  STL.64 [R1+0x1a0], R40 ;  /* 0x0001a02801007387 */ /* 0x000fe20000100a00 */
[----:B------:R3:W-:Y:S01]  /*9a580*/  STL.64 [R1+0x1a8], R42 ;  /* 0x0001a82a01007387 */ /* 0x0007e20000100a00 */
[C---:B-1----:R-:W-:Y:S08]  /*9a590*/  HMMA.1688.F32.TF32 R44, R36.reuse, R4, R156 ;  /* 0x00000004242c723c */ /* 0x042ff0000008109c */
[----:B---3--:R-:W-:Y:S01]  /*9a5a0*/  HMMA.1688.F32.TF32 R40, R36, R8, R160 ;  /* 0x000000082428723c */ /* 0x008fe200000810a0 */
[----:B------:R1:W-:Y:S01]  /*9a5b0*/  STL [R1+0x40f0], R245 ;  /* 0x0040f0f501007387 */ /* 0x0003e20000100800 */
[----:B------:R3:W-:Y:S02]  /*9a5c0*/  STL [R1+0x40ec], R246 ;  /* 0x0040ecf601007387 */ /* 0x0007e40000100800 */
[----:B------:R4:W-:Y:S02]  /*9a5d0*/  STL [R1+0x40e8], R247 ;  /* 0x0040e8f701007387 */ /* 0x0009e40000100800 */
[----:B------:R-:W-:Y:S01]  /*9a5e0*/  STL.64 [R1+0x250], R48 ;  /* 0x0002503001007387 */ /* 0x000fe20000100a00 */
[----:B------:R-:W-:Y:S08]  /*9a5f0*/  STL.64 [R1+0x258], R50 ;  /* 0x0002583201007387 */ /* 0x000ff00000100a00 */
[----:B------:R-:W-:Y:S01]  /*9a600*/  STL.64 [R1+0x240], R44 ;  /* 0x0002402c01007387 */ /* 0x000fe20000100a00 */
[----:B------:R4:W-:Y:S08]  /*9a610*/  STL.64 [R1+0x248], R46 ;  /* 0x0002482e01007387 */ /* 0x0009f00000100a00 */
[----:B------:R-:W-:Y:S01]  /*9a620*/  MOV R244, R40 ;  /* 0x0000002800f47202 */ /* 0x000fe20000000f00 */
[----:B-1----:R-:W-:-:S02]  /*9a630*/  IMAD.MOV.U32 R245, RZ, RZ, R41 ;  /* 0x000000fffff57224 */ /* 0x002fc400078e0029 */
[----:B---3--:R-:W-:Y:S02]  /*9a640*/  IMAD.MOV.U32 R246, RZ, RZ, R42 ;  /* 0x000000fffff67224 */ /* 0x008fe400078e002a */
[----:B----4-:R-:W-:Y:S02]  /*9a650*/  IMAD.MOV.U32 R247, RZ, RZ, R43 ;  /* 0x000000fffff77224 */ /* 0x010fe400078e002b */
[C---:B------:R-:W-:Y:S08]  /*9a660*/  HMMA.1688.F32.TF32 R40, R36.reuse, R16, R116 ;  /* 0x000000102428723c */ /* 0x040ff00000081074 */
[C---:B------:R-:W-:Y:S01]  /*9a670*/  HMMA.1688.F32.TF32 R44, R36.reuse, R12, R120 ;  /* 0x0000000c242c723c */ /* 0x040fe20000081078 */
[----:B------:R1:W-:Y:S01]  /*9a680*/  STL [R1+0x4104], R247 ;  /* 0x004104f701007387 */ /* 0x0003e20000100800 */
[----:B------:R3:W-:Y:S02]  /*9a690*/  STL [R1+0x4100], R246 ;  /* 0x004100f601007387 */ /* 0x0007e40000100800 */
[----:B------:R4:W-:Y:S02]  /*9a6a0*/  STL [R1+0x40fc], R245 ;  /* 0x0040fcf501007387 */ /* 0x0009e40000100800 */
[----:B------:R1:W-:Y:S11]  /*9a6b0*/  STL [R1+0x40f8], R244 ;  /* 0x0040f8f401007387 */ /* 0x0003f60000100800 */
[----:B------:R-:W-:Y:S06]  /*9a6c0*/  @!UPT UIADD3 URZ, URZ, URZ, URZ ;  /* 0x0000003f3f3ff290 */ /* 0x000fec000fffe03f */
[----:B------:R-:W-:Y:S01]  /*9a6d0*/  STL.64 [R1+0x220], R44 ;  /* 0x0002202c01007387 */ /* 0x000fe20000100a00 */
[----:B------:R4:W-:Y:S02]  /*9a6e0*/  STL.64 [R1+0x228], R46 ;  /* 0x0002282e01007387 */ /* 0x0009e40000100a00 */
[----:B-1----:R-:W-:Y:S02]  /*9a6f0*/  IMAD.MOV.U32 R247, RZ, RZ, R40 ;  /* 0x000000fffff77224 */ /* 0x002fe400078e0028 */
[----:B---3--:R-:W-:Y:S01]  /*9a700*/  IMAD.MOV.U32 R246, RZ, RZ, R41 ;  /* 0x000000fffff67224 */ /* 0x008fe200078e0029 */
[----:B----4-:R-:W-:Y:S01]  /*9a710*/  MOV R245, R42 ;  /* 0x0000002a00f57202 */ /* 0x010fe20000000f00 */
[----:B------:R-:W-:Y:S02]  /*9a720*/  IMAD.MOV.U32 R244, RZ, RZ, R43 ;  /* 0x000000fffff47224 */ /* 0x000fe400078e002b */
[C---:B------:R-:W-:Y:S08]  /*9a730*/  HMMA.1688.F32.TF32 R40, R36.reuse, R24, R236 ;  /* 0x000000182428723c */ /* 0x040ff000000810ec */
[----:B------:R-:W-:Y:S11]  /*9a740*/  HMMA.1688.F32.TF32 R44, R36, R20, R112 ;  /* 0x00000014242c723c */ /* 0x000ff60000081070 */
[----:B------:R-:W-:Y:S11]  /*9a750*/  @!UPT UIADD3 URZ, URZ, URZ, URZ ;  /* 0x0000003f3f3ff290 */ /* 0x000ff6000fffe03f */
[----:B------:R-:W-:Y:S01]  /*9a760*/  @!UPT UIADD3 URZ, URZ, URZ, URZ ;  /* 0x0000003f3f3ff290 */ /* 0x000fe2000fffe03f */
[----:B------:R-:W-:Y:S01]  /*9a770*/  STL.64 [R1+0x200], R44 ;  /* 0x0002002c01007387 */ /* 0x000fe20000100a00 */
[----:B------:R-:W-:Y:S02]  /*9a780*/  STL.64 [R1+0x208], R46 ;  /* 0x0002082e01007387 */ /* 0x000fe40000100a00 */
[----:B------:R-:W3:Y:S01]  /*9a790*/  LDL.LU R236, [R1+0x13a0] ;  /* 0x0013a00001ec7983 */ /* 0x000ee20000300800 */
[----:B--2---:R-:W-:Y:S11]  /*9a7a0*/  HMMA.1688.F32.TF32 R36, R32, R172, R108 ;  /* 0x000000ac2024723c */ /* 0x004ff6000008106c */
[----:B------:R-:W-:Y:S11]  /*9a7b0*/  @!UPT UIADD3 URZ, URZ, URZ, URZ ;  /* 0x0000003f3f3ff290 */ /* 0x000ff6000fffe03f */
[----:B------:R-:W-:Y:S01]  /*9a7c0*/  @!UPT UIADD3 URZ, URZ, URZ, URZ ;  /* 0x0000003f3f3ff290 */ /* 0x000fe2000fffe03f */
[----:B------:R-:W-:Y:S01]  /*9a7d0*/  STL.64 [R1+0x710], R36 ;  /* 0x0007102401007387 */ /* 0x000fe20000100a00 */
[----:B------:R1:W-:Y:S02]  /*9a7e0*/  STL.64 [R1+0x718], R38 ;  /* 0x0007182601007387 */ /* 0x0003e40000100a00 */
[----:B------:R-:W3:Y:S02]  /*9a7f0*/  LDL.LU R237, [R1+0x13a4] ;  /* 0x0013a40001ed7983 */ /* 0x000ee40000300800 */
[----:B------:R-:W3:Y:S01]  /*9a800*/  LDL.LU R238, [R1+0x13a8] ;  /* 0x0013a80001ee7983 */ /* 0x000ee20000300800 */
[----:B------:R-:W3:Y:S01]  /*9a810*/  LDL.LU R239, [R1+0x13ac] ;  /* 0x0013ac0001ef7983 */ /* 0x000ee20000300800 */
[----:B------:R-:W2:Y:S02]  /*9a820*/  LDL.LU R112, [R1+0x13b0] ;  /* 0x0013b00001707983 */ /* 0x000ea40000300800 */
[----:B------:R-:W2:Y:S02]  /*9a830*/  LDL.LU R113, [R1+0x13b4] ;  /* 0x0013b40001717983 */ /* 0x000ea40000300800 */
[----:B------:R-:W2:Y:S01]  /*9a840*/  LDL.LU R114, [R1+0x13b8] ;  /* 0x0013b80001727983 */ /* 0x000ea20000300800 */
[----:B------:R-:W2:Y:S01]  /*9a850*/  LDL.LU R115, [R1+0x13bc] ;  /* 0x0013bc0001737983 */ /* 0x000ea20000300800 */
[----:B------:R-:W4:Y:S02]  /*9a860*/  LDL.LU R160, [R1+0x13d0] ;  /* 0x0013d00001a07983 */ /* 0x000f240000300800 */
[----:B------:R-:W4:Y:S02]  /*9a870*/  LDL.LU R161, [R1+0x13d4] ;  /* 0x0013d40001a17983 */ /* 0x000f240000300800 */
[----:B------:R-:W4:Y:S01]  /*9a880*/  LDL.LU R162, [R1+0x13d8] ;  /* 0x0013d80001a27983 */ /* 0x000f220000300800 */
[----:B------:R-:W4:Y:S01]  /*9a890*/  LDL.LU R163, [R1+0x13dc] ;  /* 0x0013dc0001a37983 */ /* 0x000f220000300800 */
        /* <DEDUP_REMOVED lines=24> */
[----:B------:R-:W1:Y:S02]  /*9aa20*/  LDL.LU R152, [R1+0x640] ;  /* 0x0006400001987983 */ /* 0x000e640000300800 */
[----:B------:R-:W1:Y:S02]  /*9aa30*/  LDL.LU R153, [R1+0x644] ;  /* 0x0006440001997983 */ /* 0x000e640000300800 */
[----:B------:R-:W1:Y:S01]  /*9aa40*/  LDL.LU R154, [R1+0x648] ;  /* 0x00064800019a7983 */ /* 0x000e620000300800 */
[----:B------:R-:W1:Y:S01]  /*9aa50*/  LDL.LU R155, [R1+0x64c] ;  /* 0x00064c00019b7983 */ /* 0x000e620000300800 */
[----:B------:R-:W2:Y:S02]  /*9aa60*/  LDL.LU R228, [R1+0x630] ;  /* 0x0006300001e47983 */ /* 0x000ea40000300800 */
[----:B------:R-:W2:Y:S02]  /*9aa70*/  LDL.LU R229, [R1+0x634] ;  /* 0x0006340001e57983 */ /* 0x000ea40000300800 */
[----:B------:R-:W2:Y:S01]  /*9aa80*/  LDL.LU R230, [R1+0x638] ;  /* 0x0006380001e67983 */ /* 0x000ea20000300800 */
[----:B------:R-:W2:Y:S01]  /*9aa90*/  LDL.LU R231, [R1+0x63c] ;  /* 0x00063c0001e77983 */ /* 0x000ea20000300800 */
        /* <DEDUP_REMOVED lines=34> */
[----:B------:R-:W-:Y:S02]  /*9acc0*/  IMAD.MOV.U32 R250, RZ, RZ, R42 ;  /* 0x000000fffffa7224 */ /* 0x000fe400078e002a */
[----:B------:R-:W-:Y:S01]  /*9acd0*/  IMAD.MOV.U32 R251, RZ, RZ, R43 ;  /* 0x000000fffffb7224 */ /* 0x000fe200078e002b */
[----:B------:R-:W-:Y:S04]  /*9ace0*/  LDS R40, [R206+0x90100] ;  /* 0x09010000ce287984 */ /* 0x000fe80000000800 */
[----:B------:R-:W-:Y:S04]  /*9acf0*/  LDS R42, [R206+0x91100] ;  /* 0x09110000ce2a7984 */ /* 0x000fe80000000800 */
[----:B------:R-:W-:Y:S04]  /*9ad00*/  LDS R41, [R61+0x90100] ;  /* 0x090100003d297984 */ /* 0x000fe80000000800 */
[----:B------:R-:W1:Y:S02]  /*9ad10*/  LDS R43, [R61+0x91100] ;  /* 0x091100003d2b7984 */ /* 0x000e640000000800 */
[C---:B-1----:R-:W-:Y:S08]  /*9ad20*/  HMMA.1688.F32.TF32 R36, R32.reuse, R208, R152 ;  /* 0x000000d02024723c */ /* 0x042ff00000081098 */
[C---:B--2---:R-:W-:Y:S08]  /*9ad30*/  HMMA.1688.F32.TF32 R44, R32.reuse, R176, R228 ;  /* 0x000000b0202c723c */ /* 0x044ff000000810e4 */
[C---:B---3--:R-:W-:Y:S11]  /*9ad40*/  HMMA.1688.F32.TF32 R48, R32.reuse, R200, R148 ;  /* 0x000000c82030723c */ /* 0x048ff60000081094 */
[----:B------:R-:W-:Y:S04]  /*9ad50*/  @!UPT UIADD3 URZ, URZ, URZ, URZ ;  /* 0x0000003f3f3ff290 */ /* 0x000fe8000fffe03f */
[----:B------:R-:W-:Y:S01]  /*9ad60*/  STL.64 [R1+0x700], R44 ;  /* 0x0007002c01007387 */ /* 0x000fe20000100a00 */
[----:B------:R-:W-:Y:S02]  /*9ad70*/  STL.64 [R1+0x708], R46 ;  /* 0x0007082e01007387 */ /* 0x000fe40000100a00 */
[----:B------:R-:W-:Y:S02]  /*9ad80*/  STL.64 [R1+0x6f0], R36 ;  /* 0x0006f02401007387 */ /* 0x000fe40000100a00 */
[----:B------:R1:W-:Y:S02]  /*9ad90*/  STL.64 [R1+0x6f8], R38 ;  /* 0x0006f82601007387 */ /* 0x0003e40000100a00 */
[C---:B-1----:R-:W-:Y:S08]  /*9ada0*/  HMMA.1688.F32.TF32 R36, R32.reuse, R204, R240 ;  /* 0x000000cc2024723c */ /* 0x042ff000000810f0 */
[C---:B------:R-:W-:Y:S11]  /*9adb0*/  HMMA.1688.F32.TF32 R44, R32.reuse, R196, R144 ;  /* 0x000000c4202c723c */ /* 0x040ff60000081090 */
[----:B------:R-:W-:Y:S04]  /*9adc0*/  @!UPT UIADD3 URZ, URZ, URZ, URZ ;  /* 0x0000003f3f3ff290 */ /* 0x000fe8000fffe03f */
[----:B------:R-:W-:Y:S01]  /*9add0*/  STL.64 [R1+0x6e0], R36 ;  /* 0x0006e02401007387 */ /* 0x000fe20000100a00 */
[----:B------:R1:W-:Y:S02]  /*9ade0*/  STL.64 [R1+0x6e8], R38 ;  /* 0x0006e82601007387 */ /* 0x0003e40000100a00 */
[----:B------:R-:W-:Y:S02]  /*9adf0*/  STL.64 [R1+0x6d0], R48 ;  /* 0x0006d03001007387 */ /* 0x000fe40000100a00 */
[----:B------:R4:W-:Y:S03]  /*9ae00*/  STL.64 [R1+0x6d8], R50 ;  /* 0x0006d83201007387 */ /* 0x0009e60000100a00 */
[----:B------:R-:W-:Y:S01]  /*9ae10*/  STL.64 [R1+0x6c0], R44 ;  /* 0x0006c02c01007387 */ /* 0x000fe20000100a00 */
[----:B------:R2:W-:Y:S01]  /*9ae20*/  STL.64 [R1+0x6c8], R46 ;  /* 0x0006c82e01007387 */ /* 0x0005e20000100a00 */
[C---:B-1----:R-:W-:Y:S08]  /*9ae30*/  HMMA.1688.F32.TF32 R36, R32.reuse, R192, R140 ;  /* 0x000000c02024723c */ /* 0x042ff0000008108c */
[C---:B----4-:R-:W-:Y:S08]  /*9ae40*/  HMMA.1688.F32.TF32 R48, R32.reuse, R188, R220 ;  /* 0x000000bc2030723c */ /* 0x050ff000000810dc */
[C---:B--2---:R-:W-:Y:S07]  /*9ae50*/  HMMA.1688.F32.TF32 R44, R32.reuse, R184, R216 ;  /* 0x000000b8202c723c */ /* 0x044fee00000810d8 */
[----:B------:R-:W-:Y:S01]  /*9ae60*/  STL.64 [R1+0x6b0], R36 ;  /* 0x0006b02401007387 */ /* 0x000fe20000100a00 */
[----:B------:R-:W-:Y:S07]  /*9ae70*/  STL.64 [R1+0x6b8], R38 ;  /* 0x0006b82601007387 */ /* 0x000fee0000100a00 */
[----:B------:R-:W-:Y:S02]  /*9ae80*/  STL.64 [R1+0x6a0], R48 ;  /* 0x0006a03001007387 */ /* 0x000fe40000100a00 */
[----:B------:R-:W-:Y:S06]  /*9ae90*/  STL.64 [R1+0x6a8], R50 ;  /* 0x0006a83201007387 */ /* 0x000fec0000100a00 */
[----:B------:R-:W-:Y:S01]  /*9aea0*/  STL.64 [R1+0x690], R44 ;  /* 0x0006902c01007387 */ /* 0x000fe20000100a00 */
[----:B------:R1:W-:Y:S01]  /*9aeb0*/  STL.64 [R1+0x698], R46 ;  /* 0x0006982e01007387 */ /* 0x0003e20000100a00 */
[C---:B------:R-:W-:Y:S02]  /*9aec0*/  HMMA.1688.F32.TF32 R52, R32.reuse, R4, R132 ;  /* 0x000000042034723c */ /* 0x040fe40000081084 */
[----:B------:R-:W-:Y:S04]  /*9aed0*/  LDS R36, [R252+0x90180] ;  /* 0x09018000fc247984 */ /* 0x000fe80000000800 */
[----:B------:R-:W-:Y:S04]  /*9aee0*/  LDS R38, [R252+0x91180] ;  /* 0x09118000fc267984 */ /* 0x000fe80000000800 */
[----:B------:R-:W-:Y:S04]  /*9aef0*/  LDS R37, [R3+0x90180] ;  /* 0x0901800003257984 */ /* 0x000fe80000000800 */
[----:B------:R-:W2:Y:S01]  /*9af00*/  LDS R39, [R3+0x91180] ;  /* 0x0911800003277984 */ /* 0x000ea20000000800 */
[C---:B-1----:R-:W-:Y:S08]  /*9af10*/  HMMA.1688.F32.TF32 R44, R32.reuse, R28, R136 ;  /* 0x0000001c202c723c */ /* 0x042ff00000081088 */
[C---:B------:R-:W-:Y:S11]  /*9af20*/  HMMA.1688.F32.TF32 R48, R32.reuse, R8, R128 ;  /* 0x000000082030723c */ /* 0x040ff60000081080 */
[----:B------:R-:W-:Y:S04]  /*9af30*/  @!UPT UIADD3 URZ, URZ, URZ, URZ ;  /* 0x0000003f3f3ff290 */ /* 0x000fe8000fffe03f */
[----:B------:R-:W-:Y:S01]  /*9af40*/  STL.64 [R1+0x680], R44 ;  /* 0x0006802c01007387 */ /* 0x000fe20000100a00 */
[----:B------:R1:W-:Y:S02]  /*9af50*/  STL.64 [R1+0x688], R46 ;  /* 0x0006882e01007387 */ /* 0x0003e40000100a00 */
[C---:B-1----:R-:W-:Y:S01]  /*9af60*/  HMMA.1688.F32.TF32 R44, R32.reuse, R12, R124 ;  /* 0x0000000c202c723c */ /* 0x042fe2000008107c */
[----:B------:R-:W-:Y:S01]  /*9af70*/  STL.64 [R1+0x670], R52 ;  /* 0x0006703401007387 */ /* 0x000fe20000100a00 */
[----:B------:R1:W-:Y:S03]  /*9af80*/  STL.64 [R1+0x678], R54 ;  /* 0x0006783601007387 */ /* 0x0003e60000100a00 */
[----:B------:R-:W-:Y:S02]  /*9af90*/  STL.64 [R1+0x660], R48 ;  /* 0x0006603001007387 */ /* 0x000fe40000100a00 */
[----:B------:R3:W-:Y:S01]  /*9afa0*/  STL.64 [R1+0x668], R50 ;  /* 0x0006683201007387 */ /* 0x0007e20000100a00 */
[C---:B-1----:R-:W-:Y:S08]  /*9afb0*/  HMMA.1688.F32.TF32 R52, R32.reuse, R16, R156 ;  /* 0x000000102034723c */ /* 0x042ff0000008109c */
[C---:B---3--:R-:W-:Y:S07]  /*9afc0*/  HMMA.1688.F32.TF32 R48, R32.reuse, R20, R160 ;  /* 0x000000142030723c */ /* 0x048fee00000810a0 */
[----:B------:R-:W-:Y:S01]  /*9afd0*/  STL.64 [R1+0x650], R44 ;  /* 0x0006502c01007387 */ /* 0x000fe20000100a00 */
[----:B------:R1:W-:Y:S02]  /*9afe0*/  STL.64 [R1+0x658], R46 ;  /* 0x0006582e01007387 */ /* 0x0003e40000100a00 */
[----:B-1----:R-:W-:Y:S05]  /*9aff0*/  HMMA.1688.F32.TF32 R44, R32, R24, R120 ;  /* 0x00000018202c723c */ /* 0x002fea0000081078 */
[----:B------:R-:W-:Y:S01]  /*9b000*/  STL.64 [R1+0x640], R52 ;  /* 0x0006403401007387 */ /* 0x000fe20000100a00 */
[----:B------:R-:W-:Y:S07]  /*9b010*/  STL.64 [R1+0x648], R54 ;  /* 0x0006483601007387 */ /* 0x000fee0000100a00 */
[----:B------:R-:W-:Y:S02]  /*9b020*/  STL.64 [R1+0x4e0], R48 ;  /* 0x0004e03001007387 */ /* 0x000fe40000100a00 */
[----:B------:R-:W-:Y:S01]  /*9b030*/  STL.64 [R1+0x4e8], R50 ;  /* 0x0004e83201007387 */ /* 0x000fe20000100a00 */
[----:B------:R-:W-:Y:S04]  /*9b040*/  LDS R32, [R206+0x90180] ;  /* 0x09018000ce207984 */ /* 0x000fe80000000800 */
[----:B------:R-:W-:Y:S04]  /*9b050*/  LDS R34, [R206+0x91180] ;  /* 0x09118000ce227984 */ /* 0x000fe80000000800 */
[----:B------:R-:W-:Y:S04]  /*9b060*/  LDS R33, [R61+0x90180] ;  /* 0x090180003d217984 */ /* 0x000fe80000000800 */
[----:B------:R-:W1:Y:S04]  /*9b070*/  LDS R35, [R61+0x91180] ;  /* 0x091180003d237984 */ /* 0x000e680000000800 */
[----:B------:R-:W-:Y:S01]  /*9b080*/  STL.64 [R1+0x4d0], R44 ;  /* 0x0004d02c01007387 */ /* 0x000fe20000100a00 */
[----:B------:R3:W-:Y:S02]  /*9b090*/  STL.64 [R1+0x4d8], R46 ;  /* 0x0004d82e01007387 */ /* 0x0007e40000100a00 */
[C---:B---3--:R-:W-:Y:S08]  /*9b0a0*/  HMMA.1688.F32.TF32 R44, R40.reuse, R172, R116 ;  /* 0x000000ac282c723c */ /* 0x048ff00000081074 */
[C---:B------:R-:W-:Y:S08]  /*9b0b0*/  HMMA.1688.F32.TF32 R52, R40.reuse, R176, R112 ;  /* 0x000000b02834723c */ /* 0x040ff00000081070 */
[C---:B------:R-:W-:Y:S07]  /*9b0c0*/  HMMA.1688.F32.TF32 R48, R40.reuse, R208, R236 ;  /* 0x000000d02830723c */ /* 0x040fee00000810ec */
[----:B------:R-:W-:Y:S01]  /*9b0d0*/  STL.64 [R1+0x4c0], R44 ;  /* 0x0004c02c01007387 */ /* 0x000fe20000100a00 */
[----:B------:R3:W-:Y:S02]  /*9b0e0*/  STL.64 [R1+0x4c8], R46 ;  /* 0x0004c82e01007387 */ /* 0x0007e40000100a00 */
[C---:B---3--:R-:W-:Y:S05]  /*9b0f0*/  HMMA.1688.F32.TF32 R44, R40.reuse, R204, R108 ;  /* 0x000000cc282c723c */ /* 0x048fea000008106c */
[----:B------:R-:W-:Y:S01]  /*9b100*/  STL.64 [R1+0x4b0], R52 ;  /* 0x0004b03401007387 */ /* 0x000fe20000100a00 */
[----:B------:R-:W-:Y:S02]  /*9b110*/  STL.64 [R1+0x4b8], R54 ;  /* 0x0004b83601007387 */ /* 0x000fe40000100a00 */
[----:B------:R-:W3:Y:S05]  /*9b120*/  LDL.LU R236, [R1+0x790] ;  /* 0x0007900001ec7983 */ /* 0x000eea0000300800 */
[----:B------:R4:W-:Y:S01]  /*9b130*/  STL.64 [R1+0x4a0], R48 ;  /* 0x0004a03001007387 */ /* 0x0009e20000100a00 */
[----:B------:R1:W-:Y:S09]  /*9b140*/  STL.64 [R1+0x4a8], R50 ;  /* 0x0004a83201007387 */ /* 0x0003f20000100a00 */
[----:B------:R1:W-:Y:S01]  /*9b150*/  STL.64 [R1+0x490], R44 ;  /* 0x0004902c01007387 */ /* 0x0003e20000100a00 */
        /* <DEDUP_REMOVED lines=84> */
[----:B----4-:R-:W4:Y:S02]  /*9b6a0*/  LDL.LU R48, [R1+0x1370] ;  /* 0x0013700001307983 */ /* 0x010f240000300800 */
[----:B------:R-:W4:Y:S02]  /*9b6b0*/  LDL.LU R49, [R1+0x1374] ;  /* 0x0013740001317983 */ /* 0x000f240000300800 */
[----:B-1----:R-:W4:Y:S01]  /*9b6c0*/  LDL.LU R50, [R1+0x1378] ;  /* 0x0013780001327983 */ /* 0x002f220000300800 */
        /* <DEDUP_REMOVED lines=37> */
[C---:B----4-:R-:W-:Y:S08]  /*9b920*/  HMMA.1688.F32.TF32 R48, R40.reuse, R196, R48 ;  /* 0x000000c42830723c */ /* 0x050ff00000081030 */
[C---:B--2---:R-:W-:Y:S08]  /*9b930*/  HMMA.1688.F32.TF32 R52, R40.reuse, R200, R52 ;  /* 0x000000c82834723c */ /* 0x044ff00000081034 */
[C---:B------:R-:W-:Y:S08]  /*9b940*/  HMMA.1688.F32.TF32 R44, R40.reuse, R192, R44 ;  /* 0x000000c0282c723c */ /* 0x040ff0000008102c */
[C---:B------:R-:W-:Y:S07]  /*9b950*/  HMMA.1688.F32.TF32 R96, R40.reuse, R188, R96 ;  /* 0x000000bc2860723c */ /* 0x040fee0000081060 */
[----:B------:R1:W-:Y:S01]  /*9b960*/  STL.64 [R1+0x480], R52 ;  /* 0x0004803401007387 */ /* 0x0003e20000100a00 */
[----:B------:R-:W-:Y:S03]  /*9b970*/  STL.64 [R1+0x488], R54 ;  /* 0x0004883601007387 */ /* 0x000fe60000100a00 */
[----:B-1----:R-:W2:Y:S01]  /*9b980*/  LDL.LU.64 R52, [R1+0x41d8] ;  /* 0x0041d80001347983 */ /* 0x002ea20000300a00 */
[----:B------:R1:W-:Y:S02]  /*9b990*/  STL.64 [R1+0x470], R48 ;  /* 0x0004703001007387 */ /* 0x0003e40000100a00 */
[----:B------:R-:W-:Y:S01]  /*9b9a0*/  STL.64 [R1+0x478], R50 ;  /* 0x0004783201007387 */ /* 0x000fe20000100a00 */
[----:B-1----:R-:W4:Y:S01]  /*9b9b0*/  LDL.LU.64 R48, [R1+0x41d0] ;  /* 0x0041d00001307983 */ /* 0x002f220000300a00 */
[----:B------:R1:W-:Y:S02]  /*9b9c0*/  STL.64 [R1+0x460], R44 ;  /* 0x0004602c01007387 */ /* 0x0003e40000100a00 */
[----:B------:R-:W-:Y:S02]  /*9b9d0*/  STL.64 [R1+0x468], R46 ;  /* 0x0004682e01007387 */ /* 0x000fe40000100a00 */
[----:B------:R-:W-:Y:S04]  /*9b9e0*/  LDS R46, [R252+0x91200] ;  /* 0x09120000fc2e7984 */ /* 0x000fe80000000800 */
[----:B------:R-:W-:Y:S04]  /*9b9f0*/  LDS R47, [R3+0x91200] ;  /* 0x09120000032f7984 */ /* 0x000fe80000000800 */
[----:B-1----:R-:W2:Y:S01]  /*9ba00*/  LDL.LU.64 R44, [R1+0x41c8] ;  /* 0x0041c800012c7983 */ /* 0x002ea20000300a00 */
[----:B------:R-:W-:Y:S02]  /*9ba10*/  STL.64 [R1+0x450], R96 ;  /* 0x0004506001007387 */ /* 0x000fe40000100a00 */
[----:B------:R1:W-:Y:S02]  /*9ba20*/  STL.64 [R1+0x458], R98 ;  /* 0x0004586201007387 */ /* 0x0003e40000100a00 */
[C---:B-1----:R-:W-:Y:S08]  /*9ba30*/  HMMA.1688.F32.TF32 R96, R40.reuse, R184, R104 ;  /* 0x000000b82860723c */ /* 0x042ff00000081068 */
[C---:B------:R-:W-:Y:S08]  /*9ba40*/  HMMA.1688.F32.TF32 R104, R40.reuse, R28, R100 ;  /* 0x0000001c2868723c */ /* 0x040ff00000081064 */
[C---:B---3--:R-:W-:Y:S01]  /*9ba50*/  HMMA.1688.F32.TF32 R100, R40.reuse, R4, R232 ;  /* 0x000000042864723c */ /* 0x048fe200000810e8 */
[----:B------:R-:W-:Y:S04]  /*9ba60*/  LDS R232, [R206+0x90280] ;  /* 0x09028000cee87984 */ /* 0x000fe80000000800 */
[----:B------:R-:W-:Y:S04]  /*9ba70*/  LDS R234, [R206+0x91280] ;  /* 0x09128000ceea7984 */ /* 0x000fe80000000800 */
[----:B------:R-:W-:Y:S01]  /*9ba80*/  STL.64 [R1+0x440], R96 ;  /* 0x0004406001007387 */ /* 0x000fe20000100a00 */
[----:B------:R1:W-:Y:S02]  /*9ba90*/  STL.64 [R1+0x448], R98 ;  /* 0x0004486201007387 */ /* 0x0003e40000100a00 */
[C---:B-1----:R-:W-:Y:S03]  /*9baa0*/  HMMA.1688.F32.TF32 R96, R40.reuse, R8, R212 ;  /* 0x000000082860723c */ /* 0x042fe600000810d4 */
        /* <DEDUP_REMOVED lines=8> */
[C---:B-1----:R-:W-:Y:S08]  /*9bb30*/  HMMA.1688.F32.TF32 R96, R40.reuse, R20, R168 ;  /* 0x000000142860723c */ /* 0x042ff000000810a8 */
[----:B------:R-:W-:Y:S01]  /*9bb40*/  HMMA.1688.F32.TF32 R40, R40, R24, R164 ;  /* 0x000000182828723c */ /* 0x000fe200000810a4 */
[----:B------:R-:W-:Y:S01]  /*9bb50*/  STL.64 [R1+0x400], R104 ;  /* 0x0004006801007387 */ /* 0x000fe20000100a00 */
[----:B------:R-:W-:Y:S05]  /*9bb60*/  STL.64 [R1+0x408], R106 ;  /* 0x0004086a01007387 */ /* 0x000fea0000100a00 */
[----:B------:R-:W-:Y:S02]  /*9bb70*/  STL.64 [R1+0x3f0], R100 ;  /* 0x0003f06401007387 */ /* 0x000fe40000100a00 */
[----:B------:R1:W-:Y:S02]  /*9bb80*/  STL.64 [R1+0x3f8], R102 ;  /* 0x0003f86601007387 */ /* 0x0003e40000100a00 */
[C---:B-1----:R-:W-:Y:S04]  /*9bb90*/  HMMA.1688.F32.TF32 R100, R36.reuse, R172, R228 ;  /* 0x000000ac2464723c */ /* 0x042fe800000810e4 */
        /* <DEDUP_REMOVED lines=41> */
[C---:B---3--:R-:W-:Y:S08]  /*9be30*/  HMMA.1688.F32.TF32 R40, R36.reuse, R20, R120 ;  /* 0x000000142428723c */ /* 0x048ff00000081078 */
[----:B------:R-:W-:Y:S01]  /*9be40*/  HMMA.1688.F32.TF32 R36, R36, R24, R116 ;  /* 0x000000182424723c */ /* 0x000fe20000081074 */
        /* <DEDUP_REMOVED lines=8> */
[C---:B-1----:R-:W-:Y:S08]  /*9bed0*/  HMMA.1688.F32.TF32 R96, R32.reuse, R172, R112 ;  /* 0x000000ac2060723c */ /* 0x042ff00000081070 */
[C---:B---3--:R-:W-:Y:S08]  /*9bee0*/  HMMA.1688.F32.TF32 R40, R32.reuse, R176, R236 ;  /* 0x000000b02028723c */ /* 0x048ff000000810ec */
[C---:B--2---:R-:W-:Y:S07]  /*9bef0*/  HMMA.1688.F32.TF32 R36, R32.reuse, R208, R108 ;  /* 0x000000d02024723c */ /* 0x044fee000008106c */
[----:B------:R-:W-:Y:S01]  /*9bf00*/  STL.64 [R1+0x5d0], R96 ;  /* 0x0005d06001007387 */ /* 0x000fe20000100a00 */
[----:B------:R-:W-:Y:S02]  /*9bf10*/  STL.64 [R1+0x5d8], R98 ;  /* 0x0005d86201007387 */ /* 0x000fe40000100a00 */
[----:B------:R-:W2:Y:S05]  /*9bf20*/  LDL.LU R112, [R1+0x1230] ;  /* 0x0012300001707983 */ /* 0x000eaa0000300800 */
[----:B------:R-:W-:Y:S01]  /*9bf30*/  STL.64 [R1+0x5c0], R40 ;  /* 0x0005c02801007387 */ /* 0x000fe20000100a00 */
[----:B------:R-:W-:Y:S07]  /*9bf40*/  STL.64 [R1+0x5c8], R42 ;  /* 0x0005c82a01007387 */ /* 0x000fee0000100a00 */
[----:B------:R-:W-:Y:S02]  /*9bf50*/  STL.64 [R1+0x5b0], R36 ;  /* 0x0005b02401007387 */ /* 0x000fe40000100a00 */
[----:B------:R1:W-:Y:S02]  /*9bf60*/  STL.64 [R1+0x5b8], R38 ;  /* 0x0005b82601007387 */ /* 0x0003e40000100a00 */
[----:B------:R-:W2:Y:S01]  /*9bf70*/  LDL.LU R113, [R1+0x1234] ;  /* 0x0012340001717983 */ /* 0x000ea20000300800 */
[----:B------:R-:W2:Y:S01]  /*9bf80*/  LDL.LU R114, [R1+0x1238] ;  /* 0x0012380001727983 */ /* 0x000ea20000300800 */
[----:B------:R-:W2:Y:S02]  /*9bf90*/  LDL.LU R115, [R1+0x123c] ;  /* 0x00123c0001737983 */ /* 0x000ea40000300800 */
[----:B------:R-:W3:Y:S02]  /*9bfa0*/  LDL.LU R116, [R1+0x1240] ;  /* 0x0012400001747983 */ /* 0x000ee40000300800 */
[----:B------:R-:W3:Y:S01]  /*9bfb0*/  LDL.LU R117, [R1+0x1244] ;  /* 0x0012440001757983 */ /* 0x000ee20000300800 */
[----:B------:R-:W3:Y:S01]  /*9bfc0*/  LDL.LU R118, [R1+0x1248] ;  /* 0x0012480001767983 */ /* 0x000ee20000300800 */
[----:B------:R-:W3:Y:S02]  /*9bfd0*/  LDL.LU R119, [R1+0x124c] ;  /* 0x00124c0001777983 */ /* 0x000ee40000300800 */
        /* <DEDUP_REMOVED lines=36> */
[----:B------:R-:W1:Y:S02]  /*9c220*/  LDL.LU R228, [R1+0xdd0] ;  /* 0x000dd00001e47983 */ /* 0x000e640000300800 */
[----:B------:R-:W1:Y:S01]  /*9c230*/  LDL.LU R229, [R1+0xdd4] ;  /* 0x000dd40001e57983 */ /* 0x000e620000300800 */
[----:B------:R-:W1:Y:S01]  /*9c240*/  LDL.LU R230, [R1+0xdd8] ;  /* 0x000dd80001e67983 */ /* 0x000e620000300800 */
[----:B------:R-:W1:Y:S02]  /*9c250*/  LDL.LU R231, [R1+0xddc] ;  /* 0x000ddc0001e77983 */ /* 0x000e640000300800 */
[----:B------:R-:W2:Y:S02]  /*9c260*/  LDL.LU R240, [R1+0xdb0] ;  /* 0x000db00001f07983 */ /* 0x000ea40000300800 */
        /* <DEDUP_REMOVED lines=25> */
[----:B------:R-:W-:Y:S01]  /*9c400*/  MOV R238, R45 ;  /* 0x0000002d00ee7202 */ /* 0x000fe20000000f00 */
[----:B------:R-:W-:Y:S01]  /*9c410*/  IMAD.MOV.U32 R239, RZ, RZ, R44 ;  /* 0x000000ffffef7224 */ /* 0x000fe200078e002c */
[----:B------:R-:W-:Y:S04]  /*9c420*/  LDS R45, [R3+0x90200] ;  /* 0x09020000032d7984 */ /* 0x000fe80000000800 */
[----:B------:R-:W1:Y:S02]  /*9c430*/  LDS R44, [R252+0x90200] ;  /* 0x09020000fc2c7984 */ /* 0x000e640000000800 */
[C---:B-1----:R-:W-:Y:S08]  /*9c440*/  HMMA.1688.F32.TF32 R36, R32.reuse, R204, R228 ;  /* 0x000000cc2024723c */ /* 0x042ff000000810e4 */
[C---:B--2---:R-:W-:Y:S11]  /*9c450*/  HMMA.1688.F32.TF32 R40, R32.reuse, R200, R152 ;  /* 0x000000c82028723c */ /* 0x044ff60000081098 */
[----:B------:R-:W-:Y:S04]  /*9c460*/  @!UPT UIADD3 URZ, URZ, URZ, URZ ;  /* 0x0000003f3f3ff290 */ /* 0x000fe8000fffe03f */
[----:B------:R-:W-:Y:S01]  /*9c470*/  STL.64 [R1+0x5a0], R36 ;  /* 0x0005a02401007387 */ /* 0x000fe20000100a00 */
[----:B------:R3:W-:Y:S02]  /*9c480*/  STL.64 [R1+0x5a8], R38 ;  /* 0x0005a82601007387 */ /* 0x0007e40000100a00 */
[C---:B---3--:R-:W-:Y:S08]  /*9c490*/  HMMA.1688.F32.TF32 R36, R32.reuse, R196, R240 ;  /* 0x000000c42024723c */ /* 0x048ff000000810f0 */
        /* <DEDUP_REMOVED lines=8> */
[----:B------:R-:W-:Y:S07]  /*9c520*/  STL.64 [R1+0x578], R98 ;  /* 0x0005786201007387 */ /* 0x000fee0000100a00 */
[----:B------:R-:W-:Y:S02]  /*9c530*/  STL.64 [R1+0x560], R40 ;  /* 0x0005602801007387 */ /* 0x000fe40000100a00 */
[----:B------:R-:W-:Y:S01]  /*9c540*/  STL.64 [R1+0x568], R42 ;  /* 0x0005682a01007387 */ /* 0x000fe20000100a00 */
[----:B------:R-:W-:Y:S04]  /*9c550*/  LDS R109, [R61+0x90200] ;  /* 0x090200003d6d7984 */ /* 0x000fe80000000800 */
[----:B------:R1:W-:Y:S04]  /*9c560*/  LDS R111, [R61+0x91200] ;  /* 0x091200003d6f7984 */ /* 0x0003e80000000800 */
[----:B------:R-:W-:Y:S04]  /*9c570*/  LDS R108, [R206+0x90200] ;  /* 0x09020000ce6c7984 */ /* 0x000fe80000000800 */
[----:B------:R-:W2:Y:S04]  /*9c580*/  LDS R110, [R206+0x91200] ;  /* 0x09120000ce6e7984 */ /* 0x000ea80000000800 */
[----:B------:R-:W-:Y:S01]  /*9c590*/  STL.64 [R1+0x550], R36 ;  /* 0x0005502401007387 */ /* 0x000fe20000100a00 */
[----:B------:R3:W-:Y:S02]  /*9c5a0*/  STL.64 [R1+0x558], R38 ;  /* 0x0005582601007387 */ /* 0x0007e40000100a00 */
[----:B-1----:R-:W2:Y:S01]  /*9c5b0*/  LDL.LU R61, [R1+0x41c0] ;  /* 0x0041c000013d7983 */ /* 0x002ea20000300800 */
[C---:B---3--:R-:W-:Y:S08]  /*9c5c0*/  HMMA.1688.F32.TF32 R36, R32.reuse, R28, R140 ;  /* 0x0000001c2024723c */ /* 0x048ff0000008108c */
[C---:B------:R-:W-:Y:S11]  /*9c5d0*/  HMMA.1688.F32.TF32 R40, R32.reuse, R4, R220 ;  /* 0x000000042028723c */ /* 0x040ff600000810dc */
[----:B------:R-:W-:Y:S04]  /*9c5e0*/  @!UPT UIADD3 URZ, URZ, URZ, URZ ;  /* 0x0000003f3f3ff290 */ /* 0x000fe8000fffe03f */
[----:B------:R-:W-:Y:S01]  /*9c5f0*/  STL.64 [R1+0x540], R36 ;  /* 0x0005402401007387 */ /* 0x000fe20000100a00 */
[----:B------:R1:W-:Y:S02]  /*9c600*/  STL.64 [R1+0x548], R38 ;  /* 0x0005482601007387 */ /* 0x0003e40000100a00 */
[C---:B-1----:R-:W-:Y:S08]  /*9c610*/  HMMA.1688.F32.TF32 R36, R32.reuse, R8, R216 ;  /* 0x000000082024723c */ /* 0x042ff000000810d8 */
[C---:B------:R-:W-:Y:S01]  /*9c620*/  HMMA.1688.F32.TF32 R96, R32.reuse, R12, R136 ;  /* 0x0000000c2060723c */ /* 0x040fe20000081088 */
[----:B------:R-:W-:Y:S01]  /*9c630*/  STL.64 [R1+0x530], R40 ;  /* 0x0005302801007387 */ /* 0x000fe20000100a00 */
[----:B------:R1:W-:Y:S06]  /*9c640*/  STL.64 [R1+0x538], R42 ;  /* 0x0005382a01007387 */ /* 0x0003ec0000100a00 */
[C---:B-1----:R-:W-:Y:S07]  /*9c650*/  HMMA.1688.F32.TF32 R40, R32.reuse, R16, R132 ;  /* 0x000000102028723c */ /* 0x042fee0000081084 */
[----:B------:R-:W-:Y:S01]  /*9c660*/  STL.64 [R1+0x520], R36 ;  /* 0x0005202401007387 */ /* 0x000fe20000100a00 */
[----:B------:R1:W-:Y:S02]  /*9c670*/  STL.64 [R1+0x528], R38 ;  /* 0x0005282601007387 */ /* 0x0003e40000100a00 */
[C---:B-1----:R-:W-:Y:S08]  /*9c680*/  HMMA.1688.F32.TF32 R36, R32.reuse, R20, R128 ;  /* 0x000000142024723c */ /* 0x042ff00000081080 */
[----:B------:R-:W-:Y:S01]  /*9c690*/  HMMA.1688.F32.TF32 R32, R32, R24, R160 ;  /* 0x000000182020723c */ /* 0x000fe200000810a0 */
[----:B------:R-:W-:Y:S01]  /*9c6a0*/  STL.64 [R1+0x510], R96 ;  /* 0x0005106001007387 */ /* 0x000fe20000100a00 */
[----:B------:R-:W-:Y:S03]  /*9c6b0*/  STL.64 [R1+0x518], R98 ;  /* 0x0005186201007387 */ /* 0x000fe60000100a00 */
[----:B------:R-:W-:Y:S02]  /*9c6c0*/  STL.64 [R1+0x500], R40 ;  /* 0x0005002801007387 */ /* 0x000fe40000100a00 */
[----:B------:R1:W-:Y:S01]  /*9c6d0*/  STL.64 [R1+0x508], R42 ;  /* 0x0005082a01007387 */ /* 0x0003e20000100a00 */
[----:B------:R-:W-:Y:S04]  /*9c6e0*/  LDS R160, [R252+0x90280] ;  /* 0x09028000fca07984 */ /* 0x000fe80000000800 */
[----:B------:R-:W-:Y:S04]  /*9c6f0*/  LDS R162, [R252+0x91280] ;  /* 0x09128000fca27984 */ /* 0x000fe80000000800 */
[----:B------:R-:W-:Y:S04]  /*9c700*/  LDS R161, [R3+0x90280] ;  /* 0x0902800003a17984 */ /* 0x000fe80000000800 */
[----:B------:R-:W3:Y:S01]  /*9c710*/  LDS R163, [R3+0x91280] ;  /* 0x0912800003a37984 */ /* 0x000ee20000000800 */
[C---:B-1----:R-:W-:Y:S03]  /*9c720*/  HMMA.1688.F32.TF32 R40, R44.reuse, R172, R124 ;  /* 0x000000ac2c28723c */ /* 0x042fe6000008107c */
[----:B------:R-:W-:Y:S01]  /*9c730*/  STL.64 [R1+0x4f0], R36 ;  /* 0x0004f02401007387 */ /* 0x000fe20000100a00 */
[----:B------:R1:W-:Y:S02]  /*9c740*/  STL.64 [R1+0x4f8], R38 ;  /* 0x0004f82601007387 */ /* 0x0003e40000100a00 */
[----:B------:R-:W-:Y:S02]  /*9c750*/  STL.64 [R1+0x370], R32 ;  /* 0x0003702001007387 */ /* 0x000fe40000100a00 */
[----:B------:R4:W-:Y:S01]  /*9c760*/  STL.64 [R1+0x378], R34 ;  /* 0x0003782201007387 */ /* 0x0009e20000100a00 */
[C---:B-1----:R-:W-:Y:S08]  /*9c770*/  HMMA.1688.F32.TF32 R36, R44.reuse, R176, R156 ;  /* 0x000000b02c24723c */ /* 0x042ff0000008109c */
[C---:B----4-:R-:W-:Y:S06]  /*9c780*/  HMMA.1688.F32.TF32 R32, R44.reuse, R208, R120 ;  /* 0x000000d02c20723c */ /* 0x050fec0000081078 */
[----:B------:R-:W-:Y:S01]  /*9c790*/  STL.64 [R1+0x360], R40 ;  /* 0x0003602801007387 */ /* 0x000fe20000100a00 */
[----:B------:R1:W-:Y:S02]  /*9c7a0*/  STL.64 [R1+0x368], R42 ;  /* 0x0003682a01007387 */ /* 0x0003e40000100a00 */
[C---:B-1----:R-:W-:Y:S06]  /*9c7b0*/  HMMA.1688.F32.TF32 R40, R44.reuse, R204, R116 ;  /* 0x000000cc2c28723c */ /* 0x042fec0000081074 */
[----:B------:R-:W-:Y:S01]  /*9c7c0*/  STL.64 [R1+0x350], R36 ;  /* 0x0003502401007387 */ /* 0x000fe20000100a00 */
[----:B------:R1:W-:Y:S07]  /*9c7d0*/  STL.64 [R1+0x358], R38 ;  /* 0x0003582601007387 */ /* 0x0003ee0000100a00 */
[----:B------:R-:W-:Y:S02]  /*9c7e0*/  STL.64 [R1+0x340], R32 ;  /* 0x0003402001007387 */ /* 0x000fe40000100a00 */
[----:B------:R4:W-:Y:S01]  /*9c7f0*/  STL.64 [R1+0x348], R34 ;  /* 0x0003482201007387 */ /* 0x0009e20000100a00 */
[C---:B-1----:R-:W-:Y:S08]  /*9c800*/  HMMA.1688.F32.TF32 R36, R44.reuse, R200, R112 ;  /* 0x000000c82c24723c */ /* 0x042ff00000081070 */
[----:B----4-:R-:W-:Y:S01]  /*9c810*/  HMMA.1688.F32.TF32 R32, R44, R196, R236 ;  /* 0x000000c42c20723c */ /* 0x010fe200000810ec */
[----:B------:R-:W-:Y:S01]  /*9c820*/  STL.64 [R1+0x330], R40 ;  /* 0x0003302801007387 */ /* 0x000fe20000100a00 */
[----:B------:R-:W-:Y:S02]  /*9c830*/  STL.64 [R1+0x338], R42 ;  /* 0x0003382a01007387 */ /* 0x000fe40000100a00 */
[----:B------:R-:W4:Y:S11]  /*9c840*/  LDL.LU R120, [R1+0xd50] ;  /* 0x000d500001787983 */ /* 0x000f360000300800 */
[----:B------:R-:W-:Y:S01]  /*9c850*/  STL.64 [R1+0x320], R36 ;  /* 0x0003202401007387 */ /* 0x000fe20000100a00 */
[----:B------:R1:W-:Y:S07]  /*9c860*/  STL.64 [R1+0x328], R38 ;  /* 0x0003282601007387 */ /* 0x0003ee0000100a00 */
        /* <DEDUP_REMOVED lines=49> */
[----:B------:R-:W-:-:S02]  /*9cb80*/  IMAD.MOV.U32 R113, RZ, RZ, R60 ;  /* 0x000000ffff717224 */ /* 0x000fc400078e003c */
[----:B------:R-:W-:Y:S02]  /*9cb90*/  IMAD.MOV.U32 R114, RZ, RZ, R57 ;  /* 0x000000ffff727224 */ /* 0x000fe400078e0039 */
[----:B------:R-:W-:Y:S02]  /*9cba0*/  IMAD.MOV.U32 R115, RZ, RZ, R56 ;  /* 0x000000ffff737224 */ /* 0x000fe400078e0038 */
[----:B------:R-:W-:Y:S02]  /*9cbb0*/  IMAD.MOV.U32 R238, RZ, RZ, R49 ;  /* 0x000000ffffee7224 */ /* 0x000fe400078e0031 */
[----:B------:R-:W-:Y:S01]  /*9cbc0*/  IMAD.MOV.U32 R239, RZ, RZ, R48 ;  /* 0x000000ffffef7224 */ /* 0x000fe200078e0030 */
[----:B------:R-:W-:Y:S01]  /*9cbd0*/  MOV R236, R53 ;  /* 0x0000003500ec7202 */ /* 0x000fe20000000f00 */
[----:B------:R-:W-:Y:S02]  /*9cbe0*/  IMAD.MOV.U32 R237, RZ, RZ, R52 ;  /* 0x000000ffffed7224 */ /* 0x000fe400078e0034 */
[----:B--2---:R-:W-:-:S07]  /*9cbf0*/  IMAD.MOV.U32 R112, RZ, RZ, R61 ;  /* 0x000000ffff707224 */ /* 0x004fce00078e003d */
[----:B------:R-:W-:Y:S08]  /*9cc00*/  HMMA.1688.F32.TF32 R56, R108, R208, R112 ;  /* 0x000000d06c38723c */ /* 0x000ff00000081070 */
[C---:B-1----:R-:W-:Y:S08]  /*9cc10*/  HMMA.1688.F32.TF32 R36, R44.reuse, R188, R144 ;  /* 0x000000bc2c24723c */ /* 0x042ff00000081090 */
[C---:B---3--:R-:W-:Y:S08]  /*9cc20*/  HMMA.1688.F32.TF32 R40, R44.reuse, R192, R148 ;  /* 0x000000c02c28723c */ /* 0x048ff00000081094 */
[C---:B------:R-:W-:Y:S11]  /*9cc30*/  HMMA.1688.F32.TF32 R32, R44.reuse, R184, R140 ;  /* 0x000000b82c20723c */ /* 0x040ff6000008108c */
[----:B------:R-:W-:Y:S04]  /*9cc40*/  @!UPT UIADD3 URZ, URZ, URZ, URZ ;  /* 0x0000003f3f3ff290 */ /* 0x000fe8000fffe03f */
[----:B------:R-:W-:Y:S01]  /*9cc50*/  STL.64 [R1+0x300], R40 ;  /* 0x0003002801007387 */ /* 0x000fe20000100a00 */
[----:B------:R1:W-:Y:S07]  /*9cc60*/  STL.64 [R1+0x308], R42 ;  /* 0x0003082a01007387 */ /* 0x0003ee0000100a00 */
[----:B------:R-:W-:Y:S02]  /*9cc70*/  STL.64 [R1+0x2e0], R32 ;  /* 0x0002e02001007387 */ /* 0x000fe40000100a00 */
[----:B------:R-:W-:Y:S01]  /*9cc80*/  STL.64 [R1+0x2f0], R36 ;  /* 0x0002f02401007387 */ /* 0x000fe20000100a00 */
[----:B------:R-:W-:Y:S01]  /*9cc90*/  STL.64 [R1+0x2f8], R38 ;  /* 0x0002f82601007387 */ /* 0x000fe20000100a00 */
[----:B------:R2:W-:Y:S02]  /*9cca0*/  STL [R1+0x2e8], R34 ;  /* 0x0002e82201007387 */ /* 0x0005e40000100800 */
[----:B------:R-:W-:Y:S01]  /*9ccb0*/  IMAD.MOV.U32 R2, RZ, RZ, R35 ;  /* 0x000000ffff027224 */ /* 0x000fe200078e0023 */
[C---:B-1----:R-:W-:Y:S08]  /*9ccc0*/  HMMA.1688.F32.TF32 R40, R44.reuse, R28, R220 ;  /* 0x0000001c2c28723c */ /* 0x042ff000000810dc */
[C---:B--2---:R-:W-:Y:S08]  /*9ccd0*/  HMMA.1688.F32.TF32 R32, R44.reuse, R8, R136 ;  /* 0x000000082c20723c */ /* 0x044ff00000081088 */
[----:B----4-:R-:W-:Y:S01]  /*9cce0*/  HMMA.1688.F32.TF32 R36, R44, R4, R216 ;  /* 0x000000042c24723c */ /* 0x010fe200000810d8 */
[----:B------:R1:W-:Y:S07]  /*9ccf0*/  STL [R1+0x4090], R2 ;  /* 0x0040900201007387 */ /* 0x0003ee0000100800 */
[C---:B------:R-:W-:Y:S08]  /*9cd00*/  HMMA.1688.F32.TF32 R48, R108.reuse, R172, R120 ;  /* 0x000000ac6c30723c */ /* 0x040ff00000081078 */
[----:B------:R-:W-:Y:S01]  /*9cd10*/  HMMA.1688.F32.TF32 R52, R108, R176, R116 ;  /* 0x000000b06c34723c */ /* 0x000fe20000081074 */
[----:B------:R-:W-:Y:S01]  /*9cd20*/  STL.64 [R1+0x2d0], R40 ;  /* 0x0002d02801007387 */ /* 0x000fe20000100a00 */
[----:B------:R-:W-:Y:S02]  /*9cd30*/  STL.64 [R1+0x2d8], R42 ;  /* 0x0002d82a01007387 */ /* 0x000fe40000100a00 */
[----:B------:R-:W-:Y:S03]  /*9cd40*/  STL.64 [R1+0x2b0], R32 ;  /* 0x0002b02001007387 */ /* 0x000fe60000100a00 */
[----:B------:R-:W-:Y:S01]  /*9cd50*/  STL.64 [R1+0x2c0], R36 ;  /* 0x0002c02401007387 */ /* 0x000fe20000100a00 */
[----:B------:R-:W-:Y:S01]  /*9cd60*/  STL.64 [R1+0x2c8], R38 ;  /* 0x0002c82601007387 */ /* 0x000fe20000100a00 */
[----:B------:R2:W-:Y:S02]  /*9cd70*/  STL [R1+0x2b8], R34 ;  /* 0x0002b82201007387 */ /* 0x0005e40000100800 */
[----:B-1----:R-:W-:-:S02]  /*9cd80*/  IMAD.MOV.U32 R2, RZ, RZ, R35 ;  /* 0x000000ffff027224 */ /* 0x002fc400078e0023 */
[C---:B--2---:R-:W-:Y:S08]  /*9cd90*/  HMMA.1688.F32.TF32 R32, R44.reuse, R12, R132 ;  /* 0x0000000c2c20723c */ /* 0x044ff00000081084 */
[C---:B------:R-:W-:Y:S08]  /*9cda0*/  HMMA.1688.F32.TF32 R36, R44.reuse, R16, R128 ;  /* 0x000000102c24723c */ /* 0x040ff00000081080 */
[C---:B------:R-:W-:Y:S08]  /*9cdb0*/  HMMA.1688.F32.TF32 R40, R44.reuse, R20, R124 ;  /* 0x000000142c28723c */ /* 0x040ff0000008107c */
[----:B------:R-:W-:Y:S01]  /*9cdc0*/  HMMA.1688.F32.TF32 R44, R44, R24, R156 ;  /* 0x000000182c2c723c */ /* 0x000fe2000008109c */
[----:B------:R-:W-:Y:S01]  /*9cdd0*/  STL.64 [R1+0x3f18], R34 ;  /* 0x003f182201007387 */ /* 0x000fe20000100a00 */
[----:B------:R-:W-:Y:S05]  /*9cde0*/  STL.64 [R1+0x3f10], R32 ;  /* 0x003f102001007387 */ /* 0x000fea0000100a00 */
[----:B------:R1:W-:Y:S02]  /*9cdf0*/  STL.64 [R1+0x3f28], R38 ;  /* 0x003f282601007387 */ /* 0x0003e40000100a00 */
[----:B------:R-:W-:Y:S06]  /*9ce00*/  STL.64 [R1+0x3f20], R36 ;  /* 0x003f202401007387 */ /* 0x000fec0000100a00 */
[----:B------:R-:W-:Y:S01]  /*9ce10*/  STL.64 [R1+0x3f38], R42 ;  /* 0x003f382a01007387 */ /* 0x000fe20000100a00 */
[----:B------:R-:W-:Y:S07]  /*9ce20*/  STL.64 [R1+0x3f30], R40 ;  /* 0x003f302801007387 */ /* 0x000fee0000100a00 */
[----:B------:R-:W-:Y:S02]  /*9ce30*/  STL.64 [R1+0x3f48], R46 ;  /* 0x003f482e01007387 */ /* 0x000fe40000100a00 */
[----:B------:R-:W-:Y:S01]  /*9ce40*/  STL.64 [R1+0x3f40], R44 ;  /* 0x003f402c01007387 */ /* 0x000fe20000100a00 */
[----:B------:R-:W-:Y:S01]  /*9ce50*/  STL.64 [R1+0x3f58], R50 ;  /* 0x003f583201007387 */ /* 0x000fe20000100a00 */
[----:B------:R-:W-:Y:S02]  /*9ce60*/  STL.64 [R1+0x3f50], R48 ;  /* 0x003f503001007387 */ /* 0x000fe40000100a00 */
[----:B------:R-:W-:Y:S02]  /*9ce70*/  STL.64 [R1+0x3f68], R54 ;  /* 0x003f683601007387 */ /* 0x000fe40000100a00 */
[----:B------:R-:W-:Y:S01]  /*9ce80*/  STL.64 [R1+0x3f60], R52 ;  /* 0x003f603401007387 */ /* 0x000fe20000100a00 */
[----:B------:R-:W-:Y:S01]  /*9ce90*/  STL.64 [R1+0x3f78], R58 ;  /* 0x003f783a01007387 */ /* 0x000fe20000100a00 */
[----:B------:R-:W-:Y:S02]  /*9cea0*/  STL.64 [R1+0x3f70], R56 ;  /* 0x003f703801007387 */ /* 0x000fe40000100a00 */
[----:B------:R-:W2:Y:S02]  /*9ceb0*/  LDL.LU R156, [R1+0xcc0] ;  /* 0x000cc000019c7983 */ /* 0x000ea40000300800 */
[----:B------:R-:W2:Y:S01]  /*9cec0*/  LDL.LU R157, [R1+0xcc4] ;  /* 0x000cc400019d7983 */ /* 0x000ea20000300800 */
[----:B------:R-:W2:Y:S01]  /*9ced0*/  LDL.LU R158, [R1+0xcc8] ;  /* 0x000cc800019e7983 */ /* 0x000ea20000300800 */
[----:B------:R-:W2:Y:S02]  /*9cee0*/  LDL.LU R159, [R1+0xccc] ;  /* 0x000ccc00019f7983 */ /* 0x000ea40000300800 */
[----:B------:R-:W3:Y:S02]  /*9cef0*/  LDL.LU R136, [R1+0xd00] ;  /* 0x000d000001887983 */ /* 0x000ee40000300800 */
[----:B------:R-:W3:Y:S01]  /*9cf00*/  LDL.LU R137, [R1+0xd04] ;  /* 0x000d040001897983 */ /* 0x000ee20000300800 */
[----:B------:R-:W3:Y:S01]  /*9cf10*/  LDL.LU R138, [R1+0xd08] ;  /* 0x000d0800018a7983 */ /* 0x000ee20000300800 */
[----:B------:R-:W3:Y:S02]  /*9cf20*/  LDL.LU R139, [R1+0xd0c] ;  /* 0x000d0c00018b7983 */ /* 0x000ee40000300800 */
        /* <DEDUP_REMOVED lines=15> */
[----:B------:R-:W4:Y:S01]  /*9d020*/  LDL.LU R127, [R1+0xcdc] ;  /* 0x000cdc00017f7983 */ /* 0x000f220000300800 */
[----:B------:R-:W-:Y:S01]  /*9d030*/  HMMA.1688.F32.TF32 R60, R108, R204, R236 ;  /* 0x000000cc6c3c723c */ /* 0x000fe200000810ec */
[----:B------:R-:W-:-:S02]  /*9d040*/  IMAD.MOV.U32 R114, RZ, RZ, R73 ;  /* 0x000000ffff727224 */ /* 0x000fc400078e0049 */
[----:B------:R-:W-:-:S04]  /*9d050*/  IMAD.MOV.U32 R115, RZ, RZ, R72 ;  /* 0x000000ffff737224 */ /* 0x000fc800078e0048 */
[----:B------:R-:W-:Y:S02]  /*9d060*/  IMAD.MOV.U32 R238, RZ, RZ, R65 ;  /* 0x000000ffffee7224 */ /* 0x000fe400078e0041 */
[----:B------:R-:W-:Y:S01]  /*9d070*/  IMAD.MOV.U32 R239, RZ, RZ, R64 ;  /* 0x000000ffffef7224 */ /* 0x000fe200078e0040 */
[----:B------:R-:W-:Y:S01]  /*9d080*/  MOV R236, R69 ;  /* 0x0000004500ec7202 */ /* 0x000fe20000000f00 */
[----:B------:R-:W-:Y:S02]  /*9d090*/  IMAD.MOV.U32 R237, RZ, RZ, R68 ;  /* 0x000000ffffed7224 */ /* 0x000fe400078e0044 */
[----:B------:R-:W-:Y:S02]  /*9d0a0*/  IMAD.MOV.U32 R112, RZ, RZ, R77 ;  /* 0x000000ffff707224 */ /* 0x000fe400078e004d */
[----:B------:R-:W-:Y:S01]  /*9d0b0*/  IMAD.MOV.U32 R113, RZ, RZ, R76 ;  /* 0x000000ffff717224 */ /* 0x000fe200078e004c */
[----:B------:R-:W-:Y:S01]  /*9d0c0*/  MOV R120, R93 ;  /* 0x0000005d00787202 */ /* 0x000fe20000000f00 */
[----:B------:R-:W-:-:S02]  /*9d0d0*/  IMAD.MOV.U32 R121, RZ, RZ, R92 ;  /* 0x000000ffff797224 */ /* 0x000fc400078e005c */
[----:B------:R-:W-:Y:S02]  /*9d0e0*/  IMAD.MOV.U32 R122, RZ, RZ, R89 ;  /* 0x000000ffff7a7224 */ /* 0x000fe400078e0059 */
[----:B------:R-:W-:Y:S01]  /*9d0f0*/  IMAD.MOV.U32 R123, RZ, RZ, R88 ;  /* 0x000000ffff7b7224 */ /* 0x000fe200078e0058 */
[----:B------:R-:W-:Y:S01]  /*9d100*/  MOV R118, R81 ;  /* 0x0000005100767202 */ /* 0x000fe20000000f00 */
[----:B------:R-:W-:Y:S02]  /*9d110*/  IMAD.MOV.U32 R119, RZ, RZ, R80 ;  /* 0x000000ffff777224 */ /* 0x000fe400078e0050 */
[----:B------:R-:W-:Y:S02]  /*9d120*/  IMAD.MOV.U32 R116, RZ, RZ, R85 ;  /* 0x000000ffff747224 */ /* 0x000fe400078e0055 */
[----:B------:R-:W-:Y:S01]  /*9d130*/  IMAD.MOV.U32 R117, RZ, RZ, R84 ;  /* 0x000000ffff757224 */ /* 0x000fe200078e0054 */
[C---:B------:R-:W-:Y:S08]  /*9d140*/  HMMA.1688.F32.TF32 R88, R108.reuse, R4, R120 ;  /* 0x000000046c58723c */ /* 0x040ff00000081078 */
[C---:B------:R-:W-:Y:S08]  /*9d150*/  HMMA.1688.F32.TF32 R92, R108.reuse, R8, R116 ;  /* 0x000000086c5c723c */ /* 0x040ff00000081074 */
[C---:B------:R-:W-:Y:S01]  /*9d160*/  HMMA.1688.F32.TF32 R96, R108.reuse, R12, R112 ;  /* 0x0000000c6c60723c */ /* 0x040fe20000081070 */
[----:B------:R-:W-:Y:S01]  /*9d170*/  STL.64 [R1+0x3f88], R62 ;  /* 0x003f883e01007387 */ /* 0x000fe20000100a00 */
[----:B------:R-:W-:Y:S06]  /*9d180*/  STL.64 [R1+0x3f80], R60 ;  /* 0x003f803c01007387 */ /* 0x000fec0000100a00 */
[C---:B------:R-:W-:Y:S08]  /*9d190*/  HMMA.1688.F32.TF32 R100, R108.reuse, R16, R236 ;  /* 0x000000106c64723c */ /* 0x040ff000000810ec */
[C---:B---3--:R-:W-:Y:S08]  /*9d1a0*/  HMMA.1688.F32.TF32 R68, R108.reuse, R196, R136 ;  /* 0x000000c46c44723c */ /* 0x048ff00000081088 */
[C---:B----4-:R-:W-:Y:S08]  /*9d1b0*/  HMMA.1688.F32.TF32 R64, R108.reuse, R200, R216 ;  /* 0x000000c86c40723c */ /* 0x050ff000000810d8 */
[C---:B------:R-:W-:Y:S08]  /*9d1c0*/  HMMA.1688.F32.TF32 R72, R108.reuse, R192, R132 ;  /* 0x000000c06c48723c */ /* 0x040ff00000081084 */
[C---:B--2---:R-:W-:Y:S08]  /*9d1d0*/  HMMA.1688.F32.TF32 R84, R108.reuse, R28, R156 ;  /* 0x0000001c6c54723c */ /* 0x044ff0000008109c */
[C---:B------:R-:W-:Y:S08]  /*9d1e0*/  HMMA.1688.F32.TF32 R76, R108.reuse, R188, R128 ;  /* 0x000000bc6c4c723c */ /* 0x040ff00000081080 */
[C---:B------:R-:W-:Y:S01]  /*9d1f0*/  HMMA.1688.F32.TF32 R80, R108.reuse, R184, R124 ;  /* 0x000000b86c50723c */ /* 0x040fe2000008107c */
[----:B------:R-:W-:Y:S01]  /*9d200*/  STL.64 [R1+0x3f98], R66 ;  /* 0x003f984201007387 */ /* 0x000fe20000100a00 */
[----:B------:R-:W-:Y:S02]  /*9d210*/  STL.64 [R1+0x3f90], R64 ;  /* 0x003f904001007387 */ /* 0x000fe40000100a00 */
[----:B------:R-:W-:Y:S02]  /*9d220*/  STL.64 [R1+0x3fa8], R70 ;  /* 0x003fa84601007387 */ /* 0x000fe40000100a00 */
[----:B------:R-:W-:Y:S01]  /*9d230*/  STL.64 [R1+0x3fa0], R68 ;  /* 0x003fa04401007387 */ /* 0x000fe20000100a00 */
[----:B------:R-:W-:Y:S01]  /*9d240*/  STL.64 [R1+0x3fb8], R74 ;  /* 0x003fb84a01007387 */ /* 0x000fe20000100a00 */
[----:B------:R-:W-:Y:S07]  /*9d250*/  STL.64 [R1+0x3fb0], R72 ;  /* 0x003fb04801007387 */ /* 0x000fee0000100a00 */
[----:B------:R-:W-:Y:S01]  /*9d260*/  STL.64 [R1+0x3fc8], R78 ;  /* 0x003fc84e01007387 */ /* 0x000fe20000100a00 */
[----:B------:R-:W-:Y:S07]  /*9d270*/  STL.64 [R1+0x3fc0], R76 ;  /* 0x003fc04c01007387 */ /* 0x000fee0000100a00 */
[----:B------:R-:W-:Y:S02]  /*9d280*/  STL.64 [R1+0x3fd8], R82 ;  /* 0x003fd85201007387 */ /* 0x000fe40000100a00 */
[----:B------:R-:W-:Y:S01]  /*9d290*/  STL.64 [R1+0x3fd0], R80 ;  /* 0x003fd05001007387 */ /* 0x000fe20000100a00 */
[----:B-1----:R-:W2:Y:S01]  /*9d2a0*/  LDL R39, [R1+0xb34] ;  /* 0x000b340001277983 */ /* 0x002ea20000100800 */
[----:B------:R-:W-:Y:S02]  /*9d2b0*/  STL.64 [R1+0x3fe8], R86 ;  /* 0x003fe85601007387 */ /* 0x000fe40000100a00 */
[----:B------:R-:W-:Y:S02]  /*9d2c0*/  STL.64 [R1+0x3fe0], R84 ;  /* 0x003fe05401007387 */ /* 0x000fe40000100a00 */
[----:B------:R-:W-:Y:S01]  /*9d2d0*/  STL.64 [R1+0x3ff8], R90 ;  /* 0x003ff85a01007387 */ /* 0x000fe20000100a00 */
[----:B------:R-:W-:Y:S01]  /*9d2e0*/  STL.64 [R1+0x3ff0], R88 ;  /* 0x003ff05801007387 */ /* 0x000fe20000100a00 */
[----:B------:R-:W-:Y:S02]  /*9d2f0*/  STL.64 [R1+0x4008], R94 ;  /* 0x0040085e01007387 */ /* 0x000fe40000100a00 */
[----:B------:R-:W-:Y:S02]  /*9d300*/  STL.64 [R1+0x4000], R92 ;  /* 0x0040005c01007387 */ /* 0x000fe40000100a00 */
[----:B------:R-:W-:Y:S01]  /*9d310*/  STL.64 [R1+0x4018], R98 ;  /* 0x0040186201007387 */ /* 0x000fe20000100a00 */
[----:B------:R-:W-:Y:S01]  /*9d320*/  STL.64 [R1+0x4010], R96 ;  /* 0x0040106001007387 */ /* 0x000fe20000100a00 */
        /* <DEDUP_REMOVED lines=36> */
[----:B------:R-:W-:Y:S02]  /*9d570*/  STL.64 [R1+0x4028], R102 ;  /* 0x0040286601007387 */ /* 0x000fe40000100a00 */
[----:B------:R-:W-:Y:S01]  /*9d580*/  STL.64 [R1+0x4020], R100 ;  /* 0x0040206401007387 */ /* 0x000fe20000100a00 */
[----:B--2---:R-:W-:Y:S04]  /*9d590*/  LDS R233, [R39+0x90280] ;  /* 0x0902800027e97984 */ /* 0x004fe80000000800 */
[----:B------:R-:W1:Y:S01]  /*9d5a0*/  LDS R235, [R39+0x91280] ;  /* 0x0912800027eb7984 */ /* 0x000e620000000800 */
[C---:B----4-:R-:W-:Y:S08]  /*9d5b0*/  HMMA.1688.F32.TF32 R104, R108.reuse, R20, R136 ;  /* 0x000000146c68723c */ /* 0x050ff00000081088 */
[----:B---3--:R-:W-:Y:S08]  /*9d5c0*/  HMMA.1688.F32.TF32 R108, R108, R24, R132 ;  /* 0x000000186c6c723c */ /* 0x008ff00000081084 */
[C---:B------:R-:W-:Y:S08]  /*9d5d0*/  HMMA.1688.F32.TF32 R180, R160.reuse, R172, R128 ;  /* 0x000000aca0b4723c */ /* 0x040ff00000081080 */
[C---:B------:R-:W-:Y:S08]  /*9d5e0*/  HMMA.1688.F32.TF32 R112, R160.reuse, R176, R112 ;  /* 0x000000b0a070723c */ /* 0x040ff00000081070 */
[C---:B------:R-:W-:Y:S08]  /*9d5f0*/  HMMA.1688.F32.TF32 R116, R160.reuse, R208, R116 ;  /* 0x000000d0a074723c */ /* 0x040ff00000081074 */
[C---:B------:R-:W-:Y:S08]  /*9d600*/  HMMA.1688.F32.TF32 R120, R160.reuse, R204, R120 ;  /* 0x000000cca078723c */ /* 0x040ff00000081078 */
[C---:B------:R-:W-:Y:S08]  /*9d610*/  HMMA.1688.F32.TF32 R124, R160.reuse, R200, R124 ;  /* 0x000000c8a07c723c */ /* 0x040ff0000008107c */
[C---:B------:R-:W-:Y:S01]  /*9d620*/  HMMA.1688.F32.TF32 R128, R160.reuse, R196, R156 ;  /* 0x000000c4a080723c */ /* 0x040fe2000008109c */
[----:B------:R-:W-:Y:S01]  /*9d630*/  STL.64 [R1+0x4038], R106 ;  /* 0x0040386a01007387 */ /* 0x000fe20000100a00 */
[----:B------:R2:W-:Y:S03]  /*9d640*/  STL.64 [R1+0x4030], R104 ;  /* 0x0040306801007387 */ /* 0x0005e60000100a00 */
[----:B------:R-:W-:Y:S01]  /*9d650*/  STL.64 [R1+0x4048], R110 ;  /* 0x0040486e01007387 */ /* 0x000fe20000100a00 */
[----:B------:R-:W-:Y:S03]  /*9d660*/  STL.64 [R1+0x4040], R108 ;  /* 0x0040406c01007387 */ /* 0x000fe60000100a00 */
[----:B------:R-:W-:Y:S01]  /*9d670*/  STL.64 [R1+0x4058], R182 ;  /* 0x004058b601007387 */ /* 0x000fe20000100a00 */
        /* <DEDUP_REMOVED lines=8> */
[----:B------:R-:W-:Y:S03]  /*9d700*/  STL.64 [R1+0x4098], R124 ;  /* 0x0040987c01007387 */ /* 0x000fe60000100a00 */
[----:B------:R-:W-:Y:S01]  /*9d710*/  STL.64 [R1+0x40b0], R130 ;  /* 0x0040b08201007387 */ /* 0x000fe20000100a00 */
[----:B------:R-:W-:Y:S02]  /*9d720*/  STL.64 [R1+0x40a8], R128 ;  /* 0x0040a88001007387 */ /* 0x000fe40000100a00 */
        /* <DEDUP_REMOVED lines=8> */
[----:B------:R-:W2:Y:S02]  /*9d7b0*/  LDL.LU R148, [R1+0x1150] ;  /* 0x0011500001947983 */ /* 0x000ea40000300800 */
[----:B------:R-:W2:Y:S01]  /*9d7c0*/  LDL.LU R149, [R1+0x1154] ;  /* 0x0011540001957983 */ /* 0x000ea20000300800 */
[----:B------:R-:W2:Y:S01]  /*9d7d0*/  LDL.LU R150, [R1+0x1158] ;  /* 0x0011580001967983 */ /* 0x000ea20000300800 */
[----:B------:R-:W2:Y:S02]  /*9d7e0*/  LDL.LU R151, [R1+0x115c] ;  /* 0x00115c0001977983 */ /* 0x000ea40000300800 */
[----:B------:R-:W2:Y:S02]  /*9d7f0*/  LDL.LU R144, [R1+0x1160] ;  /* 0x0011600001907983 */ /* 0x000ea40000300800 */
[----:B------:R-:W2:Y:S01]  /*9d800*/  LDL.LU R145, [R1+0x1164] ;  /* 0x0011640001917983 */ /* 0x000ea20000300800 */
[----:B------:R-:W2:Y:S01]  /*9d810*/  LDL.LU R146, [R1+0x1168] ;  /* 0x0011680001927983 */ /* 0x000ea20000300800 */
[C---:B------:R-:W-:Y:S01]  /*9d820*/  HMMA.1688.F32.TF32 R132, R160.reuse, R192, R236 ;  /* 0x000000c0a084723c */ /* 0x040fe200000810ec */
        /* <DEDUP_REMOVED lines=37> */
[----:B------:R-:W-:Y:S01]  /*9da80*/  STL.64 [R1+0x40c0], R134 ;  /* 0x0040c08601007387 */ /* 0x000fe20000100a00 */
[----:B------:R-:W-:Y:S01]  /*9da90*/  STL.64 [R1+0x40b8], R132 ;  /* 0x0040b88401007387 */ /* 0x000fe20000100a00 */
[C---:B--2---:R-:W-:Y:S08]  /*9daa0*/  HMMA.1688.F32.TF32 R136, R160.reuse, R188, R136 ;  /* 0x000000bca088723c */ /* 0x044ff00000081088 */
[----:B---3--:R-:W-:Y:S08]  /*9dab0*/  HMMA.1688.F32.TF32 R152, R160, R16, R152 ;  /* 0x00000010a098723c */ /* 0x008ff00000081098 */
[C---:B-1----:R-:W-:Y:S08]  /*9dac0*/  HMMA.1688.F32.TF32 R212, R232.reuse, R172, R224 ;  /* 0x000000ace8d4723c */ /* 0x042ff000000810e0 */
[C---:B----4-:R-:W-:Y:S08]  /*9dad0*/  HMMA.1688.F32.TF32 R216, R232.reuse, R176, R216 ;  /* 0x000000b0e8d8723c */ /* 0x050ff000000810d8 */
[C---:B------:R-:W-:Y:S01]  /*9dae0*/  HMMA.1688.F32.TF32 R220, R232.reuse, R208, R220 ;  /* 0x000000d0e8dc723c */ /* 0x040fe200000810dc */
[----:B------:R-:W-:Y:S01]  /*9daf0*/  STL.64 [R1+0x40d0], R138 ;  /* 0x0040d08a01007387 */ /* 0x000fe20000100a00 */
[----:B------:R-:W-:Y:S03]  /*9db00*/  STL.64 [R1+0x40c8], R136 ;  /* 0x0040c88801007387 */ /* 0x000fe60000100a00 */
[----:B------:R-:W-:Y:S01]  /*9db10*/  STL [R1+0x3f08], R152 ;  /* 0x003f089801007387 */ /* 0x000fe20000100800 */
[----:B------:R-:W-:Y:S02]  /*9db20*/  STL [R1+0x3f04], R153 ;  /* 0x003f049901007387 */ /* 0x000fe40000100800 */
[----:B------:R-:W-:Y:S02]  /*9db30*/  STL [R1+0x3f00], R154 ;  /* 0x003f009a01007387 */ /* 0x000fe40000100800 */
[----:B------:R-:W-:Y:S01]  /*9db40*/  STL [R1+0x3efc], R155 ;  /* 0x003efc9b01007387 */ /* 0x000fe20000100800 */
[----:B------:R-:W-:Y:S04]  /*9db50*/  STL [R1+0x3ef8], R215 ;  /* 0x003ef8d701007387 */ /* 0x000fe80000100800 */
[----:B------:R-:W-:Y:S01]  /*9db60*/  STL [R1+0x3ef4], R218 ;  /* 0x003ef4da01007387 */ /* 0x000fe20000100800 */
[----:B------:R-:W-:Y:S07]  /*9db70*/  STL [R1+0x3ef0], R219 ;  /* 0x003ef0db01007387 */ /* 0x000fee0000100800 */
[----:B------:R-:W-:Y:S01]  /*9db80*/  STL [R1+0x3eec], R223 ;  /* 0x003eecdf01007387 */ /* 0x000fe20000100800 */
        /* <DEDUP_REMOVED lines=8> */
[----:B------:R-:W4:Y:S01]  /*9dc10*/  LDL.LU R44, [R1+0x820] ;  /* 0x00082000012c7983 */ /* 0x000f220000300800 */
[----:B------:R-:W4:Y:S02]  /*9dc20*/  LDL.LU R45, [R1+0x824] ;  /* 0x00082400012d7983 */ /* 0x000f240000300800 */
[----:B------:R-:W4:Y:S02]  /*9dc30*/  LDL.LU R46, [R1+0x828] ;  /* 0x00082800012e7983 */ /* 0x000f240000300800 */
        /* <DEDUP_REMOVED lines=32> */
[----:B------:R-:W-:Y:S01]  /*9de40*/  HMMA.1688.F32.TF32 R224, R232, R204, R228 ;  /* 0x000000cce8e0723c */ /* 0x000fe200000810e4 */
        /* <DEDUP_REMOVED lines=33> */
[----:B------:R-:W-:Y:S01]  /*9e060*/  HMMA.1688.F32.TF32 R140, R160, R184, R236 ;  /* 0x000000b8a08c723c */ /* 0x000fe200000810ec */
[----:B------:R-:W-:Y:S04]  /*9e070*/  LDS R236, [R252+0x90300] ;  /* 0x09030000fcec7984 */ /* 0x000fe80000000800 */
[----:B------:R-:W-:Y:S01]  /*9e080*/  LDS R238, [R252+0x91300] ;  /* 0x09130000fcee7984 */ /* 0x000fe20000000800 */
[----:B------:R-:W-:Y:S04]  /*9e090*/  LDS R237, [R3+0x90300] ;  /* 0x0903000003ed7984 */ /* 0x000fe80000000800 */
[----:B------:R-:W2:Y:S04]  /*9e0a0*/  LDS R239, [R3+0x91300] ;  /* 0x0913000003ef7984 */ /* 0x000ea80000000800 */
[----:B------:R1:W-:Y:S01]  /*9e0b0*/  STL [R1+0x3ee8], R224 ;  /* 0x003ee8e001007387 */ /* 0x0003e20000100800 */
[----:B------:R1:W-:Y:S02]  /*9e0c0*/  STL [R1+0x3ee4], R225 ;  /* 0x003ee4e101007387 */ /* 0x0003e40000100800 */
[----:B------:R1:W-:Y:S02]  /*9e0d0*/  STL [R1+0x3ee0], R226 ;  /* 0x003ee0e201007387 */ /* 0x0003e40000100800 */
[----:B------:R1:W-:Y:S01]  /*9e0e0*/  STL [R1+0x3edc], R227 ;  /* 0x003edce301007387 */ /* 0x0003e20000100800 */
[----:B--2---:R-:W-:Y:S08]  /*9e0f0*/  HMMA.1688.F32.TF32 R32, R236, R192, R32 ;  /* 0x000000c0ec20723c */ /* 0x004ff00000081020 */
[C---:B---3--:R-:W-:Y:S08]  /*9e100*/  HMMA.1688.F32.TF32 R92, R232.reuse, R184, R92 ;  /* 0x000000b8e85c723c */ /* 0x048ff0000008105c */
[C---:B------:R-:W-:Y:S11]  /*9e110*/  HMMA.1688.F32.TF32 R104, R232.reuse, R196, R104 ;  /* 0x000000c4e868723c */ /* 0x040ff60000081068 */
[----:B------:R-:W-:Y:S05]  /*9e120*/  @!UPT UIADD3 URZ, URZ, URZ, URZ ;  /* 0x0000003f3f3ff290 */ /* 0x000fea000fffe03f */
[----:B-1----:R-:W-:Y:S01]  /*9e130*/  MOV R224, R92 ;  /* 0x0000005c00e07202 */ /* 0x002fe20000000f00 */
[----:B------:R-:W-:Y:S02]  /*9e140*/  IMAD.MOV.U32 R225, RZ, RZ, R93 ;  /* 0x000000ffffe17224 */ /* 0x000fe400078e005d */
[----:B------:R-:W-:Y:S02]  /*9e150*/  IMAD.MOV.U32 R226, RZ, RZ, R94 ;  /* 0x000000ffffe27224 */ /* 0x000fe400078e005e */
[----:B------:R-:W-:Y:S02]  /*9e160*/  IMAD.MOV.U32 R227, RZ, RZ, R95 ;  /* 0x000000ffffe37224 */ /* 0x000fe400078e005f */
[C---:B----4-:R-:W-:Y:S08]  /*9e170*/  HMMA.1688.F32.TF32 R92, R232.reuse, R28, R88 ;  /* 0x0000001ce85c723c */ /* 0x050ff00000081058 */
[C---:B------:R-:W-:Y:S08]  /*9e180*/  HMMA.1688.F32.TF32 R88, R232.reuse, R4, R84 ;  /* 0x00000004e858723c */ /* 0x040ff00000081054 */
        /* <DEDUP_REMOVED lines=8> */
[C---:B------:R-:W-:Y:S01]  /*9e210*/  HMMA.1688.F32.TF32 R52, R236.reuse, R204, R48 ;  /* 0x000000ccec34723c */ /* 0x040fe20000081030 */
[----:B------:R-:W-:Y:S01]  /*9e220*/  STL.64 [R1+0x730], R104 ;  /* 0x0007306801007387 */ /* 0x000fe20000100a00 */
[----:B------:R-:W-:Y:S06]  /*9e230*/  STL.64 [R1+0x738], R106 ;  /* 0x0007386a01007387 */ /* 0x000fec0000100a00 */
[C---:B------:R-:W-:Y:S08]  /*9e240*/  HMMA.1688.F32.TF32 R48, R236.reuse, R200, R44 ;  /* 0x000000c8ec30723c */ /* 0x040ff0000008102c */
[----:B------:R-:W-:Y:S01]  /*9e250*/  HMMA.1688.F32.TF32 R44, R236, R196, R40 ;  /* 0x000000c4ec2c723c */ /* 0x000fe20000081028 */
        /* <DEDUP_REMOVED lines=24> */
[----:B------:R-:W2:Y:S01]  /*9e3e0*/  LDL.LU R40, [R1+0x1000] ;  /* 0x0010000001287983 */ /* 0x000ea20000300800 */
[----:B------:R1:W-:Y:S02]  /*9e3f0*/  STL.64 [R1+0x830], R44 ;  /* 0x0008302c01007387 */ /* 0x0003e40000100a00 */
[----:B------:R3:W-:Y:S02]  /*9e400*/  STL.64 [R1+0x838], R46 ;  /* 0x0008382e01007387 */ /* 0x0007e40000100a00 */
[----:B------:R4:W-:Y:S01]  /*9e410*/  STL.64 [R1+0x840], R32 ;  /* 0x0008402001007387 */ /* 0x0009e20000100a00 */
[----:B------:R4:W-:Y:S01]  /*9e420*/  STL.64 [R1+0x848], R34 ;  /* 0x0008482201007387 */ /* 0x0009e20000100a00 */
[----:B------:R-:W2:Y:S02]  /*9e430*/  LDL.LU R41, [R1+0x1004] ;  /* 0x0010040001297983 */ /* 0x000ea40000300800 */
[----:B------:R-:W2:Y:S02]  /*9e440*/  LDL.LU R42, [R1+0x1008] ;  /* 0x00100800012a7983 */ /* 0x000ea40000300800 */
[----:B------:R-:W2:Y:S01]  /*9e450*/  LDL.LU R43, [R1+0x100c] ;  /* 0x00100c00012b7983 */ /* 0x000ea20000300800 */
[----:B-1----:R-:W2:Y:S01]  /*9e460*/  LDL.LU R44, [R1+0x1010] ;  /* 0x00101000012c7983 */ /* 0x002ea20000300800 */
[----:B------:R-:W2:Y:S02]  /*9e470*/  LDL.LU R45, [R1+0x1014] ;  /* 0x00101400012d7983 */ /* 0x000ea40000300800 */
[----:B---3--:R-:W3:Y:S02]  /*9e480*/  LDL.LU R46, [R1+0x1018] ;  /* 0x00101800012e7983 */ /* 0x008ee40000300800 */
        /* <DEDUP_REMOVED lines=28> */
[----:B------:R-:W3:Y:S02]  /*9e650*/  LDL.LU R94, [R1+0x8c8] ;  /* 0x0008c800015e7983 */ /* 0x000ee40000300800 */
[----:B------:R-:W-:Y:S01]  /*9e660*/  IMAD.MOV.U32 R215, RZ, RZ, R96 ;  /* 0x000000ffffd77224 */ /* 0x000fe200078e0060 */
[----:B------:R-:W3:Y:S01]  /*9e670*/  LDL.LU R95, [R1+0x8cc] ;  /* 0x0008cc00015f7983 */ /* 0x000ee20000300800 */
[----:B------:R-:W-:-:S02]  /*9e680*/  IMAD.MOV.U32 R218, RZ, RZ, R97 ;  /* 0x000000ffffda7224 */ /* 0x000fc400078e0061 */
[----:B------:R-:W3:Y:S02]  /*9e690*/  LDL.LU R96, [R1+0x8d0] ;  /* 0x0008d00001607983 */ /* 0x000ee40000300800 */
[----:B------:R-:W-:Y:S01]  /*9e6a0*/  IMAD.MOV.U32 R219, RZ, RZ, R98 ;  /* 0x000000ffffdb7224 */ /* 0x000fe200078e0062 */
[----:B------:R-:W3:Y:S01]  /*9e6b0*/  LDL.LU R97, [R1+0x8d4] ;  /* 0x0008d40001617983 */ /* 0x000ee20000300800 */
[----:B------:R-:W-:Y:S02]  /*9e6c0*/  IMAD.MOV.U32 R223, RZ, RZ, R99 ;  /* 0x000000ffffdf7224 */ /* 0x000fe400078e0063 */
        /* <DEDUP_REMOVED lines=27> */
[----:B------:R-:W-:-:S02]  /*9e880*/  IMAD.MOV.U32 R152, RZ, RZ, R100 ;  /* 0x000000ffff987224 */ /* 0x000fc400078e0064 */
[----:B------:R-:W-:Y:S01]  /*9e890*/  IMAD.MOV.U32 R153, RZ, RZ, R101 ;  /* 0x000000ffff997224 */ /* 0x000fe200078e0065 */
[----:B------:R-:W3:Y:S01]  /*9e8a0*/  LDL.LU R100, [R1+0x8b0] ;  /* 0x0008b00001647983 */ /* 0x000ee20000300800 */
[----:B------:R-:W-:Y:S01]  /*9e8b0*/  MOV R154, R102 ;  /* 0x00000066009a7202 */ /* 0x000fe20000000f00 */
[----:B------:R-:W3:Y:S02]  /*9e8c0*/  LDL.LU R101, [R1+0x8b4] ;  /* 0x0008b40001657983 */ /* 0x000ee40000300800 */
[----:B------:R-:W-:Y:S01]  /*9e8d0*/  IMAD.MOV.U32 R155, RZ, RZ, R103 ;  /* 0x000000ffff9b7224 */ /* 0x000fe200078e0067 */
        /* <DEDUP_REMOVED lines=22> */
[----:B----4-:R-:W4:Y:S02]  /*9ea40*/  LDL.LU R32, [R1+0xff0] ;  /* 0x000ff00001207983 */ /* 0x010f240000300800 */
[----:B------:R-:W4:Y:S01]  /*9ea50*/  LDL.LU R33, [R1+0xff4] ;  /* 0x000ff40001217983 */ /* 0x000f220000300800 */
[----:B------:R-:W4:Y:S01]  /*9ea60*/  LDL.LU R34, [R1+0xff8] ;  /* 0x000ff80001227983 */ /* 0x000f220000300800 */
[----:B------:R-:W4:Y:S01]  /*9ea70*/  LDL.LU R35, [R1+0xffc] ;  /* 0x000ffc0001237983 */ /* 0x000f220000300800 */
[C---:B------:R-:W-:Y:S08]  /*9ea80*/  HMMA.1688.F32.TF32 R164, R160.reuse, R28, R164 ;  /* 0x0000001ca0a4723c */ /* 0x040ff000000810a4 */
[C---:B------:R-:W-:Y:S08]  /*9ea90*/  HMMA.1688.F32.TF32 R168, R160.reuse, R4, R168 ;  /* 0x00000004a0a8723c */ /* 0x040ff000000810a8 */
        /* <DEDUP_REMOVED lines=9> */
[C---:B---3--:R-:W-:Y:S08]  /*9eb30*/  HMMA.1688.F32.TF32 R56, R240.reuse, R184, R56 ;  /* 0x000000b8f038723c */ /* 0x048ff00000081038 */
        /* <DEDUP_REMOVED lines=16> */
[----:B------:R-:W-:Y:S01]  /*9ec40*/  HMMA.1688.F32.TF32 R44, R240, R8, R44 ;  /* 0x00000008f02c723c */ /* 0x000fe2000008102c */
[----:B------:R-:W-:Y:S04]  /*9ec50*/  LDS R236, [R206+0x90380] ;  /* 0x09038000ceec7984 */ /* 0x000fe80000000800 */
[----:B------:R1:W-:Y:S03]  /*9ec60*/  LDS R238, [R206+0x91380] ;  /* 0x09138000ceee7984 */ /* 0x0003e60000000800 */
[----:B------:R-:W-:Y:S08]  /*9ec70*/  HMMA.1688.F32.TF32 R228, R232, R200, R228 ;  /* 0x000000c8e8e4723c */ /* 0x000ff000000810e4 */
[C---:B------:R-:W-:Y:S01]  /*9ec80*/  HMMA.1688.F32.TF32 R68, R240.reuse, R196, R68 ;  /* 0x000000c4f044723c */ /* 0x040fe20000081044 */
[----:B------:R-:W-:Y:S01]  /*9ec90*/  LDS R232, [R252+0x90380] ;  /* 0x09038000fce87984 */ /* 0x000fe20000000800 */
[----:B------:R-:W-:Y:S03]  /*9eca0*/  STL.64 [R1+0x850], R124 ;  /* 0x0008507c01007387 */ /* 0x000fe60000100a00 */
        /* <DEDUP_REMOVED lines=11> */
[C---:B------:R-:W-:Y:S08]  /*9ed60*/  HMMA.1688.F32.TF32 R52, R240.reuse, R28, R52 ;  /* 0x0000001cf034723c */ /* 0x040ff00000081034 */
[C---:B------:R-:W-:Y:S01]  /*9ed70*/  HMMA.1688.F32.TF32 R48, R240.reuse, R4, R48 ;  /* 0x00000004f030723c */ /* 0x040fe20000081030 */
        /* <DEDUP_REMOVED lines=12> */
[C---:B----4-:R-:W-:Y:S01]  /*9ee40*/  HMMA.1688.F32.TF32 R32, R240.reuse, R16, R32 ;  /* 0x00000010f020723c */ /* 0x050fe20000081020 */
        /* <DEDUP_REMOVED lines=12> */
[----:B-1----:R-:W2:Y:S01]  /*9ef10*/  LDL.LU R206, [R1+0x41bc] ;  /* 0x0041bc0001ce7983 */ /* 0x002ea20000300800 */
[----:B------:R-:W-:Y:S02]  /*9ef20*/  STL.64 [R1+0xb50], R52 ;  /* 0x000b503401007387 */ /* 0x000fe40000100a00 */
[----:B------:R-:W-:Y:S02]  /*9ef30*/  STL.64 [R1+0xb58], R54 ;  /* 0x000b583601007387 */ /* 0x000fe40000100a00 */
[----:B------:R-:W-:Y:S01]  /*9ef40*/  STL.64 [R1+0xbf0], R48 ;  /* 0x000bf03001007387 */ /* 0x000fe20000100a00 */
[----:B------:R-:W-:Y:S01]  /*9ef50*/  STL.64 [R1+0xbf8], R50 ;  /* 0x000bf83201007387 */ /* 0x000fe20000100a00 */
[----:B------:R1:W-:Y:S02]  /*9ef60*/  STL.64 [R1+0xc10], R44 ;  /* 0x000c102c01007387 */ /* 0x0003e40000100a00 */
[----:B------:R3:W-:Y:S01]  /*9ef70*/  STL.64 [R1+0xc18], R46 ;  /* 0x000c182e01007387 */ /* 0x0007e20000100a00 */
[----:B------:R-:W-:Y:S04]  /*9ef80*/  LDS R234, [R252+0x91380] ;  /* 0x09138000fcea7984 */ /* 0x000fe80000000800 */
[----:B------:R-:W-:Y:S04]  /*9ef90*/  LDS R233, [R3+0x90380] ;  /* 0x0903800003e97984 */ /* 0x000fe80000000800 */
[----:B------:R-:W4:Y:S04]  /*9efa0*/  LDS R235, [R3+0x91380] ;  /* 0x0913800003eb7984 */ /* 0x000f280000000800 */
[----:B------:R-:W-:Y:S04]  /*9efb0*/  LDS R237, [R39+0x90380] ;  /* 0x0903800027ed7984 */ /* 0x000fe80000000800 */
[----:B------:R-:W2:Y:S04]  /*9efc0*/  LDS R239, [R39+0x91380] ;  /* 0x0913800027ef7984 */ /* 0x000ea80000000800 */
[----:B-1----:R-:W2:Y:S01]  /*9efd0*/  LDL.LU R44, [R1+0xbc0] ;  /* 0x000bc000012c7983 */ /* 0x002ea20000300800 */
[----:B------:R-:W-:Y:S02]  /*9efe0*/  STL.64 [R1+0xc30], R40 ;  /* 0x000c302801007387 */ /* 0x000fe40000100a00 */
[----:B------:R-:W-:Y:S02]  /*9eff0*/  STL.64 [R1+0xc38], R42 ;  /* 0x000c382a01007387 */ /* 0x000fe40000100a00 */
[----:B------:R1:W-:Y:S01]  /*9f000*/  STL.64 [R1+0xc40], R32 ;  /* 0x000c402001007387 */ /* 0x0003e20000100a00 */
[----:B------:R1:W-:Y:S01]  /*9f010*/  STL.64 [R1+0xc48], R34 ;  /* 0x000c482201007387 */ /* 0x0003e20000100a00 */
[----:B------:R-:W2:Y:S02]  /*9f020*/  LDL.LU R45, [R1+0xbc4] ;  /* 0x000bc400012d7983 */ /* 0x000ea40000300800 */
[----:B---3--:R-:W3:Y:S02]  /*9f030*/  LDL.LU R46, [R1+0xbc8] ;  /* 0x000bc800012e7983 */ /* 0x008ee40000300800 */
        /* <DEDUP_REMOVED lines=45> */
[----:B------:R-:W4:Y:S01]  /*9f310*/  LDL.LU R108, [R1+0xfa0] ;  /* 0x000fa000016c7983 */ /* 0x000f220000300800 */
[----:B------:R-:W4:Y:S02]  /*9f320*/  LDL.LU R109, [R1+0xfa4] ;  /* 0x000fa400016d7983 */ /* 0x000f240000300800 */
[----:B------:R-:W4:Y:S02]  /*9f330*/  LDL.LU R110, [R1+0xfa8] ;  /* 0x000fa800016e7983 */ /* 0x000f240000300800 */
[----:B------:R-:W4:Y:S01]  /*9f340*/  LDL.LU R111, [R1+0xfac] ;  /* 0x000fac00016f7983 */ /* 0x000f220000300800 */
[----:B------:R-:W2:Y:S01]  /*9f350*/  LDL.LU R180, [R1+0xfb0] ;  /* 0x000fb00001b47983 */ /* 0x000ea20000300800 */
[----:B------:R-:W2:Y:S02]  /*9f360*/  LDL.LU R181, [R1+0xfb4] ;  /* 0x000fb40001b57983 */ /* 0x000ea40000300800 */
[----:B------:R-:W2:Y:S02]  /*9f370*/  LDL.LU R182, [R1+0xfb8] ;  /* 0x000fb80001b67983 */ /* 0x000ea40000300800 */
[----:B------:R-:W2:Y:S01]  /*9f380*/  LDL.LU R183, [R1+0xfbc] ;  /* 0x000fbc0001b77983 */ /* 0x000ea20000300800 */
[----:B-1----:R-:W2:Y:S01]  /*9f390*/  LDL.LU R32, [R1+0xfe0] ;  /* 0x000fe00001207983 */ /* 0x002ea20000300800 */
        /* <DEDUP_REMOVED lines=35> */
[C---:B--2---:R-:W-:Y:S08]  /*9f5d0*/  HMMA.1688.F32.TF32 R124, R240.reuse, R20, R32 ;  /* 0x00000014f07c723c */ /* 0x044ff00000081020 */
[----:B---3--:R-:W-:Y:S01]  /*9f5e0*/  HMMA.1688.F32.TF32 R120, R240, R24, R120 ;  /* 0x00000018f078723c */ /* 0x008fe20000081078 */
[----:B------:R-:W2:Y:S07]  /*9f5f0*/  LDL.LU R32, [R1+0xba0] ;  /* 0x000ba00001207983 */ /* 0x000eae0000300800 */
        /* <DEDUP_REMOVED lines=14> */
[----:B------:R-:W-:Y:S08]  /*9f6e0*/  HMMA.1688.F32.TF32 R44, R236, R204, R44 ;  /* 0x000000ccec2c723c */ /* 0x000ff0000008102c */
[----:B------:R-:W-:Y:S01]  /*9f6f0*/  HMMA.1688.F32.TF32 R72, R232, R12, R72 ;  /* 0x0000000ce848723c */ /* 0x000fe20000081048 */
[----:B------:R-:W-:Y:S04]  /*9f700*/  LDS R240, [R252+0x92000] ;  /* 0x09200000fcf07984 */ /* 0x000fe80000000800 */
[----:B------:R-:W-:Y:S04]  /*9f710*/  LDS R242, [R252+0x93000] ;  /* 0x09300000fcf27984 */ /* 0x000fe80000000800 */
[----:B------:R-:W-:Y:S01]  /*9f720*/  STL.64 [R1+0xc60], R124 ;  /* 0x000c607c01007387 */ /* 0x000fe20000100a00 */
[----:B------:R-:W-:Y:S02]  /*9f730*/  STL.64 [R1+0xc68], R126 ;  /* 0x000c687e01007387 */ /* 0x000fe40000100a00 */
[----:B------:R-:W2:Y:S02]  /*9f740*/  LDL.LU R33, [R1+0xba4] ;  /* 0x000ba40001217983 */ /* 0x000ea40000300800 */
[----:B------:R-:W2:Y:S01]  /*9f750*/  LDL.LU R34, [R1+0xba8] ;  /* 0x000ba80001227983 */ /* 0x000ea20000300800 */
[----:B------:R-:W2:Y:S01]  /*9f760*/  LDL.LU R35, [R1+0xbac] ;  /* 0x000bac0001237983 */ /* 0x000ea20000300800 */
[----:B------:R-:W-:Y:S02]  /*9f770*/  STL.64 [R1+0xc50], R120 ;  /* 0x000c507801007387 */ /* 0x000fe40000100a00 */
[----:B------:R1:W-:Y:S01]  /*9f780*/  STL.64 [R1+0xc58], R122 ;  /* 0x000c587a01007387 */ /* 0x0003e20000100a00 */
[C---:B------:R-:W-:Y:S08]  /*9f790*/  HMMA.1688.F32.TF32 R56, R236.reuse, R172, R56 ;  /* 0x000000acec38723c */ /* 0x040ff00000081038 */
[----:B------:R-:W-:Y:S01]  /*9f7a0*/  HMMA.1688.F32.TF32 R40, R236, R200, R40 ;  /* 0x000000c8ec28723c */ /* 0x000fe20000081028 */
[----:B------:R-:W-:Y:S04]  /*9f7b0*/  LDS R241, [R3+0x92000] ;  /* 0x0920000003f17984 */ /* 0x000fe80000000800 */
[----:B------:R-:W3:Y:S03]  /*9f7c0*/  LDS R243, [R3+0x93000] ;  /* 0x0930000003f37984 */ /* 0x000ee60000000800 */
[C---:B-1----:R-:W-:Y:S08]  /*9f7d0*/  HMMA.1688.F32.TF32 R120, R232.reuse, R172, R116 ;  /* 0x000000ace878723c */ /* 0x042ff00000081074 */
[C---:B------:R-:W-:Y:S08]  /*9f7e0*/  HMMA.1688.F32.TF32 R116, R232.reuse, R176, R112 ;  /* 0x000000b0e874723c */ /* 0x040ff00000081070 */
[----:B------:R-:W-:Y:S01]  /*9f7f0*/  HMMA.1688.F32.TF32 R112, R232, R208, R180 ;  /* 0x000000d0e870723c */ /* 0x000fe200000810b4 */
[----:B------:R-:W-:Y:S04]  /*9f800*/  LDS R232, [R252+0x92080] ;  /* 0x09208000fce87984 */ /* 0x000fe80000000800 */
[----:B------:R-:W-:Y:S04]  /*9f810*/  LDS R234, [R252+0x93080] ;  /* 0x09308000fcea7984 */ /* 0x000fe80000000800 */
[----:B------:R-:W-:Y:S04]  /*9f820*/  LDS R233, [R3+0x92080] ;  /* 0x0920800003e97984 */ /* 0x000fe80000000800 */
[----:B------:R-:W-:Y:S04]  /*9f830*/  LDS R235, [R3+0x93080] ;  /* 0x0930800003eb7984 */ /* 0x000fe80000000800 */
        /* <DEDUP_REMOVED lines=36> */
[----:B------:R1:W-:Y:S01]  /*9fa80*/  STL.64 [R1+0xbd0], R48 ;  /* 0x000bd03001007387 */ /* 0x0003e20000100a00 */
[----:B------:R-:W-:-:S02]  /*9fa90*/  IMAD.MOV.U32 R208, RZ, RZ, R43 ;  /* 0x000000ffffd07224 */ /* 0x000fc400078e002b */
[----:B------:R-:W-:Y:S02]  /*9faa0*/  STL.64 [R1+0xbd8], R50 ;  /* 0x000bd83201007387 */ /* 0x000fe40000100a00 */
[----:B------:R-:W-:Y:S01]  /*9fab0*/  IMAD.MOV.U32 R209, RZ, RZ, R42 ;  /* 0x000000ffffd17224 */ /* 0x000fe200078e002a */
[----:B------:R4:W-:Y:S01]  /*9fac0*/  STL.64 [R1+0xbc0], R44 ;  /* 0x000bc02c01007387 */ /* 0x0009e20000100a00 */
[----:B------:R3:W-:Y:S02]  /*9fad0*/  STL.64 [R1+0xbc8], R46 ;  /* 0x000bc82e01007387 */ /* 0x0007e40000100a00 */
[----:B------:R3:W-:Y:S02]  /*9fae0*/  STL.64 [R1+0xbb0], R40 ;  /* 0x000bb02801007387 */ /* 0x0007e40000100a00 */
[----:B------:R-:W-:Y:S01]  /*9faf0*/  STL [R1+0x3ed4], R208 ;  /* 0x003ed4d001007387 */ /* 0x000fe20000100800 */
[----:B------:R-:W-:Y:S01]  /*9fb00*/  STL [R1+0x3ed0], R209 ;  /* 0x003ed0d101007387 */ /* 0x000fe20000100800 */
[----:B-1----:R-:W-:-:S03]  /*9fb10*/  IMAD.MOV.U32 R49, RZ, RZ, R206 ;  /* 0x000000ffff317224 */ /* 0x002fc600078e00ce */
[----:B----4-:R-:W4:Y:S01]  /*9fb20*/  LDL.LU R44, [R1+0xaa0] ;  /* 0x000aa000012c7983 */ /* 0x010f220000300800 */
[----:B------:R-:W4:Y:S02]  /*9fb30*/  LDL.LU R45, [R1+0xaa4] ;  /* 0x000aa400012d7983 */ /* 0x000f240000300800 */
[----:B---3--:R-:W4:Y:S02]  /*9fb40*/  LDL.LU R46, [R1+0xaa8] ;  /* 0x000aa800012e7983 */ /* 0x008f240000300800 */
[----:B------:R-:W4:Y:S01]  /*9fb50*/  LDL.LU R47, [R1+0xaac] ;  /* 0x000aac00012f7983 */ /* 0x000f220000300800 */
[----:B------:R-:W3:Y:S01]  /*9fb60*/  LDL.LU R48, [R1+0xab0] ;  /* 0x000ab00001307983 */ /* 0x000ee20000300800 */
[----:B------:R-:W3:Y:S02]  /*9fb70*/  LDL.LU R206, [R1+0x41b8] ;  /* 0x0041b80001ce7983 */ /* 0x000ee40000300800 */
[----:B------:R-:W-:Y:S01]  /*9fb80*/  IMAD.MOV.U32 R50, RZ, RZ, R203 ;  /* 0x000000ffff327224 */ /* 0x000fe200078e00cb */
[----:B------:R-:W-:Y:S01]  /*9fb90*/  MOV R51, R202 ;  /* 0x000000ca00337202 */ /* 0x000fe20000000f00 */
        /* <DEDUP_REMOVED lines=44> */
[----:B------:R-:W-:Y:S01]  /*9fe60*/  IMAD.MOV.U32 R41, RZ, RZ, R210 ;  /* 0x000000ffff297224 */ /* 0x000fe200078e00d2 */
[----:B------:R-:W-:Y:S01]  /*9fe70*/  MOV R42, R211 ;  /* 0x000000d3002a7202 */ /* 0x000fe20000000f00 */
[----:B------:R-:W-:Y:S01]  /*9fe80*/  IMAD.MOV.U32 R43, RZ, RZ, R178 ;  /* 0x000000ffff2b7224 */ /* 0x000fe200078e00b2 */
[----:B--2---:R-:W-:Y:S11]  /*9fe90*/  HMMA.1688.F32.TF32 R32, R236, R196, R32 ;  /* 0x000000c4ec20723c */ /* 0x004ff60000081020 */
[----:B------:R-:W-:Y:S11]  /*9fea0*/  @!UPT UIADD3 URZ, URZ, URZ, URZ ;  /* 0x0000003f3f3ff290 */ /* 0x000ff6000fffe03f */
[----:B------:R-:W-:Y:S02]  /*9feb0*/  @!UPT UIADD3 URZ, URZ, URZ, URZ ;  /* 0x0000003f3f3ff290 */ /* 0x000fe4000fffe03f */
[----:B------:R-:W-:Y:S01]  /*9fec0*/  MOV R205, R32 ;  /* 0x0000002000cd7202 */ /* 0x000fe20000000f00 */
[----:B------:R-:W-:Y:S02]  /*9fed0*/  IMAD.MOV.U32 R204, RZ, RZ, R33 ;  /* 0x000000ffffcc7224 */ /* 0x000fe400078e0021 */
[----:B------:R-:W-:Y:S02]  /*9fee0*/  IMAD.MOV.U32 R32, RZ, RZ, R179 ;  /* 0x000000ffff207224 */ /* 0x000fe400078e00b3 */
[----:B------:R-:W-:Y:S02]  /*9fef0*/  IMAD.MOV.U32 R201, RZ, RZ, R34 ;  /* 0x000000ffffc97224 */ /* 0x000fe400078e0022 */
[----:B------:R-:W-:Y:S02]  /*9ff00*/  IMAD.MOV.U32 R33, RZ, RZ, R174 ;  /* 0x000000ffff217224 */ /* 0x000fe400078e00ae */
[----:B------:R-:W-:Y:S02]  /*9ff10*/  IMAD.MOV.U32 R34, RZ, RZ, R175 ;  /* 0x000000ffff227224 */ /* 0x000fe400078e00af */
[----:B---3--:R-:W-:-:S02]  /*9ff20*/  IMAD.MOV.U32 R59, RZ, RZ, R206 ;  /* 0x000000ffff3b7224 */ /* 0x008fc400078e00ce */
[----:B----4-:R-:W-:Y:S02]  /*9ff30*/  IMAD.MOV.U32 R58, RZ, RZ, R203 ;  /* 0x000000ffff3a7224 */ /* 0x010fe400078e00cb */
[----:B------:R-:W-:Y:S02]  /*9ff40*/  IMAD.MOV.U32 R57, RZ, RZ, R202 ;  /* 0x000000ffff397224 */ /* 0x000fe400078e00ca */
[----:B------:R-:W2:Y:S01]  /*9ff50*/  LDL.LU R202, [R1+0x41ac] ;  /* 0x0041ac0001ca7983 */ /* 0x000ea20000300800 */
[----:B------:R-:W2:Y:S02]  /*9ff60*/  LDL.LU R203, [R1+0x41a8] ;  /* 0x0041a80001cb7983 */ /* 0x000ea40000300800 */
[----:B------:R-:W3:Y:S02]  /*9ff70*/  LDL.LU R206, [R1+0x41a4] ;  /* 0x0041a40001ce7983 */ /* 0x000ee40000300800 */
[----:B------:R-:W3:Y:S01]  /*9ff80*/  LDL.LU R207, [R1+0x41a0] ;  /* 0x0041a00001cf7983 */ /* 0x000ee20000300800 */
[----:B------:R-:W4:Y:S01]  /*9ff90*/  LDL.LU R210, [R1+0x419c] ;  /* 0x00419c0001d27983 */ /* 0x000f220000300800 */
[----:B------:R-:W4:Y:S02]  /*9ffa0*/  LDL.LU R211, [R1+0x4198] ;  /* 0x0041980001d37983 */ /* 0x000f240000300800 */
[----:B------:R-:W2:Y:S02]  /*9ffb0*/  LDL.LU R178, [R1+0x4194] ;  /* 0x0041940001b27983 */ /* 0x000ea40000300800 */
[----:B------:R-:W2:Y:S01]  /*9ffc0*/  LDL.LU R179, [R1+0x4190] ;  /* 0x0041900001b37983 */ /* 0x000ea20000300800 */
[----:B------:R-:W2:Y:S01]  /*9ffd0*/  LDL.LU R174, [R1+0x418c] ;  /* 0x00418c0001ae7983 */ /* 0x000ea20000300800 */
        /* <DEDUP_REMOVED lines=9> */
[----:B------:R-:W-:-:S02]  /*a0070*/  IMAD.MOV.U32 R200, RZ, RZ, R35 ;  /* 0x000000ffffc87224 */ /* 0x000fc400078e0023 */
[----:B------:R-:W-:Y:S01]  /*a0080*/  IMAD.MOV.U32 R35, RZ, RZ, R0 ;  /* 0x000000ffff237224 */ /* 0x000fe200078e0000 */
[----:B------:R1:W-:Y:S04]  /*a0090*/  STL [R1+0x3ed8], R205 ;  /* 0x003ed8cd01007387 */ /* 0x0003e80000100800 */
[----:B-1----:R-:W2:Y:S04]  /*a00a0*/  LDL R205, [R1+0xb30] ;  /* 0x000b300001cd7983 */ /* 0x002ea80000100800 */
[----:B------:R-:W-:Y:S04]  /*a00b0*/  STL.64 [R1+0xb90], R92 ;  /* 0x000b905c01007387 */ /* 0x000fe80000100a00 */
[----:B------:R-:W-:Y:S01]  /*a00c0*/  STL [R1+0xb60], R80 ;  /* 0x000b605001007387 */ /* 0x000fe20000100800 */
        /* <DEDUP_REMOVED lines=12> */
[----:B------:R-:W-:Y:S01]  /*a0190*/  STL.64 [R1+0x12a8], R58 ;  /* 0x0012a83a01007387 */ /* 0x000fe20000100a00 */
[C---:B---3--:R-:W-:Y:S08]  /*a01a0*/  HMMA.1688.F32.TF32 R40, R240.reuse, R206, R40 ;  /* 0x000000cef028723c */ /* 0x048ff00000081028 */
[C---:B--2---:R-:W-:Y:S08]  /*a01b0*/  HMMA.1688.F32.TF32 R52, R240.reuse, R174, R52 ;  /* 0x000000aef034723c */ /* 0x044ff00000081034 */
[C---:B------:R-:W-:Y:S08]  /*a01c0*/  HMMA.1688.F32.TF32 R48, R240.reuse, R178, R48 ;  /* 0x000000b2f030723c */ /* 0x040ff00000081030 */
[C---:B----4-:R-:W-:Y:S08]  /*a01d0*/  HMMA.1688.F32.TF32 R44, R240.reuse, R210, R44 ;  /* 0x000000d2f02c723c */ /* 0x050ff0000008102c */
[----:B------:R-:W-:Y:S01]  /*a01e0*/  HMMA.1688.F32.TF32 R32, R240, R202, R32 ;  /* 0x000000caf020723c */ /* 0x000fe20000081020 */
[----:B------:R-:W-:Y:S01]  /*a01f0*/  STL.64 [R1+0x1290], R52 ;  /* 0x0012903401007387 */ /* 0x000fe20000100a00 */
[----:B------:R-:W-:Y:S05]  /*a0200*/  STL.64 [R1+0x1298], R54 ;  /* 0x0012983601007387 */ /* 0x000fea0000100a00 */
[----:B------:R1:W-:Y:S02]  /*a0210*/  STL.64 [R1+0x1280], R48 ;  /* 0x0012803001007387 */ /* 0x0003e40000100a00 */
[----:B------:R2:W-:Y:S06]  /*a0220*/  STL.64 [R1+0x1288], R50 ;  /* 0x0012883201007387 */ /* 0x0005ec0000100a00 */
[----:B------:R3:W-:Y:S01]  /*a0230*/  STL.64 [R1+0x1270], R44 ;  /* 0x0012702c01007387 */ /* 0x0007e20000100a00 */
[----:B------:R2:W-:Y:S02]  /*a0240*/  STL.64 [R1+0x1278], R46 ;  /* 0x0012782e01007387 */ /* 0x0005e40000100a00 */
[----:B------:R2:W-:Y:S02]  /*a0250*/  STL.64 [R1+0x1260], R40 ;  /* 0x0012602801007387 */ /* 0x0005e40000100a00 */
[----:B------:R2:W-:Y:S02]  /*a0260*/  STL.64 [R1+0x1268], R42 ;  /* 0x0012682a01007387 */ /* 0x0005e40000100a00 */
[----:B-1----:R-:W-:-:S02]  /*a0270*/  IMAD.MOV.U32 R48, RZ, RZ, R15 ;  /* 0x000000ffff307224 */ /* 0x002fc400078e000f */
[----:B------:R-:W4:Y:S01]  /*a0280*/  LDL.LU R15, [R1+0x4184] ;  /* 0x00418400010f7983 */ /* 0x000f220000300800 */
[----:B------:R1:W-:Y:S02]  /*a0290*/  STL.64 [R1+0x1250], R32 ;  /* 0x0012502001007387 */ /* 0x0003e40000100a00 */
[----:B------:R1:W-:Y:S01]  /*a02a0*/  STL.64 [R1+0x1258], R34 ;  /* 0x0012582201007387 */ /* 0x0003e20000100a00 */
[----:B------:R-:W-:Y:S01]  /*a02b0*/  MOV R49, R14 ;  /* 0x0000000e00317202 */ /* 0x000fe20000000f00 */
[----:B--2---:R-:W-:Y:S01]  /*a02c0*/  IMAD.MOV.U32 R50, RZ, RZ, R19 ;  /* 0x000000ffff327224 */ /* 0x004fe200078e0013 */
[----:B------:R-:W2:Y:S01]  /*a02d0*/  LDL.LU R14, [R1+0x4180] ;  /* 0x00418000010e7983 */ /* 0x000ea20000300800 */
[----:B------:R-:W2:Y:S02]  /*a02e0*/  LDL.LU R19, [R1+0x417c] ;  /* 0x00417c0001137983 */ /* 0x000ea40000300800 */
[----:B------:R-:W-:Y:S02]  /*a02f0*/  IMAD.MOV.U32 R51, RZ, RZ, R18 ;  /* 0x000000ffff337224 */ /* 0x000fe400078e0012 */
[----:B------:R-:W-:Y:S01]  /*a0300*/  IMAD.MOV.U32 R52, RZ, RZ, R23 ;  /* 0x000000ffff347224 */ /* 0x000fe200078e0017 */
[----:B------:R-:W2:Y:S01]  /*a0310*/  LDL.LU R18, [R1+0x4178] ;  /* 0x0041780001127983 */ /* 0x000ea20000300800 */
[----:B------:R-:W2:Y:S02]  /*a0320*/  LDL.LU R23, [R1+0x4174] ;  /* 0x0041740001177983 */ /* 0x000ea40000300800 */
[----:B------:R-:W-:-:S02]  /*a0330*/  IMAD.MOV.U32 R53, RZ, RZ, R22 ;  /* 0x000000ffff357224 */ /* 0x000fc400078e0016 */
[----:B------:R-:W-:Y:S01]  /*a0340*/  IMAD.MOV.U32 R54, RZ, RZ, R26 ;  /* 0x000000ffff367224 */ /* 0x000fe200078e001a */
[----:B------:R-:W2:Y:S01]  /*a0350*/  LDL.LU R22, [R1+0x4170] ;  /* 0x0041700001167983 */ /* 0x000ea20000300800 */
[----:B------:R-:W2:Y:S01]  /*a0360*/  LDL.LU R26, [R1+0x416c] ;  /* 0x00416c00011a7983 */ /* 0x000ea20000300800 */
[----:B------:R-:W-:Y:S02]  /*a0370*/  MOV R55, R27 ;  /* 0x0000001b00377202 */ /* 0x000fe40000000f00 */
[----:B------:R-:W4:Y:S01]  /*a0380*/  LDL.LU R27, [R1+0x4168] ;  /* 0x00416800011b7983 */ /* 0x000f220000300800 */
[----:B------:R-:W4:Y:S02]  /*a0390*/  LDL.LU R64, [R1+0x9b0] ;  /* 0x0009b00001407983 */ /* 0x000f240000300800 */
[----:B------:R-:W4:Y:S02]  /*a03a0*/  LDL.LU R65, [R1+0x9b4] ;  /* 0x0009b40001417983 */ /* 0x000f240000300800 */
[----:B------:R-:W4:Y:S01]  /*a03b0*/  LDL.LU R66, [R1+0x9b8] ;  /* 0x0009b80001427983 */ /* 0x000f220000300800 */
[----:B------:R-:W4:Y:S01]  /*a03c0*/  LDL.LU R67, [R1+0x9bc] ;  /* 0x0009bc0001437983 */ /* 0x000f220000300800 */
[----:B------:R-:W4:Y:S02]  /*a03d0*/  LDL.LU R68, [R1+0x9d0] ;  /* 0x0009d00001447983 */ /* 0x000f240000300800 */
[----:B------:R-:W4:Y:S01]  /*a03e0*/  LDL.LU R69, [R1+0x9d4] ;  /* 0x0009d40001457983 */ /* 0x000f220000300800 */
[C---:B------:R-:W-:Y:S08]  /*a03f0*/  HMMA.1688.F32.TF32 R88, R236.reuse, R188, R88 ;  /* 0x000000bcec58723c */ /* 0x040ff00000081058 */
[----:B------:R-:W-:Y:S01]  /*a0400*/  HMMA.1688.F32.TF32 R84, R236, R184, R84 ;  /* 0x000000b8ec54723c */ /* 0x000fe20000081054 */
[----:B------:R-:W-:Y:S01]  /*a0410*/  IMAD.MOV.U32 R0, RZ, RZ, R81 ;  /* 0x000000ffff007224 */ /* 0x000fe200078e0051 */
[----:B------:R-:W-:Y:S01]  /*a0420*/  MOV R208, R94 ;  /* 0x0000005e00d07202 */ /* 0x000fe20000000f00 */
[----:B------:R-:W-:-:S02]  /*a0430*/  IMAD.MOV.U32 R209, RZ, RZ, R95 ;  /* 0x000000ffffd17224 */ /* 0x000fc400078e005f */
[----:B------:R-:W-:Y:S01]  /*a0440*/  IMAD.MOV.U32 R58, RZ, RZ, R10 ;  /* 0x000000ffff3a7224 */ /* 0x000fe200078e000a */
[----:B------:R-:W-:Y:S01]  /*a0450*/  MOV R59, R11 ;  /* 0x0000000b003b7202 */ /* 0x000fe20000000f00 */
[----:B---3--:R-:W-:Y:S02]  /*a0460*/  IMAD.MOV.U32 R44, RZ, RZ, R6 ;  /* 0x000000ffff2c7224 */ /* 0x008fe400078e0006 */
[----:B------:R-:W-:Y:S02]  /*a0470*/  IMAD.MOV.U32 R45, RZ, RZ, R186 ;  /* 0x000000ffff2d7224 */ /* 0x000fe400078e00ba */
[----:B------:R-:W-:Y:S02]  /*a0480*/  IMAD.MOV.U32 R46, RZ, RZ, R190 ;  /* 0x000000ffff2e7224 */ /* 0x000fe400078e00be */
[----:B------:R-:W-:Y:S02]  /*a0490*/  IMAD.MOV.U32 R47, RZ, RZ, R194 ;  /* 0x000000ffff2f7224 */ /* 0x000fe400078e00c2 */
[----:B------:R-:W-:Y:S01]  /*a04a0*/  IMAD.MOV.U32 R40, RZ, RZ, R195 ;  /* 0x000000ffff287224 */ /* 0x000fe200078e00c3 */
[----:B------:R-:W-:Y:S01]  /*a04b0*/  MOV R41, R198 ;  /* 0x000000c600297202 */ /* 0x000fe20000000f00 */
[----:B------:R-:W-:-:S02]  /*a04c0*/  IMAD.MOV.U32 R42, RZ, RZ, R199 ;  /* 0x000000ffff2a7224 */ /* 0x000fc400078e00c7 */
[----:B------:R-:W-:Y:S02]  /*a04d0*/  IMAD.MOV.U32 R43, RZ, RZ, R191 ;  /* 0x000000ffff2b7224 */ /* 0x000fe400078e00bf */
[----:B-1----:R-:W-:Y:S02]  /*a04e0*/  IMAD.MOV.U32 R32, RZ, RZ, R187 ;  /* 0x000000ffff207224 */ /* 0x002fe400078e00bb */
[----:B------:R-:W-:Y:S02]  /*a04f0*/  IMAD.MOV.U32 R33, RZ, RZ, R7 ;  /* 0x000000ffff217224 */ /* 0x000fe400078e0007 */
[----:B------:R-:W-:Y:S01]  /*a0500*/  IMAD.MOV.U32 R34, RZ, RZ, R30 ;  /* 0x000000ffff227224 */ /* 0x000fe200078e001e */
[----:B------:R-:W-:Y:S01]  /*a0510*/  MOV R35, R31 ;  /* 0x0000001f00237202 */ /* 0x000fe20000000f00 */
[----:B------:R-:W-:Y:S04]  /*a0520*/  LDS R236, [R205+0x92000] ;  /* 0x09200000cdec7984 */ /* 0x000fe80000000800 */
[----:B------:R-:W-:Y:S04]  /*a0530*/  LDS R238, [R205+0x93000] ;  /* 0x09300000cdee7984 */ /* 0x000fe80000000800 */
[----:B------:R-:W-:Y:S04]  /*a0540*/  LDS R237, [R39+0x92000] ;  /* 0x0920000027ed7984 */ /* 0x000fe80000000800 */
[----:B------:R-:W1:Y:S01]  /*a0550*/  LDS R239, [R39+0x93000] ;  /* 0x0930000027ef7984 */ /* 0x000e620000000800 */
[----:B--2---:R-:W-:-:S02]  /*a0560*/  IMAD.MOV.U32 R71, RZ, RZ, R26 ;  /* 0x000000ffff477224 */ /* 0x004fc400078e001a */
[----:B----4-:R-:W-:Y:S02]  /*a0570*/  IMAD.MOV.U32 R70, RZ, RZ, R27 ;  /* 0x000000ffff467224 */ /* 0x010fe400078e001b */
[----:B------:R-:W2:Y:S01]  /*a0580*/  LDL.LU R27, [R1+0x4164] ;  /* 0x00416400011b7983 */ /* 0x000ea20000300800 */
        /* <DEDUP_REMOVED lines=9> */
[----:B------:R-:W4:Y:S02]  /*a0620*/  LDL.LU R83, [R1+0xa2c] ;  /* 0x000a2c0001537983 */ /* 0x000f240000300800 */
[----:B------:R-:W-:Y:S01]  /*a0630*/  IMAD.MOV.U32 R196, RZ, RZ, R89 ;  /* 0x000000ffffc47224 */ /* 0x000fe200078e0059 */
[----:B------:R-:W4:Y:S01]  /*a0640*/  LDL.LU R88, [R1+0xa40] ;  /* 0x000a400001587983 */ /* 0x000f220000300800 */
[----:B------:R-:W-:Y:S02]  /*a0650*/  IMAD.MOV.U32 R193, RZ, RZ, R90 ;  /* 0x000000ffffc17224 */ /* 0x000fe400078e005a */
[----:B------:R-:W4:Y:S02]  /*a0660*/  LDL.LU R89, [R1+0xa44] ;  /* 0x000a440001597983 */ /* 0x000f240000300800 */
[----:B------:R-:W-:Y:S01]  /*a0670*/  IMAD.MOV.U32 R192, RZ, RZ, R91 ;  /* 0x000000ffffc07224 */ /* 0x000fe200078e005b */
        /* <DEDUP_REMOVED lines=13> */
[----:B------:R-:W-:Y:S01]  /*a0750*/  MOV R177, R84 ;  /* 0x0000005400b17202 */ /* 0x000fe20000000f00 */
[----:B------:R-:W4:Y:S02]  /*a0760*/  LDL.LU R95, [R1+0xa5c] ;  /* 0x000a5c00015f7983 */ /* 0x000f240000300800 */
[----:B------:R-:W-:Y:S01]  /*a0770*/  IMAD.MOV.U32 R176, RZ, RZ, R85 ;  /* 0x000000ffffb07224 */ /* 0x000fe200078e0055 */
[----:B------:R-:W4:Y:S01]  /*a0780*/  LDL.LU R84, [R1+0xa30] ;  /* 0x000a300001547983 */ /* 0x000f220000300800 */
[----:B------:R-:W-:-:S02]  /*a0790*/  IMAD.MOV.U32 R173, RZ, RZ, R86 ;  /* 0x000000ffffad7224 */ /* 0x000fc400078e0056 */
[----:B------:R-:W4:Y:S02]  /*a07a0*/  LDL.LU R85, [R1+0xa34] ;  /* 0x000a340001557983 */ /* 0x000f240000300800 */
[----:B------:R-:W-:Y:S01]  /*a07b0*/  IMAD.MOV.U32 R172, RZ, RZ, R87 ;  /* 0x000000ffffac7224 */ /* 0x000fe200078e0057 */
[----:B------:R-:W4:Y:S01]  /*a07c0*/  LDL.LU R86, [R1+0xa38] ;  /* 0x000a380001567983 */ /* 0x000f220000300800 */
[----:B------:R-:W4:Y:S02]  /*a07d0*/  LDL.LU R87, [R1+0xa3c] ;  /* 0x000a3c0001577983 */ /* 0x000f240000300800 */
[----:B------:R-:W4:Y:S02]  /*a07e0*/  LDL.LU R76, [R1+0xa00] ;  /* 0x000a0000014c7983 */ /* 0x000f240000300800 */
[----:B------:R-:W4:Y:S02]  /*a07f0*/  LDL.LU R77, [R1+0xa04] ;  /* 0x000a0400014d7983 */ /* 0x000f240000300800 */
[----:B------:R-:W-:Y:S01]  /*a0800*/  IMAD.MOV.U32 R60, RZ, RZ, R22 ;  /* 0x000000ffff3c7224 */ /* 0x000fe200078e0016 */
[----:B------:R-:W-:Y:S01]  /*a0810*/  MOV R61, R23 ;  /* 0x00000017003d7202 */ /* 0x000fe20000000f00 */
[----:B------:R-:W-:-:S02]  /*a0820*/  IMAD.MOV.U32 R62, RZ, RZ, R18 ;  /* 0x000000ffff3e7224 */ /* 0x000fc400078e0012 */
[----:B------:R-:W-:Y:S02]  /*a0830*/  IMAD.MOV.U32 R63, RZ, RZ, R19 ;  /* 0x000000ffff3f7224 */ /* 0x000fe400078e0013 */
[----:B------:R-:W-:Y:S02]  /*a0840*/  IMAD.MOV.U32 R56, RZ, RZ, R14 ;  /* 0x000000ffff387224 */ /* 0x000fe400078e000e */
[----:B------:R-:W-:Y:S02]  /*a0850*/  IMAD.MOV.U32 R57, RZ, RZ, R15 ;  /* 0x000000ffff397224 */ /* 0x000fe400078e000f */
[----:B--2---:R-:W-:Y:S02]  /*a0860*/  IMAD.MOV.U32 R79, RZ, RZ, R27 ;  /* 0x000000ffff4f7224 */ /* 0x004fe400078e001b */
[----:B---3--:R-:W-:Y:S02]  /*a0870*/  IMAD.MOV.U32 R78, RZ, RZ, R26 ;  /* 0x000000ffff4e7224 */ /* 0x008fe400078e001a */
[----:B------:R-:W2:Y:S01]  /*a0880*/  LDL.LU R26, [R1+0x415c] ;  /* 0x00415c00011a7983 */ /* 0x000ea20000300800 */
[----:B------:R-:W2:Y:S02]  /*a0890*/  LDL.LU R27, [R1+0x4158] ;  /* 0x00415800011b7983 */ /* 0x000ea40000300800 */
[----:B------:R-:W3:Y:S02]  /*a08a0*/  LDL.LU R22, [R1+0x4154] ;  /* 0x0041540001167983 */ /* 0x000ee40000300800 */
        /* <DEDUP_REMOVED lines=10> */
[----:B------:R-:W4:Y:S02]  /*a0950*/  LDL.LU R194, [R1+0x4128] ;  /* 0x0041280001c27983 */ /* 0x000f240000300800 */
[----:B------:R-:W4:Y:S02]  /*a0960*/  LDL.LU R195, [R1+0x4124] ;  /* 0x0041240001c37983 */ /* 0x000f240000300800 */
[----:B------:R-:W2:Y:S01]  /*a0970*/  LDL.LU R198, [R1+0x4120] ;  /* 0x0041200001c67983 */ /* 0x000ea20000300800 */
[----:B------:R-:W2:Y:S01]  /*a0980*/  LDL.LU R199, [R1+0x411c] ;  /* 0x00411c0001c77983 */ /* 0x000ea20000300800 */
[----:B------:R-:W2:Y:S02]  /*a0990*/  LDL.LU R191, [R1+0x4118] ;  /* 0x0041180001bf7983 */ /* 0x000ea40000300800 */
[----:B------:R-:W2:Y:S02]  /*a09a0*/  LDL.LU R187, [R1+0x4114] ;  /* 0x0041140001bb7983 */ /* 0x000ea40000300800 */
[----:B------:R-:W3:Y:S01]  /*a09b0*/  LDL.LU R7, [R1+0x4110] ;  /* 0x0041100001077983 */ /* 0x000ee20000300800 */
[----:B------:R-:W2:Y:S01]  /*a09c0*/  LDL.LU R30, [R1+0x410c] ;  /* 0x00410c00011e7983 */ /* 0x000ea20000300800 */
[----:B------:R-:W2:Y:S01]  /*a09d0*/  LDL.LU R31, [R1+0x4108] ;  /* 0x00410800011f7983 */ /* 0x000ea20000300800 */
[C---:B-1----:R-:W-:Y:S08]  /*a09e0*/  HMMA.1688.F32.TF32 R44, R236.reuse, R206, R44 ;  /* 0x000000ceec2c723c */ /* 0x042ff0000008102c */
[C---:B------:R-:W-:Y:S08]  /*a09f0*/  HMMA.1688.F32.TF32 R56, R236.reuse, R174, R56 ;  /* 0x000000aeec38723c */ /* 0x040ff00000081038 */
[C---:B------:R-:W-:Y:S08]  /*a0a00*/  HMMA.1688.F32.TF32 R52, R236.reuse, R178, R52 ;  /* 0x000000b2ec34723c */ /* 0x040ff00000081034 */
[----:B------:R-:W-:Y:S01]  /*a0a10*/  HMMA.1688.F32.TF32 R48, R236, R210, R48 ;  /* 0x000000d2ec30723c */ /* 0x000fe20000081030 */
[----:B------:R-:W-:-:S02]  /*a0a20*/  IMAD.MOV.U32 R185, RZ, RZ, R44 ;  /* 0x000000ffffb97224 */ /* 0x000fc400078e002c */
[----:B------:R-:W-:Y:S02]  /*a0a30*/  IMAD.MOV.U32 R184, RZ, RZ, R45 ;  /* 0x000000ffffb87224 */ /* 0x000fe400078e002d */
[----:B------:R-:W-:Y:S01]  /*a0a40*/  IMAD.MOV.U32 R29, RZ, RZ, R46 ;  /* 0x000000ffff1d7224 */ /* 0x000fe200078e002e */
[----:B------:R-:W-:Y:S02]  /*a0a50*/  MOV R28, R47 ;  /* 0x0000002f001c7202 */ /* 0x000fe40000000f00 */
[----:B------:R-:W-:Y:S11]  /*a0a60*/  HMMA.1688.F32.TF32 R44, R236, R202, R40 ;  /* 0x000000caec2c723c */ /* 0x000ff60000081028 */
[----:B------:R-:W-:Y:S05]  /*a0a70*/  @!UPT UIADD3 URZ, URZ, URZ, URZ ;  /* 0x0000003f3f3ff290 */ /* 0x000fea000fffe03f */
[----:B------:R-:W-:Y:S02]  /*a0a80*/  IMAD.MOV.U32 R189, RZ, RZ, R50 ;  /* 0x000000ffffbd7224 */ /* 0x000fe400078e0032 */
[----:B------:R-:W-:Y:S01]  /*a0a90*/  IMAD.MOV.U32 R188, RZ, RZ, R51 ;  /* 0x000000ffffbc7224 */ /* 0x000fe200078e0033 */
[C---:B----4-:R-:W-:Y:S08]  /*a0aa0*/  HMMA.1688.F32.TF32 R96, R240.reuse, R194, R96 ;  /* 0x000000c2f060723c */ /* 0x050ff00000081060 */
[C---:B--2---:R-:W-:Y:S08]  /*a0ab0*/  HMMA.1688.F32.TF32 R100, R240.reuse, R198, R100 ;  /* 0x000000c6f064723c */ /* 0x044ff00000081064 */
[C---:B------:R-:W-:Y:S08]  /*a0ac0*/  HMMA.1688.F32.TF32 R92, R240.reuse, R190, R92 ;  /* 0x000000bef05c723c */ /* 0x040ff0000008105c */
[C---:B------:R-:W-:Y:S08]  /*a0ad0*/  HMMA.1688.F32.TF32 R88, R240.reuse, R186, R88 ;  /* 0x000000baf058723c */ /* 0x040ff00000081058 */
[C---:B------:R-:W-:Y:S08]  /*a0ae0*/  HMMA.1688.F32.TF32 R84, R240.reuse, R30, R84 ;  /* 0x0000001ef054723c */ /* 0x040ff00000081054 */
[C---:B---3--:R-:W-:Y:S08]  /*a0af0*/  HMMA.1688.F32.TF32 R80, R240.reuse, R6, R80 ;  /* 0x00000006f050723c */ /* 0x048ff00000081050 */
[C---:B------:R-:W-:Y:S08]  /*a0b00*/  HMMA.1688.F32.TF32 R76, R240.reuse, R10, R76 ;  /* 0x0000000af04c723c */ /* 0x040ff0000008104c */
[C---:B------:R-:W-:Y:S08]  /*a0b10*/  HMMA.1688.F32.TF32 R72, R240.reuse, R14, R72 ;  /* 0x0000000ef048723c */ /* 0x040ff00000081048 */
[C---:B------:R-:W-:Y:S08]  /*a0b20*/  HMMA.1688.F32.TF32 R68, R240.reuse, R18, R68 ;  /* 0x00000012f044723c */ /* 0x040ff00000081044 */
[C---:B------:R-:W-:Y:S08]  /*a0b30*/  HMMA.1688.F32.TF32 R64, R240.reuse, R22, R64 ;  /* 0x00000016f040723c */ /* 0x040ff00000081040 */
[----:B------:R-:W-:Y:S08]  /*a0b40*/  HMMA.1688.F32.TF32 R60, R240, R26, R60 ;  /* 0x0000001af03c723c */ /* 0x000ff0000008103c */
[----:B------:R-:W-:Y:S01]  /*a0b50*/  HMMA.1688.F32.TF32 R32, R236, R198, R32 ;  /* 0x000000c6ec20723c */ /* 0x000fe20000081020 */
[----:B------:R-:W-:Y:S04]  /*a0b60*/  LDS R240, [R205+0x92080] ;  /* 0x09208000cdf07984 */ /* 0x000fe80000000800 */
[----:B------:R-:W-:Y:S04]  /*a0b70*/  LDS R242, [R205+0x93080] ;  /* 0x09308000cdf27984 */ /* 0x000fe80000000800 */
[----:B------:R-:W-:Y:S04]  /*a0b80*/  LDS R241, [R39+0x92080] ;  /* 0x0920800027f17984 */ /* 0x000fe80000000800 */
[----:B------:R-:W1:Y:S04]  /*a0b90*/  LDS R243, [R39+0x93080] ;  /* 0x0930800027f37984 */ /* 0x000e680000000800 */
        /* <DEDUP_REMOVED lines=27> */
[----:B------:R-:W2:Y:S01]  /*a0d50*/  LDL.LU R40, [R1+0xa0] ;  /* 0x0000a00001287983 */ /* 0x000ea20000300800 */
[----:B------:R3:W-:Y:S01]  /*a0d60*/  STL.64 [R1+0x11c0], R44 ;  /* 0x0011c02c01007387 */ /* 0x0007e20000100a00 */
[----:B------:R4:W-:Y:S02]  /*a0d70*/  STL.64 [R1+0x11c8], R46 ;  /* 0x0011c82e01007387 */ /* 0x0009e40000100a00 */
[----:B------:R1:W-:Y:S02]  /*a0d80*/  STL.64 [R1+0x11b0], R32 ;  /* 0x0011b02001007387 */ /* 0x0003e40000100a00 */
[----:B------:R1:W-:Y:S01]  /*a0d90*/  STL.64 [R1+0x11b8], R34 ;  /* 0x0011b82201007387 */ /* 0x0003e20000100a00 */
[----:B------:R-:W2:Y:S01]  /*a0da0*/  LDL.LU R41, [R1+0xa4] ;  /* 0x0000a40001297983 */ /* 0x000ea20000300800 */
[----:B------:R-:W2:Y:S02]  /*a0db0*/  LDL.LU R42, [R1+0xa8] ;  /* 0x0000a800012a7983 */ /* 0x000ea40000300800 */
[----:B------:R-:W2:Y:S01]  /*a0dc0*/  LDL.LU R43, [R1+0xac] ;  /* 0x0000ac00012b7983 */ /* 0x000ea20000300800 */
[----:B---3--:R-:W3:Y:S01]  /*a0dd0*/  LDL.LU R44, [R1+0xb0] ;  /* 0x0000b000012c7983 */ /* 0x008ee20000300800 */
[----:B------:R-:W3:Y:S02]  /*a0de0*/  LDL.LU R45, [R1+0xb4] ;  /* 0x0000b400012d7983 */ /* 0x000ee40000300800 */
[----:B----4-:R-:W3:Y:S02]  /*a0df0*/  LDL.LU R46, [R1+0xb8] ;  /* 0x0000b800012e7983 */ /* 0x010ee40000300800 */
[----:B------:R-:W3:Y:S01]  /*a0e00*/  LDL.LU R47, [R1+0xbc] ;  /* 0x0000bc00012f7983 */ /* 0x000ee20000300800 */
        /* <DEDUP_REMOVED lines=66> */
[----:B------:R-:W3:Y:S02]  /*a1230*/  LDL.LU R34, [R1+0x98] ;  /* 0x0000980001227983 */ /* 0x000ee40000300800 */
[----:B------:R-:W3:Y:S01]  /*a1240*/  LDL.LU R35, [R1+0x9c] ;  /* 0x00009c0001237983 */ /* 0x000ee20000300800 */
[C---:B----4-:R-:W-:Y:S08]  /*a1250*/  HMMA.1688.F32.TF32 R64, R232.reuse, R178, R64 ;  /* 0x000000b2e840723c */ /* 0x050ff00000081040 */
[----:B--2---:R-:W-:Y:S08]  /*a1260*/  HMMA.1688.F32.TF32 R68, R232, R174, R68 ;  /* 0x000000aee844723c */ /* 0x004ff00000081044 */
[C---:B------:R-:W-:Y:S08]  /*a1270*/  HMMA.1688.F32.TF32 R76, R236.reuse, R22, R76 ;  /* 0x00000016ec4c723c */ /* 0x040ff0000008104c */
[C---:B---3--:R-:W-:Y:S08]  /*a1280*/  HMMA.1688.F32.TF32 R80, R236.reuse, R18, R80 ;  /* 0x00000012ec50723c */ /* 0x048ff00000081050 */
        /* <DEDUP_REMOVED lines=8> */
[----:B------:R-:W-:Y:S01]  /*a1310*/  HMMA.1688.F32.TF32 R72, R236, R26, R72 ;  /* 0x0000001aec48723c */ /* 0x000fe20000081048 */
[----:B------:R-:W-:Y:S01]  /*a1320*/  STL.64 [R1+0x11a0], R108 ;  /* 0x0011a06c01007387 */ /* 0x000fe20000100a00 */
[----:B------:R-:W-:Y:S02]  /*a1330*/  STL.64 [R1+0x11a8], R110 ;  /* 0x0011a86e01007387 */ /* 0x000fe40000100a00 */
[----:B------:R-:W-:Y:S02]  /*a1340*/  STL.64 [R1+0x1190], R104 ;  /* 0x0011906801007387 */ /* 0x000fe40000100a00 */
[----:B------:R-:W-:Y:S02]  /*a1350*/  STL.64 [R1+0x1198], R106 ;  /* 0x0011986a01007387 */ /* 0x000fe40000100a00 */
[----:B------:R-:W-:Y:S01]  /*a1360*/  HMMA.1688.F32.TF32 R32, R232, R186, R32 ;  /* 0x000000bae820723c */ /* 0x000fe20000081020 */
[----:B------:R-:W-:Y:S01]  /*a1370*/  STL.64 [R1+0x15b0], R100 ;  /* 0x0015b06401007387 */ /* 0x000fe20000100a00 */
[----:B------:R-:W-:Y:S02]  /*a1380*/  STL.64 [R1+0x15b8], R102 ;  /* 0x0015b86601007387 */ /* 0x000fe40000100a00 */
[----:B------:R-:W-:Y:S04]  /*a1390*/  STL.64 [R1+0x15a0], R96 ;  /* 0x0015a06001007387 */ /* 0x000fe80000100a00 */
[----:B------:R-:W-:-:S02]  /*a13a0*/  IMAD.MOV.U32 R17, RZ, RZ, R56 ;  /* 0x000000ffff117224 */ /* 0x000fc400078e0038 */
[----:B------:R-:W-:Y:S02]  /*a13b0*/  IMAD.MOV.U32 R16, RZ, RZ, R57 ;  /* 0x000000ffff107224 */ /* 0x000fe400078e0039 */
[----:B------:R-:W-:Y:S01]  /*a13c0*/  IMAD.MOV.U32 R13, RZ, RZ, R58 ;  /* 0x000000ffff0d7224 */ /* 0x000fe200078e003a */
[----:B------:R-:W-:Y:S01]  /*a13d0*/  MOV R12, R59 ;  /* 0x0000003b000c7202 */ /* 0x000fe20000000f00 */
[C---:B------:R-:W-:Y:S08]  /*a13e0*/  HMMA.1688.F32.TF32 R60, R232.reuse, R210, R60 ;  /* 0x000000d2e83c723c */ /* 0x040ff0000008103c */
[C---:B------:R-:W-:Y:S08]  /*a13f0*/  HMMA.1688.F32.TF32 R56, R232.reuse, R202, R52 ;  /* 0x000000cae838723c */ /* 0x040ff00000081034 */
[C---:B------:R-:W-:Y:S08]  /*a1400*/  HMMA.1688.F32.TF32 R52, R232.reuse, R198, R48 ;  /* 0x000000c6e834723c */ /* 0x040ff00000081030 */
        /* <DEDUP_REMOVED lines=17> */
[----:B------:R-:W-:-:S02]  /*a1520*/  IMAD.MOV.U32 R5, RZ, RZ, R78 ;  /* 0x000000ffff057224 */ /* 0x000fc400078e004e */
[----:B------:R-:W-:Y:S02]  /*a1530*/  IMAD.MOV.U32 R4, RZ, RZ, R79 ;  /* 0x000000ffff047224 */ /* 0x000fe400078e004f */
[----:B------:R-:W-:Y:S02]  /*a1540*/  IMAD.MOV.U32 R9, RZ, RZ, R66 ;  /* 0x000000ffff097224 */ /* 0x000fe400078e0042 */
[----:B------:R-:W-:Y:S01]  /*a1550*/  IMAD.MOV.U32 R8, RZ, RZ, R67 ;  /* 0x000000ffff087224 */ /* 0x000fe200078e0043 */
[----:B------:R-:W-:Y:S01]  /*a1560*/  STL.64 [R1+0x1130], R56 ;  /* 0x0011303801007387 */ /* 0x000fe20000100a00 */
[----:B------:R-:W-:Y:S02]  /*a1570*/  STL.64 [R1+0x1138], R58 ;  /* 0x0011383a01007387 */ /* 0x000fe40000100a00 */
[----:B------:R-:W-:Y:S02]  /*a1580*/  STL.64 [R1+0x1120], R52 ;  /* 0x0011203401007387 */ /* 0x000fe40000100a00 */
[----:B------:R-:W-:Y:S01]  /*a1590*/  STL.64 [R1+0x1128], R54 ;  /* 0x0011283601007387 */ /* 0x000fe20000100a00 */
[----:B------:R-:W-:Y:S01]  /*a15a0*/  STL.64 [R1+0x1110], R48 ;  /* 0x0011103001007387 */ /* 0x000fe20000100a00 */
[----:B------:R-:W-:Y:S02]  /*a15b0*/  STL.64 [R1+0x1118], R50 ;  /* 0x0011183201007387 */ /* 0x000fe40000100a00 */
[----:B------:R-:W2:Y:S02]  /*a15c0*/  LDL.LU R40, [R1+0x200] ;  /* 0x0002000001287983 */ /* 0x000ea40000300800 */
[----:B------:R1:W-:Y:S01]  /*a15d0*/  STL.64 [R1+0x1100], R44 ;  /* 0x0011002c01007387 */ /* 0x0003e20000100a00 */
[----:B------:R3:W-:Y:S01]  /*a15e0*/  STL.64 [R1+0x1108], R46 ;  /* 0x0011082e01007387 */ /* 0x0007e20000100a00 */
[----:B------:R4:W-:Y:S02]  /*a15f0*/  STL.64 [R1+0x1540], R32 ;  /* 0x0015402001007387 */ /* 0x0009e40000100a00 */
[----:B------:R3:W-:Y:S02]  /*a1600*/  STL.64 [R1+0x1548], R34 ;  /* 0x0015482201007387 */ /* 0x0007e40000100a00 */
[----:B------:R-:W2:Y:S01]  /*a1610*/  LDL.LU R41, [R1+0x204] ;  /* 0x0002040001297983 */ /* 0x000ea20000300800 */
[----:B------:R-:W2:Y:S01]  /*a1620*/  LDL.LU R42, [R1+0x208] ;  /* 0x00020800012a7983 */ /* 0x000ea20000300800 */
[----:B------:R-:W2:Y:S03]  /*a1630*/  LDL.LU R43, [R1+0x20c] ;  /* 0x00020c00012b7983 */ /* 0x000ea60000300800 */
[----:B------:R-:W-:Y:S04]  /*a1640*/  LDS R236, [R205+0x92100] ;  /* 0x09210000cdec7984 */ /* 0x000fe80000000800 */
[----:B------:R-:W-:Y:S04]  /*a1650*/  LDS R238, [R205+0x93100] ;  /* 0x09310000cdee7984 */ /* 0x000fe80000000800 */
[----:B------:R-:W-:Y:S04]  /*a1660*/  LDS R237, [R39+0x92100] ;  /* 0x0921000027ed7984 */ /* 0x000fe80000000800 */
[----:B------:R-:W2:Y:S01]  /*a1670*/  LDS R239, [R39+0x93100] ;  /* 0x0931000027ef7984 */ /* 0x000ea20000000800 */
[----:B-1----:R-:W-:-:S02]  /*a1680*/  IMAD.MOV.U32 R44, RZ, RZ, R247 ;  /* 0x000000ffff2c7224 */ /* 0x002fc400078e00f7 */
[----:B------:R-:W-:Y:S01]  /*a1690*/  IMAD.MOV.U32 R45, RZ, RZ, R246 ;  /* 0x000000ffff2d7224 */ /* 0x000fe200078e00f6 */
[----:B------:R-:W2:Y:S01]  /*a16a0*/  LDL.LU R247, [R1+0x4104] ;  /* 0x0041040001f77983 */ /* 0x000ea20000300800 */
[----:B------:R-:W2:Y:S02]  /*a16b0*/  LDL.LU R246, [R1+0x4100] ;  /* 0x0041000001f67983 */ /* 0x000ea40000300800 */
[----:B---3--:R-:W-:Y:S02]  /*a16c0*/  IMAD.MOV.U32 R46, RZ, RZ, R245 ;  /* 0x000000ffff2e7224 */ /* 0x008fe400078e00f5 */
        /* <DEDUP_REMOVED lines=19> */
[----:B------:R-:W3:Y:S02]  /*a1800*/  LDL.LU R84, [R1] ;  /* 0x0000000001547983 */ /* 0x000ee40000300800 */
        /* <DEDUP_REMOVED lines=47> */
[----:B------:R-:W3:Y:S01]  /*a1b00*/  LDL.LU R67, [R1+0x1ac] ;  /* 0x0001ac0001437983 */ /* 0x000ee20000300800 */
[----:B------:R-:W-:Y:S01]  /*a1b10*/  MOV R24, R61 ;  /* 0x0000003d00187202 */ /* 0x000fe20000000f00 */
[----:B------:R-:W3:Y:S01]  /*a1b20*/  LDL.LU R60, [R1+0x250] ;  /* 0x00025000013c7983 */ /* 0x000ee20000300800 */
[----:B------:R-:W-:Y:S02]  /*a1b30*/  IMAD.MOV.U32 R21, RZ, RZ, R62 ;  /* 0x000000ffff157224 */ /* 0x000fe400078e003e */
[----:B------:R-:W3:Y:S02]  /*a1b40*/  LDL.LU R61, [R1+0x254] ;  /* 0x00025400013d7983 */ /* 0x000ee40000300800 */
[----:B------:R-:W-:Y:S01]  /*a1b50*/  IMAD.MOV.U32 R20, RZ, RZ, R63 ;  /* 0x000000ffff147224 */ /* 0x000fe200078e003f */
[----:B------:R-:W3:Y:S01]  /*a1b60*/  LDL.LU R62, [R1+0x258] ;  /* 0x00025800013e7983 */ /* 0x000ee20000300800 */
[----:B------:R-:W3:Y:S02]  /*a1b70*/  LDL.LU R63, [R1+0x25c] ;  /* 0x00025c00013f7983 */ /* 0x000ee40000300800 */
[----:B----4-:R-:W-:-:S02]  /*a1b80*/  IMAD.MOV.U32 R32, RZ, RZ, R248 ;  /* 0x000000ffff207224 */ /* 0x010fc400078e00f8 */
[----:B------:R-:W-:Y:S02]  /*a1b90*/  IMAD.MOV.U32 R33, RZ, RZ, R249 ;  /* 0x000000ffff217224 */ /* 0x000fe400078e00f9 */
[----:B------:R-:W-:Y:S01]  /*a1ba0*/  IMAD.MOV.U32 R34, RZ, RZ, R250 ;  /* 0x000000ffff227224 */ /* 0x000fe200078e00fa */
[----:B------:R-:W-:Y:S01]  /*a1bb0*/  MOV R35, R251 ;  /* 0x000000fb00237202 */ /* 0x000fe20000000f00 */
[----:B--2---:R-:W-:Y:S02]  /*a1bc0*/  IMAD.MOV.U32 R55, RZ, RZ, R247 ;  /* 0x000000ffff377224 */ /* 0x004fe400078e00f7 */
[----:B------:R-:W-:Y:S01]  /*a1bd0*/  IMAD.MOV.U32 R54, RZ, RZ, R246 ;  /* 0x000000ffff367224 */ /* 0x000fe200078e00f6 */
[----:B---3--:R-:W-:Y:S01]  /*a1be0*/  MOV R53, R245 ;  /* 0x000000f500357202 */ /* 0x008fe20000000f00 */
[----:B------:R-:W-:Y:S02]  /*a1bf0*/  IMAD.MOV.U32 R52, RZ, RZ, R244 ;  /* 0x000000ffff347224 */ /* 0x000fe400078e00f4 */
        /* <DEDUP_REMOVED lines=16> */
[C---:B------:R-:W-:Y:S01]  /*a1d00*/  HMMA.1688.F32.TF32 R88, R240.reuse, R178, R84 ;  /* 0x000000b2f058723c */ /* 0x040fe20000081054 */
        /* <DEDUP_REMOVED lines=22> */
[C---:B---3--:R-:W-:Y:S11]  /*a1e70*/  HMMA.1688.F32.TF32 R84, R240.reuse, R210, R248 ;  /* 0x000000d2f054723c */ /* 0x048ff600000810f8 */
[----:B------:R-:W-:Y:S11]  /*a1e80*/  @!UPT UIADD3 URZ, URZ, URZ, URZ ;  /* 0x0000003f3f3ff290 */ /* 0x000ff6000fffe03f */
[----:B------:R-:W-:Y:S01]  /*a1e90*/  @!UPT UIADD3 URZ, URZ, URZ, URZ ;  /* 0x0000003f3f3ff290 */ /* 0x000fe2000fffe03f */
[----:B------:R-:W-:Y:S01]  /*a1ea0*/  STL.64 [R1+0x10c0], R84 ;  /* 0x0010c05401007387 */ /* 0x000fe20000100a00 */
[----:B------:R3:W-:Y:S02]  /*a1eb0*/  STL.64 [R1+0x10c8], R86 ;  /* 0x0010c85601007387 */ /* 0x0007e40000100a00 */
[C---:B---3--:R-:W-:Y:S08]  /*a1ec0*/  HMMA.1688.F32.TF32 R84, R240.reuse, R206, R80 ;  /* 0x000000cef054723c */ /* 0x048ff00000081050 */
[C---:B------:R-:W-:Y:S08]  /*a1ed0*/  HMMA.1688.F32.TF32 R80, R240.reuse, R202, R76 ;  /* 0x000000caf050723c */ /* 0x040ff0000008104c */
[C---:B------:R-:W-:Y:S08]  /*a1ee0*/  HMMA.1688.F32.TF32 R76, R240.reuse, R198, R72 ;  /* 0x000000c6f04c723c */ /* 0x040ff00000081048 */
[C---:B------:R-:W-:Y:S08]  /*a1ef0*/  HMMA.1688.F32.TF32 R72, R240.reuse, R194, R68 ;  /* 0x000000c2f048723c */ /* 0x040ff00000081044 */
[C---:B------:R-:W-:Y:S08]  /*a1f00*/  HMMA.1688.F32.TF32 R68, R240.reuse, R190, R64 ;  /* 0x000000bef044723c */ /* 0x040ff00000081040 */
[C---:B--2---:R-:W-:Y:S01]  /*a1f10*/  HMMA.1688.F32.TF32 R64, R240.reuse, R186, R244 ;  /* 0x000000baf040723c */ /* 0x044fe200000810f4 */
[----:B------:R-:W-:Y:S01]  /*a1f20*/  STL.64 [R1+0x10b0], R84 ;  /* 0x0010b05401007387 */ /* 0x000fe20000100a00 */
[----:B------:R-:W-:Y:S02]  /*a1f30*/  STL.64 [R1+0x10b8], R86 ;  /* 0x0010b85601007387 */ /* 0x000fe40000100a00 */
[----:B------:R-:W-:Y:S02]  /*a1f40*/  STL.64 [R1+0x10a0], R80 ;  /* 0x0010a05001007387 */ /* 0x000fe40000100a00 */
[----:B------:R-:W-:Y:S01]  /*a1f50*/  STL.64 [R1+0x10a8], R82 ;  /* 0x0010a85201007387 */ /* 0x000fe20000100a00 */
[----:B------:R-:W-:Y:S01]  /*a1f60*/  STL.64 [R1+0x1090], R76 ;  /* 0x0010904c01007387 */ /* 0x000fe20000100a00 */
[----:B------:R-:W-:Y:S02]  /*a1f70*/  STL.64 [R1+0x1098], R78 ;  /* 0x0010984e01007387 */ /* 0x000fe40000100a00 */
[----:B------:R-:W-:Y:S02]  /*a1f80*/  STL.64 [R1+0x1080], R72 ;  /* 0x0010804801007387 */ /* 0x000fe40000100a00 */
[----:B------:R-:W-:Y:S03]  /*a1f90*/  STL.64 [R1+0x1088], R74 ;  /* 0x0010884a01007387 */ /* 0x000fe60000100a00 */
[----:B------:R-:W-:Y:S01]  /*a1fa0*/  STL.64 [R1+0x1070], R68 ;  /* 0x0010704401007387 */ /* 0x000fe20000100a00 */
[----:B------:R-:W-:Y:S07]  /*a1fb0*/  STL.64 [R1+0x1078], R70 ;  /* 0x0010784601007387 */ /* 0x000fee0000100a00 */
[----:B------:R-:W-:Y:S02]  /*a1fc0*/  STL.64 [R1+0x14d0], R64 ;  /* 0x0014d04001007387 */ /* 0x000fe40000100a00 */
[----:B------:R2:W-:Y:S02]  /*a1fd0*/  STL.64 [R1+0x14d8], R66 ;  /* 0x0014d84201007387 */ /* 0x0005e40000100a00 */
[C---:B--2---:R-:W-:Y:S08]  /*a1fe0*/  HMMA.1688.F32.TF32 R64, R240.reuse, R30, R60 ;  /* 0x0000001ef040723c */ /* 0x044ff0000008103c */
        /* <DEDUP_REMOVED lines=9> */
[----:B------:R-:W2:Y:S04]  /*a2080*/  LDS R243, [R3+0x93180] ;  /* 0x0931800003f37984 */ /* 0x000ea80000000800 */
        /* <DEDUP_REMOVED lines=10> */
[----:B------:R-:W3:Y:S02]  /*a2130*/  LDL.LU R32, [R1+0x400] ;  /* 0x0004000001207983 */ /* 0x000ee40000300800 */
[----:B------:R-:W-:Y:S01]  /*a2140*/  STL.64 [R1+0x1470], R44 ;  /* 0x0014702c01007387 */ /* 0x000fe20000100a00 */
[----:B------:R-:W-:Y:S01]  /*a2150*/  STL.64 [R1+0x1478], R46 ;  /* 0x0014782e01007387 */ /* 0x000fe20000100a00 */
[----:B------:R4:W-:Y:S02]  /*a2160*/  STL.64 [R1+0x1060], R40 ;  /* 0x0010602801007387 */ /* 0x0009e40000100a00 */
[----:B------:R1:W-:Y:S02]  /*a2170*/  STL.64 [R1+0x1068], R42 ;  /* 0x0010682a01007387 */ /* 0x0003e40000100a00 */
[----:B------:R-:W3:Y:S01]  /*a2180*/  LDL.LU R33, [R1+0x404] ;  /* 0x0004040001217983 */ /* 0x000ee20000300800 */
[----:B------:R-:W3:Y:S01]  /*a2190*/  LDL.LU R34, [R1+0x408] ;  /* 0x0004080001227983 */ /* 0x000ee20000300800 */
[----:B------:R-:W3:Y:S03]  /*a21a0*/  LDL.LU R35, [R1+0x40c] ;  /* 0x00040c0001237983 */ /* 0x000ee60000300800 */
[----:B----4-:R-:W4:Y:S01]  /*a21b0*/  LDL.LU R40, [R1+0x410] ;  /* 0x0004100001287983 */ /* 0x010f220000300800 */
[----:B------:R-:W4:Y:S02]  /*a21c0*/  LDL.LU R41, [R1+0x414] ;  /* 0x0004140001297983 */ /* 0x000f240000300800 */
[----:B-1----:R-:W4:Y:S02]  /*a21d0*/  LDL.LU R42, [R1+0x418] ;  /* 0x00041800012a7983 */ /* 0x002f240000300800 */
        /* <DEDUP_REMOVED lines=109> */
[----:B---3--:R-:W-:Y:S08]  /*a28b0*/  HMMA.1688.F32.TF32 R32, R236, R14, R32 ;  /* 0x0000000eec20723c */ /* 0x008ff00000081020 */
[C---:B--2---:R-:W-:Y:S08]  /*a28c0*/  HMMA.1688.F32.TF32 R132, R232.reuse, R178, R132 ;  /* 0x000000b2e884723c */ /* 0x044ff00000081084 */
[C---:B----4-:R-:W-:Y:S08]  /*a28d0*/  HMMA.1688.F32.TF32 R136, R232.reuse, R174, R136 ;  /* 0x000000aee888723c */ /* 0x050ff00000081088 */
[C---:B------:R-:W-:Y:S08]  /*a28e0*/  HMMA.1688.F32.TF32 R128, R232.reuse, R210, R128 ;  /* 0x000000d2e880723c */ /* 0x040ff00000081080 */
[C---:B------:R-:W-:Y:S08]  /*a28f0*/  HMMA.1688.F32.TF32 R124, R232.reuse, R206, R124 ;  /* 0x000000cee87c723c */ /* 0x040ff0000008107c */
[C---:B------:R-:W-:Y:S08]  /*a2900*/  HMMA.1688.F32.TF32 R244, R232.reuse, R202, R244 ;  /* 0x000000cae8f4723c */ /* 0x040ff000000810f4 */
[C---:B------:R-:W-:Y:S01]  /*a2910*/  HMMA.1688.F32.TF32 R248, R232.reuse, R198, R248 ;  /* 0x000000c6e8f8723c */ /* 0x040fe200000810f8 */
[----:B------:R-:W-:Y:S01]  /*a2920*/  STL.64 [R1+0x1050], R136 ;  /* 0x0010508801007387 */ /* 0x000fe20000100a00 */
[----:B------:R1:W-:Y:S03]  /*a2930*/  STL.64 [R1+0x1058], R138 ;  /* 0x0010588a01007387 */ /* 0x0003e60000100a00 */
[----:B-1----:R-:W2:Y:S01]  /*a2940*/  LDL.LU.64 R138, [R1+0x40d0] ;  /* 0x0040d000018a7983 */ /* 0x002ea20000300a00 */
[----:B------:R-:W2:Y:S02]  /*a2950*/  LDL.LU.64 R136, [R1+0x40c8] ;  /* 0x0040c80001887983 */ /* 0x000ea40000300a00 */
[----:B------:R-:W-:Y:S02]  /*a2960*/  STL.64 [R1+0x700], R132 ;  /* 0x0007008401007387 */ /* 0x000fe40000100a00 */
[----:B------:R1:W-:Y:S02]  /*a2970*/  STL.64 [R1+0x708], R134 ;  /* 0x0007088601007387 */ /* 0x0003e40000100a00 */
[----:B-1----:R-:W3:Y:S01]  /*a2980*/  LDL.LU.64 R134, [R1+0x40c0] ;  /* 0x0040c00001867983 */ /* 0x002ee20000300a00 */
[----:B------:R-:W3:Y:S02]  /*a2990*/  LDL.LU.64 R132, [R1+0x40b8] ;  /* 0x0040b80001847983 */ /* 0x000ee40000300a00 */
[----:B------:R-:W-:Y:S02]  /*a29a0*/  STL.64 [R1+0x6f0], R128 ;  /* 0x0006f08001007387 */ /* 0x000fe40000100a00 */
[----:B------:R1:W-:Y:S02]  /*a29b0*/  STL.64 [R1+0x6f8], R130 ;  /* 0x0006f88201007387 */ /* 0x0003e40000100a00 */
[----:B-1----:R-:W4:Y:S01]  /*a29c0*/  LDL.LU.64 R130, [R1+0x40b0] ;  /* 0x0040b00001827983 */ /* 0x002f220000300a00 */
[----:B------:R-:W4:Y:S02]  /*a29d0*/  LDL.LU.64 R128, [R1+0x40a8] ;  /* 0x0040a80001807983 */ /* 0x000f240000300a00 */
[----:B------:R-:W-:Y:S02]  /*a29e0*/  STL.64 [R1+0x6e0], R124 ;  /* 0x0006e07c01007387 */ /* 0x000fe40000100a00 */
[----:B------:R1:W-:Y:S02]  /*a29f0*/  STL.64 [R1+0x6e8], R126 ;  /* 0x0006e87e01007387 */ /* 0x0003e40000100a00 */
[----:B-1----:R-:W2:Y:S01]  /*a2a00*/  LDL.LU.64 R126, [R1+0x40a0] ;  /* 0x0040a000017e7983 */ /* 0x002ea20000300a00 */
[----:B------:R-:W2:Y:S02]  /*a2a10*/  LDL.LU.64 R124, [R1+0x4098] ;  /* 0x00409800017c7983 */ /* 0x000ea40000300a00 */
[----:B------:R-:W-:Y:S02]  /*a2a20*/  STL.64 [R1+0x6d0], R244 ;  /* 0x0006d0f401007387 */ /* 0x000fe40000100a00 */
[----:B------:R1:W-:Y:S01]  /*a2a30*/  STL.64 [R1+0x6d8], R246 ;  /* 0x0006d8f601007387 */ /* 0x0003e20000100a00 */
[C---:B------:R-:W-:Y:S08]  /*a2a40*/  HMMA.1688.F32.TF32 R108, R232.reuse, R6, R108 ;  /* 0x00000006e86c723c */ /* 0x040ff0000008106c */
[C---:B------:R-:W-:Y:S08]  /*a2a50*/  HMMA.1688.F32.TF32 R104, R232.reuse, R10, R104 ;  /* 0x0000000ae868723c */ /* 0x040ff00000081068 */
[C---:B-1----:R-:W-:Y:S08]  /*a2a60*/  HMMA.1688.F32.TF32 R244, R232.reuse, R194, R120 ;  /* 0x000000c2e8f4723c */ /* 0x042ff00000081078 */
[C---:B------:R-:W-:Y:S08]  /*a2a70*/  HMMA.1688.F32.TF32 R120, R232.reuse, R190, R116 ;  /* 0x000000bee878723c */ /* 0x040ff00000081074 */
[C---:B------:R-:W-:Y:S08]  /*a2a80*/  HMMA.1688.F32.TF32 R116, R232.reuse, R186, R112 ;  /* 0x000000bae874723c */ /* 0x040ff00000081070 */
[C---:B------:R-:W-:Y:S08]  /*a2a90*/  HMMA.1688.F32.TF32 R112, R232.reuse, R30, R180 ;  /* 0x0000001ee870723c */ /* 0x040ff000000810b4 */
[C---:B------:R-:W-:Y:S08]  /*a2aa0*/  HMMA.1688.F32.TF32 R100, R232.reuse, R14, R100 ;  /* 0x0000000ee864723c */ /* 0x040ff00000081064 */
[C---:B------:R-:W-:Y:S08]  /*a2ab0*/  HMMA.1688.F32.TF32 R96, R232.reuse, R18, R96 ;  /* 0x00000012e860723c */ /* 0x040ff00000081060 */
[C---:B------:R-:W-:Y:S08]  /*a2ac0*/  HMMA.1688.F32.TF32 R92, R232.reuse, R22, R92 ;  /* 0x00000016e85c723c */ /* 0x040ff0000008105c */
[----:B------:R-:W-:Y:S08]  /*a2ad0*/  HMMA.1688.F32.TF32 R88, R232, R26, R88 ;  /* 0x0000001ae858723c */ /* 0x000ff00000081058 */
[C---:B------:R-:W-:Y:S01]  /*a2ae0*/  HMMA.1688.F32.TF32 R84, R236.reuse, R174, R84 ;  /* 0x000000aeec54723c */ /* 0x040fe20000081054 */
[----:B------:R-:W-:Y:S01]  /*a2af0*/  STL.64 [R1+0x6c0], R248 ;  /* 0x0006c0f801007387 */ /* 0x000fe20000100a00 */
[----:B------:R-:W-:Y:S06]  /*a2b00*/  STL.64 [R1+0x6c8], R250 ;  /* 0x0006c8fa01007387 */ /* 0x000fec0000100a00 */
        /* <DEDUP_REMOVED lines=10> */
[C---:B------:R-:W-:Y:S01]  /*a2bb0*/  HMMA.1688.F32.TF32 R40, R236.reuse, R10, R40 ;  /* 0x0000000aec28723c */ /* 0x040fe20000081028 */
        /* <DEDUP_REMOVED lines=42> */
[----:B------:R1:W-:Y:S03]  /*a2e60*/  STL.64 [R1+0x13d8], R46 ;  /* 0x0013d82e01007387 */ /* 0x0003e60000100a00 */
[----:B------:R-:W-:Y:S04]  /*a2e70*/  LDS R234, [R252+0x93200] ;  /* 0x09320000fcea7984 */ /* 0x000fe80000000800 */
[----:B------:R-:W-:Y:S04]  /*a2e80*/  LDS R233, [R3+0x92200] ;  /* 0x0922000003e97984 */ /* 0x000fe80000000800 */
[----:B------:R-:W-:Y:S04]  /*a2e90*/  LDS R235, [R3+0x93200] ;  /* 0x0932000003eb7984 */ /* 0x000fe80000000800 */
[----:B-1----:R-:W2:Y:S01]  /*a2ea0*/  LDL.LU R44, [R1+0x5e0] ;  /* 0x0005e000012c7983 */ /* 0x002ea20000300800 */
[----:B------:R-:W-:Y:S02]  /*a2eb0*/  STL.64 [R1+0x13c0], R40 ;  /* 0x0013c02801007387 */ /* 0x000fe40000100a00 */
[----:B------:R-:W-:Y:S02]  /*a2ec0*/  STL.64 [R1+0x13c8], R42 ;  /* 0x0013c82a01007387 */ /* 0x000fe40000100a00 */
[----:B------:R1:W-:Y:S01]  /*a2ed0*/  STL.64 [R1+0x13b0], R32 ;  /* 0x0013b02001007387 */ /* 0x0003e20000100a00 */
[----:B------:R1:W-:Y:S01]  /*a2ee0*/  STL.64 [R1+0x13b8], R34 ;  /* 0x0013b82201007387 */ /* 0x0003e20000100a00 */
        /* <DEDUP_REMOVED lines=75> */
[C---:B--2---:R-:W-:Y:S08]  /*a33a0*/  HMMA.1688.F32.TF32 R112, R236.reuse, R18, R108 ;  /* 0x00000012ec70723c */ /* 0x044ff0000008106c */
[C---:B------:R-:W-:Y:S08]  /*a33b0*/  HMMA.1688.F32.TF32 R108, R236.reuse, R22, R104 ;  /* 0x00000016ec6c723c */ /* 0x040ff00000081068 */
[----:B---3--:R-:W-:Y:S08]  /*a33c0*/  HMMA.1688.F32.TF32 R104, R236, R26, R100 ;  /* 0x0000001aec68723c */ /* 0x008ff00000081064 */
[C---:B------:R-:W-:Y:S08]  /*a33d0*/  HMMA.1688.F32.TF32 R100, R240.reuse, R174, R96 ;  /* 0x000000aef064723c */ /* 0x040ff00000081060 */
        /* <DEDUP_REMOVED lines=14> */
[----:B------:R-:W1:Y:S01]  /*a34c0*/  LDL.LU R32, [R1+0x5d0] ;  /* 0x0005d00001207983 */ /* 0x000e620000300800 */
[----:B------:R-:W-:Y:S02]  /*a34d0*/  STL.64 [R1+0xfb0], R96 ;  /* 0x000fb06001007387 */ /* 0x000fe40000100a00 */
[----:B------:R-:W-:Y:S02]  /*a34e0*/  STL.64 [R1+0xfb8], R98 ;  /* 0x000fb86201007387 */ /* 0x000fe40000100a00 */
[----:B------:R-:W-:Y:S01]  /*a34f0*/  STL.64 [R1+0xfa0], R92 ;  /* 0x000fa05c01007387 */ /* 0x000fe20000100a00 */
[----:B------:R-:W-:Y:S01]  /*a3500*/  STL.64 [R1+0xfa8], R94 ;  /* 0x000fa85e01007387 */ /* 0x000fe20000100a00 */
[----:B------:R-:W1:Y:S02]  /*a3510*/  LDL.LU R33, [R1+0x5d4] ;  /* 0x0005d40001217983 */ /* 0x000e640000300800 */
[----:B------:R-:W1:Y:S02]  /*a3520*/  LDL.LU R34, [R1+0x5d8] ;  /* 0x0005d80001227983 */ /* 0x000e640000300800 */
[----:B------:R-:W1:Y:S01]  /*a3530*/  LDL.LU R35, [R1+0x5dc] ;  /* 0x0005dc0001237983 */ /* 0x000e620000300800 */
        /* <DEDUP_REMOVED lines=14> */
[----:B------:R-:W-:Y:S04]  /*a3620*/  LDS R241, [R39+0x92200] ;  /* 0x0922000027f17984 */ /* 0x000fe80000000800 */
[----:B------:R2:W-:Y:S04]  /*a3630*/  LDS R243, [R39+0x93200] ;  /* 0x0932000027f37984 */ /* 0x0005e80000000800 */
[----:B------:R-:W-:Y:S04]  /*a3640*/  LDS R240, [R205+0x92200] ;  /* 0x09220000cdf07984 */ /* 0x000fe80000000800 */
[----:B------:R-:W4:Y:S04]  /*a3650*/  LDS R242, [R205+0x93200] ;  /* 0x09320000cdf27984 */ /* 0x000f280000000800 */
        /* <DEDUP_REMOVED lines=25> */
[----:B------:R1:W-:Y:S02]  /*a37f0*/  STL.64 [R1+0x988], R42 ;  /* 0x0009882a01007387 */ /* 0x0003e40000100a00 */
        /* <DEDUP_REMOVED lines=8> */
[----:B------:R-:W4:Y:S01]  /*a3880*/  LDL.LU R36, [R1+0x2f0] ;  /* 0x0002f00001247983 */ /* 0x000f220000300800 */
[C---:B-1----:R-:W-:Y:S11]  /*a3890*/  HMMA.1688.F32.TF32 R32, R236.reuse, R174, R32 ;  /* 0x000000aeec20723c */ /* 0x042ff60000081020 */
[----:B------:R-:W-:Y:S11]  /*a38a0*/  @!UPT UIADD3 URZ, URZ, URZ, URZ ;  /* 0x0000003f3f3ff290 */ /* 0x000ff6000fffe03f */
[----:B------:R-:W-:Y:S01]  /*a38b0*/  @!UPT UIADD3 URZ, URZ, URZ, URZ ;  /* 0x0000003f3f3ff290 */ /* 0x000fe2000fffe03f */
[----:B------:R1:W-:Y:S01]  /*a38c0*/  STL.64 [R1+0xf40], R32 ;  /* 0x000f402001007387 */ /* 0x0003e20000100a00 */
[----:B------:R1:W-:Y:S02]  /*a38d0*/  STL.64 [R1+0xf48], R34 ;  /* 0x000f482201007387 */ /* 0x0003e40000100a00 */
[----:B------:R-:W3:Y:S02]  /*a38e0*/  LDL.LU R37, [R1+0x2f4] ;  /* 0x0002f40001257983 */ /* 0x000ee40000300800 */
[----:B------:R-:W3:Y:S01]  /*a38f0*/  LDL.LU R38, [R1+0x2f8] ;  /* 0x0002f80001267983 */ /* 0x000ee20000300800 */
[----:B--2---:R-:W3:Y:S01]  /*a3900*/  LDL.LU R39, [R1+0x2fc] ;  /* 0x0002fc0001277983 */ /* 0x004ee20000300800 */
[----:B----4-:R-:W2:Y:S03]  /*a3910*/  LDL.LU R40, [R1+0x300] ;  /* 0x0003000001287983 */ /* 0x010ea60000300800 */
[----:B------:R-:W2:Y:S01]  /*a3920*/  LDL.LU R41, [R1+0x304] ;  /* 0x0003040001297983 */ /* 0x000ea20000300800 */
[----:B------:R-:W2:Y:S03]  /*a3930*/  LDL.LU R42, [R1+0x308] ;  /* 0x00030800012a7983 */ /* 0x000ea60000300800 */
        /* <DEDUP_REMOVED lines=85> */
[----:B-1----:R-:W4:Y:S02]  /*a3e90*/  LDL.LU R32, [R1+0x2e0] ;  /* 0x0002e00001207983 */ /* 0x002f240000300800 */
[----:B------:R-:W4:Y:S02]  /*a3ea0*/  LDL.LU R33, [R1+0x2e4] ;  /* 0x0002e40001217983 */ /* 0x000f240000300800 */
[----:B------:R-:W4:Y:S02]  /*a3eb0*/  LDL.LU R34, [R1+0x2e8] ;  /* 0x0002e80001227983 */ /* 0x000f240000300800 */
[----:B------:R-:W-:Y:S01]  /*a3ec0*/  IMAD.MOV.U32 R35, RZ, RZ, R2 ;  /* 0x000000ffff237224 */ /* 0x000fe200078e0002 */
        /* <DEDUP_REMOVED lines=15> */
[----:B------:R1:W-:Y:S01]  /*a3fc0*/  STL.64 [R1+0xf28], R118 ;  /* 0x000f287601007387 */ /* 0x0003e20000100a00 */
[C---:B----4-:R-:W-:Y:S01]  /*a3fd0*/  HMMA.1688.F32.TF32 R84, R236.reuse, R10, R84 ;  /* 0x0000000aec54723c */ /* 0x050fe20000081054 */
[----:B-1----:R-:W3:Y:S01]  /*a3fe0*/  LDL.LU.64 R118, [R1+0x4078] ;  /* 0x0040780001767983 */ /* 0x002ee20000300a00 */
[----:B------:R-:W3:Y:S02]  /*a3ff0*/  LDL.LU.64 R116, [R1+0x4070] ;  /* 0x0040700001747983 */ /* 0x000ee40000300a00 */
[----:B------:R-:W-:Y:S02]  /*a4000*/  STL.64 [R1+0xf10], R112 ;  /* 0x000f107001007387 */ /* 0x000fe40000100a00 */
[----:B------:R1:W-:Y:S02]  /*a4010*/  STL.64 [R1+0xf18], R114 ;  /* 0x000f187201007387 */ /* 0x0003e40000100a00 */
[C---:B------:R-:W-:Y:S01]  /*a4020*/  HMMA.1688.F32.TF32 R80, R236.reuse, R14, R80 ;  /* 0x0000000eec50723c */ /* 0x040fe20000081050 */
        /* <DEDUP_REMOVED lines=8> */
[C---:B------:R-:W-:Y:S01]  /*a40b0*/  HMMA.1688.F32.TF32 R76, R236.reuse, R18, R76 ;  /* 0x00000012ec4c723c */ /* 0x040fe2000008104c */
[----:B-1----:R-:W2:Y:S01]  /*a40c0*/  LDL.LU.64 R110, [R1+0x4048] ;  /* 0x00404800016e7983 */ /* 0x002ea20000300a00 */
[----:B------:R-:W2:Y:S02]  /*a40d0*/  LDL.LU.64 R108, [R1+0x4040] ;  /* 0x00404000016c7983 */ /* 0x000ea40000300a00 */
[----:B------:R-:W-:Y:S02]  /*a40e0*/  STL.64 [R1+0xb40], R104 ;  /* 0x000b406801007387 */ /* 0x000fe40000100a00 */
[----:B------:R1:W-:Y:S02]  /*a40f0*/  STL.64 [R1+0xb48], R106 ;  /* 0x000b486a01007387 */ /* 0x0003e40000100a00 */
[C---:B------:R-:W-:Y:S01]  /*a4100*/  HMMA.1688.F32.TF32 R72, R236.reuse, R22, R72 ;  /* 0x00000016ec48723c */ /* 0x040fe20000081048 */
[----:B-1----:R-:W2:Y:S01]  /*a4110*/  LDL.LU.64 R106, [R1+0x4038] ;  /* 0x00403800016a7983 */ /* 0x002ea20000300a00 */
[----:B------:R-:W2:Y:S02]  /*a4120*/  LDL.LU.64 R104, [R1+0x4030] ;  /* 0x0040300001687983 */ /* 0x000ea40000300a00 */
[----:B------:R-:W-:Y:S02]  /*a4130*/  STL.64 [R1+0xee0], R100 ;  /* 0x000ee06401007387 */ /* 0x000fe40000100a00 */
[----:B------:R1:W-:Y:S02]  /*a4140*/  STL.64 [R1+0xee8], R102 ;  /* 0x000ee86601007387 */ /* 0x0003e40000100a00 */
[----:B------:R-:W-:Y:S01]  /*a4150*/  HMMA.1688.F32.TF32 R236, R236, R26, R68 ;  /* 0x0000001aecec723c */ /* 0x000fe20000081044 */
[----:B-1----:R-:W2:Y:S01]  /*a4160*/  LDL.LU.64 R102, [R1+0x4028] ;  /* 0x0040280001667983 */ /* 0x002ea20000300a00 */
[----:B------:R-:W2:Y:S02]  /*a4170*/  LDL.LU.64 R100, [R1+0x4020] ;  /* 0x0040200001647983 */ /* 0x000ea40000300a00 */
[----:B------:R-:W-:Y:S02]  /*a4180*/  STL.64 [R1+0x1310], R96 ;  /* 0x0013106001007387 */ /* 0x000fe40000100a00 */
[----:B------:R1:W-:Y:S02]  /*a4190*/  STL.64 [R1+0x1318], R98 ;  /* 0x0013186201007387 */ /* 0x0003e40000100a00 */
[----:B-1----:R-:W2:Y:S01]  /*a41a0*/  LDL.LU.64 R98, [R1+0x4018] ;  /* 0x0040180001627983 */ /* 0x002ea20000300a00 */
[----:B------:R-:W2:Y:S02]  /*a41b0*/  LDL.LU.64 R96, [R1+0x4010] ;  /* 0x0040100001607983 */ /* 0x000ea40000300a00 */
[----:B------:R-:W-:Y:S02]  /*a41c0*/  STL.64 [R1+0x1300], R92 ;  /* 0x0013005c01007387 */ /* 0x000fe40000100a00 */
[----:B------:R1:W-:Y:S02]  /*a41d0*/  STL.64 [R1+0x1308], R94 ;  /* 0x0013085e01007387 */ /* 0x0003e40000100a00 */
[----:B------:R-:W-:Y:S01]  /*a41e0*/  IMAD.MOV.U32 R2, RZ, RZ, R83 ;  /* 0x000000ffff027224 */ /* 0x000fe200078e0053 */
        /* <DEDUP_REMOVED lines=8> */
[----:B-1----:R-:W2:Y:S01]  /*a4270*/  LDL.LU.64 R86, [R1+0x3fe8] ;  /* 0x003fe80001567983 */ /* 0x002ea20000300a00 */
[----:B------:R-:W2:Y:S02]  /*a4280*/  LDL.LU.64 R84, [R1+0x3fe0] ;  /* 0x003fe00001547983 */ /* 0x000ea40000300a00 */
[----:B------:R-:W-:Y:S02]  /*a4290*/  STL.64 [R1+0x12d0], R80 ;  /* 0x0012d05001007387 */ /* 0x000fe40000100a00 */
[----:B------:R1:W-:Y:S01]  /*a42a0*/  STL [R1+0x12d8], R82 ;  /* 0x0012d85201007387 */ /* 0x0003e20000100800 */
[C---:B------:R-:W-:Y:S01]  /*a42b0*/  HMMA.1688.F32.TF32 R64, R232.reuse, R174, R64 ;  /* 0x000000aee840723c */ /* 0x040fe20000081040 */
[----:B-1----:R-:W2:Y:S01]  /*a42c0*/  LDL.LU.64 R82, [R1+0x3fd8] ;  /* 0x003fd80001527983 */ /* 0x002ea20000300a00 */
[----:B------:R-:W2:Y:S02]  /*a42d0*/  LDL.LU.64 R80, [R1+0x3fd0] ;  /* 0x003fd00001507983 */ /* 0x000ea40000300a00 */
[----:B------:R-:W-:Y:S02]  /*a42e0*/  STL [R1+0x3ec8], R2 ;  /* 0x003ec80201007387 */ /* 0x000fe40000100800 */
[----:B------:R-:W-:Y:S01]  /*a42f0*/  STL.64 [R1+0x12c0], R76 ;  /* 0x0012c04c01007387 */ /* 0x000fe20000100a00 */
[----:B------:R1:W-:Y:S01]  /*a4300*/  STL.64 [R1+0x12c8], R78 ;  /* 0x0012c84e01007387 */ /* 0x0003e20000100a00 */
[C---:B------:R-:W-:Y:S03]  /*a4310*/  HMMA.1688.F32.TF32 R60, R232.reuse, R178, R60 ;  /* 0x000000b2e83c723c */ /* 0x040fe6000008103c */
[----:B-1----:R-:W2:Y:S01]  /*a4320*/  LDL.LU.64 R78, [R1+0x3fc8] ;  /* 0x003fc800014e7983 */ /* 0x002ea20000300a00 */
[----:B------:R-:W2:Y:S02]  /*a4330*/  LDL.LU.64 R76, [R1+0x3fc0] ;  /* 0x003fc000014c7983 */ /* 0x000ea40000300a00 */
[----:B------:R-:W-:Y:S02]  /*a4340*/  STL.64 [R1+0x12b0], R72 ;  /* 0x0012b04801007387 */ /* 0x000fe40000100a00 */
[----:B------:R1:W-:Y:S01]  /*a4350*/  STL.64 [R1+0x12b8], R74 ;  /* 0x0012b84a01007387 */ /* 0x0003e20000100a00 */
[C---:B------:R-:W-:Y:S01]  /*a4360*/  HMMA.1688.F32.TF32 R56, R232.reuse, R210, R56 ;  /* 0x000000d2e838723c */ /* 0x040fe20000081038 */
[----:B-1----:R-:W2:Y:S01]  /*a4370*/  LDL.LU.64 R74, [R1+0x3fb8] ;  /* 0x003fb800014a7983 */ /* 0x002ea20000300a00 */
[----:B------:R-:W2:Y:S02]  /*a4380*/  LDL.LU.64 R72, [R1+0x3fb0] ;  /* 0x003fb00001487983 */ /* 0x000ea40000300a00 */
[----:B------:R-:W2:Y:S02]  /*a4390*/  LDL.LU.64 R70, [R1+0x3fa8] ;  /* 0x003fa80001467983 */ /* 0x000ea40000300a00 */
[----:B------:R-:W2:Y:S01]  /*a43a0*/  LDL.LU.64 R68, [R1+0x3fa0] ;  /* 0x003fa00001447983 */ /* 0x000ea20000300a00 */
[----:B------:R1:W-:Y:S01]  /*a43b0*/  STL.64 [R1+0xed0], R236 ;  /* 0x000ed0ec01007387 */ /* 0x0003e20000100a00 */
[----:B------:R1:W-:Y:S01]  /*a43c0*/  STL.64 [R1+0xed8], R238 ;  /* 0x000ed8ee01007387 */ /* 0x0003e20000100a00 */
[C---:B------:R-:W-:Y:S02]  /*a43d0*/  HMMA.1688.F32.TF32 R52, R232.reuse, R206, R52 ;  /* 0x000000cee834723c */ /* 0x040fe40000081034 */
[----:B-1----:R-:W2:Y:S01]  /*a43e0*/  LDL.LU R236, [R1+0x2d0] ;  /* 0x0002d00001ec7983 */ /* 0x002ea20000300800 */
[----:B------:R-:W2:Y:S02]  /*a43f0*/  LDL.LU R237, [R1+0x2d4] ;  /* 0x0002d40001ed7983 */ /* 0x000ea40000300800 */
[----:B------:R-:W2:Y:S02]  /*a4400*/  LDL.LU R238, [R1+0x2d8] ;  /* 0x0002d80001ee7983 */ /* 0x000ea40000300800 */
[----:B------:R-:W2:Y:S01]  /*a4410*/  LDL.LU R239, [R1+0x2dc] ;  /* 0x0002dc0001ef7983 */ /* 0x000ea20000300800 */
[C---:B------:R-:W-:Y:S08]  /*a4420*/  HMMA.1688.F32.TF32 R48, R232.reuse, R202, R48 ;  /* 0x000000cae830723c */ /* 0x040ff00000081030 */
[C---:B------:R-:W-:Y:S01]  /*a4430*/  HMMA.1688.F32.TF32 R44, R232.reuse, R198, R44 ;  /* 0x000000c6e82c723c */ /* 0x040fe2000008102c */
[----:B------:R-:W-:Y:S01]  /*a4440*/  STL.64 [R1+0xec0], R64 ;  /* 0x000ec04001007387 */ /* 0x000fe20000100a00 */
[----:B------:R1:W-:Y:S06]  /*a4450*/  STL.64 [R1+0xec8], R66 ;  /* 0x000ec84201007387 */ /* 0x0003ec0000100a00 */
[C---:B------:R-:W-:Y:S08]  /*a4460*/  HMMA.1688.F32.TF32 R40, R232.reuse, R194, R40 ;  /* 0x000000c2e828723c */ /* 0x040ff00000081028 */
[C---:B------:R-:W-:Y:S08]  /*a4470*/  HMMA.1688.F32.TF32 R36, R232.reuse, R190, R36 ;  /* 0x000000bee824723c */ /* 0x040ff00000081024 */
[C---:B------:R-:W-:Y:S01]  /*a4480*/  HMMA.1688.F32.TF32 R32, R232.reuse, R186, R32 ;  /* 0x000000bae820723c */ /* 0x040fe20000081020 */
[----:B-1----:R-:W3:Y:S01]  /*a4490*/  LDL.LU.64 R66, [R1+0x3f98] ;  /* 0x003f980001427983 */ /* 0x002ee20000300a00 */
[----:B------:R-:W3:Y:S02]  /*a44a0*/  LDL.LU.64 R64, [R1+0x3f90] ;  /* 0x003f900001407983 */ /* 0x000ee40000300a00 */
[----:B------:R-:W3:Y:S02]  /*a44b0*/  LDL R2, [R1+0xb34] ;  /* 0x000b340001027983 */ /* 0x000ee40000100800 */
[----:B------:R-:W-:Y:S01]  /*a44c0*/  STL.64 [R1+0xeb0], R60 ;  /* 0x000eb03c01007387 */ /* 0x000fe20000100a00 */
[----:B------:R1:W-:Y:S04]  /*a44d0*/  STL.64 [R1+0xeb8], R62 ;  /* 0x000eb83e01007387 */ /* 0x0003e80000100a00 */
[----:B-1----:R-:W3:Y:S01]  /*a44e0*/  LDL.LU.64 R62, [R1+0x3f88] ;  /* 0x003f8800013e7983 */ /* 0x002ee20000300a00 */
[----:B------:R-:W3:Y:S02]  /*a44f0*/  LDL.LU.64 R60, [R1+0x3f80] ;  /* 0x003f8000013c7983 */ /* 0x000ee40000300a00 */
[----:B------:R-:W-:Y:S02]  /*a4500*/  STL.64 [R1+0xea0], R56 ;  /* 0x000ea03801007387 */ /* 0x000fe40000100a00 */
[----:B------:R1:W-:Y:S02]  /*a4510*/  STL.64 [R1+0xea8], R58 ;  /* 0x000ea83a01007387 */ /* 0x0003e40000100a00 */
        /* <DEDUP_REMOVED lines=24> */
[----:B-1----:R-:W4:Y:S01]  /*a46a0*/  LDL.LU.64 R34, [R1+0x3f18] ;  /* 0x003f180001227983 */ /* 0x002f220000300a00 */
[----:B------:R-:W4:Y:S01]  /*a46b0*/  LDL.LU.64 R32, [R1+0x3f10] ;  /* 0x003f100001207983 */ /* 0x000f220000300a00 */
[C---:B--2---:R-:W-:Y:S11]  /*a46c0*/  HMMA.1688.F32.TF32 R236, R232.reuse, R30, R236 ;  /* 0x0000001ee8ec723c */ /* 0x044ff600000810ec */
[----:B------:R-:W-:Y:S11]  /*a46d0*/  @!UPT UIADD3 URZ, URZ, URZ, URZ ;  /* 0x0000003f3f3ff290 */ /* 0x000ff6000fffe03f */
[----:B------:R-:W-:Y:S01]  /*a46e0*/  @!UPT UIADD3 URZ, URZ, URZ, URZ ;  /* 0x0000003f3f3ff290 */ /* 0x000fe2000fffe03f */
[----:B------:R-:W-:Y:S01]  /*a46f0*/  STL.64 [R1+0xe30], R236 ;  /* 0x000e30ec01007387 */ /* 0x000fe20000100a00 */
[----:B------:R1:W-:Y:S02]  /*a4700*/  STL.64 [R1+0xe38], R238 ;  /* 0x000e38ee01007387 */ /* 0x0003e40000100a00 */
[C---:B-1----:R-:W-:Y:S08]  /*a4710*/  HMMA.1688.F32.TF32 R236, R232.reuse, R6, R244 ;  /* 0x00000006e8ec723c */ /* 0x042ff000000810f4 */
[C---:B------:R-:W-:Y:S11]  /*a4720*/  HMMA.1688.F32.TF32 R244, R232.reuse, R10, R248 ;  /* 0x0000000ae8f4723c */ /* 0x040ff600000810f8 */
[----:B------:R-:W-:Y:S04]  /*a4730*/  @!UPT UIADD3 URZ, URZ, URZ, URZ ;  /* 0x0000003f3f3ff290 */ /* 0x000fe8000fffe03f */
[----:B------:R-:W-:Y:S01]  /*a4740*/  STL.64 [R1+0xe20], R236 ;  /* 0x000e20ec01007387 */ /* 0x000fe20000100a00 */
[----:B------:R4:W-:Y:S07]  /*a4750*/  STL.64 [R1+0xe28], R238 ;  /* 0x000e28ee01007387 */ /* 0x0009ee0000100a00 */
[----:B------:R-:W-:Y:S02]  /*a4760*/  STL.64 [R1+0xe10], R244 ;  /* 0x000e10f401007387 */ /* 0x000fe40000100a00 */
[----:B------:R-:W-:Y:S01]  /*a4770*/  STL.64 [R1+0xe18], R246 ;  /* 0x000e18f601007387 */ /* 0x000fe20000100a00 */
[C---:B---3--:R-:W-:Y:S08]  /*a4780*/  HMMA.1688.F32.TF32 R40, R232.reuse, R22, R40 ;  /* 0x00000016e828723c */ /* 0x048ff00000081028 */
[C---:B----4-:R-:W-:Y:S08]  /*a4790*/  HMMA.1688.F32.TF32 R236, R232.reuse, R14, R32 ;  /* 0x0000000ee8ec723c */ /* 0x050ff00000081020 */
[C---:B------:R-:W-:Y:S08]  /*a47a0*/  HMMA.1688.F32.TF32 R32, R232.reuse, R18, R36 ;  /* 0x00000012e820723c */ /* 0x040ff00000081024 */
[----:B------:R-:W-:Y:S07]  /*a47b0*/  HMMA.1688.F32.TF32 R36, R232, R26, R44 ;  /* 0x0000001ae824723c */ /* 0x000fee000008102c */
[----:B------:R-:W-:Y:S01]  /*a47c0*/  STL.64 [R1+0xe00], R236 ;  /* 0x000e00ec01007387 */ /* 0x000fe20000100a00 */
[----:B------:R-:W-:Y:S07]  /*a47d0*/  STL.64 [R1+0xe08], R238 ;  /* 0x000e08ee01007387 */ /* 0x000fee0000100a00 */
[----:B------:R-:W-:Y:S02]  /*a47e0*/  STL.64 [R1+0xdf0], R32 ;  /* 0x000df02001007387 */ /* 0x000fe40000100a00 */
[----:B------:R1:W-:Y:S01]  /*a47f0*/  STL.64 [R1+0xdf8], R34 ;  /* 0x000df82201007387 */ /* 0x0003e20000100a00 */
[----:B------:R-:W-:Y:S01]  /*a4800*/  STL.64 [R1+0xde0], R40 ;  /* 0x000de02801007387 */ /* 0x000fe20000100a00 */
[----:B------:R2:W-:Y:S04]  /*a4810*/  STL.64 [R1+0xde8], R42 ;  /* 0x000de82a01007387 */ /* 0x0005e80000100a00 */
[----:B------:R-:W-:Y:S02]  /*a4820*/  STL.64 [R1+0xdd0], R36 ;  /* 0x000dd02401007387 */ /* 0x000fe40000100a00 */
[----:B------:R3:W-:Y:S01]  /*a4830*/  STL.64 [R1+0xdd8], R38 ;  /* 0x000dd82601007387 */ /* 0x0007e20000100a00 */
[C---:B-1----:R-:W-:Y:S08]  /*a4840*/  HMMA.1688.F32.TF32 R32, R240.reuse, R174, R48 ;  /* 0x000000aef020723c */ /* 0x042ff00000081030 */
[C---:B--2---:R-:W-:Y:S08]  /*a4850*/  HMMA.1688.F32.TF32 R40, R240.reuse, R178, R52 ;  /* 0x000000b2f028723c */ /* 0x044ff00000081034 */
[C---:B---3--:R-:W-:Y:S07]  /*a4860*/  HMMA.1688.F32.TF32 R36, R240.reuse, R210, R56 ;  /* 0x000000d2f024723c */ /* 0x048fee0000081038 */
        /* <DEDUP_REMOVED lines=16> */
[C---:B-1----:R-:W-:Y:S05]  /*a4970*/  HMMA.1688.F32.TF32 R36, R240.reuse, R198, R68 ;  /* 0x000000c6f024723c */ /* 0x042fea0000081044 */
[----:B------:R-:W-:Y:S01]  /*a4980*/  STL.64 [R1+0xd10], R40 ;  /* 0x000d102801007387 */ /* 0x000fe20000100a00 */
[----:B------:R1:W-:Y:S02]  /*a4990*/  STL.64 [R1+0xd18], R42 ;  /* 0x000d182a01007387 */ /* 0x0003e40000100a00 */
[C---:B-1----:R-:W-:Y:S11]  /*a49a0*/  HMMA.1688.F32.TF32 R40, R240.reuse, R190, R76 ;  /* 0x000000bef028723c */ /* 0x042ff6000008104c */
[----:B------:R-:W-:Y:S04]  /*a49b0*/  @!UPT UIADD3 URZ, URZ, URZ, URZ ;  /* 0x0000003f3f3ff290 */ /* 0x000fe8000fffe03f */
[----:B------:R-:W-:Y:S01]  /*a49c0*/  STL.64 [R1+0xc20], R36 ;  /* 0x000c202401007387 */ /* 0x000fe20000100a00 */
[----:B------:R1:W-:Y:S02]  /*a49d0*/  STL.64 [R1+0xc28], R38 ;  /* 0x000c282601007387 */ /* 0x0003e40000100a00 */
[C---:B-1----:R-:W-:Y:S01]  /*a49e0*/  HMMA.1688.F32.TF32 R36, R240.reuse, R186, R80 ;  /* 0x000000baf024723c */ /* 0x042fe20000081050 */
[----:B------:R-:W-:Y:S01]  /*a49f0*/  STL.64 [R1+0xc00], R44 ;  /* 0x000c002c01007387 */ /* 0x000fe20000100a00 */
[----:B------:R-:W-:Y:S03]  /*a4a00*/  STL.64 [R1+0xc08], R46 ;  /* 0x000c082e01007387 */ /* 0x000fe60000100a00 */
[----:B------:R-:W-:Y:S02]  /*a4a10*/  STL.64 [R1+0xb20], R40 ;  /* 0x000b202801007387 */ /* 0x000fe40000100a00 */
[----:B------:R-:W-:Y:S01]  /*a4a20*/  STL.64 [R1+0xb28], R42 ;  /* 0x000b282a01007387 */ /* 0x000fe20000100a00 */
[----:B------:R-:W-:Y:S08]  /*a4a30*/  HMMA.1688.F32.TF32 R48, R240, R6, R88 ;  /* 0x00000006f030723c */ /* 0x000ff00000081058 */
[----:B--2---:R-:W-:Y:S01]  /*a4a40*/  HMMA.1688.F32.TF32 R52, R32, R174, R180 ;  /* 0x000000ae2034723c */ /* 0x004fe200000810b4 */
[----:B------:R-:W-:-:S02]  /*a4a50*/  IMAD.MOV.U32 R236, RZ, RZ, R215 ;  /* 0x000000ffffec7224 */ /* 0x000fc400078e00d7 */
[----:B------:R-:W-:Y:S02]  /*a4a60*/  IMAD.MOV.U32 R237, RZ, RZ, R218 ;  /* 0x000000ffffed7224 */ /* 0x000fe400078e00da */
[----:B------:R-:W-:Y:S02]  /*a4a70*/  IMAD.MOV.U32 R238, RZ, RZ, R219 ;  /* 0x000000ffffee7224 */ /* 0x000fe400078e00db */
[----:B------:R-:W-:Y:S01]  /*a4a80*/  IMAD.MOV.U32 R239, RZ, RZ, R223 ;  /* 0x000000ffffef7224 */ /* 0x000fe200078e00df */
[----:B------:R-:W-:Y:S04]  /*a4a90*/  LDS R44, [R205+0x92280] ;  /* 0x09228000cd2c7984 */ /* 0x000fe80000000800 */
[----:B------:R-:W-:Y:S04]  /*a4aa0*/  LDS R46, [R205+0x93280] ;  /* 0x09328000cd2e7984 */ /* 0x000fe80000000800 */
[----:B------:R-:W-:Y:S04]  /*a4ab0*/  LDS R45, [R2+0x92280] ;  /* 0x09228000022d7984 */ /* 0x000fe80000000800 */
[----:B------:R-:W1:Y:S04]  /*a4ac0*/  LDS R47, [R2+0x93280] ;  /* 0x09328000022f7984 */ /* 0x000e680000000800 */
[----:B------:R-:W-:Y:S01]  /*a4ad0*/  STL.64 [R1+0xb10], R36 ;  /* 0x000b102401007387 */ /* 0x000fe20000100a00 */
[----:B------:R2:W-:Y:S02]  /*a4ae0*/  STL.64 [R1+0xb18], R38 ;  /* 0x000b182601007387 */ /* 0x0005e40000100a00 */
[C---:B--2---:R-:W-:Y:S08]  /*a4af0*/  HMMA.1688.F32.TF32 R36, R240.reuse, R30, R84 ;  /* 0x0000001ef024723c */ /* 0x044ff00000081054 */
[C---:B------:R-:W-:Y:S11]  /*a4b00*/  HMMA.1688.F32.TF32 R40, R240.reuse, R10, R92 ;  /* 0x0000000af028723c */ /* 0x040ff6000008105c */
[----:B------:R-:W-:Y:S04]  /*a4b10*/  @!UPT UIADD3 URZ, URZ, URZ, URZ ;  /* 0x0000003f3f3ff290 */ /* 0x000fe8000fffe03f */
[----:B------:R-:W-:Y:S01]  /*a4b20*/  STL.64 [R1+0xb00], R36 ;  /* 0x000b002401007387 */ /* 0x000fe20000100a00 */
[----:B------:R2:W-:Y:S02]  /*a4b30*/  STL.64 [R1+0xb08], R38 ;  /* 0x000b082601007387 */ /* 0x0005e40000100a00 */
[C---:B--2---:R-:W-:Y:S01]  /*a4b40*/  HMMA.1688.F32.TF32 R36, R240.reuse, R14, R96 ;  /* 0x0000000ef024723c */ /* 0x044fe20000081060 */
[----:B------:R-:W-:Y:S01]  /*a4b50*/  STL.64 [R1+0xaf0], R48 ;  /* 0x000af03001007387 */ /* 0x000fe20000100a00 */
[----:B------:R2:W-:Y:S03]  /*a4b60*/  STL.64 [R1+0xaf8], R50 ;  /* 0x000af83201007387 */ /* 0x0005e60000100a00 */
[----:B------:R-:W-:Y:S02]  /*a4b70*/  STL.64 [R1+0xad0], R40 ;  /* 0x000ad02801007387 */ /* 0x000fe40000100a00 */
[----:B------:R3:W-:Y:S01]  /*a4b80*/  STL.64 [R1+0xad8], R42 ;  /* 0x000ad82a01007387 */ /* 0x0007e20000100a00 */
[C---:B--2---:R-:W-:Y:S08]  /*a4b90*/  HMMA.1688.F32.TF32 R48, R240.reuse, R18, R100 ;  /* 0x00000012f030723c */ /* 0x044ff00000081064 */
[C---:B---3--:R-:W-:Y:S07]  /*a4ba0*/  HMMA.1688.F32.TF32 R40, R240.reuse, R22, R104 ;  /* 0x00000016f028723c */ /* 0x048fee0000081068 */
[----:B------:R-:W-:Y:S01]  /*a4bb0*/  STL.64 [R1+0xac0], R36 ;  /* 0x000ac02401007387 */ /* 0x000fe20000100a00 */
[----:B------:R2:W-:Y:S02]  /*a4bc0*/  STL.64 [R1+0xac8], R38 ;  /* 0x000ac82601007387 */ /* 0x0005e40000100a00 */
[----:B--2---:R-:W-:Y:S05]  /*a4bd0*/  HMMA.1688.F32.TF32 R36, R240, R26, R108 ;  /* 0x0000001af024723c */ /* 0x004fea000008106c */
[----:B------:R-:W-:Y:S01]  /*a4be0*/  STL.64 [R1+0xab0], R48 ;  /* 0x000ab03001007387 */ /* 0x000fe20000100a00 */
[----:B------:R-:W-:Y:S07]  /*a4bf0*/  STL.64 [R1+0xab8], R50 ;  /* 0x000ab83201007387 */ /* 0x000fee0000100a00 */
[----:B------:R-:W-:Y:S02]  /*a4c00*/  STL.64 [R1+0xaa0], R40 ;  /* 0x000aa02801007387 */ /* 0x000fe40000100a00 */
[----:B------:R2:W-:Y:S01]  /*a4c10*/  STL.64 [R1+0xaa8], R42 ;  /* 0x000aa82a01007387 */ /* 0x0005e20000100a00 */
[C---:B------:R-:W-:Y:S08]  /*a4c20*/  HMMA.1688.F32.TF32 R60, R32.reuse, R22, R156 ;  /* 0x00000016203c723c */ /* 0x040ff0000008109c */
[----:B------:R-:W-:Y:S01]  /*a4c30*/  HMMA.1688.F32.TF32 R56, R32, R26, R160 ;  /* 0x0000001a2038723c */ /* 0x000fe200000810a0 */
[----:B------:R-:W-:Y:S01]  /*a4c40*/  MOV R244, R224 ;  /* 0x000000e000f47202 */ /* 0x000fe20000000f00 */
[----:B------:R-:W-:-:S02]  /*a4c50*/  IMAD.MOV.U32 R245, RZ, RZ, R225 ;  /* 0x000000fffff57224 */ /* 0x000fc400078e00e1 */
[----:B------:R-:W-:Y:S02]  /*a4c60*/  IMAD.MOV.U32 R246, RZ, RZ, R226 ;  /* 0x000000fffff67224 */ /* 0x000fe400078e00e2 */
[----:B------:R-:W-:Y:S02]  /*a4c70*/  IMAD.MOV.U32 R247, RZ, RZ, R227 ;  /* 0x000000fffff77224 */ /* 0x000fe400078e00e3 */
[----:B-1----:R-:W-:Y:S08]  /*a4c80*/  HMMA.1688.F32.TF32 R228, R44, R202, R228 ;  /* 0x000000ca2ce4723c */ /* 0x002ff000000810e4 */
[C---:B--2---:R-:W-:Y:S01]  /*a4c90*/  HMMA.1688.F32.TF32 R40, R32.reuse, R210, R116 ;  /* 0x000000d22028723c */ /* 0x044fe20000081074 */
        /* <DEDUP_REMOVED lines=8> */
[----:B------:R-:W-:Y:S01]  /*a4d20*/  STL.64 [R1+0xa90], R36 ;  /* 0x000a902401007387 */ /* 0x000fe20000100a00 */
[----:B------:R2:W-:Y:S02]  /*a4d30*/  STL.64 [R1+0xa98], R38 ;  /* 0x000a982601007387 */ /* 0x0005e40000100a00 */
[----:B------:R-:W-:Y:S02]  /*a4d40*/  STL.64 [R1+0xa80], R52 ;  /* 0x000a803401007387 */ /* 0x000fe40000100a00 */
[----:B------:R3:W-:Y:S01]  /*a4d50*/  STL.64 [R1+0xa88], R54 ;  /* 0x000a883601007387 */ /* 0x0007e20000100a00 */
[C---:B--2---:R-:W-:Y:S08]  /*a4d60*/  HMMA.1688.F32.TF32 R36, R32.reuse, R178, R112 ;  /* 0x000000b22024723c */ /* 0x044ff00000081070 */
[C---:B---3--:R-:W-:Y:S01]  /*a4d70*/  HMMA.1688.F32.TF32 R52, R32.reuse, R206, R120 ;  /* 0x000000ce2034723c */ /* 0x048fe20000081078 */
[----:B------:R-:W-:Y:S04]  /*a4d80*/  LDS R121, [R2+0x94000] ;  /* 0x0940000002797984 */ /* 0x000fe80000000800 */
[----:B------:R-:W-:Y:S10]  /*a4d90*/  LDS R123, [R2+0x95000] ;  /* 0x09500000027b7984 */ /* 0x000ff40000000800 */
[----:B------:R-:W-:Y:S01]  /*a4da0*/  STL.64 [R1+0xa70], R36 ;  /* 0x000a702401007387 */ /* 0x000fe20000100a00 */
[----:B------:R2:W-:Y:S02]  /*a4db0*/  STL.64 [R1+0xa78], R38 ;  /* 0x000a782601007387 */ /* 0x0005e40000100a00 */
[----:B------:R-:W-:Y:S02]  /*a4dc0*/  STL.64 [R1+0xa60], R40 ;  /* 0x000a602801007387 */ /* 0x000fe40000100a00 */
[----:B------:R3:W-:Y:S03]  /*a4dd0*/  STL.64 [R1+0xa68], R42 ;  /* 0x000a682a01007387 */ /* 0x0007e60000100a00 */
[----:B------:R-:W-:Y:S01]  /*a4de0*/  STL.64 [R1+0xa50], R52 ;  /* 0x000a503401007387 */ /* 0x000fe20000100a00 */
[----:B------:R4:W-:Y:S01]  /*a4df0*/  STL.64 [R1+0xa58], R54 ;  /* 0x000a583601007387 */ /* 0x0009e20000100a00 */
[C---:B--2---:R-:W-:Y:S08]  /*a4e00*/  HMMA.1688.F32.TF32 R36, R32.reuse, R202, R124 ;  /* 0x000000ca2024723c */ /* 0x044ff0000008107c */
[C---:B---3--:R-:W-:Y:S08]  /*a4e10*/  HMMA.1688.F32.TF32 R40, R32.reuse, R198, R128 ;  /* 0x000000c62028723c */ /* 0x048ff00000081080 */
[C---:B----4-:R-:W-:Y:S01]  /*a4e20*/  HMMA.1688.F32.TF32 R52, R32.reuse, R194, R132 ;  /* 0x000000c22034723c */ /* 0x050fe20000081084 */
        /* <DEDUP_REMOVED lines=8> */
[----:B------:R-:W-:Y:S01]  /*a4eb0*/  STL.64 [R1+0xa20], R52 ;  /* 0x000a203401007387 */ /* 0x000fe20000100a00 */
[----:B------:R4:W-:Y:S01]  /*a4ec0*/  STL.64 [R1+0xa28], R54 ;  /* 0x000a283601007387 */ /* 0x0009e20000100a00 */
[C---:B--2---:R-:W-:Y:S08]  /*a4ed0*/  HMMA.1688.F32.TF32 R36, R32.reuse, R190, R136 ;  /* 0x000000be2024723c */ /* 0x044ff00000081088 */
[C---:B---3--:R-:W-:Y:S08]  /*a4ee0*/  HMMA.1688.F32.TF32 R40, R32.reuse, R186, R140 ;  /* 0x000000ba2028723c */ /* 0x048ff0000008108c */
[C---:B----4-:R-:W-:Y:S07]  /*a4ef0*/  HMMA.1688.F32.TF32 R52, R32.reuse, R30, R164 ;  /* 0x0000001e2034723c */ /* 0x050fee00000810a4 */
[----:B------:R-:W-:Y:S01]  /*a4f00*/  STL.64 [R1+0xa00], R36 ;  /* 0x000a002401007387 */ /* 0x000fe20000100a00 */
[----:B------:R2:W-:Y:S07]  /*a4f10*/  STL.64 [R1+0xa08], R38 ;  /* 0x000a082601007387 */ /* 0x0005ee0000100a00 */
[----:B------:R3:W-:Y:S02]  /*a4f20*/  STL.64 [R1+0x9f0], R40 ;  /* 0x0009f02801007387 */ /* 0x0007e40000100a00 */
[----:B------:R-:W-:Y:S01]  /*a4f30*/  STL.64 [R1+0x9f8], R42 ;  /* 0x0009f82a01007387 */ /* 0x000fe20000100a00 */
[C---:B--2---:R-:W-:Y:S01]  /*a4f40*/  HMMA.1688.F32.TF32 R36, R32.reuse, R6, R168 ;  /* 0x000000062024723c */ /* 0x044fe200000810a8 */
[----:B---3--:R-:W2:Y:S04]  /*a4f50*/  LDL.LU R40, [R1+0x730] ;  /* 0x0007300001287983 */ /* 0x008ea80000300800 */
[----:B------:R-:W-:Y:S02]  /*a4f60*/  STL.64 [R1+0x9d0], R52 ;  /* 0x0009d03401007387 */ /* 0x000fe40000100a00 */
[----:B------:R3:W-:Y:S01]  /*a4f70*/  STL.64 [R1+0x9d8], R54 ;  /* 0x0009d83601007387 */ /* 0x0007e20000100a00 */
[----:B------:R-:W-:Y:S04]  /*a4f80*/  LDS R168, [R252+0x94000] ;  /* 0x09400000fca87984 */ /* 0x000fe80000000800 */
[----:B------:R-:W-:Y:S04]  /*a4f90*/  LDS R170, [R252+0x95000] ;  /* 0x09500000fcaa7984 */ /* 0x000fe80000000800 */
[----:B------:R-:W-:Y:S04]  /*a4fa0*/  LDS R169, [R3+0x94000] ;  /* 0x0940000003a97984 */ /* 0x000fe80000000800 */
[----:B------:R-:W-:Y:S01]  /*a4fb0*/  LDS R171, [R3+0x95000] ;  /* 0x0950000003ab7984 */ /* 0x000fe20000000800 */
[----:B---3--:R-:W-:Y:S03]  /*a4fc0*/  HMMA.1688.F32.TF32 R52, R32, R10, R144 ;  /* 0x0000000a2034723c */ /* 0x008fe60000081090 */
[----:B------:R3:W-:Y:S01]  /*a4fd0*/  STL.64 [R1+0x9b0], R36 ;  /* 0x0009b02401007387 */ /* 0x0007e20000100a00 */
[----:B------:R4:W-:Y:S02]  /*a4fe0*/  STL.64 [R1+0x9b8], R38 ;  /* 0x0009b82601007387 */ /* 0x0009e40000100a00 */
[----:B------:R-:W2:Y:S02]  /*a4ff0*/  LDL.LU R41, [R1+0x734] ;  /* 0x0007340001297983 */ /* 0x000ea40000300800 */
[----:B------:R-:W2:Y:S01]  /*a5000*/  LDL.LU R42, [R1+0x738] ;  /* 0x00073800012a7983 */ /* 0x000ea20000300800 */
[----:B------:R-:W2:Y:S01]  /*a5010*/  LDL.LU R43, [R1+0x73c] ;  /* 0x00073c00012b7983 */ /* 0x000ea20000300800 */
[----:B---3--:R-:W-:-:S03]  /*a5020*/  IMAD.MOV.U32 R36, RZ, RZ, R152 ;  /* 0x000000ffff247224 */ /* 0x008fc600078e0098 */
[----:B------:R-:W3:Y:S10]  /*a5030*/  LDL.LU R152, [R1+0x3f08] ;  /* 0x003f080001987983 */ /* 0x000ef40000300800 */
[----:B------:R-:W-:Y:S02]  /*a5040*/  STL.64 [R1+0x970], R52 ;  /* 0x0009703401007387 */ /* 0x000fe40000100a00 */
[----:B------:R1:W-:Y:S02]  /*a5050*/  STL.64 [R1+0x978], R54 ;  /* 0x0009783601007387 */ /* 0x0003e40000100a00 */
[----:B------:R-:W-:Y:S01]  /*a5060*/  IMAD.MOV.U32 R37, RZ, RZ, R153 ;  /* 0x000000ffff257224 */ /* 0x000fe200078e0099 */
[----:B----4-:R-:W-:Y:S01]  /*a5070*/  MOV R38, R154 ;  /* 0x0000009a00267202 */ /* 0x010fe20000000f00 */
[----:B------:R-:W3:Y:S01]  /*a5080*/  LDL.LU R153, [R1+0x3f04] ;  /* 0x003f040001997983 */ /* 0x000ee20000300800 */
[----:B------:R-:W3:Y:S02]  /*a5090*/  LDL.LU R154, [R1+0x3f00] ;  /* 0x003f0000019a7983 */ /* 0x000ee40000300800 */
[----:B------:R-:W-:-:S02]  /*a50a0*/  IMAD.MOV.U32 R39, RZ, RZ, R155 ;  /* 0x000000ffff277224 */ /* 0x000fc400078e009b */
[----:B------:R-:W3:Y:S01]  /*a50b0*/  LDL.LU R155, [R1+0x3efc] ;  /* 0x003efc00019b7983 */ /* 0x000ee20000300800 */
[----:B------:R-:W4:Y:S01]  /*a50c0*/  LDL.LU R215, [R1+0x3ef8] ;  /* 0x003ef80001d77983 */ /* 0x000f220000300800 */
[C---:B-1----:R-:W-:Y:S11]  /*a50d0*/  HMMA.1688.F32.TF32 R52, R32.reuse, R14, R148 ;  /* 0x0000000e2034723c */ /* 0x042ff60000081094 */
[----:B------:R-:W-:Y:S11]  /*a50e0*/  @!UPT UIADD3 URZ, URZ, URZ, URZ ;  /* 0x0000003f3f3ff290 */ /* 0x000ff6000fffe03f */
[----:B------:R-:W-:Y:S01]  /*a50f0*/  @!UPT UIADD3 URZ, URZ, URZ, URZ ;  /* 0x0000003f3f3ff290 */ /* 0x000fe2000fffe03f */
[----:B------:R-:W-:Y:S01]  /*a5100*/  STL.64 [R1+0x960], R52 ;  /* 0x0009603401007387 */ /* 0x000fe20000100a00 */
[----:B------:R3:W-:Y:S02]  /*a5110*/  STL.64 [R1+0x968], R54 ;  /* 0x0009683601007387 */ /* 0x0007e40000100a00 */
[----:B------:R-:W2:Y:S02]  /*a5120*/  LDL.LU R218, [R1+0x3ef4] ;  /* 0x003ef40001da7983 */ /* 0x000ea40000300800 */
[----:B------:R-:W2:Y:S01]  /*a5130*/  LDL.LU R219, [R1+0x3ef0] ;  /* 0x003ef00001db7983 */ /* 0x000ea20000300800 */
[----:B------:R-:W4:Y:S01]  /*a5140*/  LDL.LU R223, [R1+0x3eec] ;  /* 0x003eec0001df7983 */ /* 0x000f220000300800 */
[----:B---3--:R-:W-:Y:S11]  /*a5150*/  HMMA.1688.F32.TF32 R52, R32, R18, R152 ;  /* 0x000000122034723c */ /* 0x008ff60000081098 */
[----:B------:R-:W-:Y:S11]  /*a5160*/  @!UPT UIADD3 URZ, URZ, URZ, URZ ;  /* 0x0000003f3f3ff290 */ /* 0x000ff6000fffe03f */
[----:B------:R-:W-:Y:S01]  /*a5170*/  @!UPT UIADD3 URZ, URZ, URZ, URZ ;  /* 0x0000003f3f3ff290 */ /* 0x000fe2000fffe03f */
[----:B------:R-:W-:Y:S01]  /*a5180*/  STL.64 [R1+0x950], R52 ;  /* 0x0009503401007387 */ /* 0x000fe20000100a00 */
[----:B------:R4:W-:Y:S01]  /*a5190*/  STL.64 [R1+0x958], R54 ;  /* 0x0009583601007387 */ /* 0x0009e20000100a00 */
[C---:B--2---:R-:W-:Y:S08]  /*a51a0*/  HMMA.1688.F32.TF32 R32, R44.reuse, R178, R216 ;  /* 0x000000b22c20723c */ /* 0x044ff000000810d8 */
[C---:B----4-:R-:W-:Y:S01]  /*a51b0*/  HMMA.1688.F32.TF32 R52, R44.reuse, R174, R212 ;  /* 0x000000ae2c34723c */ /* 0x050fe200000810d4 */
[----:B------:R-:W-:Y:S01]  /*a51c0*/  STL.64 [R1+0x930], R60 ;  /* 0x0009303c01007387 */ /* 0x000fe20000100a00 */
[----:B------:R-:W-:Y:S02]  /*a51d0*/  STL.64 [R1+0x938], R62 ;  /* 0x0009383e01007387 */ /* 0x000fe40000100a00 */
[----:B------:R-:W-:Y:S02]  /*a51e0*/  STL.64 [R1+0x920], R56 ;  /* 0x0009203801007387 */ /* 0x000fe40000100a00 */
[----:B------:R-:W-:Y:S11]  /*a51f0*/  STL.64 [R1+0x928], R58 ;  /* 0x0009283a01007387 */ /* 0x000ff60000100a00 */
[----:B------:R-:W-:Y:S06]  /*a5200*/  @!UPT UIADD3 URZ, URZ, URZ, URZ ;  /* 0x0000003f3f3ff290 */ /* 0x000fec000fffe03f */
[----:B------:R-:W-:Y:S01]  /*a5210*/  STL.64 [R1+0x900], R52 ;  /* 0x0009003401007387 */ /* 0x000fe20000100a00 */
[----:B------:R-:W-:Y:S02]  /*a5220*/  STL.64 [R1+0x908], R54 ;  /* 0x0009083601007387 */ /* 0x000fe40000100a00 */
[----:B------:R-:W2:Y:S02]  /*a5230*/  LDL.LU R224, [R1+0x3ee8] ;  /* 0x003ee80001e07983 */ /* 0x000ea40000300800 */
[----:B------:R-:W-:Y:S01]  /*a5240*/  STL.64 [R1+0x8e0], R32 ;  /* 0x0008e02001007387 */ /* 0x000fe20000100a00 */
[----:B------:R1:W-:Y:S01]  /*a5250*/  STL.64 [R1+0x8e8], R34 ;  /* 0x0008e82201007387 */ /* 0x0003e20000100a00 */
[----:B------:R-:W2:Y:S02]  /*a5260*/  LDL.LU R225, [R1+0x3ee4] ;  /* 0x003ee40001e17983 */ /* 0x000ea40000300800 */
[----:B------:R-:W2:Y:S02]  /*a5270*/  LDL.LU R226, [R1+0x3ee0] ;  /* 0x003ee00001e27983 */ /* 0x000ea40000300800 */
[----:B------:R-:W2:Y:S01]  /*a5280*/  LDL.LU R227, [R1+0x3edc] ;  /* 0x003edc0001e37983 */ /* 0x000ea20000300800 */
[----:B------:R-:W3:Y:S01]  /*a5290*/  LDL.LU R248, [R1+0x770] ;  /* 0x0007700001f87983 */ /* 0x000ee20000300800 */
[C---:B-1----:R-:W-:Y:S11]  /*a52a0*/  HMMA.1688.F32.TF32 R32, R44.reuse, R210, R220 ;  /* 0x000000d22c20723c */ /* 0x042ff600000810dc */
[----:B------:R-:W-:Y:S11]  /*a52b0*/  @!UPT UIADD3 URZ, URZ, URZ, URZ ;  /* 0x0000003f3f3ff290 */ /* 0x000ff6000fffe03f */
[----:B------:R-:W-:Y:S01]  /*a52c0*/  @!UPT UIADD3 URZ, URZ, URZ, URZ ;  /* 0x0000003f3f3ff290 */ /* 0x000fe2000fffe03f */
[----:B------:R-:W-:Y:S01]  /*a52d0*/  STL.64 [R1+0x440], R32 ;  /* 0x0004402001007387 */ /* 0x000fe20000100a00 */
[----:B------:R2:W-:Y:S02]  /*a52e0*/  STL.64 [R1+0x448], R34 ;  /* 0x0004482201007387 */ /* 0x0005e40000100a00 */
[----:B------:R-:W3:Y:S02]  /*a52f0*/  LDL.LU R249, [R1+0x774] ;  /* 0x0007740001f97983 */ /* 0x000ee40000300800 */
[----:B------:R-:W3:Y:S01]  /*a5300*/  LDL.LU R250, [R1+0x778] ;  /* 0x0007780001fa7983 */ /* 0x000ee20000300800 */
[----:B------:R-:W3:Y:S01]  /*a5310*/  LDL.LU R251, [R1+0x77c] ;  /* 0x00077c0001fb7983 */ /* 0x000ee20000300800 */
[----:B------:R-:W-:Y:S01]  /*a5320*/  STL [R1+0x3db4], R228 ;  /* 0x003db4e401007387 */ /* 0x000fe20000100800 */
[C---:B------:R-:W-:Y:S08]  /*a5330*/  HMMA.1688.F32.TF32 R36, R44.reuse, R194, R36 ;  /* 0x000000c22c24723c */ /* 0x040ff00000081024 */
[C---:B--2---:R-:W-:Y:S11]  /*a5340*/  HMMA.1688.F32.TF32 R32, R44.reuse, R206, R224 ;  /* 0x000000ce2c20723c */ /* 0x044ff600000810e0 */
[----:B------:R-:W-:Y:S11]  /*a5350*/  @!UPT UIADD3 URZ, URZ, URZ, URZ ;  /* 0x0000003f3f3ff290 */ /* 0x000ff6000fffe03f */
[----:B------:R-:W-:Y:S01]  /*a5360*/  @!UPT UIADD3 URZ, URZ, URZ, URZ ;  /* 0x0000003f3f3ff290 */ /* 0x000fe2000fffe03f */
[----:B------:R-:W-:Y:S01]  /*a5370*/  STL.64 [R1+0x110], R32 ;  /* 0x0001102001007387 */ /* 0x000fe20000100a00 */
[----:B------:R1:W-:Y:S02]  /*a5380*/  STL.64 [R1+0x118], R34 ;  /* 0x0001182201007387 */ /* 0x0003e40000100a00 */
[C---:B-1----:R-:W-:Y:S01]  /*a5390*/  HMMA.1688.F32.TF32 R32, R44.reuse, R198, R40 ;  /* 0x000000c62c20723c */ /* 0x042fe20000081028 */
[----:B------:R-:W-:Y:S01]  /*a53a0*/  STL [R1+0x3db0], R229 ;  /* 0x003db0e501007387 */ /* 0x000fe20000100800 */
[----:B------:R-:W-:Y:S02]  /*a53b0*/  STL [R1+0x3dac], R230 ;  /* 0x003dace601007387 */ /* 0x000fe40000100800 */
[----:B------:R-:W-:Y:S04]  /*a53c0*/  STL [R1+0x3da8], R231 ;  /* 0x003da8e701007387 */ /* 0x000fe80000100800 */
[C---:B------:R-:W-:Y:S11]  /*a53d0*/  HMMA.1688.F32.TF32 R40, R44.reuse, R190, R236 ;  /* 0x000000be2c28723c */ /* 0x040ff600000810ec */
[----:B------:R-:W-:Y:S04]  /*a53e0*/  @!UPT UIADD3 URZ, URZ, URZ, URZ ;  /* 0x0000003f3f3ff290 */ /* 0x000fe8000fffe03f */
[----:B------:R-:W-:Y:S01]  /*a53f0*/  STL [R1+0x3dc4], R32 ;  /* 0x003dc42001007387 */ /* 0x000fe20000100800 */
[----:B------:R-:W-:Y:S02]  /*a5400*/  STL [R1+0x3dc0], R33 ;  /* 0x003dc02101007387 */ /* 0x000fe40000100800 */
[----:B------:R-:W-:Y:S02]  /*a5410*/  STL [R1+0x3dbc], R34 ;  /* 0x003dbc2201007387 */ /* 0x000fe40000100800 */
[----:B------:R1:W-:Y:S02]  /*a5420*/  STL [R1+0x3db8], R35 ;  /* 0x003db82301007387 */ /* 0x0003e40000100800 */
[C---:B-1----:R-:W-:Y:S01]  /*a5430*/  HMMA.1688.F32.TF32 R32, R44.reuse, R186, R244 ;  /* 0x000000ba2c20723c */ /* 0x042fe200000810f4 */
[----:B------:R-:W-:Y:S01]  /*a5440*/  STL [R1+0x3dd4], R36 ;  /* 0x003dd42401007387 */ /* 0x000fe20000100800 */
[----:B------:R-:W-:Y:S02]  /*a5450*/  STL [R1+0x3dd0], R37 ;  /* 0x003dd02501007387 */ /* 0x000fe40000100800 */
[----:B------:R-:W-:Y:S02]  /*a5460*/  STL [R1+0x3dcc], R38 ;  /* 0x003dcc2601007387 */ /* 0x000fe40000100800 */
[----:B------:R-:W-:Y:S01]  /*a5470*/  STL [R1+0x3dc8], R39 ;  /* 0x003dc82701007387 */ /* 0x000fe20000100800 */
[----:B------:R-:W2:Y:S01]  /*a5480*/  LDL.LU R52, [R1+0x780] ;  /* 0x0007800001347983 */ /* 0x000ea20000300800 */
[----:B------:R-:W2:Y:S02]  /*a5490*/  LDL.LU R53, [R1+0x784] ;  /* 0x0007840001357983 */ /* 0x000ea40000300800 */
[----:B------:R-:W2:Y:S02]  /*a54a0*/  LDL.LU R54, [R1+0x788] ;  /* 0x0007880001367983 */ /* 0x000ea40000300800 */
[----:B------:R-:W2:Y:S01]  /*a54b0*/  LDL.LU R55, [R1+0x78c] ;  /* 0x00078c0001377983 */ /* 0x000ea20000300800 */
[----:B------:R-:W-:Y:S01]  /*a54c0*/  STL [R1+0x3de4], R40 ;  /* 0x003de42801007387 */ /* 0x000fe20000100800 */
[----:B------:R-:W-:Y:S02]  /*a54d0*/  STL [R1+0x3de0], R41 ;  /* 0x003de02901007387 */ /* 0x000fe40000100800 */
[----:B------:R-:W-:Y:S02]  /*a54e0*/  STL [R1+0x3ddc], R42 ;  /* 0x003ddc2a01007387 */ /* 0x000fe40000100800 */
[----:B------:R-:W-:Y:S01]  /*a54f0*/  STL [R1+0x3dd8], R43 ;  /* 0x003dd82b01007387 */ /* 0x000fe20000100800 */
[----:B------:R-:W4:Y:S04]  /*a5500*/  LDL.LU R232, [R1+0x790] ;  /* 0x0007900001e87983 */ /* 0x000f280000300800 */
[----:B------:R-:W-:Y:S01]  /*a5510*/  STL.64 [R1+0x100], R32 ;  /* 0x0001002001007387 */ /* 0x000fe20000100a00 */
        /* <DEDUP_REMOVED lines=12> */
[C---:B---3--:R-:W-:Y:S01]  /*a55e0*/  HMMA.1688.F32.TF32 R32, R44.reuse, R30, R248 ;  /* 0x0000001e2c20723c */ /* 0x048fe200000810f8 */
[----:B------:R-:W3:Y:S02]  /*a55f0*/  LDL.LU R248, [R1+0x7d0] ;  /* 0x0007d00001f87983 */ /* 0x000ee40000300800 */
[----:B------:R-:W3:Y:S01]  /*a5600*/  LDL.LU R249, [R1+0x7d4] ;  /* 0x0007d40001f97983 */ /* 0x000ee20000300800 */
[----:B------:R-:W3:Y:S01]  /*a5610*/  LDL.LU R250, [R1+0x7d8] ;  /* 0x0007d80001fa7983 */ /* 0x000ee20000300800 */
[----:B------:R-:W3:Y:S11]  /*a5620*/  LDL.LU R251, [R1+0x7dc] ;  /* 0x0007dc0001fb7983 */ /* 0x000ef60000300800 */
[----:B------:R-:W-:Y:S08]  /*a5630*/  @!UPT UIADD3 URZ, URZ, URZ, URZ ;  /* 0x0000003f3f3ff290 */ /* 0x000ff0000fffe03f */
[----:B------:R-:W-:Y:S01]  /*a5640*/  IMAD.MOV.U32 R39, RZ, RZ, R35 ;  /* 0x000000ffff277224 */ /* 0x000fe200078e0023 */
[----:B------:R-:W-:Y:S01]  /*a5650*/  MOV R38, R34 ;  /* 0x0000002200267202 */ /* 0x000fe20000000f00 */
[----:B------:R-:W-:Y:S02]  /*a5660*/  IMAD.MOV.U32 R37, RZ, RZ, R33 ;  /* 0x000000ffff257224 */ /* 0x000fe400078e0021 */
[----:B------:R-:W-:Y:S01]  /*a5670*/  IMAD.MOV.U32 R36, RZ, RZ, R32 ;  /* 0x000000ffff247224 */ /* 0x000fe200078e0020 */
[----:B------:R-:W-:Y:S01]  /*a5680*/  STL [R1+0x3df4], R39 ;  /* 0x003df42701007387 */ /* 0x000fe20000100800 */
[----:B------:R-:W-:Y:S02]  /*a5690*/  STL [R1+0x3df0], R38 ;  /* 0x003df02601007387 */ /* 0x000fe40000100800 */
[----:B------:R-:W-:Y:S02]  /*a56a0*/  STL [R1+0x3dec], R37 ;  /* 0x003dec2501007387 */ /* 0x000fe40000100800 */
[----:B------:R4:W-:Y:S01]  /*a56b0*/  STL [R1+0x3de8], R36 ;  /* 0x003de82401007387 */ /* 0x0009e20000100800 */
[C---:B--2---:R-:W-:Y:S08]  /*a56c0*/  HMMA.1688.F32.TF32 R32, R44.reuse, R6, R52 ;  /* 0x000000062c20723c */ /* 0x044ff00000081034 */
[----:B----4-:R-:W-:Y:S11]  /*a56d0*/  HMMA.1688.F32.TF32 R36, R44, R10, R232 ;  /* 0x0000000a2c24723c */ /* 0x010ff600000810e8 */
[----:B------:R-:W-:Y:S05]  /*a56e0*/  @!UPT UIADD3 URZ, URZ, URZ, URZ ;  /* 0x0000003f3f3ff290 */ /* 0x000fea000fffe03f */
[----:B------:R-:W-:Y:S02]  /*a56f0*/  IMAD.MOV.U32 R43, RZ, RZ, R35 ;  /* 0x000000ffff2b7224 */ /* 0x000fe400078e0023 */
[----:B------:R-:W-:Y:S02]  /*a5700*/  IMAD.MOV.U32 R42, RZ, RZ, R34 ;  /* 0x000000ffff2a7224 */ /* 0x000fe400078e0022 */
[----:B------:R-:W-:Y:S02]  /*a5710*/  IMAD.MOV.U32 R41, RZ, RZ, R33 ;  /* 0x000000ffff297224 */ /* 0x000fe400078e0021 */
[----:B------:R-:W-:Y:S01]  /*a5720*/  IMAD.MOV.U32 R40, RZ, RZ, R32 ;  /* 0x000000ffff287224 */ /* 0x000fe200078e0020 */
[----:B------:R-:W-:Y:S01]  /*a5730*/  STL [R1+0x3e04], R43 ;  /* 0x003e042b01007387 */ /* 0x000fe20000100800 */
[----:B------:R-:W-:Y:S02]  /*a5740*/  STL [R1+0x3e00], R42 ;  /* 0x003e002a01007387 */ /* 0x000fe40000100800 */
[----:B------:R-:W-:Y:S02]  /*a5750*/  STL [R1+0x3dfc], R41 ;  /* 0x003dfc2901007387 */ /* 0x000fe40000100800 */
[----:B------:R1:W-:Y:S02]  /*a5760*/  STL [R1+0x3df8], R40 ;  /* 0x003df82801007387 */ /* 0x0003e40000100800 */
[----:B------:R-:W-:-:S02]  /*a5770*/  IMAD.MOV.U32 R35, RZ, RZ, R39 ;  /* 0x000000ffff237224 */ /* 0x000fc400078e0027 */
[----:B------:R-:W-:Y:S02]  /*a5780*/  IMAD.MOV.U32 R34, RZ, RZ, R38 ;  /* 0x000000ffff227224 */ /* 0x000fe400078e0026 */
[----:B------:R-:W-:Y:S01]  /*a5790*/  IMAD.MOV.U32 R33, RZ, RZ, R37 ;  /* 0x000000ffff217224 */ /* 0x000fe200078e0025 */
[----:B------:R-:W-:Y:S01]  /*a57a0*/  MOV R32, R36 ;  /* 0x0000002400207202 */ /* 0x000fe20000000f00 */
[----:B------:R-:W-:Y:S01]  /*a57b0*/  STL [R1+0x3e14], R35 ;  /* 0x003e142301007387 */ /* 0x000fe20000100800 */
[----:B------:R-:W-:Y:S02]  /*a57c0*/  STL [R1+0x3e10], R34 ;  /* 0x003e102201007387 */ /* 0x000fe40000100800 */
[----:B------:R-:W-:Y:S01]  /*a57d0*/  STL [R1+0x3e0c], R33 ;  /* 0x003e0c2101007387 */ /* 0x000fe20000100800 */
[C---:B-1----:R-:W-:Y:S01]  /*a57e0*/  HMMA.1688.F32.TF32 R40, R44.reuse, R14, R236 ;  /* 0x0000000e2c28723c */ /* 0x042fe200000810ec */
[----:B------:R1:W-:Y:S07]  /*a57f0*/  STL [R1+0x3e08], R32 ;  /* 0x003e082001007387 */ /* 0x0003ee0000100800 */
[----:B-1----:R-:W-:Y:S11]  /*a5800*/  HMMA.1688.F32.TF32 R32, R44, R18, R244 ;  /* 0x000000122c20723c */ /* 0x002ff600000810f4 */
[----:B------:R-:W-:Y:S05]  /*a5810*/  @!UPT UIADD3 URZ, URZ, URZ, URZ ;  /* 0x0000003f3f3ff290 */ /* 0x000fea000fffe03f */
[----:B------:R-:W-:Y:S02]  /*a5820*/  IMAD.MOV.U32 R39, RZ, RZ, R40 ;  /* 0x000000ffff277224 */ /* 0x000fe400078e0028 */
[----:B------:R-:W-:Y:S01]  /*a5830*/  IMAD.MOV.U32 R38, RZ, RZ, R41 ;  /* 0x000000ffff267224 */ /* 0x000fe200078e0029 */
[----:B------:R-:W-:Y:S01]  /*a5840*/  MOV R37, R42 ;  /* 0x0000002a00257202 */ /* 0x000fe20000000f00 */
[----:B------:R-:W-:-:S03]  /*a5850*/  IMAD.MOV.U32 R36, RZ, RZ, R43 ;  /* 0x000000ffff247224 */ /* 0x000fc600078e002b */
[----:B------:R-:W-:Y:S02]  /*a5860*/  STL.64 [R1+0x3e20], R38 ;  /* 0x003e202601007387 */ /* 0x000fe40000100a00 */
[----:B------:R3:W-:Y:S02]  /*a5870*/  STL.64 [R1+0x3e18], R36 ;  /* 0x003e182401007387 */ /* 0x0007e40000100a00 */
[----:B------:R-:W-:Y:S02]  /*a5880*/  IMAD.MOV.U32 R43, RZ, RZ, R32 ;  /* 0x000000ffff2b7224 */ /* 0x000fe400078e0020 */
[----:B------:R-:W-:Y:S02]  /*a5890*/  IMAD.MOV.U32 R42, RZ, RZ, R33 ;  /* 0x000000ffff2a7224 */ /* 0x000fe400078e0021 */
[----:B------:R-:W-:Y:S02]  /*a58a0*/  IMAD.MOV.U32 R41, RZ, RZ, R34 ;  /* 0x000000ffff297224 */ /* 0x000fe400078e0022 */
[----:B------:R-:W-:Y:S01]  /*a58b0*/  IMAD.MOV.U32 R40, RZ, RZ, R35 ;  /* 0x000000ffff287224 */ /* 0x000fe200078e0023 */
[----:B------:R-:W-:Y:S04]  /*a58c0*/  STL.64 [R1+0x3e30], R42 ;  /* 0x003e302a01007387 */ /* 0x000fe80000100a00 */
[----:B------:R1:W-:Y:S02]  /*a58d0*/  STL.64 [R1+0x3e28], R40 ;  /* 0x003e282801007387 */ /* 0x0003e40000100a00 */
[----:B------:R-:W2:Y:S02]  /*a58e0*/  LDL.LU R232, [R1+0x850] ;  /* 0x0008500001e87983 */ /* 0x000ea40000300800 */
[----:B------:R-:W2:Y:S01]  /*a58f0*/  LDL.LU R233, [R1+0x854] ;  /* 0x0008540001e97983 */ /* 0x000ea20000300800 */
[----:B------:R-:W2:Y:S01]  /*a5900*/  LDL.LU R234, [R1+0x858] ;  /* 0x0008580001ea7983 */ /* 0x000ea20000300800 */
[----:B------:R-:W2:Y:S02]  /*a5910*/  LDL.LU R235, [R1+0x85c] ;  /* 0x00085c0001eb7983 */ /* 0x000ea40000300800 */
        /* <DEDUP_REMOVED lines=24> */
[----:B---3--:R-:W-:Y:S01]  /*a5aa0*/  HMMA.1688.F32.TF32 R36, R44, R22, R248 ;  /* 0x000000162c24723c */ /* 0x008fe200000810f8 */
        /* <DEDUP_REMOVED lines=11> */
[----:B------:R-:W3:Y:S07]  /*a5b60*/  LDL.LU R239, [R1+0x86c] ;  /* 0x00086c0001ef7983 */ /* 0x000eee0000300800 */
[----:B------:R-:W-:Y:S01]  /*a5b70*/  MOV R35, R36 ;  /* 0x0000002400237202 */ /* 0x000fe20000000f00 */
[----:B------:R-:W-:-:S02]  /*a5b80*/  IMAD.MOV.U32 R34, RZ, RZ, R37 ;  /* 0x000000ffff227224 */ /* 0x000fc400078e0025 */
[----:B------:R-:W-:Y:S02]  /*a5b90*/  IMAD.MOV.U32 R33, RZ, RZ, R38 ;  /* 0x000000ffff217224 */ /* 0x000fe400078e0026 */
[----:B------:R-:W-:Y:S01]  /*a5ba0*/  IMAD.MOV.U32 R32, RZ, RZ, R39 ;  /* 0x000000ffff207224 */ /* 0x000fe200078e0027 */
[----:B------:R-:W-:Y:S04]  /*a5bb0*/  STL.64 [R1+0x3e40], R34 ;  /* 0x003e402201007387 */ /* 0x000fe80000100a00 */
[----:B------:R4:W-:Y:S01]  /*a5bc0*/  STL.64 [R1+0x3e38], R32 ;  /* 0x003e382001007387 */ /* 0x0009e20000100a00 */
[----:B--2---:R-:W-:Y:S08]  /*a5bd0*/  HMMA.1688.F32.TF32 R36, R44, R26, R72 ;  /* 0x0000001a2c24723c */ /* 0x004ff00000081048 */
[C---:B-1----:R-:W-:Y:S08]  /*a5be0*/  HMMA.1688.F32.TF32 R40, R48.reuse, R174, R68 ;  /* 0x000000ae3028723c */ /* 0x042ff00000081044 */
[C---:B----4-:R-:W-:Y:S08]  /*a5bf0*/  HMMA.1688.F32.TF32 R32, R48.reuse, R210, R244 ;  /* 0x000000d23020723c */ /* 0x050ff000000810f4 */
[----:B------:R-:W-:Y:S01]  /*a5c00*/  HMMA.1688.F32.TF32 R44, R48, R190, R232 ;  /* 0x000000be302c723c */ /* 0x000fe200000810e8 */
[----:B------:R-:W-:Y:S04]  /*a5c10*/  LDS R68, [R252+0x92380] ;  /* 0x09238000fc447984 */ /* 0x000fe80000000800 */
[----:B------:R-:W-:Y:S04]  /*a5c20*/  LDS R70, [R252+0x93380] ;  /* 0x09338000fc467984 */ /* 0x000fe80000000800 */
[----:B------:R-:W-:Y:S04]  /*a5c30*/  LDS R69, [R3+0x92380] ;  /* 0x0923800003457984 */ /* 0x000fe80000000800 */
[----:B------:R-:W-:Y:S01]  /*a5c40*/  LDS R71, [R3+0x93380] ;  /* 0x0933800003477984 */ /* 0x000fe20000000800 */
[----:B------:R-:W-:-:S02]  /*a5c50*/  IMAD.MOV.U32 R228, RZ, RZ, R36 ;  /* 0x000000ffffe47224 */ /* 0x000fc400078e0024 */
[----:B------:R-:W-:Y:S01]  /*a5c60*/  IMAD.MOV.U32 R229, RZ, RZ, R37 ;  /* 0x000000ffffe57224 */ /* 0x000fe200078e0025 */
[----:B------:R-:W-:Y:S01]  /*a5c70*/  MOV R230, R38 ;  /* 0x0000002600e67202 */ /* 0x000fe20000000f00 */
[----:B------:R-:W-:Y:S02]  /*a5c80*/  IMAD.MOV.U32 R231, RZ, RZ, R39 ;  /* 0x000000ffffe77224 */ /* 0x000fe400078e0027 */
[C---:B------:R-:W-:Y:S01]  /*a5c90*/  HMMA.1688.F32.TF32 R36, R48.reuse, R178, R52 ;  /* 0x000000b23024723c */ /* 0x040fe20000081034 */
[----:B------:R-:W-:Y:S04]  /*a5ca0*/  LDS R52, [R205+0x92300] ;  /* 0x09230000cd347984 */ /* 0x000fe80000000800 */
[----:B------:R-:W-:Y:S01]  /*a5cb0*/  STL.64 [R1+0x3e50], R230 ;  /* 0x003e50e601007387 */ /* 0x000fe20000100a00 */
[----:B------:R-:W-:Y:S02]  /*a5cc0*/  STL.64 [R1+0x3e48], R228 ;  /* 0x003e48e401007387 */ /* 0x000fe40000100a00 */
[----:B------:R-:W-:Y:S02]  /*a5cd0*/  STL.64 [R1+0x80], R40 ;  /* 0x0000802801007387 */ /* 0x000fe40000100a00 */
[----:B------:R-:W-:Y:S01]  /*a5ce0*/  STL.64 [R1+0x88], R42 ;  /* 0x0000882a01007387 */ /* 0x000fe20000100a00 */
[----:B------:R-:W2:Y:S04]  /*a5cf0*/  LDL.LU R244, [R1+0x870] ;  /* 0x0008700001f47983 */ /* 0x000ea80000300800 */
[----:B------:R-:W-:Y:S04]  /*a5d00*/  LDS R54, [R205+0x93300] ;  /* 0x09330000cd367984 */ /* 0x000fe80000000800 */
[----:B------:R-:W-:Y:S04]  /*a5d10*/  LDS R53, [R2+0x92300] ;  /* 0x0923000002357984 */ /* 0x000fe80000000800 */
[----:B------:R-:W1:Y:S04]  /*a5d20*/  LDS R55, [R2+0x93300] ;  /* 0x0933000002377984 */ /* 0x000e680000000800 */
[----:B------:R-:W-:Y:S01]  /*a5d30*/  STL.64 [R1+0x70], R36 ;  /* 0x0000702401007387 */ /* 0x000fe20000100a00 */
[----:B------:R-:W-:Y:S02]  /*a5d40*/  STL.64 [R1+0x78], R38 ;  /* 0x0000782601007387 */ /* 0x000fe40000100a00 */
[----:B------:R-:W-:Y:S02]  /*a5d50*/  STL.64 [R1+0x60], R32 ;  /* 0x0000602001007387 */ /* 0x000fe40000100a00 */
[----:B------:R4:W-:Y:S01]  /*a5d60*/  STL.64 [R1+0x68], R34 ;  /* 0x0000682201007387 */ /* 0x0009e20000100a00 */
[----:B------:R-:W2:Y:S01]  /*a5d70*/  LDL.LU R245, [R1+0x874] ;  /* 0x0008740001f57983 */ /* 0x000ea20000300800 */
[----:B------:R-:W2:Y:S02]  /*a5d80*/  LDL.LU R246, [R1+0x878] ;  /* 0x0008780001f67983 */ /* 0x000ea40000300800 */
[----:B------:R-:W2:Y:S01]  /*a5d90*/  LDL.LU R247, [R1+0x87c] ;  /* 0x00087c0001f77983 */ /* 0x000ea20000300800 */
[C---:B----4-:R-:W-:Y:S08]  /*a5da0*/  HMMA.1688.F32.TF32 R32, R48.reuse, R206, R64 ;  /* 0x000000ce3020723c */ /* 0x050ff00000081040 */
[C---:B------:R-:W-:Y:S11]  /*a5db0*/  HMMA.1688.F32.TF32 R36, R48.reuse, R202, R60 ;  /* 0x000000ca3024723c */ /* 0x040ff6000008103c */
[----:B------:R-:W-:Y:S04]  /*a5dc0*/  @!UPT UIADD3 URZ, URZ, URZ, URZ ;  /* 0x0000003f3f3ff290 */ /* 0x000fe8000fffe03f */
[----:B------:R-:W-:Y:S01]  /*a5dd0*/  STL.64 [R1+0x50], R32 ;  /* 0x0000502001007387 */ /* 0x000fe20000100a00 */
[----:B------:R3:W-:Y:S02]  /*a5de0*/  STL.64 [R1+0x58], R34 ;  /* 0x0000582201007387 */ /* 0x0007e40000100a00 */
[C---:B---3--:R-:W-:Y:S01]  /*a5df0*/  HMMA.1688.F32.TF32 R32, R48.reuse, R198, R248 ;  /* 0x000000c63020723c */ /* 0x048fe200000810f8 */
[----:B------:R-:W3:Y:S04]  /*a5e00*/  LDL.LU R248, [R1+0x880] ;  /* 0x0008800001f87983 */ /* 0x000ee80000300800 */
[----:B------:R-:W-:Y:S02]  /*a5e10*/  STL.64 [R1+0x40], R36 ;  /* 0x0000402401007387 */ /* 0x000fe40000100a00 */
[----:B------:R-:W-:Y:S11]  /*a5e20*/  STL.64 [R1+0x48], R38 ;  /* 0x0000482601007387 */ /* 0x000ff60000100a00 */
[----:B------:R-:W-:Y:S05]  /*a5e30*/  @!UPT UIADD3 URZ, URZ, URZ, URZ ;  /* 0x0000003f3f3ff290 */ /* 0x000fea000fffe03f */
[----:B------:R-:W-:Y:S01]  /*a5e40*/  STL.64 [R1+0x30], R32 ;  /* 0x0000302001007387 */ /* 0x000fe20000100a00 */
[----:B------:R4:W-:Y:S02]  /*a5e50*/  STL.64 [R1+0x38], R34 ;  /* 0x0000382201007387 */ /* 0x0009e40000100a00 */
[----:B------:R-:W3:Y:S02]  /*a5e60*/  LDL.LU R249, [R1+0x884] ;  /* 0x0008840001f97983 */ /* 0x000ee40000300800 */
[----:B------:R-:W3:Y:S01]  /*a5e70*/  LDL.LU R250, [R1+0x888] ;  /* 0x0008880001fa7983 */ /* 0x000ee20000300800 */
[----:B------:R-:W3:Y:S01]  /*a5e80*/  LDL.LU R251, [R1+0x88c] ;  /* 0x00088c0001fb7983 */ /* 0x000ee20000300800 */
[C---:B----4-:R-:W-:Y:S03]  /*a5e90*/  HMMA.1688.F32.TF32 R32, R48.reuse, R194, R56 ;  /* 0x000000c23020723c */ /* 0x050fe60000081038 */
[----:B------:R-:W-:Y:S11]  /*a5ea0*/  STL.64 [R1+0x3cf8], R46 ;  /* 0x003cf82e01007387 */ /* 0x000ff60000100a00 */
[----:B------:R-:W-:Y:S09]  /*a5eb0*/  @!UPT UIADD3 URZ, URZ, URZ, URZ ;  /* 0x0000003f3f3ff290 */ /* 0x000ff2000fffe03f */
[----:B------:R-:W-:Y:S01]  /*a5ec0*/  STL.64 [R1+0x20], R32 ;  /* 0x0000202001007387 */ /* 0x000fe20000100a00 */
[----:B------:R4:W-:Y:S02]  /*a5ed0*/  STL.64 [R1+0x28], R34 ;  /* 0x0000282201007387 */ /* 0x0009e40000100a00 */
[C---:B----4-:R-:W-:Y:S01]  /*a5ee0*/  HMMA.1688.F32.TF32 R32, R48.reuse, R186, R236 ;  /* 0x000000ba3020723c */ /* 0x050fe200000810ec */
[----:B------:R-:W-:Y:S01]  /*a5ef0*/  STL.64 [R1+0x3cf0], R44 ;  /* 0x003cf02c01007387 */ /* 0x000fe20000100a00 */
[----:B------:R-:W4:Y:S11]  /*a5f00*/  LDL.LU R56, [R1+0x8b0] ;  /* 0x0008b00001387983 */ /* 0x000f360000300800 */
[----:B------:R-:W-:Y:S10]  /*a5f10*/  @!UPT UIADD3 URZ, URZ, URZ, URZ ;  /* 0x0000003f3f3ff290 */ /* 0x000ff4000fffe03f */
        /* <DEDUP_REMOVED lines=14> */
[C---:B--2---:R-:W-:Y:S11]  /*a6000*/  HMMA.1688.F32.TF32 R32, R48.reuse, R30, R244 ;  /* 0x0000001e3020723c */ /* 0x044ff600000810f4 */
[----:B------:R-:W-:Y:S11]  /*a6010*/  @!UPT UIADD3 URZ, URZ, URZ, URZ ;  /* 0x0000003f3f3ff290 */ /* 0x000ff6000fffe03f */
[----:B------:R-:W-:Y:S01]  /*a6020*/  @!UPT UIADD3 URZ, URZ, URZ, URZ ;  /* 0x0000003f3f3ff290 */ /* 0x000fe2000fffe03f */
[----:B------:R-:W-:Y:S01]  /*a6030*/  STL.64 [R1+0x420], R32 ;  /* 0x0004202001007387 */ /* 0x000fe20000100a00 */
[----:B------:R3:W-:Y:S02]  /*a6040*/  STL.64 [R1+0x428], R34 ;  /* 0x0004282201007387 */ /* 0x0007e40000100a00 */
        /* <DEDUP_REMOVED lines=11> */
[----:B---3--:R-:W-:Y:S03]  /*a6100*/  HMMA.1688.F32.TF32 R32, R48, R6, R248 ;  /* 0x000000063020723c */ /* 0x008fe600000810f8 */
[----:B------:R-:W3:Y:S01]  /*a6110*/  LDL.LU R248, [R1+0x910] ;  /* 0x0009100001f87983 */ /* 0x000ee20000300800 */
[----:B------:R-:W3:Y:S02]  /*a6120*/  LDL.LU R249, [R1+0x914] ;  /* 0x0009140001f97983 */ /* 0x000ee40000300800 */
[----:B------:R-:W3:Y:S02]  /*a6130*/  LDL.LU R250, [R1+0x918] ;  /* 0x0009180001fa7983 */ /* 0x000ee40000300800 */
[----:B------:R-:W3:Y:S11]  /*a6140*/  LDL.LU R251, [R1+0x91c] ;  /* 0x00091c0001fb7983 */ /* 0x000ef60000300800 */
[----:B------:R-:W-:Y:S05]  /*a6150*/  @!UPT UIADD3 URZ, URZ, URZ, URZ ;  /* 0x0000003f3f3ff290 */ /* 0x000fea000fffe03f */
[----:B------:R-:W-:Y:S02]  /*a6160*/  IMAD.MOV.U32 R47, RZ, RZ, R32 ;  /* 0x000000ffff2f7224 */ /* 0x000fe400078e0020 */
[----:B------:R-:W-:Y:S02]  /*a6170*/  IMAD.MOV.U32 R46, RZ, RZ, R33 ;  /* 0x000000ffff2e7224 */ /* 0x000fe400078e0021 */
[----:B------:R-:W-:Y:S02]  /*a6180*/  IMAD.MOV.U32 R45, RZ, RZ, R34 ;  /* 0x000000ffff2d7224 */ /* 0x000fe400078e0022 */
[----:B------:R-:W-:-:S05]  /*a6190*/  IMAD.MOV.U32 R44, RZ, RZ, R35 ;  /* 0x000000ffff2c7224 */ /* 0x000fca00078e0023 */
[----:B------:R4:W-:Y:S01]  /*a61a0*/  STL [R1+0x3d6c], R44 ;  /* 0x003d6c2c01007387 */ /* 0x0009e20000100800 */
[----:B------:R4:W-:Y:S02]  /*a61b0*/  STL [R1+0x3d68], R46 ;  /* 0x003d682e01007387 */ /* 0x0009e40000100800 */
[----:B------:R4:W-:Y:S02]  /*a61c0*/  STL [R1+0x3d64], R47 ;  /* 0x003d642f01007387 */ /* 0x0009e40000100800 */
[----:B------:R4:W-:Y:S02]  /*a61d0*/  STL [R1+0x3d60], R45 ;  /* 0x003d602d01007387 */ /* 0x0009e40000100800 */
[C---:B----4-:R-:W-:Y:S08]  /*a61e0*/  HMMA.1688.F32.TF32 R32, R48.reuse, R18, R56 ;  /* 0x000000123020723c */ /* 0x050ff00000081038 */
[C---:B------:R-:W-:Y:S08]  /*a61f0*/  HMMA.1688.F32.TF32 R36, R48.reuse, R14, R60 ;  /* 0x0000000e3024723c */ /* 0x040ff0000008103c */
[----:B------:R-:W-:Y:S11]  /*a6200*/  HMMA.1688.F32.TF32 R40, R48, R10, R64 ;  /* 0x0000000a3028723c */ /* 0x000ff60000081040 */
[----:B------:R-:W-:Y:S11]  /*a6210*/  @!UPT UIADD3 URZ, URZ, URZ, URZ ;  /* 0x0000003f3f3ff290 */ /* 0x000ff6000fffe03f */
[----:B------:R-:W-:Y:S01]  /*a6220*/  @!UPT UIADD3 URZ, URZ, URZ, URZ ;  /* 0x0000003f3f3ff290 */ /* 0x000fe2000fffe03f */
[----:B------:R-:W-:Y:S01]  /*a6230*/  STL.64 [R1+0x400], R40 ;  /* 0x0004002801007387 */ /* 0x000fe20000100a00 */
[----:B------:R-:W-:Y:S02]  /*a6240*/  STL.64 [R1+0x408], R42 ;  /* 0x0004082a01007387 */ /* 0x000fe40000100a00 */
[----:B------:R-:W-:Y:S02]  /*a6250*/  STL.64 [R1+0x380], R36 ;  /* 0x0003802401007387 */ /* 0x000fe40000100a00 */
[----:B------:R2:W-:Y:S01]  /*a6260*/  STL.64 [R1+0x388], R38 ;  /* 0x0003882601007387 */ /* 0x0005e20000100a00 */
[----:B------:R-:W-:Y:S01]  /*a6270*/  MOV R44, R32 ;  /* 0x00000020002c7202 */ /* 0x000fe20000000f00 */
[----:B------:R-:W-:Y:S02]  /*a6280*/  IMAD.MOV.U32 R46, RZ, RZ, R33 ;  /* 0x000000ffff2e7224 */ /* 0x000fe400078e0021 */
[----:B------:R-:W-:Y:S02]  /*a6290*/  IMAD.MOV.U32 R47, RZ, RZ, R34 ;  /* 0x000000ffff2f7224 */ /* 0x000fe400078e0022 */
[----:B------:R-:W-:-:S05]  /*a62a0*/  IMAD.MOV.U32 R45, RZ, RZ, R35 ;  /* 0x000000ffff2d7224 */ /* 0x000fca00078e0023 */
[----:B------:R4:W-:Y:S01]  /*a62b0*/  STL [R1+0x3d7c], R45 ;  /* 0x003d7c2d01007387 */ /* 0x0009e20000100800 */
[----:B------:R1:W-:Y:S02]  /*a62c0*/  STL [R1+0x3d78], R47 ;  /* 0x003d782f01007387 */ /* 0x0003e40000100800 */
[----:B------:R1:W-:Y:S02]  /*a62d0*/  STL [R1+0x3d74], R44 ;  /* 0x003d742c01007387 */ /* 0x0003e40000100800 */
[----:B------:R1:W-:Y:S01]  /*a62e0*/  STL [R1+0x3d70], R46 ;  /* 0x003d702e01007387 */ /* 0x0003e20000100800 */
[C---:B--2---:R-:W-:Y:S08]  /*a62f0*/  HMMA.1688.F32.TF32 R36, R48.reuse, R22, R232 ;  /* 0x000000163024723c */ /* 0x044ff000000810e8 */
[----:B------:R-:W-:Y:S11]  /*a6300*/  HMMA.1688.F32.TF32 R32, R48, R26, R236 ;  /* 0x0000001a3020723c */ /* 0x000ff600000810ec */
[----:B------:R-:W-:Y:S04]  /*a6310*/  @!UPT UIADD3 URZ, URZ, URZ, URZ ;  /* 0x0000003f3f3ff290 */ /* 0x000fe8000fffe03f */
[----:B------:R-:W-:Y:S01]  /*a6320*/  STL.64 [R1+0x360], R36 ;  /* 0x0003602401007387 */ /* 0x000fe20000100a00 */
[----:B------:R2:W-:Y:S08]  /*a6330*/  STL.64 [R1+0x368], R38 ;  /* 0x0003682601007387 */ /* 0x0005f00000100a00 */
[----:B----4-:R-:W-:Y:S02]  /*a6340*/  IMAD.MOV.U32 R45, RZ, RZ, R32 ;  /* 0x000000ffff2d7224 */ /* 0x010fe400078e0020 */
[----:B-1----:R-:W-:Y:S01]  /*a6350*/  IMAD.MOV.U32 R47, RZ, RZ, R33 ;  /* 0x000000ffff2f7224 */ /* 0x002fe200078e0021 */
[----:B------:R-:W-:Y:S01]  /*a6360*/  MOV R44, R34 ;  /* 0x00000022002c7202 */ /* 0x000fe20000000f00 */
[----:B------:R-:W-:Y:S01]  /*a6370*/  IMAD.MOV.U32 R46, RZ, RZ, R35 ;  /* 0x000000ffff2e7224 */ /* 0x000fe200078e0023 */
[C---:B--2---:R-:W-:Y:S08]  /*a6380*/  HMMA.1688.F32.TF32 R36, R52.reuse, R174, R244 ;  /* 0x000000ae3424723c */ /* 0x044ff000000810f4 */
[----:B---3--:R-:W-:Y:S01]  /*a6390*/  HMMA.1688.F32.TF32 R32, R52, R178, R248 ;  /* 0x000000b23420723c */ /* 0x008fe200000810f8 */
[----:B------:R-:W-:Y:S01]  /*a63a0*/  STL [R1+0x3d8c], R45 ;  /* 0x003d8c2d01007387 */ /* 0x000fe20000100800 */
[----:B------:R-:W-:Y:S02]  /*a63b0*/  STL [R1+0x3d88], R47 ;  /* 0x003d882f01007387 */ /* 0x000fe40000100800 */
[----:B------:R1:W-:Y:S02]  /*a63c0*/  STL [R1+0x3d84], R44 ;  /* 0x003d842c01007387 */ /* 0x0003e40000100800 */
[----:B------:R2:W-:Y:S01]  /*a63d0*/  STL [R1+0x3d80], R46 ;  /* 0x003d802e01007387 */ /* 0x0005e20000100800 */
[----:B------:R-:W3:Y:S08]  /*a63e0*/  LDL.LU R205, [R1+0x3ed8] ;  /* 0x003ed80001cd7983 */ /* 0x000ef00000300800 */
[----:B------:R-:W-:Y:S01]  /*a63f0*/  STL.64 [R1+0x180], R36 ;  /* 0x0001802401007387 */ /* 0x000fe20000100a00 */
[----:B------:R-:W-:Y:S07]  /*a6400*/  STL.64 [R1+0x188], R38 ;  /* 0x0001882601007387 */ /* 0x000fee0000100a00 */
[----:B------:R4:W-:Y:S01]  /*a6410*/  STL.64 [R1+0x178], R34 ;  /* 0x0001782201007387 */ /* 0x0009e20000100a00 */
        /* <DEDUP_REMOVED lines=60> */
[----:B-1----:R-:W-:-:S02]  /*a67e0*/  IMAD.MOV.U32 R44, RZ, RZ, R32 ;  /* 0x000000ffff2c7224 */ /* 0x002fc400078e0020 */
[----:B--2---:R-:W-:-:S03]  /*a67f0*/  IMAD.MOV.U32 R46, RZ, RZ, R33 ;  /* 0x000000ffff2e7224 */ /* 0x004fc600078e0021 */
[----:B------:R-:W-:Y:S02]  /*a6800*/  STL [R1+0x3d94], R44 ;  /* 0x003d942c01007387 */ /* 0x000fe40000100800 */
[----:B------:R-:W-:Y:S01]  /*a6810*/  STL [R1+0x3d90], R46 ;  /* 0x003d902e01007387 */ /* 0x000fe20000100800 */
[C---:B----4-:R-:W-:Y:S11]  /*a6820*/  HMMA.1688.F32.TF32 R32, R52.reuse, R210, R100 ;  /* 0x000000d23420723c */ /* 0x050ff60000081064 */
[----:B------:R-:W-:Y:S11]  /*a6830*/  @!UPT UIADD3 URZ, URZ, URZ, URZ ;  /* 0x0000003f3f3ff290 */ /* 0x000ff6000fffe03f */
[----:B------:R-:W-:Y:S01]  /*a6840*/  @!UPT UIADD3 URZ, URZ, URZ, URZ ;  /* 0x0000003f3f3ff290 */ /* 0x000fe2000fffe03f */
[----:B------:R3:W-:Y:S01]  /*a6850*/  STL.64 [R1+0x160], R32 ;  /* 0x0001602001007387 */ /* 0x0007e20000100a00 */
[----:B------:R-:W-:Y:S02]  /*a6860*/  IMAD.MOV.U32 R45, RZ, RZ, R34 ;  /* 0x000000ffff2d7224 */ /* 0x000fe400078e0022 */
[----:B------:R-:W-:Y:S02]  /*a6870*/  IMAD.MOV.U32 R47, RZ, RZ, R35 ;  /* 0x000000ffff2f7224 */ /* 0x000fe400078e0023 */
[C---:B---3--:R-:W-:Y:S03]  /*a6880*/  HMMA.1688.F32.TF32 R32, R52.reuse, R206, R96 ;  /* 0x000000ce3420723c */ /* 0x048fe60000081060 */
[----:B------:R-:W-:Y:S01]  /*a6890*/  STL [R1+0x3d9c], R47 ;  /* 0x003d9c2f01007387 */ /* 0x000fe20000100800 */
[----:B------:R-:W-:Y:S11]  /*a68a0*/  STL [R1+0x3d98], R45 ;  /* 0x003d982d01007387 */ /* 0x000ff60000100800 */
[----:B------:R-:W-:Y:S08]  /*a68b0*/  @!UPT UIADD3 URZ, URZ, URZ, URZ ;  /* 0x0000003f3f3ff290 */ /* 0x000ff0000fffe03f */
[----:B------:R1:W-:Y:S01]  /*a68c0*/  STL.64 [R1+0x150], R32 ;  /* 0x0001502001007387 */ /* 0x0003e20000100a00 */
[----:B------:R-:W-:Y:S01]  /*a68d0*/  MOV R44, R34 ;  /* 0x00000022002c7202 */ /* 0x000fe20000000f00 */
[----:B------:R-:W-:Y:S02]  /*a68e0*/  IMAD.MOV.U32 R46, RZ, RZ, R35 ;  /* 0x000000ffff2e7224 */ /* 0x000fe400078e0023 */
[C---:B-1----:R-:W-:Y:S08]  /*a68f0*/  HMMA.1688.F32.TF32 R32, R52.reuse, R198, R88 ;  /* 0x000000c63420723c */ /* 0x042ff00000081058 */
[C---:B------:R-:W-:Y:S01]  /*a6900*/  HMMA.1688.F32.TF32 R36, R52.reuse, R202, R92 ;  /* 0x000000ca3424723c */ /* 0x040fe2000008105c */
[----:B------:R1:W-:Y:S01]  /*a6910*/  STL [R1+0x3da4], R44 ;  /* 0x003da42c01007387 */ /* 0x0003e20000100800 */
[----:B------:R2:W-:Y:S06]  /*a6920*/  STL [R1+0x3da0], R46 ;  /* 0x003da02e01007387 */ /* 0x0005ec0000100800 */
[----:B------:R-:W-:Y:S08]  /*a6930*/  HMMA.1688.F32.TF32 R48, R52, R190, R80 ;  /* 0x000000be3430723c */ /* 0x000ff00000081050 */
[----:B-1----:R-:W-:-:S02]  /*a6940*/  IMAD.MOV.U32 R44, RZ, RZ, R32 ;  /* 0x000000ffff2c7224 */ /* 0x002fc400078e0020 */
[----:B--2---:R-:W-:Y:S02]  /*a6950*/  IMAD.MOV.U32 R46, RZ, RZ, R33 ;  /* 0x000000ffff2e7224 */ /* 0x004fe400078e0021 */
[----:B------:R-:W-:Y:S02]  /*a6960*/  IMAD.MOV.U32 R47, RZ, RZ, R34 ;  /* 0x000000ffff2f7224 */ /* 0x000fe400078e0022 */
[----:B------:R-:W-:Y:S02]  /*a6970*/  IMAD.MOV.U32 R45, RZ, RZ, R35 ;  /* 0x000000ffff2d7224 */ /* 0x000fe400078e0023 */
[C---:B------:R-:W-:Y:S01]  /*a6980*/  HMMA.1688.F32.TF32 R32, R52.reuse, R194, R84 ;  /* 0x000000c23420723c */ /* 0x040fe20000081054 */
[----:B------:R-:W-:Y:S01]  /*a6990*/  STL.64 [R1+0x140], R36 ;  /* 0x0001402401007387 */ /* 0x000fe20000100a00 */
[----:B------:R1:W-:Y:S02]  /*a69a0*/  STL.64 [R1+0x148], R38 ;  /* 0x0001482601007387 */ /* 0x0003e40000100a00 */
[----:B------:R-:W-:Y:S04]  /*a69b0*/  STL.64 [R1+0x3e60], R46 ;  /* 0x003e602e01007387 */ /* 0x000fe80000100a00 */
[C---:B------:R-:W-:Y:S01]  /*a69c0*/  HMMA.1688.F32.TF32 R40, R52.reuse, R186, R76 ;  /* 0x000000ba3428723c */ /* 0x040fe2000008104c */
[----:B------:R-:W-:Y:S01]  /*a69d0*/  STL.64 [R1+0x3e58], R44 ;  /* 0x003e582c01007387 */ /* 0x000fe20000100a00 */
[----:B------:R-:W-:Y:S06]  /*a69e0*/  STL [R1+0x3c9c], R48 ;  /* 0x003c9c3001007387 */ /* 0x000fec0000100800 */
[C---:B-1----:R-:W-:Y:S07]  /*a69f0*/  HMMA.1688.F32.TF32 R36, R52.reuse, R30, R72 ;  /* 0x0000001e3424723c */ /* 0x042fee0000081048 */
[----:B------:R-:W-:Y:S01]  /*a6a00*/  STL.64 [R1+0x120], R32 ;  /* 0x0001202001007387 */ /* 0x000fe20000100a00 */
[----:B------:R1:W-:Y:S02]  /*a6a10*/  STL.64 [R1+0x128], R34 ;  /* 0x0001282201007387 */ /* 0x0003e40000100a00 */
[C---:B-1----:R-:W-:Y:S01]  /*a6a20*/  HMMA.1688.F32.TF32 R32, R52.reuse, R6, R64 ;  /* 0x000000063420723c */ /* 0x042fe20000081040 */
[----:B------:R-:W-:Y:S01]  /*a6a30*/  STL [R1+0x3c98], R49 ;  /* 0x003c983101007387 */ /* 0x000fe20000100800 */
[----:B------:R-:W-:Y:S02]  /*a6a40*/  STL [R1+0x3c94], R50 ;  /* 0x003c943201007387 */ /* 0x000fe40000100800 */
[----:B------:R-:W-:Y:S02]  /*a6a50*/  STL [R1+0x3c90], R51 ;  /* 0x003c903301007387 */ /* 0x000fe40000100800 */
[----:B------:R-:W-:Y:S01]  /*a6a60*/  STL.64 [R1+0x350], R40 ;  /* 0x0003502801007387 */ /* 0x000fe20000100a00 */
[----:B------:R1:W-:Y:S06]  /*a6a70*/  STL.64 [R1+0x358], R42 ;  /* 0x0003582a01007387 */ /* 0x0003ec0000100a00 */
        /* <DEDUP_REMOVED lines=15> */
[C---:B-1----:R-:W-:Y:S07]  /*a6b70*/  HMMA.1688.F32.TF32 R32, R68.reuse, R174, R248 ;  /* 0x000000ae4420723c */ /* 0x042fee00000810f8 */
[----:B------:R-:W-:Y:S01]  /*a6b80*/  STL.64 [R1+0x270], R40 ;  /* 0x0002702801007387 */ /* 0x000fe20000100a00 */
[----:B------:R-:W-:Y:S02]  /*a6b90*/  STL.64 [R1+0x278], R42 ;  /* 0x0002782a01007387 */ /* 0x000fe40000100a00 */
[----:B------:R-:W2:Y:S05]  /*a6ba0*/  LDL.LU R248, [R1+0xda0] ;  /* 0x000da00001f87983 */ /* 0x000eaa0000300800 */
[----:B------:R-:W-:Y:S01]  /*a6bb0*/  STL.64 [R1+0x260], R36 ;  /* 0x0002602401007387 */ /* 0x000fe20000100a00 */
[----:B------:R-:W-:Y:S07]  /*a6bc0*/  STL.64 [R1+0x268], R38 ;  /* 0x0002682601007387 */ /* 0x000fee0000100a00 */
[----:B------:R-:W-:Y:S01]  /*a6bd0*/  STL.64 [R1+0x250], R32 ;  /* 0x0002502001007387 */ /* 0x000fe20000100a00 */
[----:B------:R1:W-:Y:S02]  /*a6be0*/  STL.64 [R1+0x258], R34 ;  /* 0x0002582201007387 */ /* 0x0003e40000100a00 */
[----:B------:R-:W2:Y:S02]  /*a6bf0*/  LDL.LU R249, [R1+0xda4] ;  /* 0x000da40001f97983 */ /* 0x000ea40000300800 */
[----:B------:R-:W2:Y:S01]  /*a6c00*/  LDL.LU R250, [R1+0xda8] ;  /* 0x000da80001fa7983 */ /* 0x000ea20000300800 */
[----:B------:R-:W2:Y:S01]  /*a6c10*/  LDL.LU R251, [R1+0xdac] ;  /* 0x000dac0001fb7983 */ /* 0x000ea20000300800 */
        /* <DEDUP_REMOVED lines=48> */
[C---:B-1----:R-:W-:Y:S08]  /*a6f20*/  HMMA.1688.F32.TF32 R32, R68.reuse, R178, R92 ;  /* 0x000000b24420723c */ /* 0x042ff0000008105c */
[C---:B--2---:R-:W-:Y:S08]  /*a6f30*/  HMMA.1688.F32.TF32 R36, R68.reuse, R206, R84 ;  /* 0x000000ce4424723c */ /* 0x044ff00000081054 */
[C---:B------:R-:W-:Y:S08]  /*a6f40*/  HMMA.1688.F32.TF32 R40, R68.reuse, R210, R88 ;  /* 0x000000d24428723c */ /* 0x040ff00000081058 */
[----:B---3--:R-:W-:Y:S01]  /*a6f50*/  HMMA.1688.F32.TF32 R52, R68, R198, R76 ;  /* 0x000000c64434723c */ /* 0x008fe2000008104c */
[----:B------:R-:W-:Y:S01]  /*a6f60*/  MOV R48, R32 ;  /* 0x0000002000307202 */ /* 0x000fe20000000f00 */
[----:B------:R-:W-:-:S02]  /*a6f70*/  IMAD.MOV.U32 R49, RZ, RZ, R33 ;  /* 0x000000ffff317224 */ /* 0x000fc400078e0021 */
[----:B------:R-:W-:Y:S02]  /*a6f80*/  IMAD.MOV.U32 R50, RZ, RZ, R34 ;  /* 0x000000ffff327224 */ /* 0x000fe400078e0022 */
[----:B------:R-:W-:Y:S02]  /*a6f90*/  IMAD.MOV.U32 R51, RZ, RZ, R35 ;  /* 0x000000ffff337224 */ /* 0x000fe400078e0023 */
[C---:B------:R-:W-:Y:S08]  /*a6fa0*/  HMMA.1688.F32.TF32 R32, R68.reuse, R202, R80 ;  /* 0x000000ca4420723c */ /* 0x040ff00000081050 */
[C---:B----4-:R-:W-:Y:S08]  /*a6fb0*/  HMMA.1688.F32.TF32 R56, R68.reuse, R194, R56 ;  /* 0x000000c24438723c */ /* 0x050ff00000081038 */
[C---:B------:R-:W-:Y:S01]  /*a6fc0*/  HMMA.1688.F32.TF32 R60, R68.reuse, R190, R60 ;  /* 0x000000be443c723c */ /* 0x040fe2000008103c */
[----:B------:R-:W-:Y:S01]  /*a6fd0*/  STL.64 [R1+0x3ca8], R50 ;  /* 0x003ca83201007387 */ /* 0x000fe20000100a00 */
[----:B------:R-:W-:Y:S06]  /*a6fe0*/  STL.64 [R1+0x3ca0], R48 ;  /* 0x003ca03001007387 */ /* 0x000fec0000100a00 */
[C---:B------:R-:W-:Y:S01]  /*a6ff0*/  HMMA.1688.F32.TF32 R64, R68.reuse, R186, R64 ;  /* 0x000000ba4440723c */ /* 0x040fe20000081040 */
[----:B------:R-:W-:Y:S01]  /*a7000*/  STL.64 [R1+0x230], R40 ;  /* 0x0002302801007387 */ /* 0x000fe20000100a00 */
[----:B------:R1:W-:Y:S01]  /*a7010*/  STL.64 [R1+0x238], R42 ;  /* 0x0002382a01007387 */ /* 0x0003e20000100a00 */
[----:B------:R-:W-:Y:S02]  /*a7020*/  STL.64 [R1+0x220], R36 ;  /* 0x0002202401007387 */ /* 0x000fe40000100a00 */
[----:B------:R2:W-:Y:S02]  /*a7030*/  STL.64 [R1+0x228], R38 ;  /* 0x0002282601007387 */ /* 0x0005e40000100a00 */
[----:B------:R-:W-:Y:S01]  /*a7040*/  STL.64 [R1+0x3c10], R54 ;  /* 0x003c103601007387 */ /* 0x000fe20000100a00 */
[C---:B-1----:R-:W-:Y:S08]  /*a7050*/  HMMA.1688.F32.TF32 R40, R68.reuse, R30, R72 ;  /* 0x0000001e4428723c */ /* 0x042ff00000081048 */
[C---:B--2---:R-:W-:Y:S01]  /*a7060*/  HMMA.1688.F32.TF32 R36, R68.reuse, R6, R232 ;  /* 0x000000064424723c */ /* 0x044fe200000810e8 */
[----:B------:R-:W-:Y:S01]  /*a7070*/  STL.64 [R1+0x210], R32 ;  /* 0x0002102001007387 */ /* 0x000fe20000100a00 */
[----:B------:R1:W-:Y:S02]  /*a7080*/  STL.64 [R1+0x218], R34 ;  /* 0x0002182201007387 */ /* 0x0003e40000100a00 */
[----:B------:R-:W-:Y:S02]  /*a7090*/  STL.64 [R1+0x3c08], R52 ;  /* 0x003c083401007387 */ /* 0x000fe40000100a00 */
[----:B------:R-:W-:Y:S02]  /*a70a0*/  STL.64 [R1+0x3c20], R58 ;  /* 0x003c203a01007387 */ /* 0x000fe40000100a00 */
[C---:B-1----:R-:W-:Y:S01]  /*a70b0*/  HMMA.1688.F32.TF32 R32, R68.reuse, R10, R236 ;  /* 0x0000000a4420723c */ /* 0x042fe200000810ec */
[----:B------:R-:W-:Y:S01]  /*a70c0*/  STL.64 [R1+0x3c18], R56 ;  /* 0x003c183801007387 */ /* 0x000fe20000100a00 */
[----:B------:R1:W-:Y:S02]  /*a70d0*/  STL [R1+0x3c3c], R60 ;  /* 0x003c3c3c01007387 */ /* 0x0003e40000100800 */
        /* <DEDUP_REMOVED lines=9> */
[----:B------:R-:W-:Y:S01]  /*a7170*/  STL.64 [R1+0x3e0], R36 ;  /* 0x0003e02401007387 */ /* 0x000fe20000100a00 */
[----:B------:R2:W-:Y:S04]  /*a7180*/  STL.64 [R1+0x3e8], R38 ;  /* 0x0003e82601007387 */ /* 0x0005e80000100a00 */
[----:B------:R3:W-:Y:S01]  /*a7190*/  STL.64 [R1+0x3d0], R32 ;  /* 0x0003d02001007387 */ /* 0x0007e20000100a00 */
[----:B-1----:R-:W-:Y:S01]  /*a71a0*/  IMAD.MOV.U32 R60, RZ, RZ, R34 ;  /* 0x000000ffff3c7224 */ /* 0x002fe200078e0022 */
[C---:B--2---:R-:W-:Y:S01]  /*a71b0*/  HMMA.1688.F32.TF32 R36, R68.reuse, R14, R244 ;  /* 0x0000000e4424723c */ /* 0x044fe200000810f4 */
[----:B------:R-:W-:Y:S01]  /*a71c0*/  IMAD.MOV.U32 R61, RZ, RZ, R35 ;  /* 0x000000ffff3d7224 */ /* 0x000fe200078e0023 */
[----:B------:R-:W2:Y:S06]  /*a71d0*/  LDL.LU R236, [R1+0xb90] ;  /* 0x000b900001ec7983 */ /* 0x000eac0000300800 */
[----:B---3--:R-:W-:Y:S01]  /*a71e0*/  HMMA.1688.F32.TF32 R32, R68, R18, R248 ;  /* 0x000000124420723c */ /* 0x008fe200000810f8 */
[----:B------:R-:W-:Y:S01]  /*a71f0*/  MOV R238, R208 ;  /* 0x000000d000ee7202 */ /* 0x000fe20000000f00 */
[----:B------:R-:W-:Y:S11]  /*a7200*/  IMAD.MOV.U32 R239, RZ, RZ, R209 ;  /* 0x000000ffffef7224 */ /* 0x000ff600078e00d1 */
[----:B------:R-:W-:Y:S02]  /*a7210*/  @!UPT UIADD3 URZ, URZ, URZ, URZ ;  /* 0x0000003f3f3ff290 */ /* 0x000fe4000fffe03f */
[----:B------:R-:W-:Y:S01]  /*a7220*/  STL.64 [R1+0x3c0], R36 ;  /* 0x0003c02401007387 */ /* 0x000fe20000100a00 */
[----:B------:R-:W-:Y:S07]  /*a7230*/  STL.64 [R1+0x3c8], R38 ;  /* 0x0003c82601007387 */ /* 0x000fee0000100a00 */
[----:B------:R-:W-:Y:S01]  /*a7240*/  STL.64 [R1+0x3b0], R32 ;  /* 0x0003b02001007387 */ /* 0x000fe20000100a00 */
[----:B------:R1:W-:Y:S02]  /*a7250*/  STL.64 [R1+0x3b8], R34 ;  /* 0x0003b82201007387 */ /* 0x0003e40000100a00 */
[----:B------:R-:W2:Y:S02]  /*a7260*/  LDL.LU R237, [R1+0xb94] ;  /* 0x000b940001ed7983 */ /* 0x000ea40000300800 */
[----:B------:R-:W3:Y:S01]  /*a7270*/  LDL.LU R208, [R1+0x3ed4] ;  /* 0x003ed40001d07983 */ /* 0x000ee20000300800 */
        /* <DEDUP_REMOVED lines=27> */
[----:B------:R-:W-:-:S02]  /*a7430*/  IMAD.MOV.U32 R250, RZ, RZ, R173 ;  /* 0x000000fffffa7224 */ /* 0x000fc400078e00ad */
[----:B------:R-:W-:Y:S01]  /*a7440*/  IMAD.MOV.U32 R251, RZ, RZ, R172 ;  /* 0x000000fffffb7224 */ /* 0x000fe200078e00ac */
[----:B------:R-:W-:Y:S01]  /*a7450*/  MOV R248, R177 ;  /* 0x000000b100f87202 */ /* 0x000fe20000000f00 */
        /* <DEDUP_REMOVED lines=8> */
[----:B------:R-:W-:Y:S01]  /*a74e0*/  IMAD.MOV.U32 R247, RZ, RZ, R192 ;  /* 0x000000fffff77224 */ /* 0x000fe200078e00c0 */
[----:B------:R-:W-:Y:S08]  /*a74f0*/  HMMA.1688.F32.TF32 R196, R128, R198, R232 ;  /* 0x000000c680c4723c */ /* 0x000ff000000810e8 */
[----:B-1----:R-:W-:Y:S08]  /*a7500*/  HMMA.1688.F32.TF32 R32, R68, R22, R96 ;  /* 0x000000164420723c */ /* 0x002ff00000081060 */
[----:B--2---:R-:W-:Y:S01]  /*a7510*/  HMMA.1688.F32.TF32 R172, R128, R174, R88 ;  /* 0x000000ae80ac723c */ /* 0x004fe20000081058 */
[----:B----4-:R-:W-:-:S02]  /*a7520*/  IMAD.MOV.U32 R74, RZ, RZ, R209 ;  /* 0x000000ffff4a7224 */ /* 0x010fc400078e00d1 */
[----:B---3--:R-:W-:-:S05]  /*a7530*/  IMAD.MOV.U32 R75, RZ, RZ, R208 ;  /* 0x000000ffff4b7224 */ /* 0x008fca00078e00d0 */
[C---:B------:R-:W-:Y:S08]  /*a7540*/  HMMA.1688.F32.TF32 R204, R128.reuse, R206, R76 ;  /* 0x000000ce80cc723c */ /* 0x040ff0000008104c */
[C---:B------:R-:W-:Y:S08]  /*a7550*/  HMMA.1688.F32.TF32 R176, R128.reuse, R178, R84 ;  /* 0x000000b280b0723c */ /* 0x040ff00000081054 */
[C---:B------:R-:W-:Y:S08]  /*a7560*/  HMMA.1688.F32.TF32 R208, R128.reuse, R210, R80 ;  /* 0x000000d280d0723c */ /* 0x040ff00000081050 */
[----:B------:R-:W-:Y:S01]  /*a7570*/  HMMA.1688.F32.TF32 R200, R128, R202, R72 ;  /* 0x000000ca80c8723c */ /* 0x000fe20000081048 */
[----:B------:R-:W-:-:S02]  /*a7580*/  IMAD.MOV.U32 R64, RZ, RZ, R32 ;  /* 0x000000ffff407224 */ /* 0x000fc400078e0020 */
[----:B------:R-:W-:Y:S01]  /*a7590*/  IMAD.MOV.U32 R65, RZ, RZ, R33 ;  /* 0x000000ffff417224 */ /* 0x000fe200078e0021 */
[----:B------:R-:W-:Y:S01]  /*a75a0*/  MOV R66, R34 ;  /* 0x0000002200427202 */ /* 0x000fe20000000f00 */
[----:B------:R-:W-:-:S03]  /*a75b0*/  IMAD.MOV.U32 R67, RZ, RZ, R35 ;  /* 0x000000ffff437224 */ /* 0x000fc600078e0023 */
[----:B------:R-:W-:Y:S08]  /*a75c0*/  HMMA.1688.F32.TF32 R32, R68, R26, R92 ;  /* 0x0000001a4420723c */ /* 0x000ff0000008105c */
[C---:B------:R-:W-:Y:S08]  /*a75d0*/  HMMA.1688.F32.TF32 R192, R128.reuse, R194, R236 ;  /* 0x000000c280c0723c */ /* 0x040ff000000810ec */
[C---:B------:R-:W-:Y:S01]  /*a75e0*/  HMMA.1688.F32.TF32 R76, R128.reuse, R190, R244 ;  /* 0x000000be804c723c */ /* 0x040fe200000810f4 */
[----:B------:R-:W-:Y:S01]  /*a75f0*/  STL.64 [R1+0x3c30], R66 ;  /* 0x003c304201007387 */ /* 0x000fe20000100a00 */
[----:B------:R-:W-:Y:S03]  /*a7600*/  STL.64 [R1+0x3c28], R64 ;  /* 0x003c284001007387 */ /* 0x000fe60000100a00 */
[----:B------:R-:W-:Y:S03]  /*a7610*/  STL.64 [R1+0x3bc8], R174 ;  /* 0x003bc8ae01007387 */ /* 0x000fe60000100a00 */
        /* <DEDUP_REMOVED lines=12> */
[----:B------:R-:W-:Y:S01]  /*a76e0*/  STL [R1+0x3bbc], R199 ;  /* 0x003bbcc701007387 */ /* 0x000fe20000100800 */
[----:B------:R-:W-:Y:S01]  /*a76f0*/  STL [R1+0x3bb8], R195 ;  /* 0x003bb8c301007387 */ /* 0x000fe20000100800 */
[----:B------:R-:W-:Y:S02]  /*a7700*/  STL.64 [R1+0x3c68], R78 ;  /* 0x003c684e01007387 */ /* 0x000fe40000100a00 */
[----:B------:R-:W-:Y:S02]  /*a7710*/  STL.64 [R1+0x3c60], R76 ;  /* 0x003c604c01007387 */ /* 0x000fe40000100a00 */
[----:B------:R-:W2:Y:S02]  /*a7720*/  LDL.LU R248, [R1+0xb60] ;  /* 0x000b600001f87983 */ /* 0x000ea40000300800 */
[----:B------:R-:W-:-:S02]  /*a7730*/  IMAD.MOV.U32 R249, RZ, RZ, R0 ;  /* 0x000000fffff97224 */ /* 0x000fc400078e0000 */
[----:B------:R-:W3:Y:S01]  /*a7740*/  LDL.LU R0, [R1+0x3ecc] ;  /* 0x003ecc0001007983 */ /* 0x000ee20000300800 */
[----:B------:R-:W2:Y:S02]  /*a7750*/  LDL.LU R250, [R1+0xb68] ;  /* 0x000b680001fa7983 */ /* 0x000ea40000300800 */
[----:B------:R-:W2:Y:S02]  /*a7760*/  LDL.LU R251, [R1+0xb6c] ;  /* 0x000b6c0001fb7983 */ /* 0x000ea40000300800 */
[----:B------:R-:W-:Y:S01]  /*a7770*/  STL.64 [R1+0x3c78], R86 ;  /* 0x003c785601007387 */ /* 0x000fe20000100a00 */
[----:B------:R-:W-:Y:S04]  /*a7780*/  STL.64 [R1+0x3c70], R84 ;  /* 0x003c705401007387 */ /* 0x000fe80000100a00 */
[----:B---3--:R-:W1:Y:S04]  /*a7790*/  LDSM.16.M88.4 R208, [R0+0x100] ;  /* 0x0001000000d0783b */ /* 0x008e680000000200 */
[----:B------:R-:W3:Y:S04]  /*a77a0*/  LDSM.16.M88.4 R32, [R0+0x4100] ;  /* 0x004100000020783b */ /* 0x000ee80000000200 */
[----:B------:R-:W4:Y:S04]  /*a77b0*/  LDSM.16.M88.4 R56, [R0+0xc100] ;  /* 0x00c100000038783b */ /* 0x000f280000000200 */
[----:B------:R-:W2:Y:S04]  /*a77c0*/  LDSM.16.M88.4 R36, [R0+0x8100] ;  /* 0x008100000024783b */ /* 0x000ea80000000200 */
[----:B------:R-:W-:Y:S04]  /*a77d0*/  LDSM.16.M88.4 R132, [R0+0x1c100] ;  /* 0x01c100000084783b */ /* 0x000fe80000000200 */
        /* <DEDUP_REMOVED lines=8> */
[----:B------:R-:W-:Y:S01]  /*a7860*/  LDSM.16.M88.4 R164, [R0+0x3c100] ;  /* 0x03c1000000a4783b */ /* 0x000fe20000000200 */
[----:B-1----:R-:W-:-:S02]  /*a7870*/  IMAD.MOV.U32 R62, RZ, RZ, R210 ;  /* 0x000000ffff3e7224 */ /* 0x002fc400078e00d2 */
[----:B------:R-:W-:-:S05]  /*a7880*/  IMAD.MOV.U32 R63, RZ, RZ, R211 ;  /* 0x000000ffff3f7224 */ /* 0x000fca00078e00d3 */
[----:B------:R-:W-:Y:S01]  /*a7890*/  STL.64 [R1+0x3c88], R62 ;  /* 0x003c883e01007387 */ /* 0x000fe20000100a00 */
[----:B------:R-:W-:Y:S02]  /*a78a0*/  STL.64 [R1+0x3c80], R60 ;  /* 0x003c803c01007387 */ /* 0x000fe40000100a00 */
[----:B------:R1:W-:Y:S02]  /*a78b0*/  STL.64 [R1+0x208], R210 ;  /* 0x000208d201007387 */ /* 0x0003e40000100a00 */
[----:B---3--:R-:W-:Y:S01]  /*a78c0*/  STL.64 [R1+0x1f0], R32 ;  /* 0x0001f02001007387 */ /* 0x008fe20000100a00 */
[----:B------:R-:W-:Y:S02]  /*a78d0*/  STL.64 [R1+0x1f8], R34 ;  /* 0x0001f82201007387 */ /* 0x000fe40000100a00 */
[----:B------:R-:W3:Y:S02]  /*a78e0*/  LDSM.16.M88.4 R32, [R0+0x10100] ;  /* 0x010100000020783b */ /* 0x000ee40000000200 */
[----:B------:R-:W3:Y:S02]  /*a78f0*/  LDSM.16.M88.4 R60, [R0+0x14100] ;  /* 0x01410000003c783b */ /* 0x000ee40000000200 */
[----:B----4-:R-:W-:-:S02]  /*a7900*/  IMAD.MOV.U32 R195, RZ, RZ, R59 ;  /* 0x000000ffffc37224 */ /* 0x010fc400078e003b */
[----:B------:R-:W-:Y:S02]  /*a7910*/  IMAD.MOV.U32 R199, RZ, RZ, R58 ;  /* 0x000000ffffc77224 */ /* 0x000fe400078e003a */
[----:B--2---:R2:W-:Y:S01]  /*a7920*/  STL.64 [R1+0x1e8], R38 ;  /* 0x0001e82601007387 */ /* 0x0045e20000100a00 */
[----:B-1----:R-:W-:Y:S02]  /*a7930*/  MOV R210, R39 ;  /* 0x0000002700d27202 */ /* 0x002fe40000000f00 */
[----:B--2---:R-:W2:Y:S01]  /*a7940*/  LDL R39, [R1+0xb30] ;  /* 0x000b300001277983 */ /* 0x004ea20000100800 */
[----:B------:R-:W-:Y:S02]  /*a7950*/  STL.64 [R1+0x3cc8], R194 ;  /* 0x003cc8c201007387 */ /* 0x000fe40000100a00 */
[----:B------:R-:W-:Y:S02]  /*a7960*/  STL.64 [R1+0x3cc0], R192 ;  /* 0x003cc0c001007387 */ /* 0x000fe40000100a00 */
[----:B------:R-:W-:Y:S01]  /*a7970*/  STL.64 [R1+0x3cb8], R198 ;  /* 0x003cb8c601007387 */ /* 0x000fe20000100a00 */
[----:B------:R-:W-:Y:S01]  /*a7980*/  STL.64 [R1+0x3cb0], R196 ;  /* 0x003cb0c401007387 */ /* 0x000fe20000100a00 */
[----:B------:R-:W-:Y:S01]  /*a7990*/  STL.64 [R1+0x1d8], R58 ;  /* 0x0001d83a01007387 */ /* 0x000fe20000100a00 */
[C---:B------:R-:W-:Y:S02]  /*a79a0*/  HMMA.1688.F32.TF32 R92, R128.reuse, R30, R248 ;  /* 0x0000001e805c723c */ /* 0x040fe400000810f8 */
[----:B---3--:R-:W-:Y:S01]  /*a79b0*/  STL.64 [R1+0x1c0], R32 ;  /* 0x0001c02001007387 */ /* 0x008fe20000100a00 */
[----:B------:R-:W-:Y:S02]  /*a79c0*/  STL.64 [R1+0x1c8], R34 ;  /* 0x0001c82201007387 */ /* 0x000fe40000100a00 */
[----:B------:R-:W-:Y:S02]  /*a79d0*/  STL [R1+0x3b5c], R134 ;  /* 0x003b5c8601007387 */ /* 0x000fe40000100800 */
[----:B------:R-:W-:Y:S01]  /*a79e0*/  STL.64 [R1+0x1b8], R62 ;  /* 0x0001b83e01007387 */ /* 0x000fe20000100a00 */
[----:B------:R-:W-:Y:S01]  /*a79f0*/  STL.64 [R1+0x1a8], R78 ;  /* 0x0001a84e01007387 */ /* 0x000fe20000100a00 */
[----:B------:R-:W-:Y:S02]  /*a7a00*/  STL [R1+0x3b58], R135 ;  /* 0x003b588701007387 */ /* 0x000fe40000100800 */
[----:B------:R-:W-:Y:S02]  /*a7a10*/  STL [R1+0x3b64], R138 ;  /* 0x003b648a01007387 */ /* 0x000fe40000100800 */
[----:B------:R-:W-:Y:S01]  /*a7a20*/  STL [R1+0x3b60], R139 ;  /* 0x003b608b01007387 */ /* 0x000fe20000100800 */
        /* <DEDUP_REMOVED lines=12> */
[----:B------:R-:W-:Y:S01]  /*a7af0*/  STL.64 [R1+0x3cd8], R94 ;  /* 0x003cd85e01007387 */ /* 0x000fe20000100a00 */
[----:B------:R-:W-:Y:S02]  /*a7b00*/  STL.64 [R1+0x3cd0], R92 ;  /* 0x003cd05c01007387 */ /* 0x000fe40000100a00 */
        /* <DEDUP_REMOVED lines=14> */
[----:B------:R-:W-:Y:S04]  /*a7bf0*/  STL [R1+0x3a74], R0 ;  /* 0x003a740001007387 */ /* 0x000fe80000100800 */
[----:B--2---:R-:W-:Y:S04]  /*a7c00*/  LDS R120, [R39+0x94000] ;  /* 0x0940000027787984 */ /* 0x004fe80000000800 */
[----:B------:R-:W1:Y:S01]  /*a7c10*/  LDS R122, [R39+0x95000] ;  /* 0x09500000277a7984 */ /* 0x000e620000000800 */
[C---:B----4-:R-:W-:Y:S08]  /*a7c20*/  HMMA.1688.F32.TF32 R100, R128.reuse, R6, R236 ;  /* 0x000000068064723c */ /* 0x050ff000000810ec */
[C---:B---3--:R-:W-:Y:S11]  /*a7c30*/  HMMA.1688.F32.TF32 R108, R128.reuse, R10, R244 ;  /* 0x0000000a806c723c */ /* 0x048ff600000810f4 */
[----:B------:R-:W-:Y:S04]  /*a7c40*/  @!UPT UIADD3 URZ, URZ, URZ, URZ ;  /* 0x0000003f3f3ff290 */ /* 0x000fe8000fffe03f */
[----:B------:R-:W-:Y:S01]  /*a7c50*/  STL.64 [R1+0x3ce8], R102 ;  /* 0x003ce86601007387 */ /* 0x000fe20000100a00 */
[----:B------:R-:W-:Y:S07]  /*a7c60*/  STL.64 [R1+0x3ce0], R100 ;  /* 0x003ce06401007387 */ /* 0x000fee0000100a00 */
[----:B------:R-:W-:Y:S02]  /*a7c70*/  STL.64 [R1+0x3d08], R110 ;  /* 0x003d086e01007387 */ /* 0x000fe40000100a00 */
[----:B------:R-:W-:Y:S01]  /*a7c80*/  STL.64 [R1+0x3d00], R108 ;  /* 0x003d006c01007387 */ /* 0x000fe20000100a00 */
        /* <DEDUP_REMOVED lines=13> */
[C---:B------:R-:W-:Y:S01]  /*a7d60*/  HMMA.1688.F32.TF32 R112, R128.reuse, R14, R248 ;  /* 0x0000000e8070723c */ /* 0x040fe200000810f8 */
        /* <DEDUP_REMOVED lines=23> */
[----:B------:R-:W-:Y:S02]  /*a7ee0*/  STL.64 [R1+0x3d18], R114 ;  /* 0x003d187201007387 */ /* 0x000fe40000100a00 */
[----:B------:R1:W-:Y:S02]  /*a7ef0*/  STL.64 [R1+0x3d10], R112 ;  /* 0x003d107001007387 */ /* 0x0003e40000100a00 */
[----:B-1----:R-:W4:Y:S01]  /*a7f00*/  LDL.LU.64 R112, [R1+0x1c0] ;  /* 0x0001c00001707983 */ /* 0x002f220000300a00 */
[C---:B---3--:R-:W-:Y:S08]  /*a7f10*/  HMMA.1688.F32.TF32 R116, R128.reuse, R18, R104 ;  /* 0x000000128074723c */ /* 0x048ff00000081068 */
[C---:B----4-:R-:W-:Y:S08]  /*a7f20*/  HMMA.1688.F32.TF32 R124, R128.reuse, R22, R96 ;  /* 0x00000016807c723c */ /* 0x050ff00000081060 */
[----:B--2---:R-:W-:Y:S07]  /*a7f30*/  HMMA.1688.F32.TF32 R128, R128, R26, R88 ;  /* 0x0000001a8080723c */ /* 0x004fee0000081058 */
[----:B------:R-:W-:Y:S01]  /*a7f40*/  STL.64 [R1+0x3d28], R118 ;  /* 0x003d287601007387 */ /* 0x000fe20000100a00 */
[----:B------:R-:W-:Y:S07]  /*a7f50*/  STL.64 [R1+0x3d20], R116 ;  /* 0x003d207401007387 */ /* 0x000fee0000100a00 */
[----:B------:R-:W-:Y:S01]  /*a7f60*/  STL.64 [R1+0x3d38], R126 ;  /* 0x003d387e01007387 */ /* 0x000fe20000100a00 */
[----:B------:R-:W-:Y:S07]  /*a7f70*/  STL.64 [R1+0x3d30], R124 ;  /* 0x003d307c01007387 */ /* 0x000fee0000100a00 */
[----:B------:R-:W-:Y:S01]  /*a7f80*/  STL.64 [R1+0x3d48], R130 ;  /* 0x003d488201007387 */ /* 0x000fe20000100a00 */
[----:B------:R1:W-:Y:S03]  /*a7f90*/  STL.64 [R1+0x3d40], R128 ;  /* 0x003d408001007387 */ /* 0x0003e60000100a00 */
[----:B-1----:R-:W2:Y:S01]  /*a7fa0*/  LDL.LU.64 R128, [R1+0x1f0] ;  /* 0x0001f00001807983 */ /* 0x002ea20000300a00 */
[C---:B------:R-:W-:Y:S08]  /*a7fb0*/  HMMA.1688.F32.TF32 R232, R168.reuse, R208, R232 ;  /* 0x000000d0a8e8723c */ /* 0x040ff000000810e8 */
[C---:B------:R-:W-:Y:S08]  /*a7fc0*/  HMMA.1688.F32.TF32 R220, R168.reuse, R36, R72 ;  /* 0x00000024a8dc723c */ /* 0x040ff00000081048 */
[C---:B------:R-:W-:Y:S08]  /*a7fd0*/  HMMA.1688.F32.TF32 R216, R168.reuse, R56, R236 ;  /* 0x00000038a8d8723c */ /* 0x040ff000000810ec */
[C---:B------:R-:W-:Y:S01]  /*a7fe0*/  HMMA.1688.F32.TF32 R212, R168.reuse, R112, R244 ;  /* 0x00000070a8d4723c */ /* 0x040fe200000810f4 */
[----:B------:R-:W-:Y:S01]  /*a7ff0*/  STL [R1+0x3bac], R232 ;  /* 0x003bace801007387 */ /* 0x000fe20000100800 */
[----:B------:R-:W-:Y:S02]  /*a8000*/  STL [R1+0x3ba8], R233 ;  /* 0x003ba8e901007387 */ /* 0x000fe40000100800 */
[----:B------:R-:W-:Y:S02]  /*a8010*/  STL [R1+0x3ba4], R234 ;  /* 0x003ba4ea01007387 */ /* 0x000fe40000100800 */
[----:B------:R-:W-:Y:S02]  /*a8020*/  STL [R1+0x3ba0], R235 ;  /* 0x003ba0eb01007387 */ /* 0x000fe40000100800 */
[C---:B------:R-:W-:Y:S08]  /*a8030*/  HMMA.1688.F32.TF32 R104, R168.reuse, R60, R248 ;  /* 0x0000003ca868723c */ /* 0x040ff000000810f8 */
[C---:B--2---:R-:W-:Y:S11]  /*a8040*/  HMMA.1688.F32.TF32 R224, R168.reuse, R128, R80 ;  /* 0x00000080a8e0723c */ /* 0x044ff60000081050 */
[----:B------:R-:W-:Y:S11]  /*a8050*/  @!UPT UIADD3 URZ, URZ, URZ, URZ ;  /* 0x0000003f3f3ff290 */ /* 0x000ff6000fffe03f */
[----:B------:R-:W-:Y:S01]  /*a8060*/  @!UPT UIADD3 URZ, URZ, URZ, URZ ;  /* 0x0000003f3f3ff290 */ /* 0x000fe2000fffe03f */
[----:B------:R-:W-:Y:S01]  /*a8070*/  STL [R1+0x3bb4], R226 ;  /* 0x003bb4e201007387 */ /* 0x000fe20000100800 */
[----:B------:R-:W-:Y:S02]  /*a8080*/  STL [R1+0x3bb0], R227 ;  /* 0x003bb0e301007387 */ /* 0x000fe40000100800 */
[----:B------:R-:W-:Y:S02]  /*a8090*/  STL.64 [R1+0x3d58], R222 ;  /* 0x003d58de01007387 */ /* 0x000fe40000100a00 */
[----:B------:R-:W-:Y:S01]  /*a80a0*/  STL.64 [R1+0x3d50], R220 ;  /* 0x003d50dc01007387 */ /* 0x000fe20000100a00 */
[----:B------:R-:W-:Y:S01]  /*a80b0*/  STL.64 [R1+0x3e70], R218 ;  /* 0x003e70da01007387 */ /* 0x000fe20000100a00 */
[----:B------:R-:W-:Y:S02]  /*a80c0*/  STL.64 [R1+0x3e68], R216 ;  /* 0x003e68d801007387 */ /* 0x000fe40000100a00 */
[----:B------:R-:W-:Y:S02]  /*a80d0*/  STL.64 [R1+0x3e80], R214 ;  /* 0x003e80d601007387 */ /* 0x000fe40000100a00 */
[----:B------:R-:W-:Y:S01]  /*a80e0*/  STL.64 [R1+0x3e78], R212 ;  /* 0x003e78d401007387 */ /* 0x000fe20000100a00 */
[----:B------:R-:W2:Y:S01]  /*a80f0*/  LDL.LU R244, [R1+0x11f0] ;  /* 0x0011f00001f47983 */ /* 0x000ea20000300800 */
[----:B------:R-:W2:Y:S02]  /*a8100*/  LDL.LU R245, [R1+0x11f4] ;  /* 0x0011f40001f57983 */ /* 0x000ea40000300800 */
[----:B------:R-:W2:Y:S02]  /*a8110*/  LDL R246, [R1+0x11f8] ;  /* 0x0011f80001f67983 */ /* 0x000ea40000100800 */
[----:B------:R-:W2:Y:S01]  /*a8120*/  LDL R247, [R1+0x11fc] ;  /* 0x0011fc0001f77983 */ /* 0x000ea20000100800 */
[----:B------:R-:W3:Y:S01]  /*a8130*/  LDL.LU R32, [R1+0x1210] ;  /* 0x0012100001207983 */ /* 0x000ee20000300800 */
[----:B------:R-:W3:Y:S02]  /*a8140*/  LDL.LU R33, [R1+0x1214] ;  /* 0x0012140001217983 */ /* 0x000ee40000300800 */
[----:B------:R-:W3:Y:S02]  /*a8150*/  LDL R34, [R1+0x1218] ;  /* 0x0012180001227983 */ /* 0x000ee40000100800 */
[----:B------:R-:W3:Y:S01]  /*a8160*/  LDL R35, [R1+0x121c] ;  /* 0x00121c0001237983 */ /* 0x000ee20000100800 */
        /* <DEDUP_REMOVED lines=10> */
[----:B------:R-:W2:Y:S02]  /*a8210*/  LDL R238, [R1+0x1238] ;  /* 0x0012380001ee7983 */ /* 0x000ea40000100800 */
[----:B------:R-:W2:Y:S01]  /*a8220*/  LDL R239, [R1+0x123c] ;  /* 0x00123c0001ef7983 */ /* 0x000ea20000100800 */
        /* <DEDUP_REMOVED lines=28> */
[----:B------:R-:W-:Y:S01]  /*a83f0*/  STL.64 [R1+0x3e90], R106 ;  /* 0x003e906a01007387 */ /* 0x000fe20000100a00 */
[----:B------:R-:W-:Y:S01]  /*a8400*/  STL.64 [R1+0x3e88], R104 ;  /* 0x003e886801007387 */ /* 0x000fe20000100a00 */
[C---:B--2---:R-:W-:Y:S11]  /*a8410*/  HMMA.1688.F32.TF32 R96, R168.reuse, R76, R236 ;  /* 0x0000004ca860723c */ /* 0x044ff600000810ec */
[----:B------:R-:W-:Y:S11]  /*a8420*/  @!UPT UIADD3 URZ, URZ, URZ, URZ ;  /* 0x0000003f3f3ff290 */ /* 0x000ff6000fffe03f */
[----:B------:R-:W-:Y:S01]  /*a8430*/  @!UPT UIADD3 URZ, URZ, URZ, URZ ;  /* 0x0000003f3f3ff290 */ /* 0x000fe2000fffe03f */
[----:B------:R-:W-:Y:S01]  /*a8440*/  STL.64 [R1+0x3ea0], R98 ;  /* 0x003ea06201007387 */ /* 0x000fe20000100a00 */
[----:B------:R-:W-:Y:S02]  /*a8450*/  STL.64 [R1+0x3e98], R96 ;  /* 0x003e986001007387 */ /* 0x000fe40000100a00 */
[----:B------:R-:W2:Y:S02]  /*a8460*/  LDL.LU R236, [R1+0x11e0] ;  /* 0x0011e00001ec7983 */ /* 0x000ea40000300800 */
[----:B------:R-:W2:Y:S01]  /*a8470*/  LDL.LU R237, [R1+0x11e4] ;  /* 0x0011e40001ed7983 */ /* 0x000ea20000300800 */
[C---:B------:R-:W-:Y:S08]  /*a8480*/  HMMA.1688.F32.TF32 R88, R168.reuse, R132, R248 ;  /* 0x00000084a858723c */ /* 0x040ff000000810f8 */
[----:B---3--:R-:W-:Y:S08]  /*a8490*/  HMMA.1688.F32.TF32 R80, R168, R136, R80 ;  /* 0x00000088a850723c */ /* 0x008ff00000081050 */
[----:B------:R-:W-:Y:S01]  /*a84a0*/  HMMA.1688.F32.TF32 R40, R120, R208, R40 ;  /* 0x000000d07828723c */ /* 0x000fe20000081028 */
[----:B------:R-:W-:-:S02]  /*a84b0*/  IMAD.MOV.U32 R238, RZ, RZ, R189 ;  /* 0x000000ffffee7224 */ /* 0x000fc400078e00bd */
[----:B------:R-:W-:-:S05]  /*a84c0*/  IMAD.MOV.U32 R239, RZ, RZ, R188 ;  /* 0x000000ffffef7224 */ /* 0x000fca00078e00bc */
[C---:B------:R-:W-:Y:S08]  /*a84d0*/  HMMA.1688.F32.TF32 R72, R168.reuse, R140, R72 ;  /* 0x0000008ca848723c */ /* 0x040ff00000081048 */
[----:B------:R-:W-:Y:S01]  /*a84e0*/  HMMA.1688.F32.TF32 R188, R168, R144, R52 ;  /* 0x00000090a8bc723c */ /* 0x000fe20000081034 */
[----:B------:R-:W-:Y:S01]  /*a84f0*/  IMAD.MOV.U32 R248, RZ, RZ, R185 ;  /* 0x000000fffff87224 */ /* 0x000fe200078e00b9 */
[----:B------:R-:W-:Y:S01]  /*a8500*/  MOV R249, R184 ;  /* 0x000000b800f97202 */ /* 0x000fe20000000f00 */
[----:B------:R-:W-:-:S02]  /*a8510*/  IMAD.MOV.U32 R250, RZ, RZ, R29 ;  /* 0x000000fffffa7224 */ /* 0x000fc400078e001d */
[----:B------:R-:W-:-:S03]  /*a8520*/  IMAD.MOV.U32 R251, RZ, RZ, R28 ;  /* 0x000000fffffb7224 */ /* 0x000fc600078e001c */
[C---:B------:R-:W-:Y:S08]  /*a8530*/  HMMA.1688.F32.TF32 R184, R168.reuse, R148, R48 ;  /* 0x00000094a8b8723c */ /* 0x040ff00000081030 */
[C---:B------:R-:W-:Y:S08]  /*a8540*/  HMMA.1688.F32.TF32 R180, R168.reuse, R152, R180 ;  /* 0x00000098a8b4723c */ /* 0x040ff000000810b4 */
[C---:B------:R-:W-:Y:S08]  /*a8550*/  HMMA.1688.F32.TF32 R68, R168.reuse, R156, R44 ;  /* 0x0000009ca844723c */ /* 0x040ff0000008102c */
[C---:B----4-:R-:W-:Y:S08]  /*a8560*/  HMMA.1688.F32.TF32 R28, R168.reuse, R160, R228 ;  /* 0x000000a0a81c723c */ /* 0x050ff000000810e4 */
[----:B------:R-:W-:Y:S08]  /*a8570*/  HMMA.1688.F32.TF32 R168, R168, R164, R32 ;  /* 0x000000a4a8a8723c */ /* 0x000ff00000081020 */
[----:B------:R-:W-:Y:S01]  /*a8580*/  HMMA.1688.F32.TF32 R32, R120, R128, R244 ;  /* 0x000000807820723c */ /* 0x000fe200000810f4 */
[----:B------:R-:W-:Y:S01]  /*a8590*/  STL.64 [R1+0x3eb0], R90 ;  /* 0x003eb05a01007387 */ /* 0x000fe20000100a00 */
[----:B------:R-:W-:Y:S02]  /*a85a0*/  STL.64 [R1+0x3ea8], R88 ;  /* 0x003ea85801007387 */ /* 0x000fe40000100a00 */
[----:B------:R-:W-:Y:S02]  /*a85b0*/  STL.64 [R1+0x3ec0], R82 ;  /* 0x003ec05201007387 */ /* 0x000fe40000100a00 */
[----:B------:R-:W-:Y:S01]  /*a85c0*/  STL.64 [R1+0x3eb8], R80 ;  /* 0x003eb85001007387 */ /* 0x000fe20000100a00 */
[----:B------:R-:W-:Y:S01]  /*a85d0*/  STL.64 [R1+0x2f0], R40 ;  /* 0x0002f02801007387 */ /* 0x000fe20000100a00 */
[----:B------:R1:W-:Y:S02]  /*a85e0*/  STL.64 [R1+0x2f8], R42 ;  /* 0x0002f82a01007387 */ /* 0x0003e40000100a00 */
[----:B------:R-:W3:Y:S02]  /*a85f0*/  LDL.LU R244, [R1+0x11c0] ;  /* 0x0011c00001f47983 */ /* 0x000ee40000300800 */
[----:B------:R-:W3:Y:S01]  /*a8600*/  LDL.LU R245, [R1+0x11c4] ;  /* 0x0011c40001f57983 */ /* 0x000ee20000300800 */
[----:B------:R-:W3:Y:S01]  /*a8610*/  LDL.LU R246, [R1+0x11c8] ;  /* 0x0011c80001f67983 */ /* 0x000ee20000300800 */
[----:B------:R-:W3:Y:S10]  /*a8620*/  LDL.LU R247, [R1+0x11cc] ;  /* 0x0011cc0001f77983 */ /* 0x000ef40000300800 */
[----:B------:R-:W-:-:S02]  /*a8630*/  IMAD.MOV.U32 R146, RZ, RZ, R32 ;  /* 0x000000ffff927224 */ /* 0x000fc400078e0020 */
[----:B------:R-:W-:Y:S02]  /*a8640*/  IMAD.MOV.U32 R147, RZ, RZ, R33 ;  /* 0x000000ffff937224 */ /* 0x000fe400078e0021 */
[----:B------:R-:W-:Y:S01]  /*a8650*/  IMAD.MOV.U32 R142, RZ, RZ, R34 ;  /* 0x000000ffff8e7224 */ /* 0x000fe200078e0022 */
[----:B------:R-:W-:Y:S01]  /*a8660*/  MOV R143, R35 ;  /* 0x00000023008f7202 */ /* 0x000fe20000000f00 */
[C---:B-1----:R-:W-:Y:S11]  /*a8670*/  HMMA.1688.F32.TF32 R40, R120.reuse, R56, R248 ;  /* 0x000000387828723c */ /* 0x042ff600000810f8 */
[----:B------:R-:W-:Y:S11]  /*a8680*/  @!UPT UIADD3 URZ, URZ, URZ, URZ ;  /* 0x0000003f3f3ff290 */ /* 0x000ff6000fffe03f */
[----:B------:R-:W-:Y:S02]  /*a8690*/  @!UPT UIADD3 URZ, URZ, URZ, URZ ;  /* 0x0000003f3f3ff290 */ /* 0x000fe4000fffe03f */
[----:B------:R-:W-:Y:S01]  /*a86a0*/  IMAD.MOV.U32 R162, RZ, RZ, R40 ;  /* 0x000000ffffa27224 */ /* 0x000fe200078e0028 */
[----:B------:R-:W-:Y:S01]  /*a86b0*/  MOV R163, R41 ;  /* 0x0000002900a37202 */ /* 0x000fe20000000f00 */
[----:B------:R-:W-:Y:S02]  /*a86c0*/  IMAD.MOV.U32 R158, RZ, RZ, R42 ;  /* 0x000000ffff9e7224 */ /* 0x000fe400078e002a */
[----:B------:R-:W-:Y:S01]  /*a86d0*/  IMAD.MOV.U32 R159, RZ, RZ, R43 ;  /* 0x000000ffff9f7224 */ /* 0x000fe200078e002b */
[C---:B--2---:R-:W-:Y:S11]  /*a86e0*/  HMMA.1688.F32.TF32 R32, R120.reuse, R36, R236 ;  /* 0x000000247820723c */ /* 0x044ff600000810ec */
[----:B------:R-:W-:Y:S11]  /*a86f0*/  @!UPT UIADD3 URZ, URZ, URZ, URZ ;  /* 0x0000003f3f3ff290 */ /* 0x000ff6000fffe03f */
[----:B------:R-:W-:Y:S02]  /*a8700*/  @!UPT UIADD3 URZ, URZ, URZ, URZ ;  /* 0x0000003f3f3ff290 */ /* 0x000fe4000fffe03f */
[----:B------:R-:W-:Y:S02]  /*a8710*/  IMAD.MOV.U32 R154, RZ, RZ, R32 ;  /* 0x000000ffff9a7224 */ /* 0x000fe400078e0020 */
[----:B------:R-:W-:Y:S01]  /*a8720*/  IMAD.MOV.U32 R155, RZ, RZ, R33 ;  /* 0x000000ffff9b7224 */ /* 0x000fe200078e0021 */
[----:B------:R-:W2:Y:S01]  /*a8730*/  LDL.LU R32, [R1+0x11b0] ;  /* 0x0011b00001207983 */ /* 0x000ea20000300800 */
[----:B------:R-:W-:Y:S02]  /*a8740*/  IMAD.MOV.U32 R150, RZ, RZ, R34 ;  /* 0x000000ffff967224 */ /* 0x000fe400078e0022 */
[----:B------:R-:W2:Y:S02]  /*a8750*/  LDL.LU R33, [R1+0x11b4] ;  /* 0x0011b40001217983 */ /* 0x000ea40000300800 */
[----:B------:R-:W-:Y:S01]  /*a8760*/  IMAD.MOV.U32 R151, RZ, RZ, R35 ;  /* 0x000000ffff977224 */ /* 0x000fe200078e0023 */
        /* <DEDUP_REMOVED lines=22> */
[C---:B---3--:R-:W-:Y:S01]  /*a88d0*/  HMMA.1688.F32.TF32 R48, R120.reuse, R112, R244 ;  /* 0x000000707830723c */ /* 0x048fe200000810f4 */
[----:B------:R-:W3:Y:S01]  /*a88e0*/  LDL.LU R244, [R1+0x1580] ;  /* 0x0015800001f47983 */ /* 0x000ee20000300800 */
[----:B------:R-:W3:Y:S01]  /*a88f0*/  LDL.LU R245, [R1+0x1584] ;  /* 0x0015840001f57983 */ /* 0x000ee20000300800 */
[----:B------:R-:W3:Y:S02]  /*a8900*/  LDL.LU R246, [R1+0x1588] ;  /* 0x0015880001f67983 */ /* 0x000ee40000300800 */
[----:B------:R-:W3:Y:S11]  /*a8910*/  LDL.LU R247, [R1+0x158c] ;  /* 0x00158c0001f77983 */ /* 0x000ef60000300800 */
[----:B------:R-:W-:Y:S08]  /*a8920*/  @!UPT UIADD3 URZ, URZ, URZ, URZ ;  /* 0x0000003f3f3ff290 */ /* 0x000ff0000fffe03f */
[----:B------:R-:W-:Y:S02]  /*a8930*/  IMAD.MOV.U32 R138, RZ, RZ, R48 ;  /* 0x000000ffff8a7224 */ /* 0x000fe400078e0030 */
[----:B------:R-:W-:Y:S02]  /*a8940*/  IMAD.MOV.U32 R139, RZ, RZ, R49 ;  /* 0x000000ffff8b7224 */ /* 0x000fe400078e0031 */
[----:B------:R-:W-:Y:S01]  /*a8950*/  IMAD.MOV.U32 R134, RZ, RZ, R50 ;  /* 0x000000ffff867224 */ /* 0x000fe200078e0032 */
[----:B------:R-:W-:Y:S01]  /*a8960*/  MOV R135, R51 ;  /* 0x0000003300877202 */ /* 0x000fe20000000f00 */
[C---:B--2---:R-:W-:Y:S08]  /*a8970*/  HMMA.1688.F32.TF32 R44, R120.reuse, R76, R44 ;  /* 0x0000004c782c723c */ /* 0x044ff0000008102c */
[C---:B------:R-:W-:Y:S11]  /*a8980*/  HMMA.1688.F32.TF32 R32, R120.reuse, R60, R32 ;  /* 0x0000003c7820723c */ /* 0x040ff60000081020 */
[----:B------:R-:W-:Y:S05]  /*a8990*/  @!UPT UIADD3 URZ, URZ, URZ, URZ ;  /* 0x0000003f3f3ff290 */ /* 0x000fea000fffe03f */
[----:B------:R-:W-:Y:S01]  /*a89a0*/  IMAD.MOV.U32 R226, RZ, RZ, R44 ;  /* 0x000000ffffe27224 */ /* 0x000fe200078e002c */
[----:B------:R-:W-:Y:S01]  /*a89b0*/  MOV R227, R45 ;  /* 0x0000002d00e37202 */ /* 0x000fe20000000f00 */
[----:B------:R-:W-:Y:S02]  /*a89c0*/  IMAD.MOV.U32 R232, RZ, RZ, R46 ;  /* 0x000000ffffe87224 */ /* 0x000fe400078e002e */
[----:B------:R-:W-:Y:S02]  /*a89d0*/  IMAD.MOV.U32 R233, RZ, RZ, R47 ;  /* 0x000000ffffe97224 */ /* 0x000fe400078e002f */
[----:B----4-:R-:W-:Y:S02]  /*a89e0*/  HMMA.1688.F32.TF32 R44, R120, R132, R236 ;  /* 0x00000084782c723c */ /* 0x010fe400000810ec */
[----:B------:R-:W-:Y:S02]  /*a89f0*/  IMAD.MOV.U32 R234, RZ, RZ, R32 ;  /* 0x000000ffffea7224 */ /* 0x000fe400078e0020 */
[----:B------:R-:W-:Y:S01]  /*a8a00*/  IMAD.MOV.U32 R235, RZ, RZ, R33 ;  /* 0x000000ffffeb7224 */ /* 0x000fe200078e0021 */
[----:B------:R-:W2:Y:S01]  /*a8a10*/  LDL.LU R32, [R1+0x1570] ;  /* 0x0015700001207983 */ /* 0x000ea20000300800 */
[----:B------:R-:W-:-:S02]  /*a8a20*/  IMAD.MOV.U32 R166, RZ, RZ, R34 ;  /* 0x000000ffffa67224 */ /* 0x000fc400078e0022 */
[----:B------:R-:W2:Y:S02]  /*a8a30*/  LDL.LU R33, [R1+0x1574] ;  /* 0x0015740001217983 */ /* 0x000ea40000300800 */
[----:B------:R-:W-:Y:S01]  /*a8a40*/  IMAD.MOV.U32 R167, RZ, RZ, R35 ;  /* 0x000000ffffa77224 */ /* 0x000fe200078e0023 */
[----:B------:R-:W2:Y:S01]  /*a8a50*/  LDL.LU R34, [R1+0x1578] ;  /* 0x0015780001227983 */ /* 0x000ea20000300800 */
[----:B------:R-:W2:Y:S01]  /*a8a60*/  LDL.LU R35, [R1+0x157c] ;  /* 0x00157c0001237983 */ /* 0x000ea20000300800 */
[C---:B------:R-:W-:Y:S08]  /*a8a70*/  HMMA.1688.F32.TF32 R48, R120.reuse, R136, R228 ;  /* 0x000000887830723c */ /* 0x040ff000000810e4 */
[C---:B------:R-:W-:Y:S08]  /*a8a80*/  HMMA.1688.F32.TF32 R248, R120.reuse, R144, R248 ;  /* 0x0000009078f8723c */ /* 0x040ff000000810f8 */
[----:B---3--:R-:W-:Y:S01]  /*a8a90*/  HMMA.1688.F32.TF32 R244, R120, R148, R244 ;  /* 0x0000009478f4723c */ /* 0x008fe200000810f4 */
[----:B------:R-:W-:-:S02]  /*a8aa0*/  IMAD.MOV.U32 R54, RZ, RZ, R5 ;  /* 0x000000ffff367224 */ /* 0x000fc400078e0005 */
[----:B------:R-:W-:Y:S01]  /*a8ab0*/  IMAD.MOV.U32 R55, RZ, RZ, R4 ;  /* 0x000000ffff377224 */ /* 0x000fe200078e0004 */
[----:B------:R-:W-:Y:S04]  /*a8ac0*/  LDS R236, [R39+0x94080] ;  /* 0x0940800027ec7984 */ /* 0x000fe80000000800 */
[----:B------:R-:W-:Y:S04]  /*a8ad0*/  LDS R238, [R39+0x95080] ;  /* 0x0950800027ee7984 */ /* 0x000fe80000000800 */
[----:B------:R-:W-:Y:S04]  /*a8ae0*/  LDS R237, [R2+0x94080] ;  /* 0x0940800002ed7984 */ /* 0x000fe80000000800 */
[----:B------:R-:W1:Y:S04]  /*a8af0*/  LDS R239, [R2+0x95080] ;  /* 0x0950800002ef7984 */ /* 0x000e680000000800 */
[----:B------:R-:W-:Y:S01]  /*a8b00*/  STL.64 [R1+0x10], R44 ;  /* 0x0000102c01007387 */ /* 0x000fe20000100a00 */
[----:B------:R3:W-:Y:S02]  /*a8b10*/  STL.64 [R1+0x18], R46 ;  /* 0x0000182e01007387 */ /* 0x0007e40000100a00 */
[C---:B---3--:R-:W-:Y:S01]  /*a8b20*/  HMMA.1688.F32.TF32 R44, R120.reuse, R140, R40 ;  /* 0x0000008c782c723c */ /* 0x048fe20000081028 */
[----:B------:R3:W-:Y:S01]  /*a8b30*/  STL.64 [R1+0x390], R48 ;  /* 0x0003903001007387 */ /* 0x0007e20000100a00 */
[----:B------:R4:W-:Y:S02]  /*a8b40*/  STL.64 [R1+0x398], R50 ;  /* 0x0003983201007387 */ /* 0x0009e40000100a00 */
[----:B------:R-:W2:Y:S11]  /*a8b50*/  LDL.LU R40, [R1+0x1560] ;  /* 0x0015600001287983 */ /* 0x000eb60000300800 */
[----:B------:R-:W-:Y:S08]  /*a8b60*/  @!UPT UIADD3 URZ, URZ, URZ, URZ ;  /* 0x0000003f3f3ff290 */ /* 0x000ff0000fffe03f */
[----:B------:R1:W-:Y:S01]  /*a8b70*/  STL.64 [R1], R44 ;  /* 0x0000002c01007387 */ /* 0x0003e20000100a00 */
[----:B------:R1:W-:Y:S02]  /*a8b80*/  STL.64 [R1+0x8], R46 ;  /* 0x0000082e01007387 */ /* 0x0003e40000100a00 */
[----:B------:R-:W2:Y:S02]  /*a8b90*/  LDL.LU R41, [R1+0x1564] ;  /* 0x0015640001297983 */ /* 0x000ea40000300800 */
[----:B------:R-:W2:Y:S01]  /*a8ba0*/  LDL.LU R42, [R1+0x1568] ;  /* 0x00156800012a7983 */ /* 0x000ea20000300800 */
[----:B------:R-:W2:Y:S01]  /*a8bb0*/  LDL.LU R43, [R1+0x156c] ;  /* 0x00156c00012b7983 */ /* 0x000ea20000300800 */
[----:B------:R-:W-:Y:S02]  /*a8bc0*/  STL [R1+0x3ab4], R248 ;  /* 0x003ab4f801007387 */ /* 0x000fe40000100800 */
[----:B------:R-:W-:Y:S02]  /*a8bd0*/  STL [R1+0x3ab0], R249 ;  /* 0x003ab0f901007387 */ /* 0x000fe40000100800 */
[----:B------:R-:W-:Y:S01]  /*a8be0*/  STL [R1+0x3aac], R250 ;  /* 0x003aacfa01007387 */ /* 0x000fe20000100800 */
[----:B------:R-:W-:Y:S01]  /*a8bf0*/  STL [R1+0x3aa8], R251 ;  /* 0x003aa8fb01007387 */ /* 0x000fe20000100800 */
[----:B------:R-:W2:Y:S02]  /*a8c00*/  LDL.LU R52, [R1+0x1550] ;  /* 0x0015500001347983 */ /* 0x000ea40000300800 */
[----:B------:R-:W2:Y:S02]  /*a8c10*/  LDL.LU R53, [R1+0x1554] ;  /* 0x0015540001357983 */ /* 0x000ea40000300800 */
[----:B------:R-:W-:Y:S01]  /*a8c20*/  STL [R1+0x3ac4], R244 ;  /* 0x003ac4f401007387 */ /* 0x000fe20000100800 */
[----:B------:R-:W-:Y:S01]  /*a8c30*/  STL [R1+0x3ac0], R245 ;  /* 0x003ac0f501007387 */ /* 0x000fe20000100800 */
[----:B------:R-:W-:Y:S02]  /*a8c40*/  STL [R1+0x3abc], R246 ;  /* 0x003abcf601007387 */ /* 0x000fe40000100800 */
[----:B------:R-:W-:Y:S02]  /*a8c50*/  STL [R1+0x3ab8], R247 ;  /* 0x003ab8f701007387 */ /* 0x000fe40000100800 */
[----:B---3--:R-:W3:Y:S01]  /*a8c60*/  LDL.LU R48, [R1+0x1180] ;  /* 0x0011800001307983 */ /* 0x008ee20000300800 */
[----:B------:R-:W3:Y:S01]  /*a8c70*/  LDL.LU R49, [R1+0x1184] ;  /* 0x0011840001317983 */ /* 0x000ee20000300800 */
[----:B----4-:R-:W3:Y:S02]  /*a8c80*/  LDL.LU R50, [R1+0x1188] ;  /* 0x0011880001327983 */ /* 0x010ee40000300800 */
[----:B------:R-:W3:Y:S02]  /*a8c90*/  LDL.LU R51, [R1+0x118c] ;  /* 0x00118c0001337983 */ /* 0x000ee40000300800 */
[----:B-1----:R-:W4:Y:S01]  /*a8ca0*/  LDL.LU R44, [R1+0x1170] ;  /* 0x00117000012c7983 */ /* 0x002f220000300800 */
[----:B------:R-:W4:Y:S01]  /*a8cb0*/  LDL.LU R45, [R1+0x1174] ;  /* 0x00117400012d7983 */ /* 0x000f220000300800 */
[----:B------:R-:W4:Y:S02]  /*a8cc0*/  LDL.LU R46, [R1+0x1178] ;  /* 0x00117800012e7983 */ /* 0x000f240000300800 */
[----:B------:R-:W4:Y:S02]  /*a8cd0*/  LDL.LU R47, [R1+0x117c] ;  /* 0x00117c00012f7983 */ /* 0x000f240000300800 */
[----:B------:R-:W4:Y:S01]  /*a8ce0*/  LDL.LU R228, [R1+0x1160] ;  /* 0x0011600001e47983 */ /* 0x000f220000300800 */
[----:B------:R-:W4:Y:S01]  /*a8cf0*/  LDL.LU R229, [R1+0x1164] ;  /* 0x0011640001e57983 */ /* 0x000f220000300800 */
[----:B------:R-:W-:Y:S01]  /*a8d00*/  IMAD.MOV.U32 R230, RZ, RZ, R9 ;  /* 0x000000ffffe67224 */ /* 0x000fe200078e0009 */
[----:B------:R-:W-:Y:S01]  /*a8d10*/  MOV R231, R8 ;  /* 0x0000000800e77202 */ /* 0x000fe20000000f00 */
[----:B--2---:R-:W-:Y:S07]  /*a8d20*/  HMMA.1688.F32.TF32 R4, R120, R152, R32 ;  /* 0x000000987804723c */ /* 0x004fee0000081020 */
[----:B------:R-:W-:-:S02]  /*a8d30*/  IMAD.MOV.U32 R34, RZ, RZ, R21 ;  /* 0x000000ffff227224 */ /* 0x000fc400078e0015 */
[----:B------:R-:W-:Y:S02]  /*a8d40*/  IMAD.MOV.U32 R35, RZ, RZ, R20 ;  /* 0x000000ffff237224 */ /* 0x000fe400078e0014 */
[----:B------:R-:W-:Y:S11]  /*a8d50*/  IMAD.MOV.U32 R32, RZ, RZ, R25 ;  /* 0x000000ffff207224 */ /* 0x000ff600078e0019 */
[----:B------:R-:W-:Y:S01]  /*a8d60*/  @!UPT UIADD3 URZ, URZ, URZ, URZ ;  /* 0x0000003f3f3ff290 */ /* 0x000fe2000fffe03f */
[----:B------:R-:W-:Y:S01]  /*a8d70*/  STL [R1+0x3ad4], R4 ;  /* 0x003ad40401007387 */ /* 0x000fe20000100800 */
[----:B------:R-:W-:Y:S02]  /*a8d80*/  STL [R1+0x3ad0], R5 ;  /* 0x003ad00501007387 */ /* 0x000fe40000100800 */
[----:B------:R-:W-:Y:S02]  /*a8d90*/  STL [R1+0x3acc], R6 ;  /* 0x003acc0601007387 */ /* 0x000fe40000100800 */
[----:B------:R1:W-:Y:S01]  /*a8da0*/  STL [R1+0x3ac8], R7 ;  /* 0x003ac80701007387 */ /* 0x0003e20000100800 */
[----:B------:R-:W-:Y:S07]  /*a8db0*/  HMMA.1688.F32.TF32 R8, R120, R156, R40 ;  /* 0x0000009c7808723c */ /* 0x000fee0000081028 */
[----:B------:R-:W-:-:S02]  /*a8dc0*/  IMAD.MOV.U32 R42, RZ, RZ, R13 ;  /* 0x000000ffff2a7224 */ /* 0x000fc400078e000d */
[----:B------:R-:W-:Y:S02]  /*a8dd0*/  IMAD.MOV.U32 R43, RZ, RZ, R12 ;  /* 0x000000ffff2b7224 */ /* 0x000fe400078e000c */
[----:B------:R-:W-:Y:S01]  /*a8de0*/  HMMA.1688.F32.TF32 R12, R120, R160, R52 ;  /* 0x000000a0780c723c */ /* 0x000fe20000081034 */
[----:B------:R-:W-:Y:S01]  /*a8df0*/  IMAD.MOV.U32 R40, RZ, RZ, R17 ;  /* 0x000000ffff287224 */ /* 0x000fe200078e0011 */
[----:B------:R-:W-:-:S06]  /*a8e00*/  MOV R41, R16 ;  /* 0x0000001000297202 */ /* 0x000fcc0000000f00 */
[----:B---3--:R-:W-:Y:S08]  /*a8e10*/  HMMA.1688.F32.TF32 R16, R120, R164, R48 ;  /* 0x000000a47810723c */ /* 0x008ff00000081030 */
[C---:B----4-:R-:W-:Y:S01]  /*a8e20*/  HMMA.1688.F32.TF32 R20, R240.reuse, R208, R44 ;  /* 0x000000d0f014723c */ /* 0x050fe2000008102c */
[----:B------:R-:W-:Y:S01]  /*a8e30*/  IMAD.MOV.U32 R33, RZ, RZ, R24 ;  /* 0x000000ffff217224 */ /* 0x000fe200078e0018 */
[----:B------:R-:W-:Y:S01]  /*a8e40*/  STL [R1+0x3ae4], R8 ;  /* 0x003ae40801007387 */ /* 0x000fe20000100800 */
[----:B------:R-:W-:Y:S02]  /*a8e50*/  STL [R1+0x3ae0], R9 ;  /* 0x003ae00901007387 */ /* 0x000fe40000100800 */
[----:B------:R-:W-:Y:S02]  /*a8e60*/  STL [R1+0x3adc], R10 ;  /* 0x003adc0a01007387 */ /* 0x000fe40000100800 */
[----:B------:R-:W-:Y:S01]  /*a8e70*/  STL [R1+0x3ad8], R11 ;  /* 0x003ad80b01007387 */ /* 0x000fe20000100800 */
[----:B------:R-:W-:Y:S04]  /*a8e80*/  LDS R120, [R252+0x94100] ;  /* 0x09410000fc787984 */ /* 0x000fe80000000800 */
[----:B------:R-:W-:Y:S04]  /*a8e90*/  LDS R122, [R252+0x95100] ;  /* 0x09510000fc7a7984 */ /* 0x000fe80000000800 */
[----:B------:R-:W-:Y:S04]  /*a8ea0*/  LDS R121, [R3+0x94100] ;  /* 0x0941000003797984 */ /* 0x000fe80000000800 */
[----:B------:R-:W2:Y:S04]  /*a8eb0*/  LDS R123, [R3+0x95100] ;  /* 0x09510000037b7984 */ /* 0x000ea80000000800 */
        /* <DEDUP_REMOVED lines=9> */
[C---:B------:R-:W-:Y:S01]  /*a8f50*/  HMMA.1688.F32.TF32 R24, R240.reuse, R128, R228 ;  /* 0x00000080f018723c */ /* 0x040fe200000810e4 */
[----:B------:R-:W-:Y:S02]  /*a8f60*/  STL [R1+0x3b10], R21 ;  /* 0x003b101501007387 */ /* 0x000fe40000100800 */
[----:B------:R-:W-:Y:S01]  /*a8f70*/  STL [R1+0x3b0c], R22 ;  /* 0x003b0c1601007387 */ /* 0x000fe20000100800 */
[----:B------:R-:W-:Y:S01]  /*a8f80*/  STL [R1+0x3b08], R23 ;  /* 0x003b081701007387 */ /* 0x000fe20000100800 */
[----:B------:R-:W3:Y:S02]  /*a8f90*/  LDL.LU R48, [R1+0x1130] ;  /* 0x0011300001307983 */ /* 0x000ee40000300800 */
[----:B------:R-:W3:Y:S01]  /*a8fa0*/  LDL.LU R49, [R1+0x1134] ;  /* 0x0011340001317983 */ /* 0x000ee20000300800 */
[C---:B-1----:R-:W-:Y:S01]  /*a8fb0*/  HMMA.1688.F32.TF32 R4, R240.reuse, R36, R32 ;  /* 0x00000024f004723c */ /* 0x042fe20000081020 */
[----:B------:R-:W3:Y:S01]  /*a8fc0*/  LDL.LU R50, [R1+0x1138] ;  /* 0x0011380001327983 */ /* 0x000ee20000300800 */
[----:B------:R-:W3:Y:S11]  /*a8fd0*/  LDL.LU R51, [R1+0x113c] ;  /* 0x00113c0001337983 */ /* 0x000ef60000300800 */
[----:B------:R-:W-:Y:S02]  /*a8fe0*/  @!UPT UIADD3 URZ, URZ, URZ, URZ ;  /* 0x0000003f3f3ff290 */ /* 0x000fe4000fffe03f */
[----:B------:R-:W-:Y:S01]  /*a8ff0*/  STL [R1+0x3b24], R24 ;  /* 0x003b241801007387 */ /* 0x000fe20000100800 */
[----:B------:R-:W-:Y:S02]  /*a9000*/  STL [R1+0x3b20], R25 ;  /* 0x003b201901007387 */ /* 0x000fe40000100800 */
[----:B------:R-:W-:Y:S02]  /*a9010*/  STL [R1+0x3b1c], R26 ;  /* 0x003b1c1a01007387 */ /* 0x000fe40000100800 */
[----:B------:R-:W-:Y:S01]  /*a9020*/  STL [R1+0x3b18], R27 ;  /* 0x003b181b01007387 */ /* 0x000fe20000100800 */
[----:B------:R-:W4:Y:S02]  /*a9030*/  LDL.LU R44, [R1+0x1120] ;  /* 0x00112000012c7983 */ /* 0x000f240000300800 */
[----:B------:R-:W-:Y:S02]  /*a9040*/  STL.64 [R1+0x450], R4 ;  /* 0x0004500401007387 */ /* 0x000fe40000100a00 */
[----:B------:R1:W-:Y:S02]  /*a9050*/  STL.64 [R1+0x458], R6 ;  /* 0x0004580601007387 */ /* 0x0003e40000100a00 */
        /* <DEDUP_REMOVED lines=10> */
[----:B------:R-:W2:Y:S01]  /*a9100*/  LDL.LU R35, [R1+0x110c] ;  /* 0x00110c0001237983 */ /* 0x000ea20000300800 */
[----:B-1----:R-:W-:Y:S01]  /*a9110*/  HMMA.1688.F32.TF32 R4, R240, R56, R40 ;  /* 0x00000038f004723c */ /* 0x002fe20000081028 */
[----:B------:R-:W2:Y:S01]  /*a9120*/  LDL.LU R40, [R1+0x1540] ;  /* 0x0015400001287983 */ /* 0x000ea20000300800 */
[----:B------:R-:W2:Y:S01]  /*a9130*/  LDL.LU R41, [R1+0x1544] ;  /* 0x0015440001297983 */ /* 0x000ea20000300800 */
[----:B------:R-:W2:Y:S02]  /*a9140*/  LDL.LU R42, [R1+0x1548] ;  /* 0x00154800012a7983 */ /* 0x000ea40000300800 */
[----:B------:R-:W2:Y:S11]  /*a9150*/  LDL.LU R43, [R1+0x154c] ;  /* 0x00154c00012b7983 */ /* 0x000eb60000300800 */
[----:B------:R-:W-:Y:S08]  /*a9160*/  @!UPT UIADD3 URZ, URZ, URZ, URZ ;  /* 0x0000003f3f3ff290 */ /* 0x000ff0000fffe03f */
[----:B------:R-:W-:Y:S02]  /*a9170*/  IMAD.MOV.U32 R12, RZ, RZ, R4 ;  /* 0x000000ffff0c7224 */ /* 0x000fe400078e0004 */
[----:B------:R-:W-:Y:S02]  /*a9180*/  IMAD.MOV.U32 R13, RZ, RZ, R5 ;  /* 0x000000ffff0d7224 */ /* 0x000fe400078e0005 */
[----:B------:R-:W-:Y:S01]  /*a9190*/  IMAD.MOV.U32 R14, RZ, RZ, R6 ;  /* 0x000000ffff0e7224 */ /* 0x000fe200078e0006 */
[----:B------:R-:W-:-:S05]  /*a91a0*/  MOV R15, R7 ;  /* 0x00000007000f7202 */ /* 0x000fca0000000f00 */
[----:B------:R-:W-:Y:S01]  /*a91b0*/  STL [R1+0x3b34], R15 ;  /* 0x003b340f01007387 */ /* 0x000fe20000100800 */
[----:B------:R-:W-:Y:S02]  /*a91c0*/  STL [R1+0x3b30], R14 ;  /* 0x003b300e01007387 */ /* 0x000fe40000100800 */
[----:B------:R-:W-:Y:S02]  /*a91d0*/  STL [R1+0x3b2c], R13 ;  /* 0x003b2c0d01007387 */ /* 0x000fe40000100800 */
[----:B------:R-:W-:Y:S01]  /*a91e0*/  STL [R1+0x3b28], R12 ;  /* 0x003b280c01007387 */ /* 0x000fe20000100800 */
[C---:B---3--:R-:W-:Y:S11]  /*a91f0*/  HMMA.1688.F32.TF32 R4, R240.reuse, R112, R48 ;  /* 0x00000070f004723c */ /* 0x048ff60000081030 */
[----:B------:R-:W-:Y:S11]  /*a9200*/  @!UPT UIADD3 URZ, URZ, URZ, URZ ;  /* 0x0000003f3f3ff290 */ /* 0x000ff6000fffe03f */
[----:B------:R-:W-:Y:S02]  /*a9210*/  @!UPT UIADD3 URZ, URZ, URZ, URZ ;  /* 0x0000003f3f3ff290 */ /* 0x000fe4000fffe03f */
[----:B------:R-:W-:Y:S02]  /*a9220*/  IMAD.MOV.U32 R16, RZ, RZ, R4 ;  /* 0x000000ffff107224 */ /* 0x000fe400078e0004 */
[----:B------:R-:W-:Y:S02]  /*a9230*/  IMAD.MOV.U32 R17, RZ, RZ, R5 ;  /* 0x000000ffff117224 */ /* 0x000fe400078e0005 */
[----:B------:R-:W-:Y:S02]  /*a9240*/  IMAD.MOV.U32 R18, RZ, RZ, R6 ;  /* 0x000000ffff127224 */ /* 0x000fe400078e0006 */
[----:B------:R-:W-:Y:S02]  /*a9250*/  IMAD.MOV.U32 R19, RZ, RZ, R7 ;  /* 0x000000ffff137224 */ /* 0x000fe400078e0007 */
[C---:B----4-:R-:W-:Y:S03]  /*a9260*/  HMMA.1688.F32.TF32 R4, R240.reuse, R60, R44 ;  /* 0x0000003cf004723c */ /* 0x050fe6000008102c */
[----:B------:R-:W-:Y:S01]  /*a9270*/  STL [R1+0x3b44], R19 ;  /* 0x003b441301007387 */ /* 0x000fe20000100800 */
[----:B------:R-:W-:Y:S02]  /*a9280*/  STL [R1+0x3b40], R18 ;  /* 0x003b401201007387 */ /* 0x000fe40000100800 */
[----:B------:R-:W-:Y:S02]  /*a9290*/  STL [R1+0x3b3c], R17 ;  /* 0x003b3c1101007387 */ /* 0x000fe40000100800 */
[----:B------:R-:W-:Y:S11]  /*a92a0*/  STL [R1+0x3b38], R16 ;  /* 0x003b381001007387 */ /* 0x000ff60000100800 */
[----:B------:R-:W-:Y:S05]  /*a92b0*/  @!UPT UIADD3 URZ, URZ, URZ, URZ ;  /* 0x0000003f3f3ff290 */ /* 0x000fea000fffe03f */
[----:B------:R-:W-:Y:S01]  /*a92c0*/  IMAD.MOV.U32 R8, RZ, RZ, R4 ;  /* 0x000000ffff087224 */ /* 0x000fe200078e0004 */
[----:B------:R-:W-:Y:S01]  /*a92d0*/  MOV R9, R5 ;  /* 0x0000000500097202 */ /* 0x000fe20000000f00 */
[----:B------:R-:W-:Y:S02]  /*a92e0*/  IMAD.MOV.U32 R10, RZ, RZ, R6 ;  /* 0x000000ffff0a7224 */ /* 0x000fe400078e0006 */
[----:B------:R-:W-:Y:S02]  /*a92f0*/  IMAD.MOV.U32 R11, RZ, RZ, R7 ;  /* 0x000000ffff0b7224 */ /* 0x000fe400078e0007 */
[C---:B--2---:R-:W-:Y:S03]  /*a9300*/  HMMA.1688.F32.TF32 R4, R240.reuse, R76, R228 ;  /* 0x0000004cf004723c */ /* 0x044fe600000810e4 */
[----:B------:R-:W-:Y:S01]  /*a9310*/  STL [R1+0x3b54], R11 ;  /* 0x003b540b01007387 */ /* 0x000fe20000100800 */
[----:B------:R-:W-:Y:S02]  /*a9320*/  STL [R1+0x3b50], R10 ;  /* 0x003b500a01007387 */ /* 0x000fe40000100800 */
[----:B------:R-:W-:Y:S02]  /*a9330*/  STL [R1+0x3b4c], R9 ;  /* 0x003b4c0901007387 */ /* 0x000fe40000100800 */
[----:B------:R1:W-:Y:S02]  /*a9340*/  STL [R1+0x3b48], R8 ;  /* 0x003b480801007387 */ /* 0x0003e40000100800 */
[----:B-1----:R-:W-:Y:S01]  /*a9350*/  HMMA.1688.F32.TF32 R8, R240, R136, R40 ;  /* 0x00000088f008723c */ /* 0x002fe20000081028 */
[----:B------:R-:W2:Y:S01]  /*a9360*/  LDL.LU R40, [R1+0x1070] ;  /* 0x0010700001287983 */ /* 0x000ea20000300800 */
[----:B------:R-:W2:Y:S02]  /*a9370*/  LDL.LU R41, [R1+0x1074] ;  /* 0x0010740001297983 */ /* 0x000ea40000300800 */
[----:B------:R-:W2:Y:S02]  /*a9380*/  LDL.LU R42, [R1+0x1078] ;  /* 0x00107800012a7983 */ /* 0x000ea40000300800 */
[----:B------:R-:W2:Y:S08]  /*a9390*/  LDL.LU R43, [R1+0x107c] ;  /* 0x00107c00012b7983 */ /* 0x000eb00000300800 */
[----:B------:R-:W-:-:S02]  /*a93a0*/  IMAD.MOV.U32 R20, RZ, RZ, R4 ;  /* 0x000000ffff147224 */ /* 0x000fc400078e0004 */
[----:B------:R-:W-:Y:S02]  /*a93b0*/  IMAD.MOV.U32 R21, RZ, RZ, R5 ;  /* 0x000000ffff157224 */ /* 0x000fe400078e0005 */
[----:B------:R-:W-:Y:S01]  /*a93c0*/  IMAD.MOV.U32 R22, RZ, RZ, R6 ;  /* 0x000000ffff167224 */ /* 0x000fe200078e0006 */
[----:B------:R-:W-:Y:S02]  /*a93d0*/  MOV R23, R7 ;  /* 0x0000000700177202 */ /* 0x000fe40000000f00 */
[----:B------:R-:W-:Y:S01]  /*a93e0*/  HMMA.1688.F32.TF32 R4, R240, R132, R32 ;  /* 0x00000084f004723c */ /* 0x000fe20000081020 */
        /* <DEDUP_REMOVED lines=64> */
[C---:B--2---:R-:W-:Y:S11]  /*a97f0*/  HMMA.1688.F32.TF32 R8, R240.reuse, R140, R92 ;  /* 0x0000008cf008723c */ /* 0x044ff6000008105c */
[----:B------:R-:W-:Y:S11]  /*a9800*/  @!UPT UIADD3 URZ, URZ, URZ, URZ ;  /* 0x0000003f3f3ff290 */ /* 0x000ff6000fffe03f */
[----:B------:R-:W-:Y:S02]  /*a9810*/  @!UPT UIADD3 URZ, URZ, URZ, URZ ;  /* 0x0000003f3f3ff290 */ /* 0x000fe4000fffe03f */
[----:B------:R-:W-:Y:S02]  /*a9820*/  IMAD.MOV.U32 R244, RZ, RZ, R8 ;  /* 0x000000fffff47224 */ /* 0x000fe400078e0008 */
[----:B------:R-:W-:Y:S02]  /*a9830*/  IMAD.MOV.U32 R245, RZ, RZ, R9 ;  /* 0x000000fffff57224 */ /* 0x000fe400078e0009 */
[----:B------:R-:W-:Y:S01]  /*a9840*/  IMAD.MOV.U32 R246, RZ, RZ, R10 ;  /* 0x000000fffff67224 */ /* 0x000fe200078e000a */
[----:B------:R-:W-:Y:S02]  /*a9850*/  MOV R247, R11 ;  /* 0x0000000b00f77202 */ /* 0x000fe40000000f00 */
[C---:B---3--:R-:W-:Y:S08]  /*a9860*/  HMMA.1688.F32.TF32 R8, R240.reuse, R144, R196 ;  /* 0x00000090f008723c */ /* 0x048ff000000810c4 */
[C---:B------:R-:W-:Y:S11]  /*a9870*/  HMMA.1688.F32.TF32 R80, R240.reuse, R152, R84 ;  /* 0x00000098f050723c */ /* 0x040ff60000081054 */
[----:B------:R-:W-:Y:S05]  /*a9880*/  @!UPT UIADD3 URZ, URZ, URZ, URZ ;  /* 0x0000003f3f3ff290 */ /* 0x000fea000fffe03f */
[----:B------:R-:W-:Y:S02]  /*a9890*/  IMAD.MOV.U32 R15, RZ, RZ, R8 ;  /* 0x000000ffff0f7224 */ /* 0x000fe400078e0008 */
[----:B------:R-:W-:Y:S02]  /*a98a0*/  IMAD.MOV.U32 R14, RZ, RZ, R9 ;  /* 0x000000ffff0e7224 */ /* 0x000fe400078e0009 */
[----:B------:R-:W-:Y:S02]  /*a98b0*/  IMAD.MOV.U32 R13, RZ, RZ, R10 ;  /* 0x000000ffff0d7224 */ /* 0x000fe400078e000a */
[----:B------:R-:W-:Y:S02]  /*a98c0*/  IMAD.MOV.U32 R12, RZ, RZ, R11 ;  /* 0x000000ffff0c7224 */ /* 0x000fe400078e000b */
[----:B------:R-:W-:Y:S11]  /*a98d0*/  HMMA.1688.F32.TF32 R8, R240, R148, R192 ;  /* 0x00000094f008723c */ /* 0x000ff600000810c0 */
[----:B------:R-:W-:Y:S11]  /*a98e0*/  @!UPT UIADD3 URZ, URZ, URZ, URZ ;  /* 0x0000003f3f3ff290 */ /* 0x000ff6000fffe03f */
[----:B------:R-:W-:Y:S02]  /*a98f0*/  @!UPT UIADD3 URZ, URZ, URZ, URZ ;  /* 0x0000003f3f3ff290 */ /* 0x000fe4000fffe03f */
[----:B------:R-:W-:Y:S01]  /*a9900*/  IMAD.MOV.U32 R19, RZ, RZ, R8 ;  /* 0x000000ffff137224 */ /* 0x000fe200078e0008 */
[----:B------:R-:W-:Y:S01]  /*a9910*/  MOV R18, R9 ;  /* 0x0000000900127202 */ /* 0x000fe20000000f00 */
[----:B------:R-:W-:Y:S02]  /*a9920*/  IMAD.MOV.U32 R17, RZ, RZ, R10 ;  /* 0x000000ffff117224 */ /* 0x000fe400078e000a */
[----:B------:R-:W-:Y:S02]  /*a9930*/  IMAD.MOV.U32 R16, RZ, RZ, R11 ;  /* 0x000000ffff107224 */ /* 0x000fe400078e000b */
[----:B------:R-:W-:Y:S02]  /*a9940*/  IMAD.MOV.U32 R11, RZ, RZ, R80 ;  /* 0x000000ffff0b7224 */ /* 0x000fe400078e0050 */
[----:B------:R-:W-:Y:S02]  /*a9950*/  IMAD.MOV.U32 R10, RZ, RZ, R81 ;  /* 0x000000ffff0a7224 */ /* 0x000fe400078e0051 */
[----:B------:R-:W-:Y:S01]  /*a9960*/  IMAD.MOV.U32 R9, RZ, RZ, R82 ;  /* 0x000000ffff097224 */ /* 0x000fe200078e0052 */
[----:B------:R-:W-:-:S02]  /*a9970*/  MOV R8, R83 ;  /* 0x0000005300087202 */ /* 0x000fc40000000f00 */
[C---:B------:R-:W-:Y:S08]  /*a9980*/  HMMA.1688.F32.TF32 R80, R240.reuse, R156, R200 ;  /* 0x0000009cf050723c */ /* 0x040ff000000810c8 */
[----:B------:R-:W-:Y:S08]  /*a9990*/  HMMA.1688.F32.TF32 R84, R240, R160, R204 ;  /* 0x000000a0f054723c */ /* 0x000ff000000810cc */
[----:B------:R-:W-:Y:S08]  /*a99a0*/  HMMA.1688.F32.TF32 R88, R236, R208, R172 ;  /* 0x000000d0ec58723c */ /* 0x000ff000000810ac */
[----:B------:R-:W-:-:S02]  /*a99b0*/  IMAD.MOV.U32 R248, RZ, RZ, R80 ;  /* 0x000000fffff87224 */ /* 0x000fc400078e0050 */
[----:B------:R-:W-:Y:S02]  /*a99c0*/  IMAD.MOV.U32 R249, RZ, RZ, R81 ;  /* 0x000000fffff97224 */ /* 0x000fe400078e0051 */
[----:B------:R-:W-:Y:S02]  /*a99d0*/  IMAD.MOV.U32 R250, RZ, RZ, R82 ;  /* 0x000000fffffa7224 */ /* 0x000fe400078e0052 */
[----:B------:R-:W-:Y:S02]  /*a99e0*/  IMAD.MOV.U32 R251, RZ, RZ, R83 ;  /* 0x000000fffffb7224 */ /* 0x000fe400078e0053 */
[----:B------:R-:W-:Y:S01]  /*a99f0*/  HMMA.1688.F32.TF32 R80, R240, R164, R176 ;  /* 0x000000a4f050723c */ /* 0x000fe200000810b0 */
[----:B------:R-:W-:Y:S01]  /*a9a00*/  STL.64 [R1+0x540], R84 ;  /* 0x0005405401007387 */ /* 0x000fe20000100a00 */
[----:B------:R1:W-:Y:S03]  /*a9a10*/  STL.64 [R1+0x548], R86 ;  /* 0x0005485601007387 */ /* 0x0003e60000100a00 */
[----:B------:R-:W-:Y:S04]  /*a9a20*/  LDS R240, [R39+0x94100] ;  /* 0x0941000027f07984 */ /* 0x000fe80000000800 */
[----:B------:R-:W-:Y:S04]  /*a9a30*/  LDS R242, [R39+0x95100] ;  /* 0x0951000027f27984 */ /* 0x000fe80000000800 */
[----:B------:R-:W-:Y:S04]  /*a9a40*/  LDS R241, [R2+0x94100] ;  /* 0x0941000002f17984 */ /* 0x000fe80000000800 */
[----:B------:R-:W2:Y:S01]  /*a9a50*/  LDS R243, [R2+0x95100] ;  /* 0x0951000002f37984 */ /* 0x000ea20000000800 */
[C---:B-1----:R-:W-:Y:S08]  /*a9a60*/  HMMA.1688.F32.TF32 R84, R236.reuse, R128, R64 ;  /* 0x00000080ec54723c */ /* 0x042ff00000081040 */
[C---:B------:R-:W-:Y:S01]  /*a9a70*/  HMMA.1688.F32.TF32 R64, R236.reuse, R56, R48 ;  /* 0x00000038ec40723c */ /* 0x040fe20000081030 */
[----:B------:R-:W-:Y:S01]  /*a9a80*/  STL.64 [R1+0x530], R80 ;  /* 0x0005305001007387 */ /* 0x000fe20000100a00 */
[----:B------:R1:W-:Y:S06]  /*a9a90*/  STL.64 [R1+0x538], R82 ;  /* 0x0005385201007387 */ /* 0x0003ec0000100a00 */
[C---:B----4-:R-:W-:Y:S08]  /*a9aa0*/  HMMA.1688.F32.TF32 R48, R236.reuse, R60, R228 ;  /* 0x0000003cec30723c */ /* 0x050ff000000810e4 */
[C---:B-1----:R-:W-:Y:S08]  /*a9ab0*/  HMMA.1688.F32.TF32 R80, R236.reuse, R36, R52 ;  /* 0x00000024ec50723c */ /* 0x042ff00000081034 */
[C---:B------:R-:W-:Y:S08]  /*a9ac0*/  HMMA.1688.F32.TF32 R52, R236.reuse, R112, R44 ;  /* 0x00000070ec34723c */ /* 0x040ff0000008102c */
        /* <DEDUP_REMOVED lines=15> */
[----:B------:R-:W-:Y:S02]  /*a9bc0*/  STL.64 [R1+0x560], R44 ;  /* 0x0005602c01007387 */ /* 0x000fe40000100a00 */
[----:B------:R-:W-:Y:S02]  /*a9bd0*/  STL.64 [R1+0x568], R46 ;  /* 0x0005682e01007387 */ /* 0x000fe40000100a00 */
[----:B------:R1:W-:Y:S01]  /*a9be0*/  STL.64 [R1+0x550], R32 ;  /* 0x0005502001007387 */ /* 0x0003e20000100a00 */
[----:B------:R3:W-:Y:S01]  /*a9bf0*/  STL.64 [R1+0x558], R34 ;  /* 0x0005582201007387 */ /* 0x0007e20000100a00 */
[----:B------:R-:W2:Y:S02]  /*a9c00*/  LDL.LU R41, [R1+0x1044] ;  /* 0x0010440001297983 */ /* 0x000ea40000300800 */
[----:B------:R-:W2:Y:S02]  /*a9c10*/  LDL.LU R42, [R1+0x1048] ;  /* 0x00104800012a7983 */ /* 0x000ea40000300800 */
[----:B------:R-:W2:Y:S01]  /*a9c20*/  LDL.LU R43, [R1+0x104c] ;  /* 0x00104c00012b7983 */ /* 0x000ea20000300800 */
[----:B-1----:R-:W4:Y:S01]  /*a9c30*/  LDL.LU R32, [R1+0x720] ;  /* 0x0007200001207983 */ /* 0x002f220000300800 */
[----:B------:R-:W4:Y:S02]  /*a9c40*/  LDL.LU R33, [R1+0x724] ;  /* 0x0007240001217983 */ /* 0x000f240000300800 */
[----:B---3--:R-:W4:Y:S02]  /*a9c50*/  LDL.LU R34, [R1+0x728] ;  /* 0x0007280001227983 */ /* 0x008f240000300800 */
[----:B------:R-:W4:Y:S01]  /*a9c60*/  LDL.LU R35, [R1+0x72c] ;  /* 0x00072c0001237983 */ /* 0x000f220000300800 */
[----:B------:R-:W3:Y:S01]  /*a9c70*/  LDL.LU R44, [R1+0x1410] ;  /* 0x00141000012c7983 */ /* 0x000ee20000300800 */
[----:B------:R-:W3:Y:S02]  /*a9c80*/  LDL.LU R45, [R1+0x1414] ;  /* 0x00141400012d7983 */ /* 0x000ee40000300800 */
        /* <DEDUP_REMOVED lines=92> */
[C---:B---3--:R-:W-:Y:S07]  /*aa250*/  HMMA.1688.F32.TF32 R96, R236.reuse, R144, R104 ;  /* 0x00000090ec60723c */ /* 0x048fee0000081068 */
[----:B------:R-:W-:Y:S01]  /*aa260*/  STL.64 [R1+0x640], R80 ;  /* 0x0006405001007387 */ /* 0x000fe20000100a00 */
[----:B------:R1:W-:Y:S02]  /*aa270*/  STL.64 [R1+0x648], R82 ;  /* 0x0006485201007387 */ /* 0x0003e40000100a00 */
[C---:B-1----:R-:W-:Y:S05]  /*aa280*/  HMMA.1688.F32.TF32 R80, R236.reuse, R148, R212 ;  /* 0x00000094ec50723c */ /* 0x042fea00000810d4 */
        /* <DEDUP_REMOVED lines=8> */
[C---:B----4-:R-:W-:Y:S07]  /*aa310*/  HMMA.1688.F32.TF32 R80, R236.reuse, R160, R124 ;  /* 0x000000a0ec50723c */ /* 0x050fee000008107c */
[----:B------:R-:W-:Y:S01]  /*aa320*/  STL.64 [R1+0x600], R88 ;  /* 0x0006005801007387 */ /* 0x000fe20000100a00 */
[----:B------:R1:W-:Y:S07]  /*aa330*/  STL.64 [R1+0x608], R90 ;  /* 0x0006085a01007387 */ /* 0x0003ee0000100a00 */
[----:B------:R-:W-:Y:S02]  /*aa340*/  STL.64 [R1+0x5f0], R96 ;  /* 0x0005f06001007387 */ /* 0x000fe40000100a00 */
[----:B------:R2:W-:Y:S01]  /*aa350*/  STL.64 [R1+0x5f8], R98 ;  /* 0x0005f86201007387 */ /* 0x0005e20000100a00 */
[----:B-1----:R-:W-:Y:S08]  /*aa360*/  HMMA.1688.F32.TF32 R88, R236, R164, R116 ;  /* 0x000000a4ec58723c */ /* 0x002ff00000081074 */
[C---:B--2---:R-:W-:Y:S01]  /*aa370*/  HMMA.1688.F32.TF32 R96, R120.reuse, R208, R108 ;  /* 0x000000d07860723c */ /* 0x044fe2000008106c */
[----:B------:R-:W-:Y:S04]  /*aa380*/  LDS R236, [R252+0x94180] ;  /* 0x09418000fcec7984 */ /* 0x000fe80000000800 */
[----:B------:R-:W-:Y:S04]  /*aa390*/  LDS R238, [R252+0x95180] ;  /* 0x09518000fcee7984 */ /* 0x000fe80000000800 */
[----:B------:R-:W-:Y:S04]  /*aa3a0*/  LDS R237, [R3+0x94180] ;  /* 0x0941800003ed7984 */ /* 0x000fe80000000800 */
[----:B------:R-:W1:Y:S04]  /*aa3b0*/  LDS R239, [R3+0x95180] ;  /* 0x0951800003ef7984 */ /* 0x000e680000000800 */
[----:B------:R-:W-:Y:S01]  /*aa3c0*/  STL.64 [R1+0x5e0], R80 ;  /* 0x0005e05001007387 */ /* 0x000fe20000100a00 */
[----:B------:R2:W-:Y:S02]  /*aa3d0*/  STL.64 [R1+0x5e8], R82 ;  /* 0x0005e85201007387 */ /* 0x0005e40000100a00 */
[C---:B--2---:R-:W-:Y:S01]  /*aa3e0*/  HMMA.1688.F32.TF32 R80, R120.reuse, R128, R100 ;  /* 0x000000807850723c */ /* 0x044fe20000081064 */
[----:B------:R-:W-:Y:S01]  /*aa3f0*/  STL.64 [R1+0x520], R88 ;  /* 0x0005205801007387 */ /* 0x000fe20000100a00 */
[----:B------:R2:W-:Y:S02]  /*aa400*/  STL.64 [R1+0x528], R90 ;  /* 0x0005285a01007387 */ /* 0x0005e40000100a00 */
[----:B------:R-:W-:Y:S02]  /*aa410*/  STL.64 [R1+0x510], R96 ;  /* 0x0005106001007387 */ /* 0x000fe40000100a00 */
[----:B------:R-:W-:Y:S02]  /*aa420*/  STL.64 [R1+0x518], R98 ;  /* 0x0005186201007387 */ /* 0x000fe40000100a00 */
[C---:B--2---:R-:W-:Y:S08]  /*aa430*/  HMMA.1688.F32.TF32 R88, R120.reuse, R36, R92 ;  /* 0x000000247858723c */ /* 0x044ff0000008105c */
[C---:B------:R-:W-:Y:S07]  /*aa440*/  HMMA.1688.F32.TF32 R92, R120.reuse, R56, R196 ;  /* 0x00000038785c723c */ /* 0x040fee00000810c4 */
[----:B------:R-:W-:Y:S01]  /*aa450*/  STL.64 [R1+0x5d0], R80 ;  /* 0x0005d05001007387 */ /* 0x000fe20000100a00 */
[----:B------:R2:W-:Y:S02]  /*aa460*/  STL.64 [R1+0x5d8], R82 ;  /* 0x0005d85201007387 */ /* 0x0005e40000100a00 */
[C---:B--2---:R-:W-:Y:S05]  /*aa470*/  HMMA.1688.F32.TF32 R80, R120.reuse, R112, R192 ;  /* 0x000000707850723c */ /* 0x044fea00000810c0 */
[----:B------:R-:W-:Y:S01]  /*aa480*/  STL.64 [R1+0x650], R88 ;  /* 0x0006505801007387 */ /* 0x000fe20000100a00 */
[----:B------:R2:W-:Y:S07]  /*aa490*/  STL.64 [R1+0x658], R90 ;  /* 0x0006585a01007387 */ /* 0x0005ee0000100a00 */
[----:B------:R-:W-:Y:S02]  /*aa4a0*/  STL.64 [R1+0x660], R92 ;  /* 0x0006605c01007387 */ /* 0x000fe40000100a00 */
[----:B------:R-:W-:Y:S01]  /*aa4b0*/  STL.64 [R1+0x668], R94 ;  /* 0x0006685e01007387 */ /* 0x000fe20000100a00 */
[C---:B--2---:R-:W-:Y:S08]  /*aa4c0*/  HMMA.1688.F32.TF32 R88, R120.reuse, R60, R84 ;  /* 0x0000003c7858723c */ /* 0x044ff00000081054 */
[C---:B------:R-:W-:Y:S01]  /*aa4d0*/  HMMA.1688.F32.TF32 R84, R120.reuse, R76, R200 ;  /* 0x0000004c7854723c */ /* 0x040fe200000810c8 */
[----:B------:R-:W-:Y:S01]  /*aa4e0*/  STL.64 [R1+0x670], R80 ;  /* 0x0006705001007387 */ /* 0x000fe20000100a00 */
[----:B------:R2:W-:Y:S06]  /*aa4f0*/  STL.64 [R1+0x678], R82 ;  /* 0x0006785201007387 */ /* 0x0005ec0000100a00 */
[C---:B--2---:R-:W-:Y:S07]  /*aa500*/  HMMA.1688.F32.TF32 R80, R120.reuse, R132, R204 ;  /* 0x000000847850723c */ /* 0x044fee00000810cc */
[----:B------:R-:W-:Y:S01]  /*aa510*/  STL.64 [R1+0x680], R88 ;  /* 0x0006805801007387 */ /* 0x000fe20000100a00 */
[----:B------:R-:W-:Y:S07]  /*aa520*/  STL.64 [R1+0x688], R90 ;  /* 0x0006885a01007387 */ /* 0x000fee0000100a00 */
[----:B------:R-:W-:Y:S02]  /*aa530*/  STL.64 [R1+0x690], R84 ;  /* 0x0006905401007387 */ /* 0x000fe40000100a00 */
[----:B------:R-:W-:Y:S06]  /*aa540*/  STL.64 [R1+0x698], R86 ;  /* 0x0006985601007387 */ /* 0x000fec0000100a00 */
[----:B------:R-:W-:Y:S01]  /*aa550*/  STL.64 [R1+0x6a0], R80 ;  /* 0x0006a05001007387 */ /* 0x000fe20000100a00 */
[----:B------:R2:W-:Y:S02]  /*aa560*/  STL.64 [R1+0x6a8], R82 ;  /* 0x0006a85201007387 */ /* 0x0005e40000100a00 */
[C---:B--2---:R-:W-:Y:S08]  /*aa570*/  HMMA.1688.F32.TF32 R80, R120.reuse, R136, R176 ;  /* 0x000000887850723c */ /* 0x044ff000000810b0 */
[C---:B------:R-:W-:Y:S08]  /*aa580*/  HMMA.1688.F32.TF32 R88, R120.reuse, R140, R172 ;  /* 0x0000008c7858723c */ /* 0x040ff000000810ac */
[C---:B------:R-:W-:Y:S08]  /*aa590*/  HMMA.1688.F32.TF32 R84, R120.reuse, R144, R64 ;  /* 0x000000907854723c */ /* 0x040ff00000081040 */
[C---:B------:R-:W-:Y:S08]  /*aa5a0*/  HMMA.1688.F32.TF32 R64, R120.reuse, R152, R48 ;  /* 0x000000987840723c */ /* 0x040ff00000081030 */
[C---:B------:R-:W-:Y:S01]  /*aa5b0*/  HMMA.1688.F32.TF32 R48, R120.reuse, R160, R228 ;  /* 0x000000a07830723c */ /* 0x040fe200000810e4 */
[----:B------:R-:W-:Y:S01]  /*aa5c0*/  STL.64 [R1+0x6b0], R80 ;  /* 0x0006b05001007387 */ /* 0x000fe20000100a00 */
[----:B------:R2:W-:Y:S06]  /*aa5d0*/  STL.64 [R1+0x6b8], R82 ;  /* 0x0006b85201007387 */ /* 0x0005ec0000100a00 */
[C---:B--2---:R-:W-:Y:S08]  /*aa5e0*/  HMMA.1688.F32.TF32 R80, R120.reuse, R148, R52 ;  /* 0x000000947850723c */ /* 0x044ff00000081034 */
[C---:B------:R-:W-:Y:S08]  /*aa5f0*/  HMMA.1688.F32.TF32 R52, R120.reuse, R156, R44 ;  /* 0x0000009c7834723c */ /* 0x040ff0000008102c */
[----:B------:R-:W-:Y:S08]  /*aa600*/  HMMA.1688.F32.TF32 R44, R120, R164, R32 ;  /* 0x000000a4782c723c */ /* 0x000ff00000081020 */
[C---:B------:R-:W-:Y:S01]  /*aa610*/  HMMA.1688.F32.TF32 R32, R240.reuse, R208, R40 ;  /* 0x000000d0f020723c */ /* 0x040fe20000081028 */
[----:B------:R-:W-:Y:S01]  /*aa620*/  STL.64 [R1+0x6c0], R88 ;  /* 0x0006c05801007387 */ /* 0x000fe20000100a00 */
[----:B------:R-:W-:Y:S02]  /*aa630*/  STL.64 [R1+0x6c8], R90 ;  /* 0x0006c85a01007387 */ /* 0x000fe40000100a00 */
[----:B------:R-:W-:Y:S02]  /*aa640*/  STL.64 [R1+0x6d0], R84 ;  /* 0x0006d05401007387 */ /* 0x000fe40000100a00 */
[----:B------:R-:W-:Y:S01]  /*aa650*/  STL.64 [R1+0x6d8], R86 ;  /* 0x0006d85601007387 */ /* 0x000fe20000100a00 */
        /* <DEDUP_REMOVED lines=12> */
[----:B------:R-:W3:Y:S01]  /*aa720*/  LDL.LU R228, [R1+0xf60] ;  /* 0x000f600001e47983 */ /* 0x000ee20000300800 */
[----:B------:R4:W-:Y:S02]  /*aa730*/  STL.64 [R1+0x720], R44 ;  /* 0x0007202c01007387 */ /* 0x0009e40000100a00 */
[----:B------:R1:W-:Y:S02]  /*aa740*/  STL.64 [R1+0x728], R46 ;  /* 0x0007282e01007387 */ /* 0x0003e40000100a00 */
[----:B------:R1:W-:Y:S01]  /*aa750*/  STL.64 [R1+0x830], R32 ;  /* 0x0008302001007387 */ /* 0x0003e20000100a00 */
[----:B------:R2:W-:Y:S01]  /*aa760*/  STL.64 [R1+0x838], R34 ;  /* 0x0008382201007387 */ /* 0x0005e20000100a00 */
[----:B------:R-:W3:Y:S02]  /*aa770*/  LDL.LU R229, [R1+0xf64] ;  /* 0x000f640001e57983 */ /* 0x000ee40000300800 */
[----:B------:R-:W3:Y:S02]  /*aa780*/  LDL.LU R230, [R1+0xf68] ;  /* 0x000f680001e67983 */ /* 0x000ee40000300800 */
[----:B------:R-:W3:Y:S01]  /*aa790*/  LDL.LU R231, [R1+0xf6c] ;  /* 0x000f6c0001e77983 */ /* 0x000ee20000300800 */
[----:B----4-:R-:W4:Y:S01]  /*aa7a0*/  LDL.LU R44, [R1+0xf70] ;  /* 0x000f7000012c7983 */ /* 0x010f220000300800 */
[----:B------:R-:W4:Y:S02]  /*aa7b0*/  LDL.LU R45, [R1+0xf74] ;  /* 0x000f7400012d7983 */ /* 0x000f240000300800 */
[----:B-1----:R-:W4:Y:S02]  /*aa7c0*/  LDL.LU R46, [R1+0xf78] ;  /* 0x000f7800012e7983 */ /* 0x002f240000300800 */
        /* <DEDUP_REMOVED lines=83> */
[----:B--2---:R-:W2:Y:S02]  /*aad00*/  LDL.LU R34, [R1+0xf58] ;  /* 0x000f580001227983 */ /* 0x004ea40000300800 */
[----:B------:R-:W2:Y:S01]  /*aad10*/  LDL.LU R35, [R1+0xf5c] ;  /* 0x000f5c0001237983 */ /* 0x000ea20000300800 */
[----:B------:R-:W2:Y:S01]  /*aad20*/  LDL.LU R40, [R1+0x1380] ;  /* 0x0013800001287983 */ /* 0x000ea20000300800 */
[----:B------:R-:W2:Y:S02]  /*aad30*/  LDL.LU R41, [R1+0x1384] ;  /* 0x0013840001297983 */ /* 0x000ea40000300800 */
[----:B------:R-:W2:Y:S02]  /*aad40*/  LDL.LU R42, [R1+0x1388] ;  /* 0x00138800012a7983 */ /* 0x000ea40000300800 */
[----:B------:R-:W2:Y:S01]  /*aad50*/  LDL.LU R43, [R1+0x138c] ;  /* 0x00138c00012b7983 */ /* 0x000ea20000300800 */
[C---:B---3--:R-:W-:Y:S08]  /*aad60*/  HMMA.1688.F32.TF32 R80, R240.reuse, R128, R96 ;  /* 0x00000080f050723c */ /* 0x048ff00000081060 */
[C---:B------:R-:W-:Y:S08]  /*aad70*/  HMMA.1688.F32.TF32 R96, R240.reuse, R36, R104 ;  /* 0x00000024f060723c */ /* 0x040ff00000081068 */
[C---:B----4-:R-:W-:Y:S07]  /*aad80*/  HMMA.1688.F32.TF32 R88, R240.reuse, R56, R212 ;  /* 0x00000038f058723c */ /* 0x050fee00000810d4 */
[----:B------:R-:W-:Y:S01]  /*aad90*/  STL.64 [R1+0x820], R80 ;  /* 0x0008205001007387 */ /* 0x000fe20000100a00 */
[----:B------:R1:W-:Y:S02]  /*aada0*/  STL.64 [R1+0x828], R82 ;  /* 0x0008285201007387 */ /* 0x0003e40000100a00 */
[C---:B-1----:R-:W-:Y:S05]  /*aadb0*/  HMMA.1688.F32.TF32 R80, R240.reuse, R112, R216 ;  /* 0x00000070f050723c */ /* 0x042fea00000810d8 */
[----:B------:R-:W-:Y:S01]  /*aadc0*/  STL.64 [R1+0x810], R96 ;  /* 0x0008106001007387 */ /* 0x000fe20000100a00 */
[----:B------:R1:W-:Y:S07]  /*aadd0*/  STL.64 [R1+0x818], R98 ;  /* 0x0008186201007387 */ /* 0x0003ee0000100a00 */
[----:B------:R-:W-:Y:S01]  /*aade0*/  STL.64 [R1+0x800], R88 ;  /* 0x0008005801007387 */ /* 0x000fe20000100a00 */
[----:B------:R3:W-:Y:S01]  /*aadf0*/  STL.64 [R1+0x808], R90 ;  /* 0x0008085a01007387 */ /* 0x0007e20000100a00 */
[C---:B-1----:R-:W-:Y:S08]  /*aae00*/  HMMA.1688.F32.TF32 R96, R240.reuse, R60, R220 ;  /* 0x0000003cf060723c */ /* 0x042ff000000810dc */
[C---:B---3--:R-:W-:Y:S01]  /*aae10*/  HMMA.1688.F32.TF32 R88, R240.reuse, R76, R124 ;  /* 0x0000004cf058723c */ /* 0x048fe2000008107c */
[----:B------:R-:W-:Y:S01]  /*aae20*/  STL.64 [R1+0x7f0], R80 ;  /* 0x0007f05001007387 */ /* 0x000fe20000100a00 */
[----:B------:R1:W-:Y:S06]  /*aae30*/  STL.64 [R1+0x7f8], R82 ;  /* 0x0007f85201007387 */ /* 0x0003ec0000100a00 */
[C---:B-1----:R-:W-:Y:S07]  /*aae40*/  HMMA.1688.F32.TF32 R80, R240.reuse, R132, R116 ;  /* 0x00000084f050723c */ /* 0x042fee0000081074 */
[----:B------:R-:W-:Y:S01]  /*aae50*/  STL.64 [R1+0x7e0], R96 ;  /* 0x0007e06001007387 */ /* 0x000fe20000100a00 */
[----:B------:R-:W-:Y:S07]  /*aae60*/  STL.64 [R1+0x7e8], R98 ;  /* 0x0007e86201007387 */ /* 0x000fee0000100a00 */
[----:B------:R-:W-:Y:S01]  /*aae70*/  STL.64 [R1+0x7d0], R88 ;  /* 0x0007d05801007387 */ /* 0x000fe20000100a00 */
[----:B------:R-:W-:Y:S07]  /*aae80*/  STL.64 [R1+0x7d8], R90 ;  /* 0x0007d85a01007387 */ /* 0x000fee0000100a00 */
[----:B------:R-:W-:Y:S01]  /*aae90*/  STL.64 [R1+0x7c0], R80 ;  /* 0x0007c05001007387 */ /* 0x000fe20000100a00 */
[----:B------:R1:W-:Y:S02]  /*aaea0*/  STL.64 [R1+0x7c8], R82 ;  /* 0x0007c85201007387 */ /* 0x0003e40000100a00 */
[----:B------:R-:W3:Y:S01]  /*aaeb0*/  LDL.LU R2, [R1+0x3ec8] ;  /* 0x003ec80001027983 */ /* 0x000ee20000300800 */
[C---:B-1----:R-:W-:Y:S11]  /*aaec0*/  HMMA.1688.F32.TF32 R80, R240.reuse, R136, R108 ;  /* 0x00000088f050723c */ /* 0x042ff6000008106c */
[----:B------:R-:W-:Y:S11]  /*aaed0*/  @!UPT UIADD3 URZ, URZ, URZ, URZ ;  /* 0x0000003f3f3ff290 */ /* 0x000ff6000fffe03f */
[----:B------:R-:W-:Y:S01]  /*aaee0*/  @!UPT UIADD3 URZ, URZ, URZ, URZ ;  /* 0x0000003f3f3ff290 */ /* 0x000fe2000fffe03f */
[----:B------:R-:W-:Y:S01]  /*aaef0*/  STL.64 [R1+0x7b0], R80 ;  /* 0x0007b05001007387 */ /* 0x000fe20000100a00 */
[----:B------:R1:W-:Y:S02]  /*aaf00*/  STL.64 [R1+0x7b8], R82 ;  /* 0x0007b85201007387 */ /* 0x0003e40000100a00 */
[C---:B-1----:R-:W-:Y:S08]  /*aaf10*/  HMMA.1688.F32.TF32 R80, R240.reuse, R140, R100 ;  /* 0x0000008cf050723c */ /* 0x042ff00000081064 */
[C---:B------:R-:W-:Y:S08]  /*aaf20*/  HMMA.1688.F32.TF32 R88, R240.reuse, R144, R92 ;  /* 0x00000090f058723c */ /* 0x040ff0000008105c */
[C---:B------:R-:W-:Y:S07]  /*aaf30*/  HMMA.1688.F32.TF32 R92, R240.reuse, R148, R196 ;  /* 0x00000094f05c723c */ /* 0x040fee00000810c4 */
[----:B------:R-:W-:Y:S01]  /*aaf40*/  STL.64 [R1+0x7a0], R80 ;  /* 0x0007a05001007387 */ /* 0x000fe20000100a00 */
[----:B------:R1:W-:Y:S02]  /*aaf50*/  STL.64 [R1+0x7a8], R82 ;  /* 0x0007a85201007387 */ /* 0x0003e40000100a00 */
[C---:B-1----:R-:W-:Y:S05]  /*aaf60*/  HMMA.1688.F32.TF32 R80, R240.reuse, R152, R192 ;  /* 0x00000098f050723c */ /* 0x042fea00000810c0 */
[----:B------:R-:W-:Y:S01]  /*aaf70*/  STL.64 [R1+0x790], R88 ;  /* 0x0007905801007387 */ /* 0x000fe20000100a00 */
[----:B------:R1:W-:Y:S07]  /*aaf80*/  STL.64 [R1+0x798], R90 ;  /* 0x0007985a01007387 */ /* 0x0003ee0000100a00 */
[----:B------:R-:W-:Y:S02]  /*aaf90*/  STL.64 [R1+0x780], R92 ;  /* 0x0007805c01007387 */ /* 0x000fe40000100a00 */
[----:B------:R-:W-:Y:S01]  /*aafa0*/  STL.64 [R1+0x788], R94 ;  /* 0x0007885e01007387 */ /* 0x000fe20000100a00 */
[C---:B-1----:R-:W-:Y:S08]  /*aafb0*/  HMMA.1688.F32.TF32 R88, R240.reuse, R156, R84 ;  /* 0x0000009cf058723c */ /* 0x042ff00000081054 */
[C---:B------:R-:W-:Y:S01]  /*aafc0*/  HMMA.1688.F32.TF32 R84, R240.reuse, R160, R200 ;  /* 0x000000a0f054723c */ /* 0x040fe200000810c8 */
[----:B------:R-:W-:Y:S01]  /*aafd0*/  STL.64 [R1+0x770], R80 ;  /* 0x0007705001007387 */ /* 0x000fe20000100a00 */
[----:B------:R1:W-:Y:S06]  /*aafe0*/  STL.64 [R1+0x778], R82 ;  /* 0x0007785201007387 */ /* 0x0003ec0000100a00 */
[----:B-1----:R-:W-:Y:S07]  /*aaff0*/  HMMA.1688.F32.TF32 R80, R240, R164, R204 ;  /* 0x000000a4f050723c */ /* 0x002fee00000810cc */
[----:B------:R-:W-:Y:S01]  /*ab000*/  STL.64 [R1+0x760], R88 ;  /* 0x0007605801007387 */ /* 0x000fe20000100a00 */
[----:B------:R1:W-:Y:S07]  /*ab010*/  STL.64 [R1+0x768], R90 ;  /* 0x0007685a01007387 */ /* 0x0003ee0000100a00 */
[----:B------:R-:W-:Y:S02]  /*ab020*/  STL.64 [R1+0x750], R84 ;  /* 0x0007505401007387 */ /* 0x000fe40000100a00 */
[----:B------:R4:W-:Y:S01]  /*ab030*/  STL.64 [R1+0x758], R86 ;  /* 0x0007585601007387 */ /* 0x0009e20000100a00 */
[C---:B--2---:R-:W-:Y:S08]  /*ab040*/  HMMA.1688.F32.TF32 R32, R236.reuse, R132, R32 ;  /* 0x00000084ec20723c */ /* 0x044ff00000081020 */
[C---:B------:R-:W-:Y:S01]  /*ab050*/  HMMA.1688.F32.TF32 R40, R236.reuse, R136, R40 ;  /* 0x00000088ec28723c */ /* 0x040fe20000081028 */
[----:B------:R-:W-:Y:S04]  /*ab060*/  LDS R240, [R252+0x94200] ;  /* 0x09420000fcf07984 */ /* 0x000fe80000000800 */
[----:B------:R-:W-:Y:S04]  /*ab070*/  LDS R242, [R252+0x95200] ;  /* 0x09520000fcf27984 */ /* 0x000fe80000000800 */
[----:B------:R-:W-:Y:S04]  /*ab080*/  LDS R241, [R3+0x94200] ;  /* 0x0942000003f17984 */ /* 0x000fe80000000800 */
[----:B------:R-:W2:Y:S01]  /*ab090*/  LDS R243, [R3+0x95200] ;  /* 0x0952000003f37984 */ /* 0x000ea20000000800 */
[C---:B-1----:R-:W-:Y:S08]  /*ab0a0*/  HMMA.1688.F32.TF32 R88, R236.reuse, R208, R176 ;  /* 0x000000d0ec58723c */ /* 0x042ff000000810b0 */
[C---:B----4-:R-:W-:Y:S01]  /*ab0b0*/  HMMA.1688.F32.TF32 R84, R236.reuse, R128, R172 ;  /* 0x00000080ec54723c */ /* 0x050fe200000810ac */
[----:B------:R-:W-:Y:S01]  /*ab0c0*/  STL.64 [R1+0x710], R80 ;  /* 0x0007105001007387 */ /* 0x000fe20000100a00 */
[----:B------:R1:W-:Y:S06]  /*ab0d0*/  STL.64 [R1+0x718], R82 ;  /* 0x0007185201007387 */ /* 0x0003ec0000100a00 */
[C---:B-1----:R-:W-:Y:S08]  /*ab0e0*/  HMMA.1688.F32.TF32 R80, R236.reuse, R36, R64 ;  /* 0x00000024ec50723c */ /* 0x042ff00000081040 */
[C---:B------:R-:W-:Y:S08]  /*ab0f0*/  HMMA.1688.F32.TF32 R64, R236.reuse, R56, R52 ;  /* 0x00000038ec40723c */ /* 0x040ff00000081034 */
        /* <DEDUP_REMOVED lines=14> */
[----:B------:R-:W-:Y:S05]  /*ab1e0*/  STL.64 [R1+0x888], R50 ;  /* 0x0008883201007387 */ /* 0x000fea0000100a00 */
[----:B------:R-:W-:Y:S01]  /*ab1f0*/  STL.64 [R1+0x890], R44 ;  /* 0x0008902c01007387 */ /* 0x000fe20000100a00 */
[----:B------:R-:W-:Y:S02]  /*ab200*/  STL.64 [R1+0x898], R46 ;  /* 0x0008982e01007387 */ /* 0x000fe40000100a00 */
[----:B------:R1:W-:Y:S02]  /*ab210*/  STL.64 [R1+0x8a0], R32 ;  /* 0x0008a02001007387 */ /* 0x0003e40000100a00 */
[----:B------:R4:W-:Y:S01]  /*ab220*/  STL.64 [R1+0x8a8], R34 ;  /* 0x0008a82201007387 */ /* 0x0009e20000100a00 */
[----:B-1----:R-:W2:Y:S01]  /*ab230*/  LDL.LU R32, [R1+0x12e0] ;  /* 0x0012e00001207983 */ /* 0x002ea20000300800 */
[----:B------:R1:W-:Y:S02]  /*ab240*/  STL.64 [R1+0x8b0], R40 ;  /* 0x0008b02801007387 */ /* 0x0003e40000100a00 */
[----:B------:R1:W-:Y:S02]  /*ab250*/  STL.64 [R1+0x8b8], R42 ;  /* 0x0008b82a01007387 */ /* 0x0003e40000100a00 */
[----:B------:R-:W2:Y:S01]  /*ab260*/  LDL.LU R33, [R1+0x12e4] ;  /* 0x0012e40001217983 */ /* 0x000ea20000300800 */
[----:B----4-:R-:W2:Y:S01]  /*ab270*/  LDL.LU R34, [R1+0x12e8] ;  /* 0x0012e80001227983 */ /* 0x010ea20000300800 */
        /* <DEDUP_REMOVED lines=73> */
[----:B-1----:R-:W4:Y:S02]  /*ab710*/  LDL.LU R40, [R1+0x12d0] ;  /* 0x0012d00001287983 */ /* 0x002f240000300800 */
[----:B------:R-:W4:Y:S01]  /*ab720*/  LDL.LU R41, [R1+0x12d4] ;  /* 0x0012d40001297983 */ /* 0x000f220000300800 */
[----:B------:R-:W4:Y:S01]  /*ab730*/  LDL.LU R42, [R1+0x12d8] ;  /* 0x0012d800012a7983 */ /* 0x000f220000300800 */
[----:B---3--:R-:W-:Y:S01]  /*ab740*/  IMAD.MOV.U32 R43, RZ, RZ, R2 ;  /* 0x000000ffff2b7224 */ /* 0x008fe200078e0002 */
[C---:B--2---:R-:W-:Y:S08]  /*ab750*/  HMMA.1688.F32.TF32 R80, R236.reuse, R140, R220 ;  /* 0x0000008cec50723c */ /* 0x044ff000000810dc */
[C---:B----4-:R-:W-:Y:S08]  /*ab760*/  HMMA.1688.F32.TF32 R88, R236.reuse, R144, R124 ;  /* 0x00000090ec58723c */ /* 0x050ff0000008107c */
        /* <DEDUP_REMOVED lines=8> */
[C---:B------:R-:W-:Y:S08]  /*ab7f0*/  HMMA.1688.F32.TF32 R92, R236.reuse, R160, R92 ;  /* 0x000000a0ec5c723c */ /* 0x040ff0000008105c */
[C---:B-1----:R-:W-:Y:S01]  /*ab800*/  HMMA.1688.F32.TF32 R88, R236.reuse, R156, R100 ;  /* 0x0000009cec58723c */ /* 0x042fe20000081064 */
[----:B------:R-:W-:Y:S01]  /*ab810*/  STL.64 [R1+0x910], R80 ;  /* 0x0009105001007387 */ /* 0x000fe20000100a00 */
[----:B------:R1:W-:Y:S06]  /*ab820*/  STL.64 [R1+0x918], R82 ;  /* 0x0009185201007387 */ /* 0x0003ec0000100a00 */
[----:B-1----:R-:W-:Y:S11]  /*ab830*/  HMMA.1688.F32.TF32 R80, R236, R164, R196 ;  /* 0x000000a4ec50723c */ /* 0x002ff600000810c4 */
[----:B------:R-:W-:Y:S04]  /*ab840*/  @!UPT UIADD3 URZ, URZ, URZ, URZ ;  /* 0x0000003f3f3ff290 */ /* 0x000fe8000fffe03f */
[----:B------:R-:W-:Y:S01]  /*ab850*/  STL.64 [R1+0x940], R88 ;  /* 0x0009405801007387 */ /* 0x000fe20000100a00 */
[----:B------:R1:W-:Y:S02]  /*ab860*/  STL.64 [R1+0x948], R90 ;  /* 0x0009485a01007387 */ /* 0x0003e40000100a00 */
[----:B------:R-:W-:Y:S02]  /*ab870*/  STL.64 [R1+0x990], R92 ;  /* 0x0009905c01007387 */ /* 0x000fe40000100a00 */
[----:B------:R-:W-:Y:S01]  /*ab880*/  STL.64 [R1+0x998], R94 ;  /* 0x0009985e01007387 */ /* 0x000fe20000100a00 */
[C---:B------:R-:W-:Y:S08]  /*ab890*/  HMMA.1688.F32.TF32 R84, R120.reuse, R128, R84 ;  /* 0x000000807854723c */ /* 0x040ff00000081054 */
[C---:B-1----:R-:W-:Y:S01]  /*ab8a0*/  HMMA.1688.F32.TF32 R88, R120.reuse, R208, R192 ;  /* 0x000000d07858723c */ /* 0x042fe200000810c0 */
[----:B------:R-:W-:Y:S01]  /*ab8b0*/  STL.64 [R1+0x980], R80 ;  /* 0x0009805001007387 */ /* 0x000fe20000100a00 */
[----:B------:R1:W-:Y:S06]  /*ab8c0*/  STL.64 [R1+0x988], R82 ;  /* 0x0009885201007387 */ /* 0x0003ec0000100a00 */
[C---:B-1----:R-:W-:Y:S11]  /*ab8d0*/  HMMA.1688.F32.TF32 R80, R120.reuse, R36, R200 ;  /* 0x000000247850723c */ /* 0x042ff600000810c8 */
[----:B------:R-:W-:Y:S04]  /*ab8e0*/  @!UPT UIADD3 URZ, URZ, URZ, URZ ;  /* 0x0000003f3f3ff290 */ /* 0x000fe8000fffe03f */
[----:B------:R-:W-:Y:S01]  /*ab8f0*/  STL.64 [R1+0x9a0], R88 ;  /* 0x0009a05801007387 */ /* 0x000fe20000100a00 */
[----:B------:R1:W-:Y:S02]  /*ab900*/  STL.64 [R1+0x9a8], R90 ;  /* 0x0009a85a01007387 */ /* 0x0003e40000100a00 */
[----:B------:R-:W-:Y:S02]  /*ab910*/  STL.64 [R1+0x9c0], R84 ;  /* 0x0009c05401007387 */ /* 0x000fe40000100a00 */
[----:B------:R2:W-:Y:S01]  /*ab920*/  STL.64 [R1+0x9c8], R86 ;  /* 0x0009c85601007387 */ /* 0x0005e20000100a00 */
[C---:B------:R-:W-:Y:S08]  /*ab930*/  HMMA.1688.F32.TF32 R64, R120.reuse, R76, R64 ;  /* 0x0000004c7840723c */ /* 0x040ff00000081040 */
[C---:B------:R-:W-:Y:S08]  /*ab940*/  HMMA.1688.F32.TF32 R52, R120.reuse, R132, R52 ;  /* 0x000000847834723c */ /* 0x040ff00000081034 */
[C---:B-1----:R-:W-:Y:S08]  /*ab950*/  HMMA.1688.F32.TF32 R88, R120.reuse, R56, R204 ;  /* 0x000000387858723c */ /* 0x042ff000000810cc */
[----:B--2---:R-:W-:Y:S01]  /*ab960*/  HMMA.1688.F32.TF32 R84, R120, R112, R176 ;  /* 0x000000707854723c */ /* 0x004fe200000810b0 */
[----:B------:R-:W-:Y:S01]  /*ab970*/  STL [R1+0x9e4], R81 ;  /* 0x0009e45101007387 */ /* 0x000fe20000100800 */
[----:B------:R-:W-:Y:S01]  /*ab980*/  MOV R2, R80 ;  /* 0x0000005000027202 */ /* 0x000fe20000000f00 */
[----:B------:R1:W-:Y:S02]  /*ab990*/  STL [R1+0x9e8], R82 ;  /* 0x0009e85201007387 */ /* 0x0003e40000100800 */
[----:B------:R-:W-:-:S03]  /*ab9a0*/  IMAD.MOV.U32 R0, RZ, RZ, R83 ;  /* 0x000000ffff007224 */ /* 0x000fc600078e0053 */
[C---:B------:R-:W-:Y:S08]  /*ab9b0*/  HMMA.1688.F32.TF32 R48, R120.reuse, R136, R48 ;  /* 0x000000887830723c */ /* 0x040ff00000081030 */
[C---:B-1----:R-:W-:Y:S01]  /*ab9c0*/  HMMA.1688.F32.TF32 R80, R120.reuse, R60, R172 ;  /* 0x0000003c7850723c */ /* 0x042fe200000810ac */
[----:B------:R1:W-:Y:S04]  /*ab9d0*/  STL [R1+0x3a80], R0 ;  /* 0x003a800001007387 */ /* 0x0003e80000100800 */
[----:B-1----:R-:W2:Y:S01]  /*ab9e0*/  LDL R0, [R1+0xb30] ;  /* 0x000b300001007983 */ /* 0x002ea20000100800 */
[----:B------:R1:W-:Y:S03]  /*ab9f0*/  STL [R1+0x3a7c], R2 ;  /* 0x003a7c0201007387 */ /* 0x0003e60000100800 */
[----:B-1----:R-:W3:Y:S01]  /*aba00*/  LDL R2, [R1+0xb34] ;  /* 0x000b340001027983 */ /* 0x002ee20000100800 */
[----:B------:R-:W-:Y:S02]  /*aba10*/  STL.64 [R1+0xb70], R88 ;  /* 0x000b705801007387 */ /* 0x000fe40000100a00 */
[----:B------:R-:W-:Y:S02]  /*aba20*/  STL.64 [R1+0xb78], R90 ;  /* 0x000b785a01007387 */ /* 0x000fe40000100a00 */
[----:B------:R-:W-:Y:S01]  /*aba30*/  STL.64 [R1+0xb60], R84 ;  /* 0x000b605401007387 */ /* 0x000fe20000100a00 */
[----:B------:R-:W-:Y:S08]  /*aba40*/  STL.64 [R1+0xb68], R86 ;  /* 0x000b685601007387 */ /* 0x000ff00000100a00 */
[----:B------:R-:W-:Y:S02]  /*aba50*/  STL.64 [R1+0xb50], R80 ;  /* 0x000b505001007387 */ /* 0x000fe40000100a00 */
[----:B------:R-:W-:Y:S02]  /*aba60*/  STL.64 [R1+0xb58], R82 ;  /* 0x000b585201007387 */ /* 0x000fe40000100a00 */
[----:B------:R-:W-:Y:S01]  /*aba70*/  STL.64 [R1+0xb40], R64 ;  /* 0x000b404001007387 */ /* 0x000fe20000100a00 */
[----:B------:R-:W-:Y:S01]  /*aba80*/  STL.64 [R1+0xb48], R66 ;  /* 0x000b484201007387 */ /* 0x000fe20000100a00 */
[----:B------:R-:W-:Y:S02]  /*aba90*/  STL.64 [R1+0xae0], R52 ;  /* 0x000ae03401007387 */ /* 0x000fe40000100a00 */
[----:B------:R1:W-:Y:S02]  /*abaa0*/  STL.64 [R1+0xae8], R54 ;  /* 0x000ae83601007387 */ /* 0x0003e40000100a00 */
[----:B------:R-:W-:Y:S01]  /*abab0*/  STL.64 [R1+0xbe0], R48 ;  /* 0x000be03001007387 */ /* 0x000fe20000100a00 */
[----:B------:R4:W-:Y:S01]  /*abac0*/  STL.64 [R1+0xbe8], R50 ;  /* 0x000be83201007387 */ /* 0x0009e20000100a00 */
[C---:B------:R-:W-:Y:S08]  /*abad0*/  HMMA.1688.F32.TF32 R40, R120.reuse, R152, R40 ;  /* 0x000000987828723c */ /* 0x040ff00000081028 */
[C---:B-1----:R-:W-:Y:S08]  /*abae0*/  HMMA.1688.F32.TF32 R52, R120.reuse, R140, R44 ;  /* 0x0000008c7834723c */ /* 0x042ff0000008102c */
[C---:B----4-:R-:W-:Y:S08]  /*abaf0*/  HMMA.1688.F32.TF32 R48, R120.reuse, R144, R228 ;  /* 0x000000907830723c */ /* 0x050ff000000810e4 */
[C---:B------:R-:W-:Y:S07]  /*abb00*/  HMMA.1688.F32.TF32 R44, R120.reuse, R148, R32 ;  /* 0x00000094782c723c */ /* 0x040fee0000081020 */
[----:B------:R-:W-:Y:S01]  /*abb10*/  STL.64 [R1+0xbd0], R52 ;  /* 0x000bd03401007387 */ /* 0x000fe20000100a00 */
[----:B------:R-:W-:Y:S07]  /*abb20*/  STL.64 [R1+0xbd8], R54 ;  /* 0x000bd83601007387 */ /* 0x000fee0000100a00 */
[----:B------:R-:W-:Y:S02]  /*abb30*/  STL.64 [R1+0xbc0], R48 ;  /* 0x000bc03001007387 */ /* 0x000fe40000100a00 */
[----:B------:R-:W-:Y:S01]  /*abb40*/  STL.64 [R1+0xbc8], R50 ;  /* 0x000bc83201007387 */ /* 0x000fe20000100a00 */
[----:B------:R-:W4:Y:S05]  /*abb50*/  LDL.LU R32, [R1+0xc00] ;  /* 0x000c000001207983 */ /* 0x000f2a0000300800 */
[----:B------:R1:W-:Y:S02]  /*abb60*/  STL.64 [R1+0xbb0], R44 ;  /* 0x000bb02c01007387 */ /* 0x0003e40000100a00 */
[----:B------:R1:W-:Y:S02]  /*abb70*/  STL.64 [R1+0xbb8], R46 ;  /* 0x000bb82e01007387 */ /* 0x0003e40000100a00 */
[----:B------:R1:W-:Y:S01]  /*abb80*/  STL.64 [R1+0xba0], R40 ;  /* 0x000ba02801007387 */ /* 0x0003e20000100a00 */
[----:B------:R1:W-:Y:S01]  /*abb90*/  STL.64 [R1+0xba8], R42 ;  /* 0x000ba82a01007387 */ /* 0x0003e20000100a00 */
[----:B------:R-:W4:Y:S02]  /*abba0*/  LDL.LU R33, [R1+0xc04] ;  /* 0x000c040001217983 */ /* 0x000f240000300800 */
[----:B------:R-:W4:Y:S02]  /*abbb0*/  LDL.LU R34, [R1+0xc08] ;  /* 0x000c080001227983 */ /* 0x000f240000300800 */
[----:B------:R-:W4:Y:S01]  /*abbc0*/  LDL.LU R35, [R1+0xc0c] ;  /* 0x000c0c0001237983 */ /* 0x000f220000300800 */
[----:B------:R-:W4:Y:S01]  /*abbd0*/  LDL.LU R228, [R1+0xc20] ;  /* 0x000c200001e47983 */ /* 0x000f220000300800 */
[----:B------:R-:W4:Y:S02]  /*abbe0*/  LDL.LU R229, [R1+0xc24] ;  /* 0x000c240001e57983 */ /* 0x000f240000300800 */
[----:B------:R-:W4:Y:S02]  /*abbf0*/  LDL.LU R230, [R1+0xc28] ;  /* 0x000c280001e67983 */ /* 0x000f240000300800 */
[----:B------:R-:W4:Y:S01]  /*abc00*/  LDL.LU R231, [R1+0xc2c] ;  /* 0x000c2c0001e77983 */ /* 0x000f220000300800 */
[----:B-1----:R-:W4:Y:S01]  /*abc10*/  LDL.LU R44, [R1+0xd10] ;  /* 0x000d1000012c7983 */ /* 0x002f220000300800 */
        /* <DEDUP_REMOVED lines=95> */
[----:B--2---:R-:W-:Y:S04]  /*ac210*/  LDS R236, [R0+0x94200] ;  /* 0x0942000000ec7984 */ /* 0x004fe80000000800 */
[----:B------:R-:W-:Y:S04]  /*ac220*/  LDS R238, [R0+0x95200] ;  /* 0x0952000000ee7984 */ /* 0x000fe80000000800 */
[----:B---3--:R-:W-:Y:S04]  /*ac230*/  LDS R237, [R2+0x94200] ;  /* 0x0942000002ed7984 */ /* 0x008fe80000000800 */
[----:B------:R-:W1:Y:S01]  /*ac240*/  LDS R239, [R2+0x95200] ;  /* 0x0952000002ef7984 */ /* 0x000e620000000800 */
[C---:B----4-:R-:W-:Y:S08]  /*ac250*/  HMMA.1688.F32.TF32 R88, R120.reuse, R160, R88 ;  /* 0x000000a07858723c */ /* 0x050ff00000081058 */
[C---:B------:R-:W-:Y:S08]  /*ac260*/  HMMA.1688.F32.TF32 R80, R120.reuse, R156, R80 ;  /* 0x0000009c7850723c */ /* 0x040ff00000081050 */
[----:B------:R-:W-:Y:S11]  /*ac270*/  HMMA.1688.F32.TF32 R120, R120, R164, R96 ;  /* 0x000000a47878723c */ /* 0x000ff60000081060 */
[----:B------:R-:W-:Y:S04]  /*ac280*/  @!UPT UIADD3 URZ, URZ, URZ, URZ ;  /* 0x0000003f3f3ff290 */ /* 0x000fe8000fffe03f */
[----:B------:R-:W-:Y:S01]  /*ac290*/  STL.64 [R1+0xb90], R80 ;  /* 0x000b905001007387 */ /* 0x000fe20000100a00 */
[----:B------:R2:W-:Y:S03]  /*ac2a0*/  STL.64 [R1+0xb98], R82 ;  /* 0x000b985201007387 */ /* 0x0005e60000100a00 */
[----:B--2---:R-:W2:Y:S01]  /*ac2b0*/  LDL.LU.64 R82, [R1+0x3ec0] ;  /* 0x003ec00001527983 */ /* 0x004ea20000300a00 */
[----:B------:R-:W2:Y:S02]  /*ac2c0*/  LDL.LU.64 R80, [R1+0x3eb8] ;  /* 0x003eb80001507983 */ /* 0x000ea40000300a00 */
[----:B------:R-:W-:Y:S02]  /*ac2d0*/  STL.64 [R1+0xb80], R88 ;  /* 0x000b805801007387 */ /* 0x000fe40000100a00 */
[----:B------:R3:W-:Y:S02]  /*ac2e0*/  STL.64 [R1+0xb88], R90 ;  /* 0x000b885a01007387 */ /* 0x0007e40000100a00 */
[----:B---3--:R-:W3:Y:S01]  /*ac2f0*/  LDL.LU.64 R90, [R1+0x3eb0] ;  /* 0x003eb000015a7983 */ /* 0x008ee20000300a00 */
[----:B------:R-:W3:Y:S02]  /*ac300*/  LDL.LU.64 R88, [R1+0x3ea8] ;  /* 0x003ea80001587983 */ /* 0x000ee40000300a00 */
[----:B------:R-:W4:Y:S02]  /*ac310*/  LDL.LU.64 R98, [R1+0x3ea0] ;  /* 0x003ea00001627983 */ /* 0x000f240000300a00 */
[----:B------:R-:W4:Y:S01]  /*ac320*/  LDL.LU.64 R96, [R1+0x3e98] ;  /* 0x003e980001607983 */ /* 0x000f220000300a00 */
[----:B------:R1:W-:Y:S01]  /*ac330*/  STL.64 [R1+0xa10], R120 ;  /* 0x000a107801007387 */ /* 0x0003e20000100a00 */
[----:B------:R1:W-:Y:S03]  /*ac340*/  STL.64 [R1+0xa18], R122 ;  /* 0x000a187a01007387 */ /* 0x0003e60000100a00 */
[----:B-1----:R-:W2:Y:S01]  /*ac350*/  LDL.LU R120, [R1+0xea0] ;  /* 0x000ea00001787983 */ /* 0x002ea20000300800 */
[----:B------:R-:W2:Y:S02]  /*ac360*/  LDL.LU R121, [R1+0xea4] ;  /* 0x000ea40001797983 */ /* 0x000ea40000300800 */
[----:B------:R-:W2:Y:S02]  /*ac370*/  LDL.LU R122, [R1+0xea8] ;  /* 0x000ea800017a7983 */ /* 0x000ea40000300800 */
[----:B------:R-:W2:Y:S01]  /*ac380*/  LDL.LU R123, [R1+0xeac] ;  /* 0x000eac00017b7983 */ /* 0x000ea20000300800 */
[C---:B------:R-:W-:Y:S08]  /*ac390*/  HMMA.1688.F32.TF32 R104, R240.reuse, R208, R104 ;  /* 0x000000d0f068723c */ /* 0x040ff00000081068 */
[C---:B------:R-:W-:Y:S11]  /*ac3a0*/  HMMA.1688.F32.TF32 R212, R240.reuse, R128, R212 ;  /* 0x00000080f0d4723c */ /* 0x040ff600000810d4 */
[----:B------:R-:W-:Y:S04]  /*ac3b0*/  @!UPT UIADD3 URZ, URZ, URZ, URZ ;  /* 0x0000003f3f3ff290 */ /* 0x000fe8000fffe03f */
[----:B------:R-:W-:Y:S01]  /*ac3c0*/  STL.64 [R1+0xc90], R104 ;  /* 0x000c906801007387 */ /* 0x000fe20000100a00 */
[----:B------:R1:W-:Y:S03]  /*ac3d0*/  STL.64 [R1+0xc98], R106 ;  /* 0x000c986a01007387 */ /* 0x0003e60000100a00 */
[----:B-1----:R-:W3:Y:S01]  /*ac3e0*/  LDL.LU.64 R106, [R1+0x3e90] ;  /* 0x003e9000016a7983 */ /* 0x002ee20000300a00 */
[----:B------:R-:W3:Y:S03]  /*ac3f0*/  LDL.LU.64 R104, [R1+0x3e88] ;  /* 0x003e880001687983 */ /* 0x000ee60000300a00 */
[----:B------:R-:W-:Y:S02]  /*ac400*/  STL.64 [R1+0xc80], R212 ;  /* 0x000c80d401007387 */ /* 0x000fe40000100a00 */
[----:B------:R1:W-:Y:S02]  /*ac410*/  STL.64 [R1+0xc88], R214 ;  /* 0x000c88d601007387 */ /* 0x0003e40000100a00 */
[----:B-1----:R-:W3:Y:S01]  /*ac420*/  LDL.LU.64 R214, [R1+0x3e80] ;  /* 0x003e800001d67983 */ /* 0x002ee20000300a00 */
[----:B------:R-:W3:Y:S01]  /*ac430*/  LDL.LU.64 R212, [R1+0x3e78] ;  /* 0x003e780001d47983 */ /* 0x000ee20000300a00 */
[C---:B------:R-:W-:Y:S08]  /*ac440*/  HMMA.1688.F32.TF32 R116, R240.reuse, R76, R116 ;  /* 0x0000004cf074723c */ /* 0x040ff00000081074 */
[C---:B------:R-:W-:Y:S08]  /*ac450*/  HMMA.1688.F32.TF32 R108, R240.reuse, R132, R108 ;  /* 0x00000084f06c723c */ /* 0x040ff0000008106c */
[C---:B------:R-:W-:Y:S08]  /*ac460*/  HMMA.1688.F32.TF32 R100, R240.reuse, R136, R100 ;  /* 0x00000088f064723c */ /* 0x040ff00000081064 */
[C---:B------:R-:W-:Y:S08]  /*ac470*/  HMMA.1688.F32.TF32 R84, R240.reuse, R152, R84 ;  /* 0x00000098f054723c */ /* 0x040ff00000081054 */
        /* <DEDUP_REMOVED lines=9> */
[----:B------:R1:W-:Y:S02]  /*ac510*/  STL.64 [R1+0xc68], R122 ;  /* 0x000c687a01007387 */ /* 0x0003e40000100a00 */
[C---:B-1----:R-:W-:Y:S05]  /*ac520*/  HMMA.1688.F32.TF32 R120, R240.reuse, R60, R124 ;  /* 0x0000003cf078723c */ /* 0x042fea000008107c */
[----:B------:R-:W-:Y:S01]  /*ac530*/  STL.64 [R1+0xc50], R216 ;  /* 0x000c50d801007387 */ /* 0x000fe20000100a00 */
[----:B------:R-:W-:Y:S11]  /*ac540*/  STL.64 [R1+0xc58], R218 ;  /* 0x000c58da01007387 */ /* 0x000ff60000100a00 */
[----:B------:R-:W-:Y:S06]  /*ac550*/  @!UPT UIADD3 URZ, URZ, URZ, URZ ;  /* 0x0000003f3f3ff290 */ /* 0x000fec000fffe03f */
[----:B------:R-:W-:Y:S01]  /*ac560*/  STL.64 [R1+0xc40], R120 ;  /* 0x000c407801007387 */ /* 0x000fe20000100a00 */
[----:B------:R-:W-:Y:S02]  /*ac570*/  STL.64 [R1+0xc48], R122 ;  /* 0x000c487a01007387 */ /* 0x000fe40000100a00 */
[----:B------:R-:W-:Y:S02]  /*ac580*/  STL.64 [R1+0xc30], R116 ;  /* 0x000c307401007387 */ /* 0x000fe40000100a00 */
[----:B------:R-:W-:Y:S01]  /*ac590*/  STL.64 [R1+0xc38], R118 ;  /* 0x000c387601007387 */ /* 0x000fe20000100a00 */
[----:B------:R-:W-:Y:S01]  /*ac5a0*/  STL.64 [R1+0xc10], R108 ;  /* 0x000c106c01007387 */ /* 0x000fe20000100a00 */
[----:B------:R1:W-:Y:S02]  /*ac5b0*/  STL.64 [R1+0xc18], R110 ;  /* 0x000c186e01007387 */ /* 0x0003e40000100a00 */
[----:B------:R-:W-:Y:S02]  /*ac5c0*/  STL.64 [R1+0xd00], R100 ;  /* 0x000d006401007387 */ /* 0x000fe40000100a00 */
[----:B------:R2:W-:Y:S01]  /*ac5d0*/  STL.64 [R1+0xd08], R102 ;  /* 0x000d086601007387 */ /* 0x0005e20000100a00 */
[----:B------:R-:W-:Y:S04]  /*ac5e0*/  LDS R120, [R252+0x94280] ;  /* 0x09428000fc787984 */ /* 0x000fe80000000800 */
[----:B------:R-:W-:Y:S04]  /*ac5f0*/  LDS R122, [R252+0x95280] ;  /* 0x09528000fc7a7984 */ /* 0x000fe80000000800 */
[----:B------:R-:W-:Y:S04]  /*ac600*/  LDS R121, [R3+0x94280] ;  /* 0x0942800003797984 */ /* 0x000fe80000000800 */
[----:B------:R-:W3:Y:S01]  /*ac610*/  LDS R123, [R3+0x95280] ;  /* 0x09528000037b7984 */ /* 0x000ee20000000800 */
[C---:B-1----:R-:W-:Y:S08]  /*ac620*/  HMMA.1688.F32.TF32 R108, R240.reuse, R140, R92 ;  /* 0x0000008cf06c723c */ /* 0x042ff0000008105c */
[C---:B--2---:R-:W-:Y:S08]  /*ac630*/  HMMA.1688.F32.TF32 R100, R240.reuse, R144, R196 ;  /* 0x00000090f064723c */ /* 0x044ff000000810c4 */
[C---:B------:R-:W-:Y:S07]  /*ac640*/  HMMA.1688.F32.TF32 R92, R240.reuse, R148, R192 ;  /* 0x00000094f05c723c */ /* 0x040fee00000810c0 */
[----:B------:R-:W-:Y:S01]  /*ac650*/  STL.64 [R1+0xcf0], R108 ;  /* 0x000cf06c01007387 */ /* 0x000fe20000100a00 */
[----:B------:R-:W-:Y:S07]  /*ac660*/  STL.64 [R1+0xcf8], R110 ;  /* 0x000cf86e01007387 */ /* 0x000fee0000100a00 */
[----:B------:R-:W-:Y:S02]  /*ac670*/  STL.64 [R1+0xce0], R100 ;  /* 0x000ce06401007387 */ /* 0x000fe40000100a00 */
[----:B------:R1:W-:Y:S06]  /*ac680*/  STL.64 [R1+0xce8], R102 ;  /* 0x000ce86601007387 */ /* 0x0003ec0000100a00 */
[----:B------:R-:W-:Y:S01]  /*ac690*/  STL.64 [R1+0xcd0], R92 ;  /* 0x000cd05c01007387 */ /* 0x000fe20000100a00 */
[----:B------:R2:W-:Y:S02]  /*ac6a0*/  STL.64 [R1+0xcd8], R94 ;  /* 0x000cd85e01007387 */ /* 0x0005e40000100a00 */
[----:B------:R-:W-:Y:S02]  /*ac6b0*/  STL.64 [R1+0xcc0], R84 ;  /* 0x000cc05401007387 */ /* 0x000fe40000100a00 */
[----:B------:R2:W-:Y:S01]  /*ac6c0*/  STL.64 [R1+0xcc8], R86 ;  /* 0x000cc85601007387 */ /* 0x0005e20000100a00 */
[C---:B-1----:R-:W-:Y:S08]  /*ac6d0*/  HMMA.1688.F32.TF32 R100, R240.reuse, R156, R200 ;  /* 0x0000009cf064723c */ /* 0x042ff000000810c8 */
[C---:B--2---:R-:W-:Y:S08]  /*ac6e0*/  HMMA.1688.F32.TF32 R92, R240.reuse, R160, R204 ;  /* 0x000000a0f05c723c */ /* 0x044ff000000810cc */
[----:B------:R-:W-:Y:S01]  /*ac6f0*/  HMMA.1688.F32.TF32 R84, R240, R164, R176 ;  /* 0x000000a4f054723c */ /* 0x000fe200000810b0 */
[----:B------:R-:W-:-:S02]  /*ac700*/  IMAD.MOV.U32 R211, RZ, RZ, R38 ;  /* 0x000000ffffd37224 */ /* 0x000fc400078e0026 */
[----:B------:R-:W-:Y:S02]  /*ac710*/  IMAD.MOV.U32 R63, RZ, RZ, R36 ;  /* 0x000000ffff3f7224 */ /* 0x000fe400078e0024 */
        /* <DEDUP_REMOVED lines=15> */
[C---:B------:R-:W-:Y:S08]  /*ac810*/  HMMA.1688.F32.TF32 R84, R236.reuse, R36, R52 ;  /* 0x00000024ec54723c */ /* 0x040ff00000081034 */
        /* <DEDUP_REMOVED lines=15> */
[----:B------:R2:W-:Y:S02]  /*ac910*/  STL.64 [R1+0xe70], R48 ;  /* 0x000e703001007387 */ /* 0x0005e40000100a00 */
[----:B------:R3:W-:Y:S01]  /*ac920*/  STL.64 [R1+0xe78], R50 ;  /* 0x000e783201007387 */ /* 0x0007e20000100a00 */
[----:B--2---:R-:W2:Y:S01]  /*ac930*/  LDL.LU R48, [R1+0x960] ;  /* 0x0009600001307983 */ /* 0x004ea20000300800 */
[----:B------:R-:W-:Y:S02]  /*ac940*/  STL.64 [R1+0xe60], R44 ;  /* 0x000e602c01007387 */ /* 0x000fe40000100a00 */
[----:B------:R-:W-:Y:S02]  /*ac950*/  STL.64 [R1+0xe68], R46 ;  /* 0x000e682e01007387 */ /* 0x000fe40000100a00 */
[----:B------:R1:W-:Y:S01]  /*ac960*/  STL.64 [R1+0xe50], R32 ;  /* 0x000e502001007387 */ /* 0x0003e20000100a00 */
[----:B------:R1:W-:Y:S01]  /*ac970*/  STL.64 [R1+0xe58], R34 ;  /* 0x000e582201007387 */ /* 0x0003e20000100a00 */
[----:B------:R-:W2:Y:S02]  /*ac980*/  LDL.LU R49, [R1+0x964] ;  /* 0x0009640001317983 */ /* 0x000ea40000300800 */
[----:B---3--:R-:W2:Y:S02]  /*ac990*/  LDL.LU R50, [R1+0x968] ;  /* 0x0009680001327983 */ /* 0x008ea40000300800 */
[----:B------:R-:W2:Y:S01]  /*ac9a0*/  LDL.LU R51, [R1+0x96c] ;  /* 0x00096c0001337983 */ /* 0x000ea20000300800 */
        /* <DEDUP_REMOVED lines=81> */
[----:B---3--:R-:W-:Y:S08]  /*acec0*/  HMMA.1688.F32.TF32 R108, R120, R208, R108 ;  /* 0x000000d0786c723c */ /* 0x008ff0000008106c */
[C---:B------:R-:W-:Y:S08]  /*aced0*/  HMMA.1688.F32.TF32 R116, R236.reuse, R164, R116 ;  /* 0x000000a4ec74723c */ /* 0x040ff00000081074 */
[C---:B----4-:R-:W-:Y:S08]  /*acee0*/  HMMA.1688.F32.TF32 R44, R236.reuse, R140, R44 ;  /* 0x0000008cec2c723c */ /* 0x050ff0000008102c */
[C---:B------:R-:W-:Y:S08]  /*acef0*/  HMMA.1688.F32.TF32 R216, R236.reuse, R136, R216 ;  /* 0x00000088ecd8723c */ /* 0x040ff000000810d8 */
[C---:B------:R-:W-:Y:S08]  /*acf00*/  HMMA.1688.F32.TF32 R228, R236.reuse, R144, R228 ;  /* 0x00000090ece4723c */ /* 0x040ff000000810e4 */
[C---:B------:R-:W-:Y:S08]  /*acf10*/  HMMA.1688.F32.TF32 R32, R236.reuse, R148, R32 ;  /* 0x00000094ec20723c */ /* 0x040ff00000081020 */
[C---:B------:R-:W-:Y:S08]  /*acf20*/  HMMA.1688.F32.TF32 R40, R236.reuse, R152, R40 ;  /* 0x00000098ec28723c */ /* 0x040ff00000081028 */
[C---:B------:R-:W-:Y:S08]  /*acf30*/  HMMA.1688.F32.TF32 R220, R236.reuse, R156, R220 ;  /* 0x0000009cecdc723c */ /* 0x040ff000000810dc */
[----:B------:R-:W-:Y:S08]  /*acf40*/  HMMA.1688.F32.TF32 R124, R236, R160, R124 ;  /* 0x000000a0ec7c723c */ /* 0x000ff0000008107c */
[C---:B------:R-:W-:Y:S01]  /*acf50*/  HMMA.1688.F32.TF32 R48, R120.reuse, R152, R48 ;  /* 0x000000987830723c */ /* 0x040fe20000081030 */
[----:B------:R-:W-:Y:S04]  /*acf60*/  LDS R236, [R252+0x94300] ;  /* 0x09430000fcec7984 */ /* 0x000fe80000000800 */
[----:B------:R-:W-:Y:S04]  /*acf70*/  LDS R238, [R252+0x95300] ;  /* 0x09530000fcee7984 */ /* 0x000fe80000000800 */
[----:B------:R-:W-:Y:S04]  /*acf80*/  LDS R237, [R3+0x94300] ;  /* 0x0943000003ed7984 */ /* 0x000fe80000000800 */
[----:B------:R-:W1:Y:S01]  /*acf90*/  LDS R239, [R3+0x95300] ;  /* 0x0953000003ef7984 */ /* 0x000e620000000800 */
[C---:B------:R-:W-:Y:S03]  /*acfa0*/  HMMA.1688.F32.TF32 R92, R120.reuse, R36, R92 ;  /* 0x00000024785c723c */ /* 0x040fe6000008105c */
[----:B------:R-:W-:Y:S01]  /*acfb0*/  STL.64 [R1+0xf30], R216 ;  /* 0x000f30d801007387 */ /* 0x000fe20000100a00 */
[----:B------:R2:W-:Y:S03]  /*acfc0*/  STL.64 [R1+0xf38], R218 ;  /* 0x000f38da01007387 */ /* 0x0005e60000100a00 */
[----:B--2---:R-:W2:Y:S01]  /*acfd0*/  LDL.LU.64 R218, [R1+0x3e70] ;  /* 0x003e700001da7983 */ /* 0x004ea20000300a00 */
[----:B------:R-:W2:Y:S02]  /*acfe0*/  LDL.LU.64 R216, [R1+0x3e68] ;  /* 0x003e680001d87983 */ /* 0x000ea40000300a00 */
[----:B------:R-:W-:Y:S02]  /*acff0*/  STL.64 [R1+0xf20], R44 ;  /* 0x000f202c01007387 */ /* 0x000fe40000100a00 */
[----:B------:R3:W-:Y:S02]  /*ad000*/  STL.64 [R1+0xf28], R46 ;  /* 0x000f282e01007387 */ /* 0x0007e40000100a00 */
[----:B---3--:R-:W3:Y:S01]  /*ad010*/  LDL.LU.64 R46, [R1+0x3e60] ;  /* 0x003e6000012e7983 */ /* 0x008ee20000300a00 */
[----:B------:R-:W4:Y:S02]  /*ad020*/  LDL.LU.64 R44, [R1+0x3e58] ;  /* 0x003e5800012c7983 */ /* 0x000f240000300a00 */
[----:B------:R-:W-:Y:S02]  /*ad030*/  STL.64 [R1+0xf10], R228 ;  /* 0x000f10e401007387 */ /* 0x000fe40000100a00 */
[----:B------:R1:W-:Y:S02]  /*ad040*/  STL.64 [R1+0xf18], R230 ;  /* 0x000f18e601007387 */ /* 0x0003e40000100a00 */
[----:B-1----:R-:W2:Y:S01]  /*ad050*/  LDL.LU.64 R230, [R1+0x3e50] ;  /* 0x003e500001e67983 */ /* 0x002ea20000300a00 */
[----:B------:R-:W2:Y:S02]  /*ad060*/  LDL.LU.64 R228, [R1+0x3e48] ;  /* 0x003e480001e47983 */ /* 0x000ea40000300a00 */
[----:B------:R-:W-:Y:S02]  /*ad070*/  STL.64 [R1+0xf00], R32 ;  /* 0x000f002001007387 */ /* 0x000fe40000100a00 */
[----:B------:R1:W-:Y:S02]  /*ad080*/  STL.64 [R1+0xf08], R34 ;  /* 0x000f082201007387 */ /* 0x0003e40000100a00 */
[----:B-1----:R-:W2:Y:S01]  /*ad090*/  LDL.LU.64 R34, [R1+0x3e40] ;  /* 0x003e400001227983 */ /* 0x002ea20000300a00 */
[----:B------:R-:W3:Y:S02]  /*ad0a0*/  LDL.LU.64 R32, [R1+0x3e38] ;  /* 0x003e380001207983 */ /* 0x000ee40000300a00 */
[----:B------:R-:W-:Y:S02]  /*ad0b0*/  STL.64 [R1+0xef0], R40 ;  /* 0x000ef02801007387 */ /* 0x000fe40000100a00 */
[----:B------:R1:W-:Y:S02]  /*ad0c0*/  STL.64 [R1+0xef8], R42 ;  /* 0x000ef82a01007387 */ /* 0x0003e40000100a00 */
[----:B-1----:R-:W4:Y:S01]  /*ad0d0*/  LDL.LU.64 R42, [R1+0x3e30] ;  /* 0x003e3000012a7983 */ /* 0x002f220000300a00 */
[----:B------:R-:W4:Y:S02]  /*ad0e0*/  LDL.LU.64 R40, [R1+0x3e28] ;  /* 0x003e280001287983 */ /* 0x000f240000300a00 */
[----:B------:R-:W-:Y:S02]  /*ad0f0*/  STL.64 [R1+0xee0], R220 ;  /* 0x000ee0dc01007387 */ /* 0x000fe40000100a00 */
[----:B------:R-:W-:Y:S01]  /*ad100*/  STL.64 [R1+0xee8], R222 ;  /* 0x000ee8de01007387 */ /* 0x000fe20000100a00 */
        /* <DEDUP_REMOVED lines=8> */
[----:B------:R-:W-:Y:S01]  /*ad190*/  STL.64 [R1+0xa60], R92 ;  /* 0x000a605c01007387 */ /* 0x000fe20000100a00 */
[----:B------:R1:W-:Y:S02]  /*ad1a0*/  STL.64 [R1+0xa68], R94 ;  /* 0x000a685e01007387 */ /* 0x0003e40000100a00 */
[----:B------:R-:W4:Y:S02]  /*ad1b0*/  LDL.LU.64 R38, [R1+0x3e20] ;  /* 0x003e200001267983 */ /* 0x000f240000300a00 */
[----:B------:R-:W4:Y:S01]  /*ad1c0*/  LDL.LU.64 R36, [R1+0x3e18] ;  /* 0x003e180001247983 */ /* 0x000f220000300a00 */
        /* <DEDUP_REMOVED lines=11> */
[----:B------:R-:W-:Y:S02]  /*ad280*/  STL.64 [R1+0xa20], R84 ;  /* 0x000a205401007387 */ /* 0x000fe40000100a00 */
[----:B------:R-:W-:Y:S06]  /*ad290*/  STL.64 [R1+0xa28], R86 ;  /* 0x000a285601007387 */ /* 0x000fec0000100a00 */
[----:B------:R-:W-:Y:S01]  /*ad2a0*/  STL.64 [R1+0xa00], R76 ;  /* 0x000a004c01007387 */ /* 0x000fe20000100a00 */
[----:B------:R1:W-:Y:S02]  /*ad2b0*/  STL.64 [R1+0xa08], R78 ;  /* 0x000a084e01007387 */ /* 0x0003e40000100a00 */
[C---:B-1----:R-:W-:Y:S08]  /*ad2c0*/  HMMA.1688.F32.TF32 R76, R120.reuse, R136, R176 ;  /* 0x00000088784c723c */ /* 0x042ff000000810b0 */
[C---:B------:R-:W-:Y:S11]  /*ad2d0*/  HMMA.1688.F32.TF32 R84, R120.reuse, R140, R172 ;  /* 0x0000008c7854723c */ /* 0x040ff600000810ac */
[----:B------:R-:W-:Y:S04]  /*ad2e0*/  @!UPT UIADD3 URZ, URZ, URZ, URZ ;  /* 0x0000003f3f3ff290 */ /* 0x000fe8000fffe03f */
[----:B------:R-:W-:Y:S01]  /*ad2f0*/  STL.64 [R1+0x9f0], R76 ;  /* 0x0009f04c01007387 */ /* 0x000fe20000100a00 */
[----:B------:R1:W-:Y:S02]  /*ad300*/  STL.64 [R1+0x9f8], R78 ;  /* 0x0009f84e01007387 */ /* 0x0003e40000100a00 */
[C---:B-1----:R-:W-:Y:S08]  /*ad310*/  HMMA.1688.F32.TF32 R76, R120.reuse, R144, R64 ;  /* 0x00000090784c723c */ /* 0x042ff00000081040 */
[----:B------:R-:W-:Y:S01]  /*ad320*/  HMMA.1688.F32.TF32 R64, R120, R148, R52 ;  /* 0x000000947840723c */ /* 0x000fe20000081034 */
[----:B------:R-:W-:Y:S01]  /*ad330*/  STL.64 [R1+0x9d0], R84 ;  /* 0x0009d05401007387 */ /* 0x000fe20000100a00 */
[----:B------:R-:W-:Y:S11]  /*ad340*/  STL.64 [R1+0x9d8], R86 ;  /* 0x0009d85601007387 */ /* 0x000ff60000100a00 */
[----:B------:R-:W-:Y:S02]  /*ad350*/  @!UPT UIADD3 URZ, URZ, URZ, URZ ;  /* 0x0000003f3f3ff290 */ /* 0x000fe4000fffe03f */
[----:B------:R-:W-:Y:S01]  /*ad360*/  STL.64 [R1+0x9b0], R76 ;  /* 0x0009b04c01007387 */ /* 0x000fe20000100a00 */
[----:B------:R-:W-:Y:S07]  /*ad370*/  STL.64 [R1+0x9b8], R78 ;  /* 0x0009b84e01007387 */ /* 0x000fee0000100a00 */
[----:B------:R4:W-:Y:S02]  /*ad380*/  STL.64 [R1+0x970], R64 ;  /* 0x0009704001007387 */ /* 0x0009e40000100a00 */
[----:B------:R1:W-:Y:S01]  /*ad390*/  STL.64 [R1+0x978], R66 ;  /* 0x0009784201007387 */ /* 0x0003e20000100a00 */
[----:B--2---:R-:W-:-:S02]  /*ad3a0*/  MOV R52, R35 ;  /* 0x0000002300347202 */ /* 0x004fc40000000f00 */
[----:B------:R-:W2:Y:S01]  /*ad3b0*/  LDL.LU R35, [R1+0x3e14] ;  /* 0x003e140001237983 */ /* 0x000ea20000300800 */
[----:B------:R1:W-:Y:S02]  /*ad3c0*/  STL.64 [R1+0x960], R48 ;  /* 0x0009603001007387 */ /* 0x0003e40000100a00 */
[----:B------:R1:W-:Y:S02]  /*ad3d0*/  STL.64 [R1+0x968], R50 ;  /* 0x0009683201007387 */ /* 0x0003e40000100a00 */
[----:B------:R-:W-:Y:S02]  /*ad3e0*/  IMAD.MOV.U32 R53, RZ, RZ, R34 ;  /* 0x000000ffff357224 */ /* 0x000fe400078e0022 */
[----:B---3--:R-:W-:Y:S01]  /*ad3f0*/  IMAD.MOV.U32 R54, RZ, RZ, R33 ;  /* 0x000000ffff367224 */ /* 0x008fe200078e0021 */
[----:B------:R-:W3:Y:S01]  /*ad400*/  LDL.LU R34, [R1+0x3e10] ;  /* 0x003e100001227983 */ /* 0x000ee20000300800 */
[----:B------:R-:W3:Y:S02]  /*ad410*/  LDL.LU R33, [R1+0x3e0c] ;  /* 0x003e0c0001217983 */ /* 0x000ee40000300800 */
[----:B------:R-:W-:-:S02]  /*ad420*/  IMAD.MOV.U32 R55, RZ, RZ, R32 ;  /* 0x000000ffff377224 */ /* 0x000fc400078e0020 */
[----:B------:R-:W3:Y:S01]  /*ad430*/  LDL.LU R32, [R1+0x3e08] ;  /* 0x003e080001207983 */ /* 0x000ee20000300800 */
[----:B----4-:R-:W-:Y:S02]  /*ad440*/  IMAD.MOV.U32 R64, RZ, RZ, R43 ;  /* 0x000000ffff407224 */ /* 0x010fe400078e002b */
[----:B------:R-:W-:Y:S01]  /*ad450*/  IMAD.MOV.U32 R65, RZ, RZ, R42 ;  /* 0x000000ffff417224 */ /* 0x000fe200078e002a */
[----:B------:R-:W4:Y:S01]  /*ad460*/  LDL.LU R43, [R1+0x3e04] ;  /* 0x003e0400012b7983 */ /* 0x000f220000300800 */
[----:B------:R-:W3:Y:S01]  /*ad470*/  LDL.LU R42, [R1+0x3e00] ;  /* 0x003e0000012a7983 */ /* 0x000ee20000300800 */
[----:B-1----:R-:W-:Y:S01]  /*ad480*/  MOV R66, R41 ;  /* 0x0000002900427202 */ /* 0x002fe20000000f00 */
[----:B------:R-:W-:Y:S01]  /*ad490*/  IMAD.MOV.U32 R67, RZ, RZ, R40 ;  /* 0x000000ffff437224 */ /* 0x000fe200078e0028 */
[----:B------:R-:W3:Y:S01]  /*ad4a0*/  LDL.LU R41, [R1+0x3dfc] ;  /* 0x003dfc0001297983 */ /* 0x000ee20000300800 */
[----:B------:R-:W3:Y:S02]  /*ad4b0*/  LDL.LU R40, [R1+0x3df8] ;  /* 0x003df80001287983 */ /* 0x000ee40000300800 */
[----:B------:R-:W-:-:S02]  /*ad4c0*/  IMAD.MOV.U32 R172, RZ, RZ, R39 ;  /* 0x000000ffffac7224 */ /* 0x000fc400078e0027 */
[----:B------:R-:W-:Y:S01]  /*ad4d0*/  IMAD.MOV.U32 R173, RZ, RZ, R38 ;  /* 0x000000ffffad7224 */ /* 0x000fe200078e0026 */
[----:B------:R-:W3:Y:S01]  /*ad4e0*/  LDL.LU R39, [R1+0x3df4] ;  /* 0x003df40001277983 */ /* 0x000ee20000300800 */
[----:B------:R-:W3:Y:S02]  /*ad4f0*/  LDL.LU R38, [R1+0x3df0] ;  /* 0x003df00001267983 */ /* 0x000ee40000300800 */
[----:B------:R-:W-:Y:S02]  /*ad500*/  IMAD.MOV.U32 R174, RZ, RZ, R37 ;  /* 0x000000ffffae7224 */ /* 0x000fe400078e0025 */
        /* <DEDUP_REMOVED lines=30> */
[----:B------:R-:W3:Y:S01]  /*ad6f0*/  LDL.LU R87, [R1+0x11c] ;  /* 0x00011c0001577983 */ /* 0x000ee20000300800 */
[----:B------:R-:W-:Y:S01]  /*ad700*/  MOV R48, R228 ;  /* 0x000000e400307202 */ /* 0x000fe20000000f00 */
[----:B------:R-:W-:-:S02]  /*ad710*/  IMAD.MOV.U32 R49, RZ, RZ, R229 ;  /* 0x000000ffff317224 */ /* 0x000fc400078e00e5 */
[----:B------:R-:W-:Y:S02]  /*ad720*/  IMAD.MOV.U32 R50, RZ, RZ, R230 ;  /* 0x000000ffff327224 */ /* 0x000fe400078e00e6 */
[----:B------:R-:W-:Y:S02]  /*ad730*/  IMAD.MOV.U32 R51, RZ, RZ, R231 ;  /* 0x000000ffff337224 */ /* 0x000fe400078e00e7 */
[----:B--2---:R-:W-:Y:S02]  /*ad740*/  IMAD.MOV.U32 R179, RZ, RZ, R35 ;  /* 0x000000ffffb37224 */ /* 0x004fe400078e0023 */
[----:B----4-:R-:W-:Y:S02]  /*ad750*/  IMAD.MOV.U32 R207, RZ, RZ, R43 ;  /* 0x000000ffffcf7224 */ /* 0x010fe400078e002b */
[----:B---3--:R-:W-:Y:S02]  /*ad760*/  IMAD.MOV.U32 R206, RZ, RZ, R42 ;  /* 0x000000ffffce7224 */ /* 0x008fe400078e002a */
[----:B------:R-:W-:Y:S01]  /*ad770*/  IMAD.MOV.U32 R205, RZ, RZ, R41 ;  /* 0x000000ffffcd7224 */ /* 0x000fe200078e0029 */
[----:B------:R-:W-:-:S02]  /*ad780*/  MOV R204, R40 ;  /* 0x0000002800cc7202 */ /* 0x000fc40000000f00 */
[----:B------:R-:W2:Y:S01]  /*ad790*/  LDL.LU R40, [R1+0x3de4] ;  /* 0x003de40001287983 */ /* 0x000ea20000300800 */
[----:B------:R-:W2:Y:S02]  /*ad7a0*/  LDL.LU R41, [R1+0x3de0] ;  /* 0x003de00001297983 */ /* 0x000ea40000300800 */
[----:B------:R-:W2:Y:S02]  /*ad7b0*/  LDL.LU R42, [R1+0x3ddc] ;  /* 0x003ddc00012a7983 */ /* 0x000ea40000300800 */
[----:B------:R-:W2:Y:S02]  /*ad7c0*/  LDL.LU R43, [R1+0x3dd8] ;  /* 0x003dd800012b7983 */ /* 0x000ea40000300800 */
[----:B------:R-:W-:Y:S01]  /*ad7d0*/  IMAD.MOV.U32 R203, RZ, RZ, R39 ;  /* 0x000000ffffcb7224 */ /* 0x000fe200078e0027 */
[----:B------:R-:W-:Y:S01]  /*ad7e0*/  MOV R202, R38 ;  /* 0x0000002600ca7202 */ /* 0x000fe20000000f00 */
[----:B------:R-:W-:Y:S02]  /*ad7f0*/  IMAD.MOV.U32 R201, RZ, RZ, R37 ;  /* 0x000000ffffc97224 */ /* 0x000fe400078e0025 */
[----:B------:R-:W-:-:S02]  /*ad800*/  IMAD.MOV.U32 R200, RZ, RZ, R36 ;  /* 0x000000ffffc87224 */ /* 0x000fc400078e0024 */
[----:B------:R-:W3:Y:S01]  /*ad810*/  LDL.LU R36, [R1+0x3dd4] ;  /* 0x003dd40001247983 */ /* 0x000ee20000300800 */
[----:B------:R-:W3:Y:S02]  /*ad820*/  LDL.LU R37, [R1+0x3dd0] ;  /* 0x003dd00001257983 */ /* 0x000ee40000300800 */
[----:B------:R-:W3:Y:S02]  /*ad830*/  LDL.LU R38, [R1+0x3dcc] ;  /* 0x003dcc0001267983 */ /* 0x000ee40000300800 */
[----:B------:R-:W3:Y:S01]  /*ad840*/  LDL.LU R39, [R1+0x3dc8] ;  /* 0x003dc80001277983 */ /* 0x000ee20000300800 */
[----:B------:R-:W4:Y:S01]  /*ad850*/  LDL.LU R76, [R1+0x100] ;  /* 0x00010000014c7983 */ /* 0x000f220000300800 */
[----:B------:R-:W4:Y:S02]  /*ad860*/  LDL.LU R77, [R1+0x104] ;  /* 0x00010400014d7983 */ /* 0x000f240000300800 */
[----:B------:R-:W4:Y:S02]  /*ad870*/  LDL.LU R78, [R1+0x108] ;  /* 0x00010800014e7983 */ /* 0x000f240000300800 */
[----:B------:R-:W4:Y:S02]  /*ad880*/  LDL.LU R79, [R1+0x10c] ;  /* 0x00010c00014f7983 */ /* 0x000f240000300800 */
[----:B------:R-:W-:-:S02]  /*ad890*/  IMAD.MOV.U32 R176, RZ, RZ, R32 ;  /* 0x000000ffffb07224 */ /* 0x000fc400078e0020 */
[----:B------:R-:W-:Y:S01]  /*ad8a0*/  IMAD.MOV.U32 R177, RZ, RZ, R33 ;  /* 0x000000ffffb17224 */ /* 0x000fe200078e0021 */
[----:B------:R-:W2:Y:S01]  /*ad8b0*/  LDL.LU R32, [R1+0x3dc4] ;  /* 0x003dc40001207983 */ /* 0x000ea20000300800 */
[----:B------:R-:W2:Y:S02]  /*ad8c0*/  LDL.LU R33, [R1+0x3dc0] ;  /* 0x003dc00001217983 */ /* 0x000ea40000300800 */
[----:B------:R-:W-:Y:S02]  /*ad8d0*/  IMAD.MOV.U32 R178, RZ, RZ, R34 ;  /* 0x000000ffffb27224 */ /* 0x000fe400078e0022 */
[----:B------:R-:W2:Y:S01]  /*ad8e0*/  LDL.LU R34, [R1+0x3dbc] ;  /* 0x003dbc0001227983 */ /* 0x000ea20000300800 */
[----:B------:R-:W2:Y:S02]  /*ad8f0*/  LDL.LU R35, [R1+0x3db8] ;  /* 0x003db80001237983 */ /* 0x000ea40000300800 */
[----:B------:R-:W2:Y:S02]  /*ad900*/  LDL.LU R228, [R1+0x3db4] ;  /* 0x003db40001e47983 */ /* 0x000ea40000300800 */
[----:B------:R-:W2:Y:S01]  /*ad910*/  LDL.LU R229, [R1+0x3db0] ;  /* 0x003db00001e57983 */ /* 0x000ea20000300800 */
[----:B------:R-:W2:Y:S01]  /*ad920*/  LDL.LU R230, [R1+0x3dac] ;  /* 0x003dac0001e67983 */ /* 0x000ea20000300800 */
[----:B------:R-:W2:Y:S01]  /*ad930*/  LDL.LU R231, [R1+0x3da8] ;  /* 0x003da80001e77983 */ /* 0x000ea20000300800 */
[C---:B------:R-:W-:Y:S08]  /*ad940*/  HMMA.1688.F32.TF32 R116, R120.reuse, R156, R116 ;  /* 0x0000009c7874723c */ /* 0x040ff00000081074 */
[C---:B------:R-:W-:Y:S08]  /*ad950*/  HMMA.1688.F32.TF32 R108, R120.reuse, R160, R108 ;  /* 0x000000a0786c723c */ /* 0x040ff0000008106c */
[----:B------:R-:W-:Y:S08]  /*ad960*/  HMMA.1688.F32.TF32 R100, R120, R164, R100 ;  /* 0x000000a47864723c */ /* 0x000ff00000081064 */
[----:B------:R-:W-:Y:S01]  /*ad970*/  HMMA.1688.F32.TF32 R92, R240, R208, R92 ;  /* 0x000000d0f05c723c */ /* 0x000fe2000008105c */
[----:B------:R-:W-:-:S02]  /*ad980*/  IMAD.MOV.U32 R120, RZ, RZ, R63 ;  /* 0x000000ffff787224 */ /* 0x000fc400078e003f */
[----:B------:R-:W-:Y:S01]  /*ad990*/  IMAD.MOV.U32 R121, RZ, RZ, R62 ;  /* 0x000000ffff797224 */ /* 0x000fe200078e003e */
[----:B------:R-:W-:Y:S01]  /*ad9a0*/  STL.64 [R1+0x950], R116 ;  /* 0x0009507401007387 */ /* 0x000fe20000100a00 */
[----:B------:R-:W-:Y:S02]  /*ad9b0*/  STL.64 [R1+0x958], R118 ;  /* 0x0009587601007387 */ /* 0x000fe40000100a00 */
[----:B------:R-:W-:Y:S02]  /*ad9c0*/  STL.64 [R1+0x930], R108 ;  /* 0x0009306c01007387 */ /* 0x000fe40000100a00 */
[----:B------:R1:W-:Y:S06]  /*ad9d0*/  STL.64 [R1+0x938], R110 ;  /* 0x0009386e01007387 */ /* 0x0003ec0000100a00 */
[----:B------:R-:W-:Y:S01]  /*ad9e0*/  STL.64 [R1+0x920], R100 ;  /* 0x0009206401007387 */ /* 0x000fe20000100a00 */
[----:B------:R-:W-:Y:S07]  /*ad9f0*/  STL.64 [R1+0x928], R102 ;  /* 0x0009286601007387 */ /* 0x000fee0000100a00 */
[----:B------:R-:W-:Y:S02]  /*ada00*/  STL.64 [R1+0xfc0], R92 ;  /* 0x000fc05c01007387 */ /* 0x000fe40000100a00 */
[----:B------:R1:W-:Y:S02]  /*ada10*/  STL.64 [R1+0xfc8], R94 ;  /* 0x000fc85e01007387 */ /* 0x0003e40000100a00 */
[C---:B-1----:R-:W-:Y:S08]  /*ada20*/  HMMA.1688.F32.TF32 R108, R240.reuse, R128, R196 ;  /* 0x00000080f06c723c */ /* 0x042ff000000810c4 */
[C---:B------:R-:W-:Y:S08]  /*ada30*/  HMMA.1688.F32.TF32 R92, R240.reuse, R56, R84 ;  /* 0x00000038f05c723c */ /* 0x040ff00000081054 */
[C---:B------:R-:W-:Y:S07]  /*ada40*/  HMMA.1688.F32.TF32 R100, R240.reuse, R120, R192 ;  /* 0x00000078f064723c */ /* 0x040fee00000810c0 */
[----:B------:R-:W-:Y:S01]  /*ada50*/  STL.64 [R1+0xfb0], R108 ;  /* 0x000fb06c01007387 */ /* 0x000fe20000100a00 */
[----:B------:R-:W-:Y:S11]  /*ada60*/  STL.64 [R1+0xfb8], R110 ;  /* 0x000fb86e01007387 */ /* 0x000ff60000100a00 */
[----:B------:R-:W-:Y:S04]  /*ada70*/  @!UPT UIADD3 URZ, URZ, URZ, URZ ;  /* 0x0000003f3f3ff290 */ /* 0x000fe8000fffe03f */
[----:B------:R-:W-:Y:S02]  /*ada80*/  STL.64 [R1+0xfa0], R100 ;  /* 0x000fa06401007387 */ /* 0x000fe40000100a00 */
[----:B------:R-:W-:Y:S01]  /*ada90*/  STL.64 [R1+0xfa8], R102 ;  /* 0x000fa86601007387 */ /* 0x000fe20000100a00 */
[----:B------:R-:W-:Y:S01]  /*adaa0*/  STL.64 [R1+0xf90], R92 ;  /* 0x000f905c01007387 */ /* 0x000fe20000100a00 */
[----:B------:R-:W-:Y:S01]  /*adab0*/  STL.64 [R1+0xf98], R94 ;  /* 0x000f985e01007387 */ /* 0x000fe20000100a00 */
[C---:B--2---:R-:W-:Y:S08]  /*adac0*/  HMMA.1688.F32.TF32 R84, R240.reuse, R112, R228 ;  /* 0x00000070f054723c */ /* 0x044ff000000810e4 */
[----:B------:R-:W-:Y:S01]  /*adad0*/  HMMA.1688.F32.TF32 R32, R240, R60, R32 ;  /* 0x0000003cf020723c */ /* 0x000fe20000081020 */
[----:B------:R-:W-:-:S02]  /*adae0*/  IMAD.MOV.U32 R228, RZ, RZ, R59 ;  /* 0x000000ffffe47224 */ /* 0x000fc400078e003b */
[----:B------:R-:W-:Y:S02]  /*adaf0*/  IMAD.MOV.U32 R229, RZ, RZ, R58 ;  /* 0x000000ffffe57224 */ /* 0x000fe400078e003a */
[----:B------:R-:W-:Y:S02]  /*adb00*/  IMAD.MOV.U32 R59, RZ, RZ, R60 ;  /* 0x000000ffff3b7224 */ /* 0x000fe400078e003c */
[----:B------:R-:W-:-:S03]  /*adb10*/  IMAD.MOV.U32 R58, RZ, RZ, R61 ;  /* 0x000000ffff3a7224 */ /* 0x000fc600078e003d */
[C---:B---3--:R-:W-:Y:S08]  /*adb20*/  HMMA.1688.F32.TF32 R60, R240.reuse, R228, R36 ;  /* 0x000000e4f03c723c */ /* 0x048ff00000081024 */
[C---:B------:R-:W-:Y:S08]  /*adb30*/  HMMA.1688.F32.TF32 R36, R240.reuse, R132, R40 ;  /* 0x00000084f024723c */ /* 0x040ff00000081028 */
[C---:B----4-:R-:W-:Y:S01]  /*adb40*/  HMMA.1688.F32.TF32 R40, R240.reuse, R136, R76 ;  /* 0x00000088f028723c */ /* 0x050fe2000008104c */
[----:B------:R-:W-:Y:S01]  /*adb50*/  STL.64 [R1+0xf80], R84 ;  /* 0x000f805401007387 */ /* 0x000fe20000100a00 */
[----:B------:R-:W-:Y:S02]  /*adb60*/  STL.64 [R1+0xf88], R86 ;  /* 0x000f885601007387 */ /* 0x000fe40000100a00 */
[----:B------:R-:W-:Y:S02]  /*adb70*/  STL.64 [R1+0xf70], R32 ;  /* 0x000f702001007387 */ /* 0x000fe40000100a00 */
[----:B------:R-:W-:Y:S01]  /*adb80*/  STL.64 [R1+0xf78], R34 ;  /* 0x000f782201007387 */ /* 0x000fe20000100a00 */
[----:B------:R-:W-:Y:S04]  /*adb90*/  LDS R32, [R0+0x94300] ;  /* 0x0943000000207984 */ /* 0x000fe80000000800 */
[----:B------:R-:W-:Y:S04]  /*adba0*/  LDS R34, [R0+0x95300] ;  /* 0x0953000000227984 */ /* 0x000fe80000000800 */
[----:B------:R-:W-:Y:S04]  /*adbb0*/  LDS R33, [R2+0x94300] ;  /* 0x0943000002217984 */ /* 0x000fe80000000800 */
[----:B------:R-:W1:Y:S04]  /*adbc0*/  LDS R35, [R2+0x95300] ;  /* 0x0953000002237984 */ /* 0x000e680000000800 */
[----:B------:R-:W-:Y:S01]  /*adbd0*/  STL.64 [R1+0xf60], R60 ;  /* 0x000f603c01007387 */ /* 0x000fe20000100a00 */
[----:B------:R-:W-:Y:S02]  /*adbe0*/  STL.64 [R1+0xf68], R62 ;  /* 0x000f683e01007387 */ /* 0x000fe40000100a00 */
[----:B------:R-:W-:Y:S02]  /*adbf0*/  STL.64 [R1+0xf50], R36 ;  /* 0x000f502401007387 */ /* 0x000fe40000100a00 */
[----:B------:R2:W-:Y:S02]  /*adc00*/  STL.64 [R1+0xf58], R38 ;  /* 0x000f582601007387 */ /* 0x0005e40000100a00 */
[C---:B--2---:R-:W-:Y:S01]  /*adc10*/  HMMA.1688.F32.TF32 R36, R240.reuse, R140, R200 ;  /* 0x0000008cf024723c */ /* 0x044fe200000810c8 */
[----:B------:R-:W-:Y:S07]  /*adc20*/  STL.64 [R1+0x1030], R40 ;  /* 0x0010302801007387 */ /* 0x000fee0000100a00 */
[C---:B------:R-:W-:Y:S01]  /*adc30*/  HMMA.1688.F32.TF32 R60, R240.reuse, R144, R204 ;  /* 0x00000090f03c723c */ /* 0x040fe200000810cc */
[----:B------:R2:W-:Y:S07]  /*adc40*/  STL.64 [R1+0x1038], R42 ;  /* 0x0010382a01007387 */ /* 0x0005ee0000100a00 */
[C---:B--2---:R-:W-:Y:S07]  /*adc50*/  HMMA.1688.F32.TF32 R40, R240.reuse, R148, R176 ;  /* 0x00000094f028723c */ /* 0x044fee00000810b0 */
[----:B------:R-:W-:Y:S01]  /*adc60*/  STL.64 [R1+0x1020], R36 ;  /* 0x0010202401007387 */ /* 0x000fe20000100a00 */
[----:B------:R2:W-:Y:S02]  /*adc70*/  STL.64 [R1+0x1028], R38 ;  /* 0x0010282601007387 */ /* 0x0005e40000100a00 */
[C---:B--2---:R-:W-:Y:S05]  /*adc80*/  HMMA.1688.F32.TF32 R36, R240.reuse, R152, R172 ;  /* 0x00000098f024723c */ /* 0x044fea00000810ac */
[----:B------:R-:W-:Y:S01]  /*adc90*/  STL.64 [R1+0x1010], R60 ;  /* 0x0010103c01007387 */ /* 0x000fe20000100a00 */
[----:B------:R2:W-:Y:S07]  /*adca0*/  STL.64 [R1+0x1018], R62 ;  /* 0x0010183e01007387 */ /* 0x0005ee0000100a00 */
[----:B------:R-:W-:Y:S02]  /*adcb0*/  STL.64 [R1+0x1000], R40 ;  /* 0x0010002801007387 */ /* 0x000fe40000100a00 */
[----:B------:R3:W-:Y:S01]  /*adcc0*/  STL.64 [R1+0x1008], R42 ;  /* 0x0010082a01007387 */ /* 0x0007e20000100a00 */
[C---:B--2---:R-:W-:Y:S08]  /*adcd0*/  HMMA.1688.F32.TF32 R60, R240.reuse, R156, R64 ;  /* 0x0000009cf03c723c */ /* 0x044ff00000081040 */
[C---:B---3--:R-:W-:Y:S01]  /*adce0*/  HMMA.1688.F32.TF32 R40, R240.reuse, R160, R52 ;  /* 0x000000a0f028723c */ /* 0x048fe20000081034 */
[----:B------:R-:W-:Y:S01]  /*adcf0*/  STL.64 [R1+0xff0], R36 ;  /* 0x000ff02401007387 */ /* 0x000fe20000100a00 */
[----:B------:R2:W-:Y:S06]  /*add00*/  STL.64 [R1+0xff8], R38 ;  /* 0x000ff82601007387 */ /* 0x0005ec0000100a00 */
[----:B--2---:R-:W-:Y:S07]  /*add10*/  HMMA.1688.F32.TF32 R36, R240, R164, R48 ;  /* 0x000000a4f024723c */ /* 0x004fee0000081030 */
[----:B------:R-:W-:Y:S01]  /*add20*/  STL.64 [R1+0xfe0], R60 ;  /* 0x000fe03c01007387 */ /* 0x000fe20000100a00 */
[----:B------:R2:W-:Y:S07]  /*add30*/  STL.64 [R1+0xfe8], R62 ;  /* 0x000fe83e01007387 */ /* 0x0005ee0000100a00 */
[----:B------:R-:W-:Y:S01]  /*add40*/  STL.64 [R1+0xfd0], R40 ;  /* 0x000fd02801007387 */ /* 0x000fe20000100a00 */
[----:B------:R-:W-:Y:S01]  /*add50*/  MOV R52, R44 ;  /* 0x0000002c00347202 */ /* 0x000fe20000000f00 */
[----:B------:R-:W-:Y:S01]  /*add60*/  STL.64 [R1+0xfd8], R42 ;  /* 0x000fd82a01007387 */ /* 0x000fe20000100a00 */
[----:B------:R-:W3:Y:S02]  /*add70*/  LDL.LU R44, [R1+0x3da4] ;  /* 0x003da400012c7983 */ /* 0x000ee40000300800 */
[----:B------:R-:W-:-:S03]  /*add80*/  IMAD.MOV.U32 R53, RZ, RZ, R46 ;  /* 0x000000ffff357224 */ /* 0x000fc600078e002e */
[----:B------:R4:W-:Y:S01]  /*add90*/  STL.64 [R1+0xf40], R36 ;  /* 0x000f402401007387 */ /* 0x0009e20000100a00 */
[----:B------:R1:W-:Y:S02]  /*adda0*/  STL.64 [R1+0xf48], R38 ;  /* 0x000f482601007387 */ /* 0x0003e40000100a00 */
[----:B------:R-:W2:Y:S02]  /*addb0*/  LDL.LU R46, [R1+0x3da0] ;  /* 0x003da000012e7983 */ /* 0x000ea40000300800 */
[----:B------:R-:W-:Y:S02]  /*addc0*/  IMAD.MOV.U32 R54, RZ, RZ, R47 ;  /* 0x000000ffff367224 */ /* 0x000fe400078e002f */
[----:B------:R-:W-:Y:S01]  /*addd0*/  IMAD.MOV.U32 R55, RZ, RZ, R45 ;  /* 0x000000ffff377224 */ /* 0x000fe200078e002d */
[----:B------:R-:W4:Y:S01]  /*adde0*/  LDL.LU R47, [R1+0x3d9c] ;  /* 0x003d9c00012f7983 */ /* 0x000f220000300800 */
[----:B------:R-:W4:Y:S02]  /*addf0*/  LDL.LU R45, [R1+0x3d98] ;  /* 0x003d9800012d7983 */ /* 0x000f240000300800 */
[----:B------:R-:W4:Y:S02]  /*ade00*/  LDL.LU R172, [R1+0x150] ;  /* 0x0001500001ac7983 */ /* 0x000f240000300800 */
[----:B------:R-:W4:Y:S02]  /*ade10*/  LDL.LU R173, [R1+0x154] ;  /* 0x0001540001ad7983 */ /* 0x000f240000300800 */
[----:B---3--:R-:W-:-:S02]  /*ade20*/  IMAD.MOV.U32 R174, RZ, RZ, R44 ;  /* 0x000000ffffae7224 */ /* 0x008fc400078e002c */
[----:B------:R-:W3:Y:S01]  /*ade30*/  LDL.LU R44, [R1+0x3d94] ;  /* 0x003d9400012c7983 */ /* 0x000ee20000300800 */
[----:B--2---:R-:W-:-:S03]  /*ade40*/  IMAD.MOV.U32 R175, RZ, RZ, R46 ;  /* 0x000000ffffaf7224 */ /* 0x004fc600078e002e */
[----:B------:R-:W2:Y:S01]  /*ade50*/  LDL.LU R46, [R1+0x3d90] ;  /* 0x003d9000012e7983 */ /* 0x000ea20000300800 */
[----:B------:R-:W2:Y:S02]  /*ade60*/  LDL.LU R176, [R1+0x160] ;  /* 0x0001600001b07983 */ /* 0x000ea40000300800 */
[----:B------:R-:W2:Y:S01]  /*ade70*/  LDL.LU R177, [R1+0x164] ;  /* 0x0001640001b17983 */ /* 0x000ea20000300800 */
[----:B----4-:R-:W-:Y:S01]  /*ade80*/  MOV R178, R45 ;  /* 0x0000002d00b27202 */ /* 0x010fe20000000f00 */
[----:B------:R-:W-:Y:S01]  /*ade90*/  IMAD.MOV.U32 R179, RZ, RZ, R47 ;  /* 0x000000ffffb37224 */ /* 0x000fe200078e002f */
[----:B------:R-:W4:Y:S01]  /*adea0*/  LDL.LU R45, [R1+0x3d8c] ;  /* 0x003d8c00012d7983 */ /* 0x000f220000300800 */
[----:B------:R-:W4:Y:S02]  /*adeb0*/  LDL.LU R47, [R1+0x3d88] ;  /* 0x003d8800012f7983 */ /* 0x000f240000300800 */
[----:B---3--:R-:W-:Y:S02]  /*adec0*/  IMAD.MOV.U32 R204, RZ, RZ, R44 ;  /* 0x000000ffffcc7224 */ /* 0x008fe400078e002c */
[----:B------:R-:W3:Y:S01]  /*aded0*/  LDL.LU R44, [R1+0x3d84] ;  /* 0x003d8400012c7983 */ /* 0x000ee20000300800 */
[----:B--2---:R-:W-:-:S03]  /*adee0*/  IMAD.MOV.U32 R205, RZ, RZ, R46 ;  /* 0x000000ffffcd7224 */ /* 0x004fc600078e002e */
[----:B------:R-:W2:Y:S01]  /*adef0*/  LDL.LU R46, [R1+0x3d80] ;  /* 0x003d8000012e7983 */ /* 0x000ea20000300800 */
[----:B------:R-:W2:Y:S02]  /*adf00*/  LDL.LU R206, [R1+0x178] ;  /* 0x0001780001ce7983 */ /* 0x000ea40000300800 */
[----:B------:R-:W2:Y:S02]  /*adf10*/  LDL.LU R207, [R1+0x17c] ;  /* 0x00017c0001cf7983 */ /* 0x000ea40000300800 */
[----:B----4-:R-:W-:Y:S02]  /*adf20*/  IMAD.MOV.U32 R76, RZ, RZ, R45 ;  /* 0x000000ffff4c7224 */ /* 0x010fe400078e002d */
[----:B------:R-:W-:Y:S01]  /*adf30*/  IMAD.MOV.U32 R77, RZ, RZ, R47 ;  /* 0x000000ffff4d7224 */ /* 0x000fe200078e002f */
[----:B------:R-:W4:Y:S01]  /*adf40*/  LDL.LU R45, [R1+0x3d7c] ;  /* 0x003d7c00012d7983 */ /* 0x000f220000300800 */
[----:B------:R-:W4:Y:S01]  /*adf50*/  LDL.LU R47, [R1+0x3d78] ;  /* 0x003d7800012f7983 */ /* 0x000f220000300800 */
[----:B---3--:R-:W-:-:S02]  /*adf60*/  MOV R78, R44 ;  /* 0x0000002c004e7202 */ /* 0x008fc40000000f00 */
[----:B------:R-:W3:Y:S01]  /*adf70*/  LDL.LU R44, [R1+0x3d74] ;  /* 0x003d7400012c7983 */ /* 0x000ee20000300800 */
[----:B--2---:R-:W-:-:S03]  /*adf80*/  IMAD.MOV.U32 R79, RZ, RZ, R46 ;  /* 0x000000ffff4f7224 */ /* 0x004fc600078e002e */
[----:B------:R-:W2:Y:S01]  /*adf90*/  LDL.LU R46, [R1+0x3d70] ;  /* 0x003d7000012e7983 */ /* 0x000ea20000300800 */
[----:B------:R-:W2:Y:S02]  /*adfa0*/  LDL.LU R84, [R1+0x360] ;  /* 0x0003600001547983 */ /* 0x000ea40000300800 */
[----:B------:R-:W2:Y:S02]  /*adfb0*/  LDL.LU R85, [R1+0x364] ;  /* 0x0003640001557983 */ /* 0x000ea40000300800 */
[----:B------:R-:W2:Y:S01]  /*adfc0*/  LDL.LU R86, [R1+0x368] ;  /* 0x0003680001567983 */ /* 0x000ea20000300800 */
[----:B------:R-:W2:Y:S01]  /*adfd0*/  LDL.LU R87, [R1+0x36c] ;  /* 0x00036c0001577983 */ /* 0x000ea20000300800 */
[----:B----4-:R-:W-:Y:S02]  /*adfe0*/  IMAD.MOV.U32 R62, RZ, RZ, R47 ;  /* 0x000000ffff3e7224 */ /* 0x010fe400078e002f */
[----:B------:R-:W-:Y:S02]  /*adff0*/  IMAD.MOV.U32 R63, RZ, RZ, R45 ;  /* 0x000000ffff3f7224 */ /* 0x000fe400078e002d */
[----:B---3--:R-:W-:-:S02]  /*ae000*/  IMAD.MOV.U32 R60, RZ, RZ, R44 ;  /* 0x000000ffff3c7224 */ /* 0x008fc400078e002c */
[----:B------:R-:W3:Y:S01]  /*ae010*/  LDL.LU R44, [R1+0x3d6c] ;  /* 0x003d6c00012c7983 */ /* 0x000ee20000300800 */
[----:B--2---:R-:W-:-:S03]  /*ae020*/  IMAD.MOV.U32 R61, RZ, RZ, R46 ;  /* 0x000000ffff3d7224 */ /* 0x004fc600078e002e */
[----:B------:R-:W2:Y:S01]  /*ae030*/  LDL.LU R46, [R1+0x3d68] ;  /* 0x003d6800012e7983 */ /* 0x000ea20000300800 */
[----:B------:R-:W4:Y:S02]  /*ae040*/  LDL.LU R47, [R1+0x3d64] ;  /* 0x003d6400012f7983 */ /* 0x000f240000300800 */
[----:B------:R-:W4:Y:S02]  /*ae050*/  LDL.LU R45, [R1+0x3d60] ;  /* 0x003d6000012d7983 */ /* 0x000f240000300800 */
[----:B------:R-:W4:Y:S01]  /*ae060*/  LDL.LU R196, [R1+0x400] ;  /* 0x0004000001c47983 */ /* 0x000f220000300800 */
[----:B------:R-:W4:Y:S01]  /*ae070*/  LDL.LU R197, [R1+0x404] ;  /* 0x0004040001c57983 */ /* 0x000f220000300800 */
[----:B------:R-:W4:Y:S02]  /*ae080*/  LDL.LU R198, [R1+0x408] ;  /* 0x0004080001c67983 */ /* 0x000f240000300800 */
[----:B------:R-:W4:Y:S02]  /*ae090*/  LDL.LU R199, [R1+0x40c] ;  /* 0x00040c0001c77983 */ /* 0x000f240000300800 */
[----:B---3--:R-:W-:-:S02]  /*ae0a0*/  IMAD.MOV.U32 R195, RZ, RZ, R44 ;  /* 0x000000ffffc37224 */ /* 0x008fc400078e002c */
[----:B------:R-:W3:Y:S01]  /*ae0b0*/  LDL.LU R44, [R1+0x20] ;  /* 0x00002000012c7983 */ /* 0x000ee20000300800 */
[----:B--2---:R-:W-:Y:S02]  /*ae0c0*/  IMAD.MOV.U32 R193, RZ, RZ, R46 ;  /* 0x000000ffffc17224 */ /* 0x004fe400078e002e */
[----:B----4-:R-:W-:Y:S01]  /*ae0d0*/  IMAD.MOV.U32 R194, RZ, RZ, R45 ;  /* 0x000000ffffc27224 */ /* 0x010fe200078e002d */
[----:B------:R-:W-:Y:S01]  /*ae0e0*/  MOV R192, R47 ;  /* 0x0000002f00c07202 */ /* 0x000fe20000000f00 */
[----:B------:R-:W3:Y:S01]  /*ae0f0*/  LDL.LU R45, [R1+0x24] ;  /* 0x00002400012d7983 */ /* 0x000ee20000300800 */
[----:B------:R-:W3:Y:S02]  /*ae100*/  LDL.LU R46, [R1+0x28] ;  /* 0x00002800012e7983 */ /* 0x000ee40000300800 */
[----:B------:R-:W3:Y:S02]  /*ae110*/  LDL.LU R47, [R1+0x2c] ;  /* 0x00002c00012f7983 */ /* 0x000ee40000300800 */
[----:B------:R-:W2:Y:S01]  /*ae120*/  LDL.LU R36, [R1+0x40] ;  /* 0x0000400001247983 */ /* 0x000ea20000300800 */
[----:B------:R-:W2:Y:S01]  /*ae130*/  LDL.LU R37, [R1+0x44] ;  /* 0x0000440001257983 */ /* 0x000ea20000300800 */
[----:B-1----:R-:W2:Y:S02]  /*ae140*/  LDL.LU R38, [R1+0x48] ;  /* 0x0000480001267983 */ /* 0x002ea40000300800 */
[----:B------:R-:W2:Y:S02]  /*ae150*/  LDL.LU R39, [R1+0x4c] ;  /* 0x00004c0001277983 */ /* 0x000ea40000300800 */
[----:B------:R-:W4:Y:S01]  /*ae160*/  LDL.LU R116, [R1+0x50] ;  /* 0x0000500001747983 */ /* 0x000f220000300800 */
[----:B------:R-:W4:Y:S01]  /*ae170*/  LDL.LU R117, [R1+0x54] ;  /* 0x0000540001757983 */ /* 0x000f220000300800 */
[----:B------:R-:W4:Y:S02]  /*ae180*/  LDL.LU R118, [R1+0x58] ;  /* 0x0000580001767983 */ /* 0x000f240000300800 */
[----:B------:R-:W4:Y:S02]  /*ae190*/  LDL.LU R119, [R1+0x5c] ;  /* 0x00005c0001777983 */ /* 0x000f240000300800 */
        /* <DEDUP_REMOVED lines=27> */
[----:B------:R-:W-:-:S02]  /*ae350*/  IMAD.MOV.U32 R240, RZ, RZ, R59 ;  /* 0x000000fffff07224 */ /* 0x000fc400078e003b */
        /* <DEDUP_REMOVED lines=10> */
[C---:B--2---:R-:W-:Y:S08]  /*ae400*/  HMMA.1688.F32.TF32 R40, R236.reuse, R128, R40 ;  /* 0x00000080ec28723c */ /* 0x044ff00000081028 */
[C---:B---3--:R-:W-:Y:S08]  /*ae410*/  HMMA.1688.F32.TF32 R220, R236.reuse, R208, R220 ;  /* 0x000000d0ecdc723c */ /* 0x048ff000000810dc */
[C---:B------:R-:W-:Y:S08]  /*ae420*/  HMMA.1688.F32.TF32 R124, R236.reuse, R120, R124 ;  /* 0x00000078ec7c723c */ /* 0x040ff0000008107c */
[C---:B----4-:R-:W-:Y:S08]  /*ae430*/  HMMA.1688.F32.TF32 R116, R236.reuse, R56, R116 ;  /* 0x00000038ec74723c */ /* 0x050ff00000081074 */
[C---:B------:R-:W-:Y:S08]  /*ae440*/  HMMA.1688.F32.TF32 R36, R236.reuse, R112, R36 ;  /* 0x00000070ec24723c */ /* 0x040ff00000081024 */
[C---:B------:R-:W-:Y:S08]  /*ae450*/  HMMA.1688.F32.TF32 R44, R236.reuse, R228, R44 ;  /* 0x000000e4ec2c723c */ /* 0x040ff0000008102c */
[----:B------:R-:W-:Y:S01]  /*ae460*/  HMMA.1688.F32.TF32 R108, R236, R240, R108 ;  /* 0x000000f0ec6c723c */ /* 0x000fe2000008106c */
[----:B------:R-:W-:Y:S01]  /*ae470*/  STL.64 [R1+0xad0], R220 ;  /* 0x000ad0dc01007387 */ /* 0x000fe20000100a00 */
[----:B------:R1:W-:Y:S03]  /*ae480*/  STL.64 [R1+0xad8], R222 ;  /* 0x000ad8de01007387 */ /* 0x0003e60000100a00 */
[----:B-1----:R-:W2:Y:S01]  /*ae490*/  LDL.LU.64 R222, [R1+0x3d58] ;  /* 0x003d580001de7983 */ /* 0x002ea20000300a00 */
[----:B------:R-:W2:Y:S02]  /*ae4a0*/  LDL.LU.64 R220, [R1+0x3d50] ;  /* 0x003d500001dc7983 */ /* 0x000ea40000300a00 */
[----:B------:R1:W-:Y:S02]  /*ae4b0*/  STL.64 [R1+0xac0], R40 ;  /* 0x000ac02801007387 */ /* 0x0003e40000100a00 */
[----:B------:R-:W-:Y:S01]  /*ae4c0*/  STL.64 [R1+0xac8], R42 ;  /* 0x000ac82a01007387 */ /* 0x000fe20000100a00 */
[----:B------:R-:W3:Y:S01]  /*ae4d0*/  LDL.LU.64 R130, [R1+0x3d48] ;  /* 0x003d480001827983 */ /* 0x000ee20000300a00 */
[----:B-1----:R-:W-:Y:S01]  /*ae4e0*/  MOV R41, R128 ;  /* 0x0000008000297202 */ /* 0x002fe20000000f00 */
[----:B------:R-:W-:-:S02]  /*ae4f0*/  IMAD.MOV.U32 R40, RZ, RZ, R129 ;  /* 0x000000ffff287224 */ /* 0x000fc400078e0081 */
[----:B------:R-:W3:Y:S01]  /*ae500*/  LDL.LU.64 R128, [R1+0x3d40] ;  /* 0x003d400001807983 */ /* 0x000ee20000300a00 */
        /* <DEDUP_REMOVED lines=8> */
[----:B------:R1:W-:Y:S02]  /*ae590*/  STL.64 [R1+0xa90], R36 ;  /* 0x000a902401007387 */ /* 0x0003e40000100a00 */
[----:B------:R-:W-:Y:S01]  /*ae5a0*/  STL.64 [R1+0xa98], R38 ;  /* 0x000a982601007387 */ /* 0x000fe20000100a00 */
[----:B------:R-:W2:Y:S01]  /*ae5b0*/  LDL.LU.64 R114, [R1+0x3d18] ;  /* 0x003d180001727983 */ /* 0x000ea20000300a00 */
[C---:B------:R-:W-:Y:S08]  /*ae5c0*/  HMMA.1688.F32.TF32 R100, R236.reuse, R136, R100 ;  /* 0x00000088ec64723c */ /* 0x040ff00000081064 */
[C---:B------:R-:W-:Y:S08]  /*ae5d0*/  HMMA.1688.F32.TF32 R92, R236.reuse, R140, R92 ;  /* 0x0000008cec5c723c */ /* 0x040ff0000008105c */
[C---:B------:R-:W-:Y:S08]  /*ae5e0*/  HMMA.1688.F32.TF32 R192, R236.reuse, R144, R192 ;  /* 0x00000090ecc0723c */ /* 0x040ff000000810c0 */
[C---:B------:R-:W-:Y:S08]  /*ae5f0*/  HMMA.1688.F32.TF32 R196, R236.reuse, R148, R196 ;  /* 0x00000094ecc4723c */ /* 0x040ff000000810c4 */
[C---:B------:R-:W-:Y:S08]  /*ae600*/  HMMA.1688.F32.TF32 R48, R236.reuse, R152, R48 ;  /* 0x00000098ec30723c */ /* 0x040ff00000081030 */
[C---:B------:R-:W-:Y:S08]  /*ae610*/  HMMA.1688.F32.TF32 R60, R236.reuse, R156, R60 ;  /* 0x0000009cec3c723c */ /* 0x040ff0000008103c */
[----:B------:R-:W-:Y:S01]  /*ae620*/  HMMA.1688.F32.TF32 R84, R236, R160, R84 ;  /* 0x000000a0ec54723c */ /* 0x000fe20000081054 */
[----:B------:R-:W-:Y:S04]  /*ae630*/  LDS R38, [R252+0x95380] ;  /* 0x09538000fc267984 */ /* 0x000fe80000000800 */
[----:B------:R-:W-:Y:S01]  /*ae640*/  LDS R39, [R3+0x95380] ;  /* 0x0953800003277984 */ /* 0x000fe20000000800 */
[----:B-1----:R-:W-:-:S02]  /*ae650*/  IMAD.MOV.U32 R37, RZ, RZ, R112 ;  /* 0x000000ffff257224 */ /* 0x002fc400078e0070 */
[----:B------:R-:W-:Y:S02]  /*ae660*/  IMAD.MOV.U32 R36, RZ, RZ, R113 ;  /* 0x000000ffff247224 */ /* 0x000fe400078e0071 */
[----:B------:R-:W2:Y:S01]  /*ae670*/  LDL.LU.64 R112, [R1+0x3d10] ;  /* 0x003d100001707983 */ /* 0x000ea20000300a00 */
        /* <DEDUP_REMOVED lines=8> */
[C---:B--2---:R-:W-:Y:S11]  /*ae700*/  HMMA.1688.F32.TF32 R44, R236.reuse, R132, R44 ;  /* 0x00000084ec2c723c */ /* 0x044ff6000008102c */
[----:B------:R-:W-:Y:S11]  /*ae710*/  @!UPT UIADD3 URZ, URZ, URZ, URZ ;  /* 0x0000003f3f3ff290 */ /* 0x000ff6000fffe03f */
[----:B------:R-:W-:Y:S01]  /*ae720*/  @!UPT UIADD3 URZ, URZ, URZ, URZ ;  /* 0x0000003f3f3ff290 */ /* 0x000fe2000fffe03f */
[----:B------:R-:W-:Y:S01]  /*ae730*/  STL.64 [R1+0x440], R44 ;  /* 0x0004402c01007387 */ /* 0x000fe20000100a00 */
[----:B------:R-:W-:Y:S02]  /*ae740*/  STL.64 [R1+0x448], R46 ;  /* 0x0004482e01007387 */ /* 0x000fe40000100a00 */
        /* <DEDUP_REMOVED lines=22> */
[----:B-1----:R-:W-:Y:S01]  /*ae8b0*/  HMMA.1688.F32.TF32 R60, R236, R164, R76 ;  /* 0x000000a4ec3c723c */ /* 0x002fe2000008104c */
[----:B------:R-:W-:Y:S01]  /*ae8c0*/  STL.64 [R1+0x370], R84 ;  /* 0x0003705401007387 */ /* 0x000fe20000100a00 */
[----:B------:R-:W-:Y:S06]  /*ae8d0*/  STL.64 [R1+0x378], R86 ;  /* 0x0003785601007387 */ /* 0x000fec0000100a00 */
[----:B------:R-:W-:Y:S01]  /*ae8e0*/  HMMA.1688.F32.TF32 R76, R32, R208, R200 ;  /* 0x000000d0204c723c */ /* 0x000fe200000810c8 */
[----:B------:R-:W-:Y:S01]  /*ae8f0*/  MOV R236, R41 ;  /* 0x0000002900ec7202 */ /* 0x000fe20000000f00 */
[----:B------:R-:W-:-:S06]  /*ae900*/  IMAD.MOV.U32 R237, RZ, RZ, R40 ;  /* 0x000000ffffed7224 */ /* 0x000fcc00078e0028 */
[C---:B------:R-:W-:Y:S07]  /*ae910*/  HMMA.1688.F32.TF32 R40, R32.reuse, R120, R176 ;  /* 0x000000782028723c */ /* 0x040fee00000810b0 */
[----:B------:R-:W-:Y:S01]  /*ae920*/  STL.64 [R1+0x360], R60 ;  /* 0x0003603c01007387 */ /* 0x000fe20000100a00 */
[----:B------:R1:W-:Y:S02]  /*ae930*/  STL.64 [R1+0x368], R62 ;  /* 0x0003683e01007387 */ /* 0x0003e40000100a00 */
[----:B-1----:R-:W-:Y:S01]  /*ae940*/  HMMA.1688.F32.TF32 R60, R32, R236, R204 ;  /* 0x000000ec203c723c */ /* 0x002fe200000810cc */
[----:B------:R-:W-:-:S02]  /*ae950*/  IMAD.MOV.U32 R44, RZ, RZ, R37 ;  /* 0x000000ffff2c7224 */ /* 0x000fc400078e0025 */
[----:B------:R-:W-:Y:S02]  /*ae960*/  IMAD.MOV.U32 R45, RZ, RZ, R36 ;  /* 0x000000ffff2d7224 */ /* 0x000fe400078e0024 */
[----:B------:R-:W-:Y:S01]  /*ae970*/  STL.64 [R1+0x1130], R76 ;  /* 0x0011304c01007387 */ /* 0x000fe20000100a00 */
[----:B------:R1:W-:Y:S03]  /*ae980*/  STL.64 [R1+0x1138], R78 ;  /* 0x0011384e01007387 */ /* 0x0003e60000100a00 */
[----:B------:R-:W-:Y:S04]  /*ae990*/  LDS R36, [R252+0x94380] ;  /* 0x09438000fc247984 */ /* 0x000fe80000000800 */
[----:B------:R-:W2:Y:S01]  /*ae9a0*/  LDS R37, [R3+0x94380] ;  /* 0x0943800003257984 */ /* 0x000ea20000000800 */
[C---:B-1----:R-:W-:Y:S09]  /*ae9b0*/  HMMA.1688.F32.TF32 R76, R32.reuse, R56, R172 ;  /* 0x00000038204c723c */ /* 0x042ff200000810ac */
[----:B------:R-:W-:Y:S01]  /*ae9c0*/  STL.64 [R1+0x1120], R60 ;  /* 0x0011203c01007387 */ /* 0x000fe20000100a00 */
[----:B------:R1:W-:Y:S02]  /*ae9d0*/  STL.64 [R1+0x1128], R62 ;  /* 0x0011283e01007387 */ /* 0x0003e40000100a00 */
[----:B------:R-:W-:Y:S02]  /*ae9e0*/  STL.64 [R1+0x1110], R40 ;  /* 0x0011102801007387 */ /* 0x000fe40000100a00 */
[----:B------:R3:W-:Y:S01]  /*ae9f0*/  STL.64 [R1+0x1118], R42 ;  /* 0x0011182a01007387 */ /* 0x0007e20000100a00 */
[C---:B-1----:R-:W-:Y:S08]  /*aea00*/  HMMA.1688.F32.TF32 R60, R32.reuse, R44, R64 ;  /* 0x0000002c203c723c */ /* 0x042ff00000081040 */
[----:B---3--:R-:W-:Y:S01]  /*aea10*/  HMMA.1688.F32.TF32 R40, R32, R240, R52 ;  /* 0x000000f02028723c */ /* 0x008fe20000081034 */
[----:B------:R-:W-:Y:S01]  /*aea20*/  STL.64 [R1+0x1100], R76 ;  /* 0x0011004c01007387 */ /* 0x000fe20000100a00 */
[----:B------:R-:W-:Y:S02]  /*aea30*/  STL.64 [R1+0x1108], R78 ;  /* 0x0011084e01007387 */ /* 0x000fe40000100a00 */
[----:B------:R-:W3:Y:S11]  /*aea40*/  LDL.LU R204, [R1+0x260] ;  /* 0x0002600001cc7983 */ /* 0x000ef60000300800 */
[----:B------:R-:W-:Y:S01]  /*aea50*/  STL.64 [R1+0x10f0], R60 ;  /* 0x0010f03c01007387 */ /* 0x000fe20000100a00 */
[----:B------:R-:W-:Y:S07]  /*aea60*/  STL.64 [R1+0x10f8], R62 ;  /* 0x0010f83e01007387 */ /* 0x000fee0000100a00 */
[----:B------:R1:W-:Y:S02]  /*aea70*/  STL.64 [R1+0x10e0], R40 ;  /* 0x0010e02801007387 */ /* 0x0003e40000100a00 */
[----:B------:R4:W-:Y:S01]  /*aea80*/  STL.64 [R1+0x10e8], R42 ;  /* 0x0010e82a01007387 */ /* 0x0009e20000100a00 */
[----:B------:R-:W3:Y:S01]  /*aea90*/  LDL.LU R205, [R1+0x264] ;  /* 0x0002640001cd7983 */ /* 0x000ee20000300800 */
[----:B------:R-:W3:Y:S02]  /*aeaa0*/  LDL.LU R206, [R1+0x268] ;  /* 0x0002680001ce7983 */ /* 0x000ee40000300800 */
[----:B------:R-:W3:Y:S01]  /*aeab0*/  LDL.LU R207, [R1+0x26c] ;  /* 0x00026c0001cf7983 */ /* 0x000ee20000300800 */
[----:B-1----:R-:W3:Y:S01]  /*aeac0*/  LDL.LU R40, [R1+0x120] ;  /* 0x0001200001287983 */ /* 0x002ee20000300800 */
[----:B------:R-:W3:Y:S02]  /*aead0*/  LDL.LU R41, [R1+0x124] ;  /* 0x0001240001297983 */ /* 0x000ee40000300800 */
[----:B----4-:R-:W3:Y:S02]  /*aeae0*/  LDL.LU R42, [R1+0x128] ;  /* 0x00012800012a7983 */ /* 0x010ee40000300800 */
        /* <DEDUP_REMOVED lines=24> */
[----:B------:R-:W4:Y:S02]  /*aec70*/  LDL.LU R87, [R1+0x31c] ;  /* 0x00031c0001577983 */ /* 0x000f240000300800 */
[----:B--2---:R-:W-:-:S02]  /*aec80*/  IMAD.MOV.U32 R176, RZ, RZ, R48 ;  /* 0x000000ffffb07224 */ /* 0x004fc400078e0030 */
[----:B------:R-:W-:Y:S01]  /*aec90*/  IMAD.MOV.U32 R177, RZ, RZ, R49 ;  /* 0x000000ffffb17224 */ /* 0x000fe200078e0031 */
[----:B------:R-:W2:Y:S01]  /*aeca0*/  LDL.LU R48, [R1+0x3c9c] ;  /* 0x003c9c0001307983 */ /* 0x000ea20000300800 */
[----:B------:R-:W2:Y:S02]  /*aecb0*/  LDL.LU R49, [R1+0x3c98] ;  /* 0x003c980001317983 */ /* 0x000ea40000300800 */
[----:B------:R-:W-:Y:S02]  /*aecc0*/  IMAD.MOV.U32 R178, RZ, RZ, R50 ;  /* 0x000000ffffb27224 */ /* 0x000fe400078e0032 */
[----:B------:R-:W-:Y:S01]  /*aecd0*/  IMAD.MOV.U32 R179, RZ, RZ, R51 ;  /* 0x000000ffffb37224 */ /* 0x000fe200078e0033 */
[----:B------:R-:W2:Y:S01]  /*aece0*/  LDL.LU R50, [R1+0x3c94] ;  /* 0x003c940001327983 */ /* 0x000ea20000300800 */
[----:B------:R-:W2:Y:S02]  /*aecf0*/  LDL.LU R51, [R1+0x3c90] ;  /* 0x003c900001337983 */ /* 0x000ea40000300800 */
[----:B------:R-:W4:Y:S02]  /*aed00*/  LDL.LU R172, [R1+0x230] ;  /* 0x0002300001ac7983 */ /* 0x000f240000300800 */
[----:B------:R-:W4:Y:S01]  /*aed10*/  LDL.LU R173, [R1+0x234] ;  /* 0x0002340001ad7983 */ /* 0x000f220000300800 */
[----:B------:R-:W4:Y:S01]  /*aed20*/  LDL.LU R174, [R1+0x238] ;  /* 0x0002380001ae7983 */ /* 0x000f220000300800 */
[----:B------:R-:W4:Y:S01]  /*aed30*/  LDL.LU R175, [R1+0x23c] ;  /* 0x00023c0001af7983 */ /* 0x000f220000300800 */
[C---:B---3--:R-:W-:Y:S11]  /*aed40*/  HMMA.1688.F32.TF32 R40, R32.reuse, R228, R40 ;  /* 0x000000e42028723c */ /* 0x048ff60000081028 */
[----:B------:R-:W-:Y:S11]  /*aed50*/  @!UPT UIADD3 URZ, URZ, URZ, URZ ;  /* 0x0000003f3f3ff290 */ /* 0x000ff6000fffe03f */
[----:B------:R-:W-:Y:S01]  /*aed60*/  @!UPT UIADD3 URZ, URZ, URZ, URZ ;  /* 0x0000003f3f3ff290 */ /* 0x000fe2000fffe03f */
[----:B------:R-:W-:Y:S01]  /*aed70*/  STL.64 [R1+0x10d0], R40 ;  /* 0x0010d02801007387 */ /* 0x000fe20000100a00 */
[----:B------:R2:W-:Y:S02]  /*aed80*/  STL.64 [R1+0x10d8], R42 ;  /* 0x0010d82a01007387 */ /* 0x0005e40000100a00 */
[C---:B--2---:R-:W-:Y:S01]  /*aed90*/  HMMA.1688.F32.TF32 R40, R32.reuse, R132, R48 ;  /* 0x000000842028723c */ /* 0x044fe20000081030 */
[----:B------:R-:W2:Y:S11]  /*aeda0*/  LDL.LU R48, [R1+0x330] ;  /* 0x0003300001307983 */ /* 0x000eb60000300800 */
[----:B------:R-:W-:Y:S11]  /*aedb0*/  @!UPT UIADD3 URZ, URZ, URZ, URZ ;  /* 0x0000003f3f3ff290 */ /* 0x000ff6000fffe03f */
[----:B------:R-:W-:Y:S01]  /*aedc0*/  STL.64 [R1+0x10c0], R40 ;  /* 0x0010c02801007387 */ /* 0x000fe20000100a00 */
[----:B------:R-:W-:Y:S02]  /*aedd0*/  STL.64 [R1+0x10c8], R42 ;  /* 0x0010c82a01007387 */ /* 0x000fe40000100a00 */
[----:B------:R-:W2:Y:S02]  /*aede0*/  LDL.LU R49, [R1+0x334] ;  /* 0x0003340001317983 */ /* 0x000ea40000300800 */
[----:B------:R-:W2:Y:S01]  /*aedf0*/  LDL.LU R50, [R1+0x338] ;  /* 0x0003380001327983 */ /* 0x000ea20000300800 */
[----:B------:R-:W2:Y:S01]  /*aee00*/  LDL.LU R51, [R1+0x33c] ;  /* 0x00033c0001337983 */ /* 0x000ea20000300800 */
[C---:B----4-:R-:W-:Y:S08]  /*aee10*/  HMMA.1688.F32.TF32 R64, R32.reuse, R136, R64 ;  /* 0x000000882040723c */ /* 0x050ff00000081040 */
[C---:B------:R-:W-:Y:S08]  /*aee20*/  HMMA.1688.F32.TF32 R52, R32.reuse, R140, R52 ;  /* 0x0000008c2034723c */ /* 0x040ff00000081034 */
[C---:B------:R-:W-:Y:S08]  /*aee30*/  HMMA.1688.F32.TF32 R60, R32.reuse, R148, R60 ;  /* 0x00000094203c723c */ /* 0x040ff0000008103c */
[C---:B------:R-:W-:Y:S08]  /*aee40*/  HMMA.1688.F32.TF32 R84, R32.reuse, R152, R84 ;  /* 0x000000982054723c */ /* 0x040ff00000081054 */
[C---:B------:R-:W-:Y:S08]  /*aee50*/  HMMA.1688.F32.TF32 R76, R32.reuse, R156, R76 ;  /* 0x0000009c204c723c */ /* 0x040ff0000008104c */
[----:B------:R-:W-:Y:S01]  /*aee60*/  HMMA.1688.F32.TF32 R200, R32, R160, R200 ;  /* 0x000000a020c8723c */ /* 0x000fe200000810c8 */
[----:B------:R-:W-:Y:S01]  /*aee70*/  MOV R122, R211 ;  /* 0x000000d3007a7202 */ /* 0x000fe20000000f00 */
[----:B------:R-:W-:-:S06]  /*aee80*/  IMAD.MOV.U32 R123, RZ, RZ, R210 ;  /* 0x000000ffff7b7224 */ /* 0x000fcc00078e00d2 */
[----:B------:R-:W-:Y:S01]  /*aee90*/  HMMA.1688.F32.TF32 R172, R36, R120, R172 ;  /* 0x0000007824ac723c */ /* 0x000fe200000810ac */
[----:B------:R-:W-:Y:S02]  /*aeea0*/  IMAD.MOV.U32 R47, RZ, RZ, R56 ;  /* 0x000000ffff2f7224 */ /* 0x000fe400078e0038 */
[----:B------:R-:W-:Y:S01]  /*aeeb0*/  IMAD.MOV.U32 R46, RZ, RZ, R57 ;  /* 0x000000ffff2e7224 */ /* 0x000fe200078e0039 */
[----:B------:R-:W-:Y:S04]  /*aeec0*/  LDS R40, [R0+0x94380] ;  /* 0x0943800000287984 */ /* 0x000fe80000000800 */
[----:B------:R-:W-:Y:S04]  /*aeed0*/  LDS R42, [R0+0x95380] ;  /* 0x09538000002a7984 */ /* 0x000fe80000000800 */
[----:B------:R-:W-:Y:S04]  /*aeee0*/  LDS R41, [R2+0x94380] ;  /* 0x0943800002297984 */ /* 0x000fe80000000800 */
[----:B------:R-:W1:Y:S04]  /*aeef0*/  LDS R43, [R2+0x95380] ;  /* 0x09538000022b7984 */ /* 0x000e680000000800 */
[----:B------:R3:W-:Y:S01]  /*aef00*/  STL.64 [R1+0x10b0], R64 ;  /* 0x0010b04001007387 */ /* 0x0007e20000100a00 */
[----:B------:R4:W-:Y:S03]  /*aef10*/  STL.64 [R1+0x10b8], R66 ;  /* 0x0010b84201007387 */ /* 0x0009e60000100a00 */
[----:B---3--:R-:W3:Y:S01]  /*aef20*/  LDL.LU R64, [R1+0x220] ;  /* 0x0002200001407983 */ /* 0x008ee20000300800 */
[----:B------:R1:W-:Y:S02]  /*aef30*/  STL.64 [R1+0x10a0], R52 ;  /* 0x0010a03401007387 */ /* 0x0003e40000100a00 */
[----:B------:R1:W-:Y:S02]  /*aef40*/  STL.64 [R1+0x10a8], R54 ;  /* 0x0010a83601007387 */ /* 0x0003e40000100a00 */
[----:B------:R-:W3:Y:S01]  /*aef50*/  LDL.LU R65, [R1+0x224] ;  /* 0x0002240001417983 */ /* 0x000ee20000300800 */
[----:B----4-:R-:W3:Y:S01]  /*aef60*/  LDL.LU R66, [R1+0x228] ;  /* 0x0002280001427983 */ /* 0x010ee20000300800 */
[----:B------:R-:W3:Y:S03]  /*aef70*/  LDL.LU R67, [R1+0x22c] ;  /* 0x00022c0001437983 */ /* 0x000ee60000300800 */
[----:B-1----:R-:W3:Y:S01]  /*aef80*/  LDL.LU R52, [R1+0x210] ;  /* 0x0002100001347983 */ /* 0x002ee20000300800 */
[----:B------:R-:W3:Y:S02]  /*aef90*/  LDL.LU R53, [R1+0x214] ;  /* 0x0002140001357983 */ /* 0x000ee40000300800 */
[----:B------:R-:W3:Y:S02]  /*aefa0*/  LDL.LU R54, [R1+0x218] ;  /* 0x0002180001367983 */ /* 0x000ee40000300800 */
[----:B------:R-:W3:Y:S01]  /*aefb0*/  LDL.LU R55, [R1+0x21c] ;  /* 0x00021c0001377983 */ /* 0x000ee20000300800 */
[C---:B--2---:R-:W-:Y:S08]  /*aefc0*/  HMMA.1688.F32.TF32 R48, R32.reuse, R144, R48 ;  /* 0x000000902030723c */ /* 0x044ff00000081030 */
[----:B------:R-:W-:Y:S11]  /*aefd0*/  HMMA.1688.F32.TF32 R32, R32, R164, R204 ;  /* 0x000000a42020723c */ /* 0x000ff600000810cc */
[----:B------:R-:W-:Y:S04]  /*aefe0*/  @!UPT UIADD3 URZ, URZ, URZ, URZ ;  /* 0x0000003f3f3ff290 */ /* 0x000fe8000fffe03f */
[----:B------:R1:W-:Y:S01]  /*aeff0*/  STL.64 [R1+0x1090], R48 ;  /* 0x0010903001007387 */ /* 0x0003e20000100a00 */
[----:B------:R2:W-:Y:S03]  /*af000*/  STL.64 [R1+0x1098], R50 ;  /* 0x0010983201007387 */ /* 0x0005e60000100a00 */
[----:B-1----:R-:W4:Y:S01]  /*af010*/  LDL.LU R48, [R1+0x300] ;  /* 0x0003000001307983 */ /* 0x002f220000300800 */
[----:B------:R-:W4:Y:S02]  /*af020*/  LDL.LU R49, [R1+0x304] ;  /* 0x0003040001317983 */ /* 0x000f240000300800 */
[----:B--2---:R-:W4:Y:S02]  /*af030*/  LDL.LU R50, [R1+0x308] ;  /* 0x0003080001327983 */ /* 0x004f240000300800 */
[----:B------:R-:W4:Y:S01]  /*af040*/  LDL.LU R51, [R1+0x30c] ;  /* 0x00030c0001337983 */ /* 0x000f220000300800 */
[----:B------:R-:W-:Y:S01]  /*af050*/  STL.64 [R1+0x1080], R60 ;  /* 0x0010803c01007387 */ /* 0x000fe20000100a00 */
[----:B------:R1:W-:Y:S03]  /*af060*/  STL.64 [R1+0x1088], R62 ;  /* 0x0010883e01007387 */ /* 0x0003e60000100a00 */
        /* <DEDUP_REMOVED lines=14> */
[----:B------:R-:W2:Y:S02]  /*af150*/  LDL.LU.64 R206, [R1+0x3c48] ;  /* 0x003c480001ce7983 */ /* 0x000ea40000300a00 */
[----:B------:R-:W2:Y:S01]  /*af160*/  LDL.LU.64 R204, [R1+0x3c40] ;  /* 0x003c400001cc7983 */ /* 0x000ea20000300a00 */
[----:B------:R1:W-:Y:S01]  /*af170*/  STL.64 [R1+0x1040], R32 ;  /* 0x0010402001007387 */ /* 0x0003e20000100a00 */
[----:B------:R3:W-:Y:S03]  /*af180*/  STL.64 [R1+0x1048], R34 ;  /* 0x0010482201007387 */ /* 0x0007e60000100a00 */
[----:B-1----:R-:W2:Y:S01]  /*af190*/  LDL.LU R32, [R1+0x250] ;  /* 0x0002500001207983 */ /* 0x002ea20000300800 */
[----:B------:R-:W2:Y:S02]  /*af1a0*/  LDL.LU R33, [R1+0x254] ;  /* 0x0002540001217983 */ /* 0x000ea40000300800 */
[----:B---3--:R-:W2:Y:S02]  /*af1b0*/  LDL.LU R34, [R1+0x258] ;  /* 0x0002580001227983 */ /* 0x008ea40000300800 */
[----:B------:R-:W2:Y:S01]  /*af1c0*/  LDL.LU R35, [R1+0x25c] ;  /* 0x00025c0001237983 */ /* 0x000ea20000300800 */
[C---:B------:R-:W-:Y:S08]  /*af1d0*/  HMMA.1688.F32.TF32 R64, R36.reuse, R56, R64 ;  /* 0x000000382440723c */ /* 0x040ff00000081040 */
[C---:B------:R-:W-:Y:S08]  /*af1e0*/  HMMA.1688.F32.TF32 R52, R36.reuse, R44, R52 ;  /* 0x0000002c2434723c */ /* 0x040ff00000081034 */
[C---:B--2---:R-:W-:Y:S11]  /*af1f0*/  HMMA.1688.F32.TF32 R32, R36.reuse, R208, R32 ;  /* 0x000000d02420723c */ /* 0x044ff60000081020 */
[----:B------:R-:W-:Y:S11]  /*af200*/  @!UPT UIADD3 URZ, URZ, URZ, URZ ;  /* 0x0000003f3f3ff290 */ /* 0x000ff6000fffe03f */
[----:B------:R-:W-:Y:S01]  /*af210*/  @!UPT UIADD3 URZ, URZ, URZ, URZ ;  /* 0x0000003f3f3ff290 */ /* 0x000fe2000fffe03f */
[----:B------:R1:W-:Y:S02]  /*af220*/  STL.64 [R1+0xd30], R32 ;  /* 0x000d302001007387 */ /* 0x0003e40000100a00 */
[----:B-1----:R-:W-:Y:S01]  /*af230*/  MOV R33, R208 ;  /* 0x000000d000217202 */ /* 0x002fe20000000f00 */
[----:B------:R-:W-:Y:S02]  /*af240*/  IMAD.MOV.U32 R32, RZ, RZ, R209 ;  /* 0x000000ffff207224 */ /* 0x000fe400078e00d1 */
[----:B------:R-:W-:Y:S01]  /*af250*/  HMMA.1688.F32.TF32 R208, R36, R236, R176 ;  /* 0x000000ec24d0723c */ /* 0x000fe200000810b0 */
[----:B------:R-:W-:Y:S01]  /*af260*/  STL.64 [R1+0xd38], R34 ;  /* 0x000d382201007387 */ /* 0x000fe20000100a00 */
[----:B------:R-:W2:Y:S11]  /*af270*/  LDL.LU R176, [R1+0x3e0] ;  /* 0x0003e00001b07983 */ /* 0x000eb60000300800 */
[----:B------:R-:W-:Y:S10]  /*af280*/  @!UPT UIADD3 URZ, URZ, URZ, URZ ;  /* 0x0000003f3f3ff290 */ /* 0x000ff4000fffe03f */
[----:B------:R1:W-:Y:S01]  /*af290*/  STL.64 [R1+0xd20], R208 ;  /* 0x000d20d001007387 */ /* 0x0003e20000100a00 */
[----:B------:R3:W-:Y:S02]  /*af2a0*/  STL.64 [R1+0xd28], R210 ;  /* 0x000d28d201007387 */ /* 0x0007e40000100a00 */
[----:B------:R3:W-:Y:S02]  /*af2b0*/  STL.64 [R1+0xd10], R172 ;  /* 0x000d10ac01007387 */ /* 0x0007e40000100a00 */
[----:B------:R4:W-:Y:S01]  /*af2c0*/  STL.64 [R1+0xd18], R174 ;  /* 0x000d18ae01007387 */ /* 0x0009e20000100a00 */
[----:B------:R-:W2:Y:S01]  /*af2d0*/  LDL.LU R177, [R1+0x3e4] ;  /* 0x0003e40001b17983 */ /* 0x000ea20000300800 */
[----:B------:R-:W2:Y:S02]  /*af2e0*/  LDL.LU R178, [R1+0x3e8] ;  /* 0x0003e80001b27983 */ /* 0x000ea40000300800 */
[----:B------:R-:W2:Y:S01]  /*af2f0*/  LDL.LU R179, [R1+0x3ec] ;  /* 0x0003ec0001b37983 */ /* 0x000ea20000300800 */
[----:B-1----:R-:W2:Y:S01]  /*af300*/  LDL.LU R208, [R1+0x3f0] ;  /* 0x0003f00001d07983 */ /* 0x002ea20000300800 */
[----:B------:R-:W2:Y:S02]  /*af310*/  LDL.LU R209, [R1+0x3f4] ;  /* 0x0003f40001d17983 */ /* 0x000ea40000300800 */
[----:B---3--:R-:W2:Y:S02]  /*af320*/  LDL.LU R210, [R1+0x3f8] ;  /* 0x0003f80001d27983 */ /* 0x008ea40000300800 */
[----:B------:R-:W2:Y:S01]  /*af330*/  LDL.LU R211, [R1+0x3fc] ;  /* 0x0003fc0001d37983 */ /* 0x000ea20000300800 */
[----:B------:R-:W3:Y:S01]  /*af340*/  LDL.LU R172, [R1+0x3d0] ;  /* 0x0003d00001ac7983 */ /* 0x000ee20000300800 */
[----:B------:R-:W3:Y:S02]  /*af350*/  LDL.LU R173, [R1+0x3d4] ;  /* 0x0003d40001ad7983 */ /* 0x000ee40000300800 */
[----:B----4-:R-:W-:-:S02]  /*af360*/  IMAD.MOV.U32 R174, RZ, RZ, R60 ;  /* 0x000000ffffae7224 */ /* 0x010fc400078e003c */
[----:B------:R-:W-:Y:S01]  /*af370*/  IMAD.MOV.U32 R175, RZ, RZ, R61 ;  /* 0x000000ffffaf7224 */ /* 0x000fe200078e003d */
[----:B------:R-:W4:Y:S01]  /*af380*/  LDL.LU R60, [R1+0x3c3c] ;  /* 0x003c3c00013c7983 */ /* 0x000f220000300800 */
[----:B------:R-:W4:Y:S02]  /*af390*/  LDL.LU R61, [R1+0x3c38] ;  /* 0x003c3800013d7983 */ /* 0x000f240000300800 */
[----:B------:R-:W-:Y:S02]  /*af3a0*/  STL.64 [R1+0xc20], R64 ;  /* 0x000c204001007387 */ /* 0x000fe40000100a00 */
[----:B------:R1:W-:Y:S02]  /*af3b0*/  STL.64 [R1+0xc28], R66 ;  /* 0x000c284201007387 */ /* 0x0003e40000100a00 */
[----:B-1----:R-:W2:Y:S01]  /*af3c0*/  LDL.LU.64 R66, [R1+0x3c30] ;  /* 0x003c300001427983 */ /* 0x002ea20000300a00 */
[----:B------:R-:W2:Y:S02]  /*af3d0*/  LDL.LU.64 R64, [R1+0x3c28] ;  /* 0x003c280001407983 */ /* 0x000ea40000300a00 */
[----:B------:R-:W2:Y:S02]  /*af3e0*/  LDL.LU.64 R58, [R1+0x3c20] ;  /* 0x003c2000013a7983 */ /* 0x000ea40000300a00 */
[----:B------:R-:W2:Y:S01]  /*af3f0*/  LDL.LU.64 R56, [R1+0x3c18] ;  /* 0x003c180001387983 */ /* 0x000ea20000300a00 */
[----:B------:R-:W-:Y:S01]  /*af400*/  STL.64 [R1+0xc00], R52 ;  /* 0x000c003401007387 */ /* 0x000fe20000100a00 */
[----:B------:R1:W-:Y:S03]  /*af410*/  STL.64 [R1+0xc08], R54 ;  /* 0x000c083601007387 */ /* 0x0003e60000100a00 */
[----:B-1----:R-:W2:Y:S01]  /*af420*/  LDL.LU.64 R54, [R1+0x3c10] ;  /* 0x003c100001367983 */ /* 0x002ea20000300a00 */
[----:B------:R-:W2:Y:S02]  /*af430*/  LDL.LU.64 R52, [R1+0x3c08] ;  /* 0x003c080001347983 */ /* 0x000ea40000300a00 */
[C---:B--2---:R-:W-:Y:S11]  /*af440*/  HMMA.1688.F32.TF32 R52, R36.reuse, R240, R52 ;  /* 0x000000f02434723c */ /* 0x044ff60000081034 */
[----:B------:R-:W-:Y:S11]  /*af450*/  @!UPT UIADD3 URZ, URZ, URZ, URZ ;  /* 0x0000003f3f3ff290 */ /* 0x000ff6000fffe03f */
[----:B------:R-:W-:Y:S01]  /*af460*/  @!UPT UIADD3 URZ, URZ, URZ, URZ ;  /* 0x0000003f3f3ff290 */ /* 0x000fe2000fffe03f */
[----:B------:R1:W-:Y:S01]  /*af470*/  STL.64 [R1+0xb20], R52 ;  /* 0x000b203401007387 */ /* 0x0003e20000100a00 */
[----:B------:R2:W-:Y:S01]  /*af480*/  STL.64 [R1+0xb28], R54 ;  /* 0x000b283601007387 */ /* 0x0005e20000100a00 */
[----:B-1----:R-:W-:Y:S01]  /*af490*/  MOV R52, R33 ;  /* 0x0000002100347202 */ /* 0x002fe20000000f00 */
[----:B------:R-:W-:Y:S02]  /*af4a0*/  IMAD.MOV.U32 R53, RZ, RZ, R32 ;  /* 0x000000ffff357224 */ /* 0x000fe400078e0020 */
[----:B--2---:R-:W-:Y:S01]  /*af4b0*/  IMAD.MOV.U32 R54, RZ, RZ, R62 ;  /* 0x000000ffff367224 */ /* 0x004fe200078e003e */
[----:B------:R-:W-:Y:S01]  /*af4c0*/  HMMA.1688.F32.TF32 R32, R36, R228, R56 ;  /* 0x000000e42420723c */ /* 0x000fe20000081038 */
[----:B------:R-:W4:Y:S01]  /*af4d0*/  LDL.LU R62, [R1+0x3c04] ;  /* 0x003c0400013e7983 */ /* 0x000f220000300800 */
[----:B------:R-:W-:Y:S02]  /*af4e0*/  IMAD.MOV.U32 R55, RZ, RZ, R63 ;  /* 0x000000ffff377224 */ /* 0x000fe400078e003f */
[----:B------:R-:W4:Y:S03]  /*af4f0*/  LDL.LU R63, [R1+0x3c00] ;  /* 0x003c0000013f7983 */ /* 0x000f260000300800 */
[----:B------:R-:W-:-:S02]  /*af500*/  IMAD.MOV.U32 R56, RZ, RZ, R64 ;  /* 0x000000ffff387224 */ /* 0x000fc400078e0040 */
[----:B------:R-:W2:Y:S01]  /*af510*/  LDL.LU R64, [R1+0x3bfc] ;  /* 0x003bfc0001407983 */ /* 0x000ea20000300800 */
[----:B------:R-:W-:Y:S01]  /*af520*/  IMAD.MOV.U32 R57, RZ, RZ, R65 ;  /* 0x000000ffff397224 */ /* 0x000fe200078e0041 */
[----:B------:R-:W-:Y:S01]  /*af530*/  MOV R58, R66 ;  /* 0x00000042003a7202 */ /* 0x000fe20000000f00 */
[----:B------:R-:W-:-:S11]  /*af540*/  IMAD.MOV.U32 R59, RZ, RZ, R67 ;  /* 0x000000ffff3b7224 */ /* 0x000fd600078e0043 */
[----:B------:R-:W-:Y:S01]  /*af550*/  STL.64 [R1+0xb10], R32 ;  /* 0x000b102001007387 */ /* 0x000fe20000100a00 */
[----:B------:R4:W-:Y:S02]  /*af560*/  STL.64 [R1+0xb18], R34 ;  /* 0x000b182201007387 */ /* 0x0009e40000100a00 */
[----:B------:R-:W2:Y:S02]  /*af570*/  LDL.LU R65, [R1+0x3bf8] ;  /* 0x003bf80001417983 */ /* 0x000ea40000300800 */
[----:B------:R-:W2:Y:S01]  /*af580*/  LDL.LU R66, [R1+0x3bf4] ;  /* 0x003bf40001427983 */ /* 0x000ea20000300800 */
[----:B------:R-:W2:Y:S01]  /*af590*/  LDL.LU R67, [R1+0x3bf0] ;  /* 0x003bf00001437983 */ /* 0x000ea20000300800 */
[C---:B------:R-:W-:Y:S08]  /*af5a0*/  HMMA.1688.F32.TF32 R208, R36.reuse, R140, R208 ;  /* 0x0000008c24d0723c */ /* 0x040ff000000810d0 */
[C---:B------:R-:W-:Y:S08]  /*af5b0*/  HMMA.1688.F32.TF32 R176, R36.reuse, R144, R176 ;  /* 0x0000009024b0723c */ /* 0x040ff000000810b0 */
[C---:B---3--:R-:W-:Y:S08]  /*af5c0*/  HMMA.1688.F32.TF32 R172, R36.reuse, R148, R172 ;  /* 0x0000009424ac723c */ /* 0x048ff000000810ac */
[C---:B----4-:R-:W-:Y:S01]  /*af5d0*/  HMMA.1688.F32.TF32 R32, R36.reuse, R132, R60 ;  /* 0x000000842420723c */ /* 0x050fe2000008103c */
[----:B------:R-:W3:Y:S11]  /*af5e0*/  LDL.LU R60, [R1+0x3b0] ;  /* 0x0003b000013c7983 */ /* 0x000ef60000300800 */
[----:B------:R-:W-:Y:S11]  /*af5f0*/  @!UPT UIADD3 URZ, URZ, URZ, URZ ;  /* 0x0000003f3f3ff290 */ /* 0x000ff6000fffe03f */
[----:B------:R-:W-:Y:S01]  /*af600*/  STL.64 [R1+0xb00], R32 ;  /* 0x000b002001007387 */ /* 0x000fe20000100a00 */
[----:B------:R2:W-:Y:S02]  /*af610*/  STL.64 [R1+0xb08], R34 ;  /* 0x000b082201007387 */ /* 0x0005e40000100a00 */
[----:B------:R-:W3:Y:S02]  /*af620*/  LDL.LU R61, [R1+0x3b4] ;  /* 0x0003b400013d7983 */ /* 0x000ee40000300800 */
[----:B------:R-:W3:Y:S01]  /*af630*/  LDL.LU R62, [R1+0x3b8] ;  /* 0x0003b800013e7983 */ /* 0x000ee20000300800 */
[----:B------:R-:W3:Y:S01]  /*af640*/  LDL.LU R63, [R1+0x3bc] ;  /* 0x0003bc00013f7983 */ /* 0x000ee20000300800 */
[C---:B--2---:R-:W-:Y:S03]  /*af650*/  HMMA.1688.F32.TF32 R32, R36.reuse, R136, R64 ;  /* 0x000000882420723c */ /* 0x044fe60000081040 */
[----:B------:R-:W2:Y:S11]  /*af660*/  LDL.LU R64, [R1+0x3c0] ;  /* 0x0003c00001407983 */ /* 0x000eb60000300800 */
[----:B------:R-:W-:Y:S09]  /*af670*/  @!UPT UIADD3 URZ, URZ, URZ, URZ ;  /* 0x0000003f3f3ff290 */ /* 0x000ff2000fffe03f */
        /* <DEDUP_REMOVED lines=9> */
[----:B------:R-:W-:-:S02]  /*af710*/  IMAD.MOV.U32 R242, RZ, RZ, R232 ;  /* 0x000000fffff27224 */ /* 0x000fc400078e00e8 */
[----:B------:R-:W-:Y:S01]  /*af720*/  IMAD.MOV.U32 R243, RZ, RZ, R233 ;  /* 0x000000fffff37224 */ /* 0x000fe200078e00e9 */
[----:B------:R-:W-:Y:S04]  /*af730*/  LDS R32, [R252+0x96000] ;  /* 0x09600000fc207984 */ /* 0x000fe80000000800 */
[----:B------:R-:W-:Y:S04]  /*af740*/  LDS R34, [R252+0x97000] ;  /* 0x09700000fc227984 */ /* 0x000fe80000000800 */
[----:B------:R-:W-:Y:S04]  /*af750*/  LDS R33, [R3+0x96000] ;  /* 0x0960000003217984 */ /* 0x000fe80000000800 */
[----:B------:R-:W4:Y:S04]  /*af760*/  LDS R35, [R3+0x97000] ;  /* 0x0970000003237984 */ /* 0x000f280000000800 */
[----:B-1----:R-:W4:Y:S01]  /*af770*/  LDL.LU.64 R210, [R1+0x3be8] ;  /* 0x003be80001d27983 */ /* 0x002f220000300a00 */
[----:B------:R-:W4:Y:S02]  /*af780*/  LDL.LU.64 R208, [R1+0x3be0] ;  /* 0x003be00001d07983 */ /* 0x000f240000300a00 */
        /* <DEDUP_REMOVED lines=8> */
[C---:B---3--:R-:W-:Y:S08]  /*af810*/  HMMA.1688.F32.TF32 R60, R36.reuse, R156, R60 ;  /* 0x0000009c243c723c */ /* 0x048ff0000008103c */
[----:B--2---:R-:W-:Y:S11]  /*af820*/  HMMA.1688.F32.TF32 R64, R36, R152, R64 ;  /* 0x000000982440723c */ /* 0x004ff60000081040 */
[----:B------:R-:W-:Y:S11]  /*af830*/  @!UPT UIADD3 URZ, URZ, URZ, URZ ;  /* 0x0000003f3f3ff290 */ /* 0x000ff6000fffe03f */
[----:B------:R-:W-:Y:S01]  /*af840*/  @!UPT UIADD3 URZ, URZ, URZ, URZ ;  /* 0x0000003f3f3ff290 */ /* 0x000fe2000fffe03f */
[----:B------:R-:W-:Y:S01]  /*af850*/  STL.64 [R1+0x3c0], R64 ;  /* 0x0003c04001007387 */ /* 0x000fe20000100a00 */
[----:B------:R-:W-:Y:S02]  /*af860*/  STL.64 [R1+0x3c8], R66 ;  /* 0x0003c84201007387 */ /* 0x000fe40000100a00 */
[----:B------:R-:W-:Y:S02]  /*af870*/  STL.64 [R1+0x3b0], R60 ;  /* 0x0003b03c01007387 */ /* 0x000fe40000100a00 */
[----:B------:R-:W-:Y:S01]  /*af880*/  STL.64 [R1+0x3b8], R62 ;  /* 0x0003b83e01007387 */ /* 0x000fe20000100a00 */
[----:B----4-:R-:W-:Y:S01]  /*af890*/  HMMA.1688.F32.TF32 R36, R40, R52, R172 ;  /* 0x000000342824723c */ /* 0x010fe200000810ac */
[----:B------:R-:W-:Y:S01]  /*af8a0*/  STL.64 [R1+0x3a0], R56 ;  /* 0x0003a03801007387 */ /* 0x000fe20000100a00 */
[----:B------:R1:W-:Y:S02]  /*af8b0*/  STL.64 [R1+0x3a8], R58 ;  /* 0x0003a83a01007387 */ /* 0x0003e40000100a00 */
[----:B------:R-:W-:Y:S02]  /*af8c0*/  STL.64 [R1+0x350], R48 ;  /* 0x0003503001007387 */ /* 0x000fe40000100a00 */
[----:B------:R-:W-:Y:S02]  /*af8d0*/  STL.64 [R1+0x358], R50 ;  /* 0x0003583201007387 */ /* 0x000fe40000100a00 */
[----:B------:R-:W-:-:S02]  /*af8e0*/  IMAD.MOV.U32 R174, RZ, RZ, R199 ;  /* 0x000000ffffae7224 */ /* 0x000fc400078e00c7 */
[----:B------:R-:W-:Y:S11]  /*af8f0*/  IMAD.MOV.U32 R175, RZ, RZ, R195 ;  /* 0x000000ffffaf7224 */ /* 0x000ff600078e00c3 */
[----:B------:R-:W-:Y:S02]  /*af900*/  @!UPT UIADD3 URZ, URZ, URZ, URZ ;  /* 0x0000003f3f3ff290 */ /* 0x000fe4000fffe03f */
[----:B------:R-:W-:Y:S01]  /*af910*/  STL.64 [R1+0x1140], R36 ;  /* 0x0011402401007387 */ /* 0x000fe20000100a00 */
[----:B------:R2:W-:Y:S02]  /*af920*/  STL.64 [R1+0x1148], R38 ;  /* 0x0011482601007387 */ /* 0x0005e40000100a00 */
[----:B------:R-:W3:Y:S02]  /*af930*/  LDL.LU R199, [R1+0x3bbc] ;  /* 0x003bbc0001c77983 */ /* 0x000ee40000300800 */
[----:B------:R-:W4:Y:S02]  /*af940*/  LDL.LU R195, [R1+0x3bb8] ;  /* 0x003bb80001c37983 */ /* 0x000f240000300800 */
[----:B------:R-:W-:Y:S02]  /*af950*/  IMAD.MOV.U32 R172, RZ, RZ, R47 ;  /* 0x000000ffffac7224 */ /* 0x000fe400078e002f */
[----:B------:R-:W-:Y:S01]  /*af960*/  IMAD.MOV.U32 R173, RZ, RZ, R46 ;  /* 0x000000ffffad7224 */ /* 0x000fe200078e002e */
[C---:B-1----:R-:W-:Y:S08]  /*af970*/  HMMA.1688.F32.TF32 R56, R40.reuse, R236, R176 ;  /* 0x000000ec2838723c */ /* 0x042ff000000810b0 */
[C---:B--2---:R-:W-:Y:S08]  /*af980*/  HMMA.1688.F32.TF32 R36, R40.reuse, R120, R208 ;  /* 0x000000782824723c */ /* 0x044ff000000810d0 */
[C---:B------:R-:W-:Y:S08]  /*af990*/  HMMA.1688.F32.TF32 R48, R40.reuse, R172, R204 ;  /* 0x000000ac2830723c */ /* 0x040ff000000810cc */
[C---:B------:R-:W-:Y:S01]  /*af9a0*/  HMMA.1688.F32.TF32 R44, R40.reuse, R44, R200 ;  /* 0x0000002c282c723c */ /* 0x040fe200000810c8 */
[----:B------:R-:W-:Y:S01]  /*af9b0*/  STL.64 [R1+0x1150], R56 ;  /* 0x0011503801007387 */ /* 0x000fe20000100a00 */
[----:B------:R-:W-:Y:S05]  /*af9c0*/  STL.64 [R1+0x1158], R58 ;  /* 0x0011583a01007387 */ /* 0x000fea0000100a00 */
[----:B------:R-:W-:Y:S02]  /*af9d0*/  STL.64 [R1+0x1160], R36 ;  /* 0x0011602401007387 */ /* 0x000fe40000100a00 */
[----:B------:R-:W-:Y:S06]  /*af9e0*/  STL.64 [R1+0x1168], R38 ;  /* 0x0011682601007387 */ /* 0x000fec0000100a00 */
[----:B------:R-:W-:Y:S01]  /*af9f0*/  STL.64 [R1+0x1170], R48 ;  /* 0x0011703001007387 */ /* 0x000fe20000100a00 */
[----:B------:R-:W-:Y:S07]  /*afa00*/  STL.64 [R1+0x1178], R50 ;  /* 0x0011783201007387 */ /* 0x000fee0000100a00 */
[----:B------:R-:W-:Y:S02]  /*afa10*/  STL.64 [R1+0x1180], R44 ;  /* 0x0011802c01007387 */ /* 0x000fe40000100a00 */
[----:B------:R1:W-:Y:S02]  /*afa20*/  STL.64 [R1+0x1188], R46 ;  /* 0x0011882e01007387 */ /* 0x0003e40000100a00 */
[C---:B-1----:R-:W-:Y:S08]  /*afa30*/  HMMA.1688.F32.TF32 R44, R40.reuse, R132, R76 ;  /* 0x00000084282c723c */ /* 0x042ff0000008104c */
[C---:B---3--:R-:W-:Y:S08]  /*afa40*/  HMMA.1688.F32.TF32 R36, R40.reuse, R240, R196 ;  /* 0x000000f02824723c */ /* 0x048ff000000810c4 */
[C---:B----4-:R-:W-:Y:S11]  /*afa50*/  HMMA.1688.F32.TF32 R48, R40.reuse, R228, R192 ;  /* 0x000000e42830723c */ /* 0x050ff600000810c0 */
[----:B------:R-:W-:Y:S04]  /*afa60*/  @!UPT UIADD3 URZ, URZ, URZ, URZ ;  /* 0x0000003f3f3ff290 */ /* 0x000fe8000fffe03f */
[----:B------:R-:W-:Y:S01]  /*afa70*/  STL.64 [R1+0x1190], R36 ;  /* 0x0011902401007387 */ /* 0x000fe20000100a00 */
[----:B------:R1:W-:Y:S07]  /*afa80*/  STL.64 [R1+0x1198], R38 ;  /* 0x0011982601007387 */ /* 0x0003ee0000100a00 */
[----:B------:R-:W-:Y:S02]  /*afa90*/  STL.64 [R1+0x11a0], R48 ;  /* 0x0011a03001007387 */ /* 0x000fe40000100a00 */
[----:B------:R-:W-:Y:S01]  /*afaa0*/  STL.64 [R1+0x11a8], R50 ;  /* 0x0011a83201007387 */ /* 0x000fe20000100a00 */
[C---:B-1----:R-:W-:Y:S01]  /*afab0*/  HMMA.1688.F32.TF32 R36, R40.reuse, R136, R84 ;  /* 0x000000882824723c */ /* 0x042fe20000081054 */
[----:B------:R-:W2:Y:S01]  /*afac0*/  LDL R86, [R1+0x1f8] ;  /* 0x0001f80001567983 */ /* 0x000ea20000100800 */
[----:B------:R-:W-:Y:S02]  /*afad0*/  STL.64 [R1+0x11b0], R44 ;  /* 0x0011b02c01007387 */ /* 0x000fe40000100a00 */
[----:B------:R1:W-:Y:S04]  /*afae0*/  STL.64 [R1+0x11b8], R46 ;  /* 0x0011b82e01007387 */ /* 0x0003e80000100a00 */
[C---:B-1----:R-:W-:Y:S08]  /*afaf0*/  HMMA.1688.F32.TF32 R44, R40.reuse, R140, R92 ;  /* 0x0000008c282c723c */ /* 0x042ff0000008105c */
[----:B------:R-:W-:Y:S07]  /*afb00*/  HMMA.1688.F32.TF32 R48, R40, R144, R100 ;  /* 0x000000902830723c */ /* 0x000fee0000081064 */
[----:B------:R-:W-:Y:S01]  /*afb10*/  STL.64 [R1+0x11c0], R36 ;  /* 0x0011c02401007387 */ /* 0x000fe20000100a00 */
[----:B------:R-:W-:Y:S02]  /*afb20*/  STL.64 [R1+0x11c8], R38 ;  /* 0x0011c82601007387 */ /* 0x000fe40000100a00 */
[----:B------:R-:W2:Y:S01]  /*afb30*/  LDL R87, [R1+0x1fc] ;  /* 0x0001fc0001577983 */ /* 0x000ea20000100800 */
[----:B------:R-:W-:Y:S01]  /*afb40*/  MOV R240, R226 ;  /* 0x000000e200f07202 */ /* 0x000fe20000000f00 */
        /* <DEDUP_REMOVED lines=10> */
[----:B------:R-:W-:Y:S01]  /*afbf0*/  IMAD.MOV.U32 R237, RZ, RZ, R139 ;  /* 0x000000ffffed7224 */ /* 0x000fe200078e008b */
[----:B------:R-:W-:Y:S01]  /*afc00*/  STL.64 [R1+0x11d0], R44 ;  /* 0x0011d02c01007387 */ /* 0x000fe20000100a00 */
[----:B------:R1:W-:Y:S02]  /*afc10*/  STL.64 [R1+0x11d8], R46 ;  /* 0x0011d82e01007387 */ /* 0x0003e40000100a00 */
[----:B------:R-:W-:Y:S02]  /*afc20*/  IMAD.MOV.U32 R238, RZ, RZ, R134 ;  /* 0x000000ffffee7224 */ /* 0x000fe400078e0086 */
[----:B------:R-:W-:Y:S01]  /*afc30*/  IMAD.MOV.U32 R239, RZ, RZ, R135 ;  /* 0x000000ffffef7224 */ /* 0x000fe200078e0087 */
[----:B------:R-:W-:Y:S04]  /*afc40*/  LDS R36, [R0+0x96000] ;  /* 0x0960000000247984 */ /* 0x000fe80000000800 */
[----:B------:R-:W-:Y:S04]  /*afc50*/  LDS R38, [R0+0x97000] ;  /* 0x0970000000267984 */ /* 0x000fe80000000800 */
[----:B------:R-:W-:Y:S04]  /*afc60*/  LDS R37, [R2+0x96000] ;  /* 0x0960000002257984 */ /* 0x000fe80000000800 */
[----:B------:R-:W3:Y:S01]  /*afc70*/  LDS R39, [R2+0x97000] ;  /* 0x0970000002277984 */ /* 0x000ee20000000800 */
[C---:B-1----:R-:W-:Y:S03]  /*afc80*/  HMMA.1688.F32.TF32 R44, R40.reuse, R148, R108 ;  /* 0x00000094282c723c */ /* 0x042fe6000008106c */
[----:B------:R-:W-:Y:S01]  /*afc90*/  STL.64 [R1+0x11e0], R48 ;  /* 0x0011e03001007387 */ /* 0x000fe20000100a00 */
[----:B------:R1:W-:Y:S04]  /*afca0*/  STL.64 [R1+0x11e8], R50 ;  /* 0x0011e83201007387 */ /* 0x0003e80000100a00 */
[C---:B-1----:R-:W-:Y:S11]  /*afcb0*/  HMMA.1688.F32.TF32 R48, R40.reuse, R152, R112 ;  /* 0x000000982830723c */ /* 0x042ff60000081070 */
[----:B------:R-:W-:Y:S04]  /*afcc0*/  @!UPT UIADD3 URZ, URZ, URZ, URZ ;  /* 0x0000003f3f3ff290 */ /* 0x000fe8000fffe03f */
[----:B------:R1:W-:Y:S01]  /*afcd0*/  STL.64 [R1+0x11f0], R44 ;  /* 0x0011f02c01007387 */ /* 0x0003e20000100a00 */
[----:B------:R-:W-:Y:S01]  /*afce0*/  MOV R149, R46 ;  /* 0x0000002e00957202 */ /* 0x000fe20000000f00 */
[----:B------:R-:W-:Y:S02]  /*afcf0*/  IMAD.MOV.U32 R145, RZ, RZ, R47 ;  /* 0x000000ffff917224 */ /* 0x000fe400078e002f */
[----:B------:R-:W4:Y:S01]  /*afd00*/  LDL.64 R110, [R1+0x1a8] ;  /* 0x0001a800016e7983 */ /* 0x000f220000100a00 */
[C---:B-1----:R-:W-:Y:S03]  /*afd10*/  HMMA.1688.F32.TF32 R44, R40.reuse, R156, R116 ;  /* 0x0000009c282c723c */ /* 0x042fe60000081074 */
[----:B------:R-:W-:Y:S01]  /*afd20*/  STL.64 [R1+0x1200], R48 ;  /* 0x0012003001007387 */ /* 0x000fe20000100a00 */
[----:B------:R1:W-:Y:S04]  /*afd30*/  STL.64 [R1+0x1208], R50 ;  /* 0x0012083201007387 */ /* 0x0003e80000100a00 */
[C---:B-1----:R-:W-:Y:S11]  /*afd40*/  HMMA.1688.F32.TF32 R48, R40.reuse, R160, R124 ;  /* 0x000000a02830723c */ /* 0x042ff6000008107c */
[----:B------:R-:W-:Y:S04]  /*afd50*/  @!UPT UIADD3 URZ, URZ, URZ, URZ ;  /* 0x0000003f3f3ff290 */ /* 0x000fe8000fffe03f */
[----:B------:R1:W-:Y:S01]  /*afd60*/  STL.64 [R1+0x1210], R44 ;  /* 0x0012102c01007387 */ /* 0x0003e20000100a00 */
[----:B------:R-:W-:Y:S02]  /*afd70*/  IMAD.MOV.U32 R157, RZ, RZ, R46 ;  /* 0x000000ffff9d7224 */ /* 0x000fe400078e002e */
[----:B------:R-:W-:Y:S02]  /*afd80*/  IMAD.MOV.U32 R153, RZ, RZ, R47 ;  /* 0x000000ffff997224 */ /* 0x000fe400078e002f */
[----:B------:R-:W2:Y:S01]  /*afd90*/  LDL.64 R118, [R1+0x1b8] ;  /* 0x0001b80001767983 */ /* 0x000ea20000100a00 */
[----:B-1----:R-:W-:Y:S08]  /*afda0*/  HMMA.1688.F32.TF32 R44, R40, R164, R128 ;  /* 0x000000a4282c723c */ /* 0x002ff00000081080 */
[C---:B------:R-:W-:Y:S08]  /*afdb0*/  HMMA.1688.F32.TF32 R216, R32.reuse, R174, R216 ;  /* 0x000000ae20d8723c */ /* 0x040ff000000810d8 */
[----:B------:R-:W-:Y:S01]  /*afdc0*/  HMMA.1688.F32.TF32 R220, R32, R122, R220 ;  /* 0x0000007a20dc723c */ /* 0x000fe200000810dc */
[----:B------:R-:W-:Y:S01]  /*afdd0*/  STL.64 [R1+0x1220], R48 ;  /* 0x0012203001007387 */ /* 0x000fe20000100a00 */
[----:B------:R-:W-:Y:S02]  /*afde0*/  STL.64 [R1+0x1228], R50 ;  /* 0x0012283201007387 */ /* 0x000fe40000100a00 */
[----:B------:R-:W-:-:S02]  /*afdf0*/  IMAD.MOV.U32 R76, RZ, RZ, R20 ;  /* 0x000000ffff4c7224 */ /* 0x000fc400078e0014 */
[----:B------:R-:W-:Y:S01]  /*afe00*/  IMAD.MOV.U32 R77, RZ, RZ, R21 ;  /* 0x000000ffff4d7224 */ /* 0x000fe200078e0015 */
[----:B------:R-:W-:Y:S01]  /*afe10*/  MOV R78, R22 ;  /* 0x00000016004e7202 */ /* 0x000fe20000000f00 */
[----:B------:R-:W-:Y:S01]  /*afe20*/  IMAD.MOV.U32 R79, RZ, RZ, R23 ;  /* 0x000000ffff4f7224 */ /* 0x000fe200078e0017 */
[----:B------:R-:W-:Y:S04]  /*afe30*/  LDS R40, [R252+0x96080] ;  /* 0x09608000fc287984 */ /* 0x000fe80000000800 */
[----:B------:R-:W-:Y:S04]  /*afe40*/  LDS R42, [R252+0x97080] ;  /* 0x09708000fc2a7984 */ /* 0x000fe80000000800 */
[----:B------:R-:W-:Y:S04]  /*afe50*/  LDS R41, [R3+0x96080] ;  /* 0x0960800003297984 */ /* 0x000fe80000000800 */
[----:B------:R-:W1:Y:S04]  /*afe60*/  LDS R43, [R3+0x97080] ;  /* 0x09708000032b7984 */ /* 0x000e680000000800 */
[----:B------:R3:W-:Y:S01]  /*afe70*/  STL.64 [R1+0x1230], R44 ;  /* 0x0012302c01007387 */ /* 0x0007e20000100a00 */
[----:B------:R-:W4:Y:S02]  /*afe80*/  LDL.LU R226, [R1+0x3bb4] ;  /* 0x003bb40001e27983 */ /* 0x000f240000300800 */
[----:B------:R-:W4:Y:S02]  /*afe90*/  LDL.LU R227, [R1+0x3bb0] ;  /* 0x003bb00001e37983 */ /* 0x000f240000300800 */
[----:B------:R-:W4:Y:S01]  /*afea0*/  LDL.LU R232, [R1+0x3bac] ;  /* 0x003bac0001e87983 */ /* 0x000f220000300800 */
[----:B------:R-:W4:Y:S01]  /*afeb0*/  LDL.LU R233, [R1+0x3ba8] ;  /* 0x003ba80001e97983 */ /* 0x000f220000300800 */
[----:B---3--:R-:W-:-:S02]  /*afec0*/  IMAD.MOV.U32 R44, RZ, RZ, R234 ;  /* 0x000000ffff2c7224 */ /* 0x008fc400078e00ea */
[----:B------:R-:W-:Y:S01]  /*afed0*/  IMAD.MOV.U32 R45, RZ, RZ, R235 ;  /* 0x000000ffff2d7224 */ /* 0x000fe200078e00eb */
[----:B------:R-:W3:Y:S01]  /*afee0*/  LDL.LU R234, [R1+0x3ba4] ;  /* 0x003ba40001ea7983 */ /* 0x000ee20000300800 */
[----:B------:R-:W3:Y:S02]  /*afef0*/  LDL.LU R235, [R1+0x3ba0] ;  /* 0x003ba00001eb7983 */ /* 0x000ee40000300800 */
[----:B------:R-:W-:Y:S02]  /*aff00*/  IMAD.MOV.U32 R165, RZ, RZ, R46 ;  /* 0x000000ffffa57224 */ /* 0x000fe400078e002e */
[----:B------:R-:W-:Y:S01]  /*aff10*/  IMAD.MOV.U32 R161, RZ, RZ, R47 ;  /* 0x000000ffffa17224 */ /* 0x000fe200078e002f */
[----:B------:R-:W-:Y:S01]  /*aff20*/  MOV R46, R166 ;  /* 0x000000a6002e7202 */ /* 0x000fe20000000f00 */
        /* <DEDUP_REMOVED lines=27> */
[----:B------:R-:W3:Y:S01]  /*b00e0*/  LDL.64 R130, [R1+0x1c8] ;  /* 0x0001c80001827983 */ /* 0x000ee20000100a00 */
[C---:B--2---:R-:W-:Y:S08]  /*b00f0*/  HMMA.1688.F32.TF32 R208, R32.reuse, R118, R104 ;  /* 0x0000007620d0723c */ /* 0x044ff00000081068 */
[C---:B----4-:R-:W-:Y:S08]  /*b0100*/  HMMA.1688.F32.TF32 R224, R32.reuse, R86, R224 ;  /* 0x0000005620e0723c */ /* 0x050ff000000810e0 */
[C---:B---3--:R-:W-:Y:S11]  /*b0110*/  HMMA.1688.F32.TF32 R228, R32.reuse, R54, R232 ;  /* 0x0000003620e4723c */ /* 0x048ff600000810e8 */
[----:B------:R-:W-:Y:S11]  /*b0120*/  @!UPT UIADD3 URZ, URZ, URZ, URZ ;  /* 0x0000003f3f3ff290 */ /* 0x000ff6000fffe03f */
[----:B------:R-:W-:Y:S01]  /*b0130*/  @!UPT UIADD3 URZ, URZ, URZ, URZ ;  /* 0x0000003f3f3ff290 */ /* 0x000fe2000fffe03f */
[----:B------:R-:W-:Y:S01]  /*b0140*/  STL.64 [R1+0x3a90], R230 ;  /* 0x003a90e601007387 */ /* 0x000fe20000100a00 */
[----:B------:R-:W-:Y:S02]  /*b0150*/  STL.64 [R1+0x3a88], R228 ;  /* 0x003a88e401007387 */ /* 0x000fe40000100a00 */
[----:B------:R-:W-:Y:S02]  /*b0160*/  STL.64 [R1+0x3aa0], R226 ;  /* 0x003aa0e201007387 */ /* 0x000fe40000100a00 */
[----:B------:R-:W-:Y:S01]  /*b0170*/  STL.64 [R1+0x3a98], R224 ;  /* 0x003a98e001007387 */ /* 0x000fe20000100a00 */
[----:B------:R-:W2:Y:S01]  /*b0180*/  LDL.64 R106, [R1+0x1d8] ;  /* 0x0001d800016a7983 */ /* 0x000ea20000100a00 */
[----:B------:R-:W-:Y:S08]  /*b0190*/  HMMA.1688.F32.TF32 R172, R32, R162, R28 ;  /* 0x000000a220ac723c */ /* 0x000ff0000008101c */
        /* <DEDUP_REMOVED lines=14> */
[----:B------:R-:W-:Y:S02]  /*b0280*/  STL.64 [R1+0xdc8], R30 ;  /* 0x000dc81e01007387 */ /* 0x000fe40000100a00 */
[----:B------:R-:W-:Y:S02]  /*b0290*/  STL.64 [R1+0xdb0], R60 ;  /* 0x000db03c01007387 */ /* 0x000fe40000100a00 */
[----:B------:R-:W-:Y:S11]  /*b02a0*/  STL.64 [R1+0xdb8], R62 ;  /* 0x000db83e01007387 */ /* 0x000ff60000100a00 */
[----:B------:R-:W-:Y:S06]  /*b02b0*/  @!UPT UIADD3 URZ, URZ, URZ, URZ ;  /* 0x0000003f3f3ff290 */ /* 0x000fec000fffe03f */
[----:B------:R-:W-:Y:S01]  /*b02c0*/  STL.64 [R1+0xda0], R32 ;  /* 0x000da02001007387 */ /* 0x000fe20000100a00 */
[----:B------:R3:W-:Y:S02]  /*b02d0*/  STL.64 [R1+0xda8], R34 ;  /* 0x000da82201007387 */ /* 0x0007e40000100a00 */
[----:B---3--:R-:W-:Y:S07]  /*b02e0*/  HMMA.1688.F32.TF32 R32, R36, R118, R44 ;  /* 0x000000762420723c */ /* 0x008fee000008102c */
[----:B------:R-:W-:Y:S01]  /*b02f0*/  MOV R44, R11 ;  /* 0x0000000b002c7202 */ /* 0x000fe20000000f00 */
[----:B------:R-:W-:-:S02]  /*b0300*/  IMAD.MOV.U32 R45, RZ, RZ, R10 ;  /* 0x000000ffff2d7224 */ /* 0x000fc400078e000a */
[----:B------:R-:W-:Y:S02]  /*b0310*/  IMAD.MOV.U32 R46, RZ, RZ, R9 ;  /* 0x000000ffff2e7224 */ /* 0x000fe400078e0009 */
[----:B------:R-:W-:Y:S01]  /*b0320*/  IMAD.MOV.U32 R47, RZ, RZ, R8 ;  /* 0x000000ffff2f7224 */ /* 0x000fe200078e0008 */
[C---:B--2---:R-:W-:Y:S08]  /*b0330*/  HMMA.1688.F32.TF32 R28, R36.reuse, R106, R48 ;  /* 0x0000006a241c723c */ /* 0x044ff00000081030 */
[C---:B------:R-:W-:Y:S11]  /*b0340*/  HMMA.1688.F32.TF32 R48, R36.reuse, R130, R236 ;  /* 0x000000822430723c */ /* 0x040ff600000810ec */
[----:B------:R-:W-:Y:S04]  /*b0350*/  @!UPT UIADD3 URZ, URZ, URZ, URZ ;  /* 0x0000003f3f3ff290 */ /* 0x000fe8000fffe03f */
[----:B------:R-:W-:Y:S01]  /*b0360*/  STL.64 [R1+0xd90], R28 ;  /* 0x000d901c01007387 */ /* 0x000fe20000100a00 */
[----:B------:R2:W-:Y:S02]  /*b0370*/  STL.64 [R1+0xd98], R30 ;  /* 0x000d981e01007387 */ /* 0x0005e40000100a00 */
[----:B--2---:R-:W-:Y:S05]  /*b0380*/  HMMA.1688.F32.TF32 R28, R36, R110, R240 ;  /* 0x0000006e241c723c */ /* 0x004fea00000810f0 */
[----:B------:R2:W-:Y:S01]  /*b0390*/  STL.64 [R1+0xd80], R48 ;  /* 0x000d803001007387 */ /* 0x0005e20000100a00 */
[----:B------:R3:W-:Y:S02]  /*b03a0*/  STL.64 [R1+0xd88], R50 ;  /* 0x000d883201007387 */ /* 0x0007e40000100a00 */
[----:B------:R-:W-:Y:S02]  /*b03b0*/  STL.64 [R1+0xd70], R32 ;  /* 0x000d702001007387 */ /* 0x000fe40000100a00 */
[----:B------:R4:W-:Y:S01]  /*b03c0*/  STL.64 [R1+0xd78], R34 ;  /* 0x000d782201007387 */ /* 0x0009e20000100a00 */
[----:B------:R-:W4:Y:S01]  /*b03d0*/  LDL.LU R11, [R1+0x3b54] ;  /* 0x003b5400010b7983 */ /* 0x000f220000300800 */
[----:B------:R-:W-:-:S02]  /*b03e0*/  IMAD.MOV.U32 R236, RZ, RZ, R19 ;  /* 0x000000ffffec7224 */ /* 0x000fc400078e0013 */
[----:B------:R-:W-:Y:S01]  /*b03f0*/  IMAD.MOV.U32 R237, RZ, RZ, R18 ;  /* 0x000000ffffed7224 */ /* 0x000fe200078e0012 */
[----:B------:R-:W-:Y:S01]  /*b0400*/  MOV R238, R17 ;  /* 0x0000001100ee7202 */ /* 0x000fe20000000f00 */
[----:B------:R-:W-:-:S07]  /*b0410*/  IMAD.MOV.U32 R239, RZ, RZ, R16 ;  /* 0x000000ffffef7224 */ /* 0x000fce00078e0010 */
[----:B------:R-:W-:Y:S01]  /*b0420*/  STL.64 [R1+0xd60], R28 ;  /* 0x000d601c01007387 */ /* 0x000fe20000100a00 */
[----:B------:R-:W-:Y:S02]  /*b0430*/  STL.64 [R1+0xd68], R30 ;  /* 0x000d681e01007387 */ /* 0x000fe40000100a00 */
[----:B------:R-:W4:Y:S02]  /*b0440*/  LDL.LU R10, [R1+0x3b50] ;  /* 0x003b5000010a7983 */ /* 0x000f240000300800 */
[----:B------:R-:W4:Y:S01]  /*b0450*/  LDL.LU R9, [R1+0x3b4c] ;  /* 0x003b4c0001097983 */ /* 0x000f220000300800 */
[----:B------:R-:W4:Y:S01]  /*b0460*/  LDL.LU R8, [R1+0x3b48] ;  /* 0x003b480001087983 */ /* 0x000f220000300800 */
[----:B------:R-:W4:Y:S02]  /*b0470*/  LDL.LU R19, [R1+0x3b44] ;  /* 0x003b440001137983 */ /* 0x000f240000300800 */
[----:B------:R-:W4:Y:S02]  /*b0480*/  LDL.LU R18, [R1+0x3b40] ;  /* 0x003b400001127983 */ /* 0x000f240000300800 */
[----:B------:R-:W4:Y:S01]  /*b0490*/  LDL.LU R17, [R1+0x3b3c] ;  /* 0x003b3c0001117983 */ /* 0x000f220000300800 */
[----:B------:R-:W4:Y:S01]  /*b04a0*/  LDL.LU R16, [R1+0x3b38] ;  /* 0x003b380001107983 */ /* 0x000f220000300800 */
[----:B--2---:R-:W-:-:S02]  /*b04b0*/  IMAD.MOV.U32 R48, RZ, RZ, R15 ;  /* 0x000000ffff307224 */ /* 0x004fc400078e000f */
[----:B------:R-:W2:Y:S02]  /*b04c0*/  LDL.LU R15, [R1+0x3b34] ;  /* 0x003b3400010f7983 */ /* 0x000ea40000300800 */
[----:B------:R-:W-:Y:S02]  /*b04d0*/  IMAD.MOV.U32 R49, RZ, RZ, R14 ;  /* 0x000000ffff317224 */ /* 0x000fe400078e000e */
[----:B---3--:R-:W-:Y:S01]  /*b04e0*/  IMAD.MOV.U32 R50, RZ, RZ, R13 ;  /* 0x000000ffff327224 */ /* 0x008fe200078e000d */
[----:B------:R-:W3:Y:S01]  /*b04f0*/  LDL.LU R14, [R1+0x3b30] ;  /* 0x003b3000010e7983 */ /* 0x000ee20000300800 */
[----:B------:R-:W2:Y:S02]  /*b0500*/  LDL.LU R13, [R1+0x3b2c] ;  /* 0x003b2c00010d7983 */ /* 0x000ea40000300800 */
[----:B------:R-:W-:Y:S01]  /*b0510*/  IMAD.MOV.U32 R51, RZ, RZ, R12 ;  /* 0x000000ffff337224 */ /* 0x000fe200078e000c */
[----:B------:R-:W-:Y:S01]  /*b0520*/  MOV R64, R24 ;  /* 0x0000001800407202 */ /* 0x000fe20000000f00 */
[----:B------:R-:W2:Y:S01]  /*b0530*/  LDL.LU R12, [R1+0x3b28] ;  /* 0x003b2800010c7983 */ /* 0x000ea20000300800 */
[----:B------:R-:W2:Y:S02]  /*b0540*/  LDL.LU R24, [R1+0x3b24] ;  /* 0x003b240001187983 */ /* 0x000ea40000300800 */
[----:B------:R-:W-:-:S02]  /*b0550*/  IMAD.MOV.U32 R65, RZ, RZ, R25 ;  /* 0x000000ffff417224 */ /* 0x000fc400078e0019 */
[----:B------:R-:W-:Y:S01]  /*b0560*/  IMAD.MOV.U32 R66, RZ, RZ, R26 ;  /* 0x000000ffff427224 */ /* 0x000fe200078e001a */
[----:B------:R-:W2:Y:S01]  /*b0570*/  LDL.LU R25, [R1+0x3b20] ;  /* 0x003b200001197983 */ /* 0x000ea20000300800 */
[----:B------:R-:W2:Y:S02]  /*b0580*/  LDL.LU R26, [R1+0x3b1c] ;  /* 0x003b1c00011a7983 */ /* 0x000ea40000300800 */
[----:B------:R-:W-:Y:S02]  /*b0590*/  IMAD.MOV.U32 R67, RZ, RZ, R27 ;  /* 0x000000ffff437224 */ /* 0x000fe400078e001b */
[----:B------:R-:W-:Y:S01]  /*b05a0*/  IMAD.MOV.U32 R60, RZ, RZ, R4 ;  /* 0x000000ffff3c7224 */ /* 0x000fe200078e0004 */
[----:B------:R-:W2:Y:S01]  /*b05b0*/  LDL.LU R27, [R1+0x3b18] ;  /* 0x003b1800011b7983 */ /* 0x000ea20000300800 */
[----:B------:R-:W1:Y:S02]  /*b05c0*/  LDL.LU R20, [R1+0x3b14] ;  /* 0x003b140001147983 */ /* 0x000e640000300800 */
[----:B------:R-:W1:Y:S02]  /*b05d0*/  LDL.LU R21, [R1+0x3b10] ;  /* 0x003b100001157983 */ /* 0x000e640000300800 */
[----:B------:R-:W1:Y:S01]  /*b05e0*/  LDL.LU R22, [R1+0x3b0c] ;  /* 0x003b0c0001167983 */ /* 0x000e620000300800 */
[----:B------:R-:W1:Y:S01]  /*b05f0*/  LDL.LU R23, [R1+0x3b08] ;  /* 0x003b080001177983 */ /* 0x000e620000300800 */
[----:B------:R-:W-:-:S02]  /*b0600*/  IMAD.MOV.U32 R61, RZ, RZ, R5 ;  /* 0x000000ffff3d7224 */ /* 0x000fc400078e0005 */
[----:B------:R-:W-:Y:S02]  /*b0610*/  IMAD.MOV.U32 R62, RZ, RZ, R6 ;  /* 0x000000ffff3e7224 */ /* 0x000fe400078e0006 */
[----:B------:R-:W-:Y:S01]  /*b0620*/  IMAD.MOV.U32 R63, RZ, RZ, R7 ;  /* 0x000000ffff3f7224 */ /* 0x000fe200078e0007 */
[----:B------:R-:W-:Y:S01]  /*b0630*/  MOV R56, R244 ;  /* 0x000000f400387202 */ /* 0x000fe20000000f00 */
[----:B------:R-:W-:Y:S02]  /*b0640*/  IMAD.MOV.U32 R57, RZ, RZ, R245 ;  /* 0x000000ffff397224 */ /* 0x000fe400078e00f5 */
[----:B------:R-:W-:Y:S02]  /*b0650*/  IMAD.MOV.U32 R58, RZ, RZ, R246 ;  /* 0x000000ffff3a7224 */ /* 0x000fe400078e00f6 */
[----:B------:R-:W-:Y:S02]  /*b0660*/  IMAD.MOV.U32 R59, RZ, RZ, R247 ;  /* 0x000000ffff3b7224 */ /* 0x000fe400078e00f7 */
[----:B------:R-:W-:-:S02]  /*b0670*/  IMAD.MOV.U32 R240, RZ, RZ, R248 ;  /* 0x000000fffff07224 */ /* 0x000fc400078e00f8 */
[----:B------:R-:W-:Y:S01]  /*b0680*/  IMAD.MOV.U32 R241, RZ, RZ, R249 ;  /* 0x000000fffff17224 */ /* 0x000fe200078e00f9 */
[----:B------:R-:W-:Y:S01]  /*b0690*/  MOV R242, R250 ;  /* 0x000000fa00f27202 */ /* 0x000fe20000000f00 */
[----:B------:R-:W-:Y:S01]  /*b06a0*/  IMAD.MOV.U32 R243, RZ, RZ, R251 ;  /* 0x000000fffff37224 */ /* 0x000fe200078e00fb */
[----:B------:R-:W-:Y:S04]  /*b06b0*/  LDS R28, [R0+0x96080] ;  /* 0x09608000001c7984 */ /* 0x000fe80000000800 */
[----:B------:R-:W-:Y:S04]  /*b06c0*/  LDS R30, [R0+0x97080] ;  /* 0x09708000001e7984 */ /* 0x000fe80000000800 */
[----:B------:R-:W-:Y:S04]  /*b06d0*/  LDS R29, [R2+0x96080] ;  /* 0x09608000021d7984 */ /* 0x000fe80000000800 */
[----:B------:R-:W1:Y:S01]  /*b06e0*/  LDS R31, [R2+0x97080] ;  /* 0x09708000021f7984 */ /* 0x000e620000000800 */
[----:B----4-:R-:W-:-:S02]  /*b06f0*/  IMAD.MOV.U32 R103, RZ, RZ, R19 ;  /* 0x000000ffff677224 */ /* 0x010fc400078e0013 */
[----:B------:R-:W-:Y:S02]  /*b0700*/  IMAD.MOV.U32 R102, RZ, RZ, R18 ;  /* 0x000000ffff667224 */ /* 0x000fe400078e0012 */
[----:B------:R-:W-:Y:S02]  /*b0710*/  IMAD.MOV.U32 R101, RZ, RZ, R17 ;  /* 0x000000ffff657224 */ /* 0x000fe400078e0011 */
[----:B------:R-:W-:Y:S02]  /*b0720*/  IMAD.MOV.U32 R100, RZ, RZ, R16 ;  /* 0x000000ffff647224 */ /* 0x000fe400078e0010 */
        /* <DEDUP_REMOVED lines=12> */
[----:B------:R-:W4:Y:S01]  /*b07f0*/  LDL.LU R232, [R1] ;  /* 0x0000000001e87983 */ /* 0x000f220000300800 */
[----:B------:R-:W4:Y:S02]  /*b0800*/  LDL.LU R233, [R1+0x4] ;  /* 0x0000040001e97983 */ /* 0x000f240000300800 */
[----:B------:R-:W4:Y:S02]  /*b0810*/  LDL.LU R234, [R1+0x8] ;  /* 0x0000080001ea7983 */ /* 0x000f240000300800 */
[----:B------:R-:W4:Y:S01]  /*b0820*/  LDL.LU R235, [R1+0xc] ;  /* 0x00000c0001eb7983 */ /* 0x000f220000300800 */
[----:B--2---:R-:W-:Y:S01]  /*b0830*/  MOV R112, R12 ;  /* 0x0000000c00707202 */ /* 0x004fe20000000f00 */
[----:B------:R-:W-:Y:S01]  /*b0840*/  IMAD.MOV.U32 R113, RZ, RZ, R13 ;  /* 0x000000ffff717224 */ /* 0x000fe200078e000d */
[----:B------:R-:W2:Y:S01]  /*b0850*/  LDL.LU R12, [R1+0x3af4] ;  /* 0x003af400010c7983 */ /* 0x000ea20000300800 */
[----:B------:R-:W2:Y:S02]  /*b0860*/  LDL.LU R13, [R1+0x3af0] ;  /* 0x003af000010d7983 */ /* 0x000ea40000300800 */
[----:B---3--:R-:W-:-:S02]  /*b0870*/  IMAD.MOV.U32 R114, RZ, RZ, R14 ;  /* 0x000000ffff727224 */ /* 0x008fc400078e000e */
[----:B------:R-:W-:Y:S01]  /*b0880*/  IMAD.MOV.U32 R115, RZ, RZ, R15 ;  /* 0x000000ffff737224 */ /* 0x000fe200078e000f */
[----:B------:R-:W2:Y:S01]  /*b0890*/  LDL.LU R14, [R1+0x3aec] ;  /* 0x003aec00010e7983 */ /* 0x000ea20000300800 */
[----:B------:R-:W2:Y:S02]  /*b08a0*/  LDL.LU R15, [R1+0x3ae8] ;  /* 0x003ae800010f7983 */ /* 0x000ea40000300800 */
[----:B------:R-:W3:Y:S02]  /*b08b0*/  LDL.LU R124, [R1+0x450] ;  /* 0x00045000017c7983 */ /* 0x000ee40000300800 */
[----:B------:R-:W3:Y:S01]  /*b08c0*/  LDL.LU R125, [R1+0x454] ;  /* 0x00045400017d7983 */ /* 0x000ee20000300800 */
[----:B------:R-:W3:Y:S01]  /*b08d0*/  LDL.LU R126, [R1+0x458] ;  /* 0x00045800017e7983 */ /* 0x000ee20000300800 */
[----:B------:R-:W3:Y:S02]  /*b08e0*/  LDL.LU R127, [R1+0x45c] ;  /* 0x00045c00017f7983 */ /* 0x000ee40000300800 */
[----:B------:R-:W-:-:S02]  /*b08f0*/  IMAD.MOV.U32 R92, RZ, RZ, R8 ;  /* 0x000000ffff5c7224 */ /* 0x000fc400078e0008 */
[----:B------:R-:W-:Y:S01]  /*b0900*/  IMAD.MOV.U32 R93, RZ, RZ, R9 ;  /* 0x000000ffff5d7224 */ /* 0x000fe200078e0009 */
[----:B------:R-:W2:Y:S01]  /*b0910*/  LDL.LU R8, [R1+0x3ae4] ;  /* 0x003ae40001087983 */ /* 0x000ea20000300800 */
[----:B------:R-:W2:Y:S01]  /*b0920*/  LDL.LU R9, [R1+0x3ae0] ;  /* 0x003ae00001097983 */ /* 0x000ea20000300800 */
[----:B------:R-:W-:Y:S01]  /*b0930*/  MOV R94, R10 ;  /* 0x0000000a005e7202 */ /* 0x000fe20000000f00 */
        /* <DEDUP_REMOVED lines=15> */
[C---:B----4-:R-:W-:Y:S08]  /*b0a30*/  HMMA.1688.F32.TF32 R32, R36.reuse, R134, R224 ;  /* 0x000000862420723c */ /* 0x050ff000000810e0 */
[C---:B------:R-:W-:Y:S11]  /*b0a40*/  HMMA.1688.F32.TF32 R68, R36.reuse, R138, R228 ;  /* 0x0000008a2444723c */ /* 0x040ff600000810e4 */
[----:B------:R-:W-:Y:S04]  /*b0a50*/  @!UPT UIADD3 URZ, URZ, URZ, URZ ;  /* 0x0000003f3f3ff290 */ /* 0x000fe8000fffe03f */
[----:B------:R-:W-:Y:S01]  /*b0a60*/  STL.64 [R1+0xd50], R32 ;  /* 0x000d502001007387 */ /* 0x000fe20000100a00 */
[----:B------:R4:W-:Y:S02]  /*b0a70*/  STL.64 [R1+0xd58], R34 ;  /* 0x000d582201007387 */ /* 0x0009e40000100a00 */
[C---:B----4-:R-:W-:Y:S05]  /*b0a80*/  HMMA.1688.F32.TF32 R32, R36.reuse, R142, R232 ;  /* 0x0000008e2420723c */ /* 0x050fea00000810e8 */
[----:B------:R-:W-:Y:S03]  /*b0a90*/  STL.64 [R1+0xe30], R68 ;  /* 0x000e304401007387 */ /* 0x000fe60000100a00 */
[C---:B--2---:R-:W-:Y:S01]  /*b0aa0*/  HMMA.1688.F32.TF32 R72, R36.reuse, R146, R248 ;  /* 0x000000922448723c */ /* 0x044fe200000810f8 */
[----:B------:R2:W-:Y:S07]  /*b0ab0*/  STL.64 [R1+0xe38], R70 ;  /* 0x000e384601007387 */ /* 0x0005ee0000100a00 */
[C---:B------:R-:W-:Y:S08]  /*b0ac0*/  HMMA.1688.F32.TF32 R12, R36.reuse, R162, R12 ;  /* 0x000000a2240c723c */ /* 0x040ff0000008100c */
[C---:B--2---:R-:W-:Y:S01]  /*b0ad0*/  HMMA.1688.F32.TF32 R68, R36.reuse, R150, R244 ;  /* 0x000000962444723c */ /* 0x044fe200000810f4 */
[----:B------:R-:W-:Y:S01]  /*b0ae0*/  STL.64 [R1+0xe20], R32 ;  /* 0x000e202001007387 */ /* 0x000fe20000100a00 */
[----:B------:R2:W-:Y:S06]  /*b0af0*/  STL.64 [R1+0xe28], R34 ;  /* 0x000e282201007387 */ /* 0x0005ec0000100a00 */
[C---:B--2---:R-:W-:Y:S08]  /*b0b00*/  HMMA.1688.F32.TF32 R32, R36.reuse, R154, R4 ;  /* 0x0000009a2420723c */ /* 0x044ff00000081004 */
[C---:B------:R-:W-:Y:S08]  /*b0b10*/  HMMA.1688.F32.TF32 R4, R36.reuse, R158, R8 ;  /* 0x0000009e2404723c */ /* 0x040ff00000081008 */
[----:B------:R-:W-:Y:S01]  /*b0b20*/  HMMA.1688.F32.TF32 R8, R36, R166, R16 ;  /* 0x000000a62408723c */ /* 0x000fe20000081010 */
[----:B------:R-:W-:Y:S01]  /*b0b30*/  STL.64 [R1+0xe10], R72 ;  /* 0x000e104801007387 */ /* 0x000fe20000100a00 */
[----:B------:R-:W-:Y:S02]  /*b0b40*/  STL.64 [R1+0xe18], R74 ;  /* 0x000e184a01007387 */ /* 0x000fe40000100a00 */
[----:B------:R-:W-:Y:S02]  /*b0b50*/  STL.64 [R1+0xe00], R68 ;  /* 0x000e004401007387 */ /* 0x000fe40000100a00 */
[----:B------:R-:W-:Y:S01]  /*b0b60*/  STL.64 [R1+0xe08], R70 ;  /* 0x000e084601007387 */ /* 0x000fe20000100a00 */
        /* <DEDUP_REMOVED lines=10> */
[C---:B----4-:R-:W-:Y:S07]  /*b0c10*/  HMMA.1688.F32.TF32 R8, R40.reuse, R130, R100 ;  /* 0x000000822808723c */ /* 0x050fee0000081064 */
[----:B------:R-:W-:Y:S01]  /*b0c20*/  STL.64 [R1], R4 ;  /* 0x0000000401007387 */ /* 0x000fe20000100a00 */
[----:B------:R1:W-:Y:S07]  /*b0c30*/  STL.64 [R1+0x8], R6 ;  /* 0x0000080601007387 */ /* 0x0003ee0000100a00 */
[----:B------:R-:W-:Y:S02]  /*b0c40*/  STL.64 [R1+0x10], R12 ;  /* 0x0000100c01007387 */ /* 0x000fe40000100a00 */
[----:B------:R2:W-:Y:S06]  /*b0c50*/  STL.64 [R1+0x18], R14 ;  /* 0x0000180e01007387 */ /* 0x0005ec0000100a00 */
[----:B------:R-:W-:Y:S01]  /*b0c60*/  STL.64 [R1+0x20], R8 ;  /* 0x0000200801007387 */ /* 0x000fe20000100a00 */
[----:B------:R4:W-:Y:S01]  /*b0c70*/  STL.64 [R1+0x28], R10 ;  /* 0x0000280a01007387 */ /* 0x0009e20000100a00 */
[C---:B-1----:R-:W-:Y:S08]  /*b0c80*/  HMMA.1688.F32.TF32 R4, R40.reuse, R118, R92 ;  /* 0x000000762804723c */ /* 0x042ff0000008105c */
[C---:B--2---:R-:W-:Y:S08]  /*b0c90*/  HMMA.1688.F32.TF32 R12, R40.reuse, R110, R76 ;  /* 0x0000006e280c723c */ /* 0x044ff0000008104c */
[C---:B----4-:R-:W-:Y:S07]  /*b0ca0*/  HMMA.1688.F32.TF32 R8, R40.reuse, R134, R64 ;  /* 0x000000862808723c */ /* 0x050fee0000081040 */
[----:B------:R-:W-:Y:S01]  /*b0cb0*/  STL.64 [R1+0x30], R4 ;  /* 0x0000300401007387 */ /* 0x000fe20000100a00 */
[----:B------:R-:W-:Y:S07]  /*b0cc0*/  STL.64 [R1+0x38], R6 ;  /* 0x0000380601007387 */ /* 0x000fee0000100a00 */
[----:B------:R-:W-:Y:S02]  /*b0cd0*/  STL.64 [R1+0x40], R12 ;  /* 0x0000400c01007387 */ /* 0x000fe40000100a00 */
[----:B------:R-:W-:Y:S06]  /*b0ce0*/  STL.64 [R1+0x48], R14 ;  /* 0x0000480e01007387 */ /* 0x000fec0000100a00 */
[----:B------:R-:W-:Y:S01]  /*b0cf0*/  STL.64 [R1+0x50], R8 ;  /* 0x0000500801007387 */ /* 0x000fe20000100a00 */
[----:B------:R1:W-:Y:S01]  /*b0d00*/  STL.64 [R1+0x58], R10 ;  /* 0x0000580a01007387 */ /* 0x0003e20000100a00 */
[C---:B------:R-:W-:Y:S08]  /*b0d10*/  HMMA.1688.F32.TF32 R16, R40.reuse, R150, R236 ;  /* 0x000000962810723c */ /* 0x040ff000000810ec */
[C---:B---3--:R-:W-:Y:S08]  /*b0d20*/  HMMA.1688.F32.TF32 R244, R40.reuse, R122, R124 ;  /* 0x0000007a28f4723c */ /* 0x048ff0000008107c */
[C---:B------:R-:W-:Y:S01]  /*b0d30*/  HMMA.1688.F32.TF32 R248, R40.reuse, R86, R24 ;  /* 0x0000005628f8723c */ /* 0x040fe20000081018 */
        /* <DEDUP_REMOVED lines=18> */
[----:B------:R-:W-:Y:S02]  /*b0e60*/  STL.64 [R1+0x98], R18 ;  /* 0x0000981201007387 */ /* 0x000fe40000100a00 */
[----:B------:R-:W3:Y:S02]  /*b0e70*/  LDL.LU R44, [R1+0x6a0] ;  /* 0x0006a000012c7983 */ /* 0x000ee40000300800 */
[----:B------:R-:W-:Y:S01]  /*b0e80*/  STL.64 [R1+0xa0], R12 ;  /* 0x0000a00c01007387 */ /* 0x000fe20000100a00 */
[----:B------:R-:W-:Y:S11]  /*b0e90*/  STL.64 [R1+0xa8], R14 ;  /* 0x0000a80e01007387 */ /* 0x000ff60000100a00 */
[----:B------:R-:W-:Y:S05]  /*b0ea0*/  @!UPT UIADD3 URZ, URZ, URZ, URZ ;  /* 0x0000003f3f3ff290 */ /* 0x000fea000fffe03f */
        /* <DEDUP_REMOVED lines=53> */
[----:B-1----:R-:W2:Y:S02]  /*b1200*/  LDL.LU R8, [R1+0x570] ;  /* 0x0005700001087983 */ /* 0x002ea40000300800 */
[----:B------:R-:W2:Y:S02]  /*b1210*/  LDL.LU R9, [R1+0x574] ;  /* 0x0005740001097983 */ /* 0x000ea40000300800 */
[----:B----4-:R-:W2:Y:S01]  /*b1220*/  LDL.LU R10, [R1+0x578] ;  /* 0x00057800010a7983 */ /* 0x010ea20000300800 */
        /* <DEDUP_REMOVED lines=54> */
[----:B------:R-:W-:Y:S08]  /*b1590*/  HMMA.1688.F32.TF32 R40, R40, R166, R228 ;  /* 0x000000a62828723c */ /* 0x000ff000000810e4 */
[C---:B----4-:R-:W-:Y:S08]  /*b15a0*/  HMMA.1688.F32.TF32 R16, R28.reuse, R106, R16 ;  /* 0x0000006a1c10723c */ /* 0x050ff00000081010 */
[C---:B---3--:R-:W-:Y:S01]  /*b15b0*/  HMMA.1688.F32.TF32 R12, R28.reuse, R130, R12 ;  /* 0x000000821c0c723c */ /* 0x048fe2000008100c */
[----:B------:R-:W-:Y:S01]  /*b15c0*/  STL.64 [R1+0xd0], R224 ;  /* 0x0000d0e001007387 */ /* 0x000fe20000100a00 */
[----:B------:R1:W-:Y:S03]  /*b15d0*/  STL.64 [R1+0xd8], R226 ;  /* 0x0000d8e201007387 */ /* 0x0003e60000100a00 */
[----:B-1----:R1:W5:Y:S01]  /*b15e0*/  LDL.LU.64 R226, [R1+0x3aa0] ;  /* 0x003aa00001e27983 */ /* 0x0023620000300a00 */
[----:B------:R1:W5:Y:S02]  /*b15f0*/  LDL.LU.64 R224, [R1+0x3a98] ;  /* 0x003a980001e07983 */ /* 0x0003640000300a00 */
[----:B------:R1:W5:Y:S02]  /*b1600*/  LDL.LU.64 R230, [R1+0x3a90] ;  /* 0x003a900001e67983 */ /* 0x0003640000300a00 */
[----:B------:R1:W5:Y:S01]  /*b1610*/  LDL.LU.64 R228, [R1+0x3a88] ;  /* 0x003a880001e47983 */ /* 0x0003620000300a00 */
[----:B------:R-:W-:Y:S01]  /*b1620*/  STL.64 [R1+0xc0], R40 ;  /* 0x0000c02801007387 */ /* 0x000fe20000100a00 */
[----:B------:R2:W-:Y:S02]  /*b1630*/  STL.64 [R1+0xc8], R42 ;  /* 0x0000c82a01007387 */ /* 0x0005e40000100a00 */
[C---:B--2---:R-:W-:Y:S08]  /*b1640*/  HMMA.1688.F32.TF32 R40, R28.reuse, R54, R24 ;  /* 0x000000361c28723c */ /* 0x044ff00000081018 */
[C---:B------:R-:W-:Y:S08]  /*b1650*/  HMMA.1688.F32.TF32 R24, R28.reuse, R86, R20 ;  /* 0x000000561c18723c */ /* 0x040ff00000081014 */
[C---:B------:R-:W-:Y:S08]  /*b1660*/  HMMA.1688.F32.TF32 R20, R28.reuse, R122, R36 ;  /* 0x0000007a1c14723c */ /* 0x040ff00000081024 */
[C---:B------:R-:W-:Y:S01]  /*b1670*/  HMMA.1688.F32.TF32 R8, R28.reuse, R118, R8 ;  /* 0x000000761c08723c */ /* 0x040fe20000081008 */
[----:B------:R-:W-:Y:S01]  /*b1680*/  STL.64 [R1+0x4d0], R40 ;  /* 0x0004d02801007387 */ /* 0x000fe20000100a00 */
[----:B------:R-:W-:Y:S05]  /*b1690*/  STL.64 [R1+0x4d8], R42 ;  /* 0x0004d82a01007387 */ /* 0x000fea0000100a00 */
[----:B------:R-:W-:Y:S02]  /*b16a0*/  STL.64 [R1+0x4c0], R24 ;  /* 0x0004c01801007387 */ /* 0x000fe40000100a00 */
[----:B------:R-:W-:Y:S06]  /*b16b0*/  STL.64 [R1+0x4c8], R26 ;  /* 0x0004c81a01007387 */ /* 0x000fec0000100a00 */
[----:B------:R-:W-:Y:S01]  /*b16c0*/  STL.64 [R1+0x4b0], R20 ;  /* 0x0004b01401007387 */ /* 0x000fe20000100a00 */
[----:B------:R-:W-:Y:S02]  /*b16d0*/  STL.64 [R1+0x4b8], R22 ;  /* 0x0004b81601007387 */ /* 0x000fe40000100a00 */
[----:B------:R-:W-:Y:S02]  /*b16e0*/  STL.64 [R1+0x4a0], R16 ;  /* 0x0004a01001007387 */ /* 0x000fe40000100a00 */
[----:B------:R2:W-:Y:S01]  /*b16f0*/  STL.64 [R1+0x4a8], R18 ;  /* 0x0004a81201007387 */ /* 0x0005e20000100a00 */
[----:B------:R-:W-:Y:S01]  /*b1700*/  STL.64 [R1+0x490], R12 ;  /* 0x0004900c01007387 */ /* 0x000fe20000100a00 */
[----:B------:R3:W-:Y:S01]  /*b1710*/  STL.64 [R1+0x498], R14 ;  /* 0x0004980e01007387 */ /* 0x0007e20000100a00 */
[C---:B--2---:R-:W-:Y:S08]  /*b1720*/  HMMA.1688.F32.TF32 R16, R28.reuse, R110, R32 ;  /* 0x0000006e1c10723c */ /* 0x044ff00000081020 */
[C---:B---3--:R-:W-:Y:S01]  /*b1730*/  HMMA.1688.F32.TF32 R12, R28.reuse, R134, R68 ;  /* 0x000000861c0c723c */ /* 0x048fe20000081044 */
[----:B------:R-:W-:Y:S01]  /*b1740*/  STL.64 [R1+0x480], R8 ;  /* 0x0004800801007387 */ /* 0x000fe20000100a00 */
[----:B------:R-:W-:Y:S06]  /*b1750*/  STL.64 [R1+0x488], R10 ;  /* 0x0004880a01007387 */ /* 0x000fec0000100a00 */
[C---:B------:R-:W-:Y:S01]  /*b1760*/  HMMA.1688.F32.TF32 R20, R28.reuse, R146, R88 ;  /* 0x000000921c14723c */ /* 0x040fe20000081058 */
[----:B------:R-:W-:Y:S01]  /*b1770*/  LDS R8, [R0+0x96100] ;  /* 0x0961000000087984 */ /* 0x000fe20000000800 */
[----:B------:R-:W-:Y:S04]  /*b1780*/  LDS R10, [R0+0x97100] ;  /* 0x09710000000a7984 */ /* 0x000fe80000000800 */
[----:B------:R-:W-:Y:S04]  /*b1790*/  LDS R9, [R2+0x96100] ;  /* 0x0961000002097984 */ /* 0x000fe80000000800 */
[----:B------:R-:W2:Y:S04]  /*b17a0*/  LDS R11, [R2+0x97100] ;  /* 0x09710000020b7984 */ /* 0x000ea80000000800 */
[----:B------:R-:W-:Y:S01]  /*b17b0*/  STL.64 [R1+0x470], R16 ;  /* 0x0004701001007387 */ /* 0x000fe20000100a00 */
[----:B------:R3:W-:Y:S02]  /*b17c0*/  STL.64 [R1+0x478], R18 ;  /* 0x0004781201007387 */ /* 0x0007e40000100a00 */
[----:B------:R-:W-:Y:S02]  /*b17d0*/  STL.64 [R1+0x460], R12 ;  /* 0x0004600c01007387 */ /* 0x000fe40000100a00 */
[----:B------:R4:W-:Y:S01]  /*b17e0*/  STL.64 [R1+0x468], R14 ;  /* 0x0004680e01007387 */ /* 0x0009e20000100a00 */
[C---:B---3--:R-:W-:Y:S08]  /*b17f0*/  HMMA.1688.F32.TF32 R16, R28.reuse, R138, R72 ;  /* 0x0000008a1c10723c */ /* 0x048ff00000081048 */
[C---:B----4-:R-:W-:Y:S11]  /*b1800*/  HMMA.1688.F32.TF32 R12, R28.reuse, R142, R80 ;  /* 0x0000008e1c0c723c */ /* 0x050ff60000081050 */
[----:B------:R-:W-:Y:S04]  /*b1810*/  @!UPT UIADD3 URZ, URZ, URZ, URZ ;  /* 0x0000003f3f3ff290 */ /* 0x000fe8000fffe03f */
[----:B------:R-:W-:Y:S01]  /*b1820*/  STL.64 [R1+0x560], R16 ;  /* 0x0005601001007387 */ /* 0x000fe20000100a00 */
[----:B------:R3:W-:Y:S07]  /*b1830*/  STL.64 [R1+0x568], R18 ;  /* 0x0005681201007387 */ /* 0x0007ee0000100a00 */
[----:B------:R-:W-:Y:S02]  /*b1840*/  STL.64 [R1+0x550], R12 ;  /* 0x0005500c01007387 */ /* 0x000fe40000100a00 */
[----:B------:R4:W-:Y:S01]  /*b1850*/  STL.64 [R1+0x558], R14 ;  /* 0x0005580e01007387 */ /* 0x0009e20000100a00 */
[C---:B---3--:R-:W-:Y:S08]  /*b1860*/  HMMA.1688.F32.TF32 R16, R28.reuse, R150, R96 ;  /* 0x000000961c10723c */ /* 0x048ff00000081060 */
[C---:B----4-:R-:W-:Y:S01]  /*b1870*/  HMMA.1688.F32.TF32 R12, R28.reuse, R154, R232 ;  /* 0x0000009a1c0c723c */ /* 0x050fe200000810e8 */
[----:B------:R-:W-:Y:S01]  /*b1880*/  STL.64 [R1+0x540], R20 ;  /* 0x0005401401007387 */ /* 0x000fe20000100a00 */
[----:B------:R3:W-:Y:S06]  /*b1890*/  STL.64 [R1+0x548], R22 ;  /* 0x0005481601007387 */ /* 0x0007ec0000100a00 */
[C---:B---3--:R-:W-:Y:S07]  /*b18a0*/  HMMA.1688.F32.TF32 R20, R28.reuse, R158, R124 ;  /* 0x0000009e1c14723c */ /* 0x048fee000008107c */
[----:B------:R-:W-:Y:S01]  /*b18b0*/  STL.64 [R1+0x530], R16 ;  /* 0x0005301001007387 */ /* 0x000fe20000100a00 */
[----:B------:R3:W-:Y:S07]  /*b18c0*/  STL.64 [R1+0x538], R18 ;  /* 0x0005381201007387 */ /* 0x0007ee0000100a00 */
[----:B------:R-:W-:Y:S02]  /*b18d0*/  STL.64 [R1+0x500], R12 ;  /* 0x0005000c01007387 */ /* 0x000fe40000100a00 */
[----:B------:R4:W-:Y:S01]  /*b18e0*/  STL.64 [R1+0x508], R14 ;  /* 0x0005080e01007387 */ /* 0x0009e20000100a00 */
[C---:B---3--:R-:W-:Y:S08]  /*b18f0*/  HMMA.1688.F32.TF32 R16, R28.reuse, R162, R112 ;  /* 0x000000a21c10723c */ /* 0x048ff00000081070 */
[----:B----4-:R-:W-:Y:S01]  /*b1900*/  HMMA.1688.F32.TF32 R12, R28, R166, R100 ;  /* 0x000000a61c0c723c */ /* 0x010fe20000081064 */
        /* <DEDUP_REMOVED lines=28> */
[----:B------:R-:W-:Y:S02]  /*b1ad0*/  STL.64 [R1+0x148], R22 ;  /* 0x0001481601007387 */ /* 0x000fe40000100a00 */
[----:B------:R-:W3:Y:S11]  /*b1ae0*/  LDL.LU R236, [R1+0x750] ;  /* 0x0007500001ec7983 */ /* 0x000ef60000300800 */
[----:B------:R4:W-:Y:S01]  /*b1af0*/  STL.64 [R1+0x150], R16 ;  /* 0x0001501001007387 */ /* 0x0009e20000100a00 */
[----:B------:R1:W-:Y:S07]  /*b1b00*/  STL.64 [R1+0x158], R18 ;  /* 0x0001581201007387 */ /* 0x0003ee0000100a00 */
[----:B------:R-:W-:Y:S02]  /*b1b10*/  STL.64 [R1+0x160], R12 ;  /* 0x0001600c01007387 */ /* 0x000fe40000100a00 */
[----:B------:R-:W-:Y:S01]  /*b1b20*/  STL.64 [R1+0x168], R14 ;  /* 0x0001680e01007387 */ /* 0x000fe20000100a00 */
        /* <DEDUP_REMOVED lines=51> */
[----:B----4-:R-:W4:Y:S01]  /*b1e60*/  LDL.LU R16, [R1+0x700] ;  /* 0x0007000001107983 */ /* 0x010f220000300800 */
[----:B------:R-:W4:Y:S01]  /*b1e70*/  LDL.LU R17, [R1+0x704] ;  /* 0x0007040001117983 */ /* 0x000f220000300800 */
[----:B-1----:R-:W4:Y:S02]  /*b1e80*/  LDL.LU R18, [R1+0x708] ;  /* 0x0007080001127983 */ /* 0x002f240000300800 */
[----:B------:R-:W4:Y:S02]  /*b1e90*/  LDL.LU R19, [R1+0x70c] ;  /* 0x00070c0001137983 */ /* 0x000f240000300800 */
        /* <DEDUP_REMOVED lines=34> */
[----:B------:R-:W4:Y:S02]  /*b20c0*/  LDL R242, [R1+0x718] ;  /* 0x0007180001f27983 */ /* 0x000f240000100800 */
[----:B------:R-:W4:Y:S02]  /*b20d0*/  LDL R243, [R1+0x71c] ;  /* 0x00071c0001f37983 */ /* 0x000f240000100800 */
[----:B------:R-:W4:Y:S01]  /*b20e0*/  LDL.LU R44, [R1+0x740] ;  /* 0x00074000012c7983 */ /* 0x000f220000300800 */
[----:B------:R-:W4:Y:S01]  /*b20f0*/  LDL.LU R45, [R1+0x744] ;  /* 0x00074400012d7983 */ /* 0x000f220000300800 */
[----:B------:R-:W4:Y:S02]  /*b2100*/  LDL.LU R46, [R1+0x748] ;  /* 0x00074800012e7983 */ /* 0x000f240000300800 */
[----:B------:R-:W4:Y:S01]  /*b2110*/  LDL.LU R47, [R1+0x74c] ;  /* 0x00074c00012f7983 */ /* 0x000f220000300800 */
[----:B------:R-:W-:Y:S04]  /*b2120*/  LDS R12, [R252+0x96180] ;  /* 0x09618000fc0c7984 */ /* 0x000fe80000000800 */
[----:B------:R-:W-:Y:S04]  /*b2130*/  LDS R14, [R252+0x97180] ;  /* 0x09718000fc0e7984 */ /* 0x000fe80000000800 */
[----:B------:R-:W-:Y:S04]  /*b2140*/  LDS R13, [R3+0x96180] ;  /* 0x09618000030d7984 */ /* 0x000fe80000000800 */
[----:B------:R-:W1:Y:S01]  /*b2150*/  LDS R15, [R3+0x97180] ;  /* 0x09718000030f7984 */ /* 0x000e620000000800 */
[C---:B--2---:R-:W-:Y:S08]  /*b2160*/  HMMA.1688.F32.TF32 R24, R4.reuse, R146, R24 ;  /* 0x000000920418723c */ /* 0x044ff00000081018 */
[C---:B---3--:R-:W-:Y:S08]  /*b2170*/  HMMA.1688.F32.TF32 R28, R4.reuse, R142, R40 ;  /* 0x0000008e041c723c */ /* 0x048ff00000081028 */
        /* <DEDUP_REMOVED lines=8> */
[C---:B--2---:R-:W-:Y:S08]  /*b2200*/  HMMA.1688.F32.TF32 R28, R4.reuse, R154, R36 ;  /* 0x0000009a041c723c */ /* 0x044ff00000081024 */
[C---:B----4-:R-:W-:Y:S08]  /*b2210*/  HMMA.1688.F32.TF32 R24, R4.reuse, R158, R16 ;  /* 0x0000009e0418723c */ /* 0x050ff00000081010 */
[C---:B---3--:R-:W-:Y:S08]  /*b2220*/  HMMA.1688.F32.TF32 R20, R4.reuse, R162, R32 ;  /* 0x000000a20414723c */ /* 0x048ff00000081020 */
[----:B------:R-:W-:Y:S08]  /*b2230*/  HMMA.1688.F32.TF32 R16, R4, R166, R68 ;  /* 0x000000a60410723c */ /* 0x000ff00000081044 */
[C---:B------:R-:W-:Y:S01]  /*b2240*/  HMMA.1688.F32.TF32 R4, R8.reuse, R54, R72 ;  /* 0x000000360804723c */ /* 0x040fe20000081048 */
[----:B------:R-:W-:Y:S01]  /*b2250*/  STL.64 [R1+0x210], R28 ;  /* 0x0002101c01007387 */ /* 0x000fe20000100a00 */
[----:B------:R-:W-:Y:S02]  /*b2260*/  STL.64 [R1+0x218], R30 ;  /* 0x0002181e01007387 */ /* 0x000fe40000100a00 */
[----:B------:R-:W-:Y:S02]  /*b2270*/  STL.64 [R1+0x220], R24 ;  /* 0x0002201801007387 */ /* 0x000fe40000100a00 */
[----:B------:R-:W-:Y:S01]  /*b2280*/  STL.64 [R1+0x228], R26 ;  /* 0x0002281a01007387 */ /* 0x000fe20000100a00 */
        /* <DEDUP_REMOVED lines=44> */
[----:B----4-:R-:W-:Y:S01]  /*b2550*/  HMMA.1688.F32.TF32 R4, R8, R166, R240 ;  /* 0x000000a60804723c */ /* 0x010fe200000810f0 */
[----:B------:R-:W-:Y:S04]  /*b2560*/  LDS R240, [R0+0x96180] ;  /* 0x0961800000f07984 */ /* 0x000fe80000000800 */
[----:B------:R2:W-:Y:S04]  /*b2570*/  LDS R242, [R0+0x97180] ;  /* 0x0971800000f27984 */ /* 0x0005e80000000800 */
[----:B------:R-:W-:Y:S04]  /*b2580*/  LDS R241, [R2+0x96180] ;  /* 0x0961800002f17984 */ /* 0x000fe80000000800 */
[----:B------:R3:W4:Y:S04]  /*b2590*/  LDS R243, [R2+0x97180] ;  /* 0x0971800002f37984 */ /* 0x0007280000000800 */
[----:B------:R-:W-:Y:S01]  /*b25a0*/  STL.64 [R1+0x600], R20 ;  /* 0x0006001401007387 */ /* 0x000fe20000100a00 */
[----:B------:R-:W-:Y:S02]  /*b25b0*/  STL.64 [R1+0x608], R22 ;  /* 0x0006081601007387 */ /* 0x000fe40000100a00 */
[----:B------:R-:W-:Y:S02]  /*b25c0*/  STL.64 [R1+0x5f0], R16 ;  /* 0x0005f01001007387 */ /* 0x000fe40000100a00 */
[----:B------:R-:W-:Y:S01]  /*b25d0*/  STL.64 [R1+0x5f8], R18 ;  /* 0x0005f81201007387 */ /* 0x000fe20000100a00 */
[----:B------:R-:W-:Y:S01]  /*b25e0*/  STL.64 [R1+0x510], R4 ;  /* 0x0005100401007387 */ /* 0x000fe20000100a00 */
[----:B------:R1:W-:Y:S02]  /*b25f0*/  STL.64 [R1+0x518], R6 ;  /* 0x0005180601007387 */ /* 0x0003e40000100a00 */
[----:B--2---:R-:W2:Y:S02]  /*b2600*/  LDL.LU R0, [R1+0x3a80] ;  /* 0x003a800001007983 */ /* 0x004ea40000300800 */
[----:B---3--:R-:W3:Y:S01]  /*b2610*/  LDL.LU R2, [R1+0x3a7c] ;  /* 0x003a7c0001027983 */ /* 0x008ee20000300800 */
[----:B------:R-:W2:Y:S01]  /*b2620*/  LDL.LU R48, [R1+0x940] ;  /* 0x0009400001307983 */ /* 0x000ea20000300800 */
[C---:B-1----:R-:W-:Y:S11]  /*b2630*/  HMMA.1688.F32.TF32 R4, R12.reuse, R54, R44 ;  /* 0x000000360c04723c */ /* 0x042ff6000008102c */
        /* <DEDUP_REMOVED lines=31> */
[----:B------:R-:W1:Y:S02]  /*b2830*/  LDL.LU R96, [R1+0x860] ;  /* 0x0008600001607983 */ /* 0x000e640000300800 */
[----:B------:R-:W1:Y:S02]  /*b2840*/  LDL.LU R97, [R1+0x864] ;  /* 0x0008640001617983 */ /* 0x000e640000300800 */
[----:B------:R-:W1:Y:S01]  /*b2850*/  LDL.LU R98, [R1+0x868] ;  /* 0x0008680001627983 */ /* 0x000e620000300800 */
[----:B------:R-:W1:Y:S01]  /*b2860*/  LDL.LU R99, [R1+0x86c] ;  /* 0x00086c0001637983 */ /* 0x000e620000300800 */
        /* <DEDUP_REMOVED lines=28> */
[C---:B--2---:R-:W-:Y:S08]  /*b2a30*/  HMMA.1688.F32.TF32 R8, R12.reuse, R122, R88 ;  /* 0x0000007a0c08723c */ /* 0x044ff00000081058 */
[C---:B---3--:R-:W-:Y:S08]  /*b2a40*/  HMMA.1688.F32.TF32 R16, R12.reuse, R86, R80 ;  /* 0x000000560c10723c */ /* 0x048ff00000081050 */
[C---:B-1----:R-:W-:Y:S11]  /*b2a50*/  HMMA.1688.F32.TF32 R4, R12.reuse, R106, R96 ;  /* 0x0000006a0c04723c */ /* 0x042ff60000081060 */
[----:B------:R-:W-:Y:S04]  /*b2a60*/  @!UPT UIADD3 URZ, URZ, URZ, URZ ;  /* 0x0000003f3f3ff290 */ /* 0x000fe8000fffe03f */
[----:B------:R-:W-:Y:S01]  /*b2a70*/  STL.64 [R1+0x260], R16 ;  /* 0x0002601001007387 */ /* 0x000fe20000100a00 */
[----:B------:R-:W-:Y:S02]  /*b2a80*/  STL.64 [R1+0x268], R18 ;  /* 0x0002681201007387 */ /* 0x000fe40000100a00 */
[----:B------:R-:W-:Y:S02]  /*b2a90*/  STL.64 [R1+0x270], R8 ;  /* 0x0002700801007387 */ /* 0x000fe40000100a00 */
[----:B------:R-:W-:Y:S03]  /*b2aa0*/  STL.64 [R1+0x278], R10 ;  /* 0x0002780a01007387 */ /* 0x000fe60000100a00 */
[----:B------:R-:W-:Y:S01]  /*b2ab0*/  STL.64 [R1+0x280], R4 ;  /* 0x0002800401007387 */ /* 0x000fe20000100a00 */
[----:B------:R1:W-:Y:S02]  /*b2ac0*/  STL.64 [R1+0x288], R6 ;  /* 0x0002880601007387 */ /* 0x0003e40000100a00 */
[C---:B-1----:R-:W-:Y:S08]  /*b2ad0*/  HMMA.1688.F32.TF32 R4, R12.reuse, R130, R232 ;  /* 0x000000820c04723c */ /* 0x042ff000000810e8 */
[C---:B----4-:R-:W-:Y:S08]  /*b2ae0*/  HMMA.1688.F32.TF32 R16, R12.reuse, R134, R100 ;  /* 0x000000860c10723c */ /* 0x050ff00000081064 */
[----:B------:R-:W-:Y:S01]  /*b2af0*/  HMMA.1688.F32.TF32 R8, R12, R138, R92 ;  /* 0x0000008a0c08723c */ /* 0x000fe2000008105c */
[----:B------:R-:W-:-:S02]  /*b2b00*/  IMAD.MOV.U32 R148, RZ, RZ, R110 ;  /* 0x000000ffff947224 */ /* 0x000fc400078e006e */
[----:B------:R-:W-:Y:S02]  /*b2b10*/  IMAD.MOV.U32 R144, RZ, RZ, R111 ;  /* 0x000000ffff907224 */ /* 0x000fe400078e006f */
[----:B------:R-:W-:Y:S02]  /*b2b20*/  IMAD.MOV.U32 R137, RZ, RZ, R106 ;  /* 0x000000ffff897224 */ /* 0x000fe400078e006a */
[----:B------:R-:W-:Y:S02]  /*b2b30*/  IMAD.MOV.U32 R136, RZ, RZ, R107 ;  /* 0x000000ffff887224 */ /* 0x000fe400078e006b */
[----:B------:R-:W-:Y:S02]  /*b2b40*/  IMAD.MOV.U32 R141, RZ, RZ, R130 ;  /* 0x000000ffff8d7224 */ /* 0x000fe400078e0082 */
[----:B------:R-:W-:Y:S01]  /*b2b50*/  IMAD.MOV.U32 R140, RZ, RZ, R131 ;  /* 0x000000ffff8c7224 */ /* 0x000fe200078e0083 */
[----:B------:R-:W-:Y:S01]  /*b2b60*/  MOV R133, R118 ;  /* 0x0000007600857202 */ /* 0x000fe20000000f00 */
[----:B------:R-:W-:Y:S01]  /*b2b70*/  IMAD.MOV.U32 R132, RZ, RZ, R119 ;  /* 0x000000ffff847224 */ /* 0x000fe200078e0077 */
[----:B------:R-:W1:Y:S04]  /*b2b80*/  LDS R232, [R252+0x98000] ;  /* 0x09800000fce87984 */ /* 0x000e680000000800 */
[----:B------:R-:W2:Y:S04]  /*b2b90*/  LDS R234, [R252+0x99000] ;  /* 0x09900000fcea7984 */ /* 0x000ea80000000800 */
[----:B------:R-:W3:Y:S04]  /*b2ba0*/  LDS R233, [R3+0x98000] ;  /* 0x0980000003e97984 */ /* 0x000ee80000000800 */
[----:B------:R-:W4:Y:S04]  /*b2bb0*/  LDS R235, [R3+0x99000] ;  /* 0x0990000003eb7984 */ /* 0x000f280000000800 */
[----:B------:R-:W-:Y:S01]  /*b2bc0*/  STL.64 [R1+0x290], R4 ;  /* 0x0002900401007387 */ /* 0x000fe20000100a00 */
[----:B------:R1:W-:Y:S02]  /*b2bd0*/  STL.64 [R1+0x298], R6 ;  /* 0x0002980601007387 */ /* 0x0003e40000100a00 */
[C---:B-1----:R-:W-:Y:S11]  /*b2be0*/  HMMA.1688.F32.TF32 R4, R12.reuse, R118, R124 ;  /* 0x000000760c04723c */ /* 0x042ff6000008107c */
[----:B------:R-:W-:Y:S11]  /*b2bf0*/  @!UPT UIADD3 URZ, URZ, URZ, URZ ;  /* 0x0000003f3f3ff290 */ /* 0x000ff6000fffe03f */
[----:B------:R-:W-:Y:S01]  /*b2c00*/  @!UPT UIADD3 URZ, URZ, URZ, URZ ;  /* 0x0000003f3f3ff290 */ /* 0x000fe2000fffe03f */
[----:B------:R-:W-:Y:S01]  /*b2c10*/  STL.64 [R1+0x2a0], R4 ;  /* 0x0002a00401007387 */ /* 0x000fe20000100a00 */
[----:B------:R1:W-:Y:S02]  /*b2c20*/  STL.64 [R1+0x2a8], R6 ;  /* 0x0002a80601007387 */ /* 0x0003e40000100a00 */
[C---:B-1----:R-:W-:Y:S11]  /*b2c30*/  HMMA.1688.F32.TF32 R4, R12.reuse, R110, R112 ;  /* 0x0000006e0c04723c */ /* 0x042ff60000081070 */
[----:B------:R-:W-:Y:S11]  /*b2c40*/  @!UPT UIADD3 URZ, URZ, URZ, URZ ;  /* 0x0000003f3f3ff290 */ /* 0x000ff6000fffe03f */
[----:B------:R-:W-:Y:S01]  /*b2c50*/  @!UPT UIADD3 URZ, URZ, URZ, URZ ;  /* 0x0000003f3f3ff290 */ /* 0x000fe2000fffe03f */
[----:B------:R-:W-:Y:S01]  /*b2c60*/  STL.64 [R1+0x2b0], R4 ;  /* 0x0002b00401007387 */ /* 0x000fe20000100a00 */
[----:B------:R1:W-:Y:S02]  /*b2c70*/  STL.64 [R1+0x2b8], R6 ;  /* 0x0002b80601007387 */ /* 0x0003e40000100a00 */
[C---:B-1----:R-:W-:Y:S01]  /*b2c80*/  HMMA.1688.F32.TF32 R4, R12.reuse, R142, R56 ;  /* 0x0000008e0c04723c */ /* 0x042fe20000081038 */
[----:B------:R-:W-:Y:S01]  /*b2c90*/  STL.64 [R1+0x2c0], R16 ;  /* 0x0002c01001007387 */ /* 0x000fe20000100a00 */
[----:B------:R1:W-:Y:S02]  /*b2ca0*/  STL.64 [R1+0x2c8], R18 ;  /* 0x0002c81201007387 */ /* 0x0003e40000100a00 */
[----:B------:R-:W2:Y:S02]  /*b2cb0*/  LDL.LU R56, [R1+0x9a0] ;  /* 0x0009a00001387983 */ /* 0x000ea40000300800 */
[----:B------:R-:W-:Y:S01]  /*b2cc0*/  STL.64 [R1+0x2d0], R8 ;  /* 0x0002d00801007387 */ /* 0x000fe20000100a00 */
[----:B------:R-:W-:Y:S11]  /*b2cd0*/  STL.64 [R1+0x2d8], R10 ;  /* 0x0002d80a01007387 */ /* 0x000ff60000100a00 */
[----:B------:R-:W-:Y:S05]  /*b2ce0*/  @!UPT UIADD3 URZ, URZ, URZ, URZ ;  /* 0x0000003f3f3ff290 */ /* 0x000fea000fffe03f */
[----:B------:R-:W-:Y:S01]  /*b2cf0*/  STL.64 [R1+0x2e0], R4 ;  /* 0x0002e00401007387 */ /* 0x000fe20000100a00 */
[----:B------:R3:W-:Y:S01]  /*b2d00*/  STL.64 [R1+0x2e8], R6 ;  /* 0x0002e80601007387 */ /* 0x0007e20000100a00 */
[C---:B-1----:R-:W-:Y:S01]  /*b2d10*/  HMMA.1688.F32.TF32 R16, R12.reuse, R150, R64 ;  /* 0x000000960c10723c */ /* 0x042fe20000081040 */
[----:B------:R-:W2:Y:S01]  /*b2d20*/  LDL.LU R57, [R1+0x9a4] ;  /* 0x0009a40001397983 */ /* 0x000ea20000300800 */
[----:B------:R-:W2:Y:S01]  /*b2d30*/  LDL.LU R58, [R1+0x9a8] ;  /* 0x0009a800013a7983 */ /* 0x000ea20000300800 */
[----:B------:R-:W2:Y:S05]  /*b2d40*/  LDL.LU R59, [R1+0x9ac] ;  /* 0x0009ac00013b7983 */ /* 0x000eaa0000300800 */
[C---:B---3--:R-:W-:Y:S08]  /*b2d50*/  HMMA.1688.F32.TF32 R4, R12.reuse, R146, R76 ;  /* 0x000000920c04723c */ /* 0x048ff0000008104c */
[C---:B------:R-:W-:Y:S11]  /*b2d60*/  HMMA.1688.F32.TF32 R8, R12.reuse, R154, R60 ;  /* 0x0000009a0c08723c */ /* 0x040ff6000008103c */
        /* <DEDUP_REMOVED lines=8> */
[----:B------:R1:W-:Y:S02]  /*b2df0*/  STL.64 [R1+0x318], R10 ;  /* 0x0003180a01007387 */ /* 0x0003e40000100a00 */
[C---:B-1----:R-:W-:Y:S11]  /*b2e00*/  HMMA.1688.F32.TF32 R8, R12.reuse, R162, R236 ;  /* 0x000000a20c08723c */ /* 0x042ff600000810ec */
[----:B------:R-:W-:Y:S03]  /*b2e10*/  @!UPT UIADD3 URZ, URZ, URZ, URZ ;  /* 0x0000003f3f3ff290 */ /* 0x000fe6000fffe03f */
[----:B------:R-:W-:Y:S01]  /*b2e20*/  STL.64 [R1+0x320], R4 ;  /* 0x0003200401007387 */ /* 0x000fe20000100a00 */
[----:B------:R1:W-:Y:S02]  /*b2e30*/  STL.64 [R1+0x328], R6 ;  /* 0x0003280601007387 */ /* 0x0003e40000100a00 */
[----:B------:R-:W3:Y:S02]  /*b2e40*/  LDL.LU R93, [R1+0x9c4] ;  /* 0x0009c400015d7983 */ /* 0x000ee40000300800 */
[----:B------:R-:W3:Y:S01]  /*b2e50*/  LDL.LU R94, [R1+0x9c8] ;  /* 0x0009c800015e7983 */ /* 0x000ee20000300800 */
[----:B------:R-:W3:Y:S01]  /*b2e60*/  LDL.LU R95, [R1+0x9cc] ;  /* 0x0009cc00015f7983 */ /* 0x000ee20000300800 */
[----:B-1----:R-:W-:Y:S01]  /*b2e70*/  HMMA.1688.F32.TF32 R4, R12, R166, R44 ;  /* 0x000000a60c04723c */ /* 0x002fe2000008102c */
[----:B------:R-:W-:Y:S02]  /*b2e80*/  IMAD.MOV.U32 R236, RZ, RZ, R2 ;  /* 0x000000ffffec7224 */ /* 0x000fe400078e0002 */
[----:B------:R-:W-:Y:S01]  /*b2e90*/  STL.64 [R1+0x340], R8 ;  /* 0x0003400801007387 */ /* 0x000fe20000100a00 */
[----:B------:R-:W-:Y:S02]  /*b2ea0*/  STL.64 [R1+0x348], R10 ;  /* 0x0003480a01007387 */ /* 0x000fe40000100a00 */
[----:B------:R-:W4:Y:S11]  /*b2eb0*/  LDL.LU R2, [R1+0x3a78] ;  /* 0x003a780001027983 */ /* 0x000f360000300800 */
[----:B------:R-:W-:Y:S06]  /*b2ec0*/  @!UPT UIADD3 URZ, URZ, URZ, URZ ;  /* 0x0000003f3f3ff290 */ /* 0x000fec000fffe03f */
[----:B------:R-:W-:Y:S01]  /*b2ed0*/  STL.64 [R1+0x330], R4 ;  /* 0x0003300401007387 */ /* 0x000fe20000100a00 */
[----:B------:R-:W-:Y:S02]  /*b2ee0*/  STL.64 [R1+0x338], R6 ;  /* 0x0003380601007387 */ /* 0x000fe40000100a00 */
[----:B------:R-:W4:Y:S02]  /*b2ef0*/  LDL.LU R237, [R1+0x9e4] ;  /* 0x0009e40001ed7983 */ /* 0x000f240000300800 */
[----:B------:R-:W4:Y:S02]  /*b2f00*/  LDL.LU R238, [R1+0x9e8] ;  /* 0x0009e80001ee7983 */ /* 0x000f240000300800 */
[----:B------:R-:W-:Y:S02]  /*b2f10*/  IMAD.MOV.U32 R239, RZ, RZ, R0 ;  /* 0x000000ffffef7224 */ /* 0x000fe400078e0000 */
[----:B------:R-:W4:Y:S01]  /*b2f20*/  LDL.LU R0, [R1+0x3a74] ;  /* 0x003a740001007983 */ /* 0x000f220000300800 */
[C---:B--2---:R-:W-:Y:S11]  /*b2f30*/  HMMA.1688.F32.TF32 R60, R240.reuse, R54, R56 ;  /* 0x00000036f03c723c */ /* 0x044ff60000081038 */
[----:B------:R-:W-:Y:S11]  /*b2f40*/  @!UPT UIADD3 URZ, URZ, URZ, URZ ;  /* 0x0000003f3f3ff290 */ /* 0x000ff6000fffe03f */
[----:B------:R-:W-:Y:S01]  /*b2f50*/  @!UPT UIADD3 URZ, URZ, URZ, URZ ;  /* 0x0000003f3f3ff290 */ /* 0x000fe2000fffe03f */
[----:B------:R-:W-:Y:S01]  /*b2f60*/  STL.64 [R1+0x730], R60 ;  /* 0x0007303c01007387 */ /* 0x000fe20000100a00 */
[----:B------:R-:W-:Y:S01]  /*b2f70*/  STL.64 [R1+0x738], R62 ;  /* 0x0007383e01007387 */ /* 0x000fe20000100a00 */
[C---:B---3--:R-:W-:Y:S02]  /*b2f80*/  HMMA.1688.F32.TF32 R88, R240.reuse, R86, R92 ;  /* 0x00000056f058723c */ /* 0x048fe4000008105c */
[----:B----4-:R-:W1:Y:S04]  /*b2f90*/  LDSM.16.M88.4 R4, [R2+0x180] ;  /* 0x000180000204783b */ /* 0x010e680000000200 */
[----:B------:R-:W2:Y:S04]  /*b2fa0*/  LDSM.16.M88.4 R8, [R2+0x4180] ;  /* 0x004180000208783b */ /* 0x000ea80000000200 */
[----:B------:R-:W3:Y:S04]  /*b2fb0*/  LDSM.16.M88.4 R12, [R2+0x8180] ;  /* 0x00818000020c783b */ /* 0x000ee80000000200 */
[----:B------:R-:W4:Y:S04]  /*b2fc0*/  LDSM.16.M88.4 R16, [R2+0xc180] ;  /* 0x00c180000210783b */ /* 0x000f280000000200 */
        /* <DEDUP_REMOVED lines=11> */
[----:B------:R2:W1:Y:S01]  /*b3080*/  LDSM.16.M88.4 R64, [R2+0x3c180] ;  /* 0x03c180000240783b */ /* 0x0004620000000200 */
[----:B------:R-:W-:Y:S03]  /*b3090*/  HMMA.1688.F32.TF32 R108, R240, R122, R236 ;  /* 0x0000007af06c723c */ /* 0x000fe600000810ec */
[----:B--2---:R2:W5:Y:S01]  /*b30a0*/  LDL.LU R2, [R1+0x3a70] ;  /* 0x003a700001027983 */ /* 0x0045620000300800 */
[----:B------:R-:W-:Y:S02]  /*b30b0*/  STL.64 [R1+0x720], R88 ;  /* 0x0007205801007387 */ /* 0x000fe40000100a00 */
[----:B------:R-:W-:Y:S01]  /*b30c0*/  STL.64 [R1+0x728], R90 ;  /* 0x0007285a01007387 */ /* 0x000fe20000100a00 */
[----:B------:R-:W1:Y:S04]  /*b30d0*/  LDSM.16.M88.4 R68, [R0+0x180] ;  /* 0x000180000044783b */ /* 0x000e680000000200 */
[----:B------:R-:W1:Y:S04]  /*b30e0*/  LDSM.16.M88.4 R72, [R0+0x4180] ;  /* 0x004180000048783b */ /* 0x000e680000000200 */
[----:B------:R-:W1:Y:S04]  /*b30f0*/  LDSM.16.M88.4 R76, [R0+0x8180] ;  /* 0x00818000004c783b */ /* 0x000e680000000200 */
[----:B------:R-:W1:Y:S04]  /*b3100*/  LDSM.16.M88.4 R80, [R0+0xc180] ;  /* 0x00c180000050783b */ /* 0x000e680000000200 */
[----:B------:R-:W1:Y:S01]  /*b3110*/  LDSM.16.M88.4 R84, [R0+0x10180] ;  /* 0x010180000054783b */ /* 0x000e620000000200 */
[----:B------:R-:W1:Y:S03]  /*b3120*/  LDSM.16.M88.4 R88, [R0+0x14180] ;  /* 0x014180000058783b */ /* 0x000e660000000200 */
        /* <DEDUP_REMOVED lines=9> */
[----:B------:R-:W-:Y:S01]  /*b31c0*/  STL.64 [R1+0x710], R108 ;  /* 0x0007106c01007387 */ /* 0x000fe20000100a00 */
[----:B------:R-:W-:Y:S01]  /*b31d0*/  MOV R164, R110 ;  /* 0x0000006e00a47202 */ /* 0x000fe20000000f00 */
[----:B------:R-:W-:-:S02]  /*b31e0*/  IMAD.MOV.U32 R160, RZ, RZ, R111 ;  /* 0x000000ffffa07224 */ /* 0x000fc400078e006f */
[----:B------:R2:W1:Y:S04]  /*b31f0*/  LDSM.16.M88.4 R108, [R0+0x28180] ;  /* 0x02818000006c783b */ /* 0x0004680000000200 */
[----:B--2---:R2:W5:Y:S02]  /*b3200*/  LDL.LU R0, [R1+0x3a6c] ;  /* 0x003a6c0001007983 */ /* 0x0045640000300800 */
[----:B-1-34-:R-:W-:Y:S04]  /*b3210*/  STL.64 [R1+0x3d00], R106 ;  /* 0x003d006a01007387 */ /* 0x01afe80000100a00 */
[----:B------:R-:W-:Y:S04]  /*b3220*/  STL.64 [R1+0x3cf8], R104 ;  /* 0x003cf86801007387 */ /* 0x000fe80000100a00 */
        /* <DEDUP_REMOVED lines=8> */
[----:B------:R-:W4:Y:S04]  /*b32b0*/  LDL.LU R236, [R1+0xae0] ;  /* 0x000ae00001ec7983 */ /* 0x000f280000300800 */
[----:B------:R-:W4:Y:S04]  /*b32c0*/  LDL.LU R237, [R1+0xae4] ;  /* 0x000ae40001ed7983 */ /* 0x000f280000300800 */
[----:B------:R-:W4:Y:S04]  /*b32d0*/  LDL.LU R238, [R1+0xae8] ;  /* 0x000ae80001ee7983 */ /* 0x000f280000300800 */
[----:B------:R-:W4:Y:S01]  /*b32e0*/  LDL.LU R239, [R1+0xaec] ;  /* 0x000aec0001ef7983 */ /* 0x000f220000300800 */
[----:B-1----:R-:W-:Y:S01]  /*b32f0*/  MOV R110, R137 ;  /* 0x00000089006e7202 */ /* 0x002fe20000000f00 */
[----:B------:R-:W-:-:S02]  /*b3300*/  IMAD.MOV.U32 R111, RZ, RZ, R136 ;  /* 0x000000ffff6f7224 */ /* 0x000fc400078e0088 */
[----:B------:R1:W-:Y:S01]  /*b3310*/  STL.64 [R1+0x3cb0], R126 ;  /* 0x003cb07e01007387 */ /* 0x0003e20000100a00 */
[----:B---3--:R-:W-:Y:S02]  /*b3320*/  IMAD.MOV.U32 R118, RZ, RZ, R141 ;  /* 0x000000ffff767224 */ /* 0x008fe400078e008d */
[----:B------:R-:W-:Y:S01]  /*b3330*/  IMAD.MOV.U32 R119, RZ, RZ, R140 ;  /* 0x000000ffff777224 */ /* 0x000fe200078e008c */
[----:B------:R-:W-:Y:S04]  /*b3340*/  STL.64 [R1+0x3ca8], R124 ;  /* 0x003ca87c01007387 */ /* 0x000fe80000100a00 */
[----:B------:R-:W3:Y:S04]  /*b3350*/  LDL.LU R112, [R1+0xb60] ;  /* 0x000b600001707983 */ /* 0x000ee80000300800 */
[----:B------:R-:W3:Y:S01]  /*b3360*/  LDL.LU R113, [R1+0xb64] ;  /* 0x000b640001717983 */ /* 0x000ee20000300800 */
[----:B-1----:R-:W-:-:S02]  /*b3370*/  IMAD.MOV.U32 R126, RZ, RZ, R148 ;  /* 0x000000ffff7e7224 */ /* 0x002fc400078e0094 */
[----:B------:R-:W-:Y:S01]  /*b3380*/  IMAD.MOV.U32 R127, RZ, RZ, R144 ;  /* 0x000000ffff7f7224 */ /* 0x000fe200078e0090 */
[----:B------:R-:W3:Y:S04]  /*b3390*/  LDL.LU R114, [R1+0xb68] ;  /* 0x000b680001727983 */ /* 0x000ee80000300800 */
[----:B------:R-:W3:Y:S04]  /*b33a0*/  LDL.LU R115, [R1+0xb6c] ;  /* 0x000b6c0001737983 */ /* 0x000ee80000300800 */
[----:B--2---:R-:W2:Y:S04]  /*b33b0*/  LDL.LU R104, [R1+0xb70] ;  /* 0x000b700001687983 */ /* 0x004ea80000300800 */
[----:B------:R-:W2:Y:S04]  /*b33c0*/  LDL.LU R105, [R1+0xb74] ;  /* 0x000b740001697983 */ /* 0x000ea80000300800 */
[----:B------:R-:W2:Y:S04]  /*b33d0*/  LDL.LU R106, [R1+0xb78] ;  /* 0x000b7800016a7983 */ /* 0x000ea80000300800 */
[----:B------:R-:W2:Y:S04]  /*b33e0*/  LDL.LU R107, [R1+0xb7c] ;  /* 0x000b7c00016b7983 */ /* 0x000ea80000300800 */
[----:B------:R-:W4:Y:S04]  /*b33f0*/  LDL.LU R120, [R1+0xb50] ;  /* 0x000b500001787983 */ /* 0x000f280000300800 */
[----:B------:R-:W4:Y:S04]  /*b3400*/  LDL.LU R121, [R1+0xb54] ;  /* 0x000b540001797983 */ /* 0x000f280000300800 */
[----:B------:R-:W4:Y:S04]  /*b3410*/  LDL.LU R122, [R1+0xb58] ;  /* 0x000b5800017a7983 */ /* 0x000f280000300800 */
[----:B------:R-:W4:Y:S04]  /*b3420*/  LDL.LU R123, [R1+0xb5c] ;  /* 0x000b5c00017b7983 */ /* 0x000f280000300800 */
[----:B------:R-:W-:Y:S04]  /*b3430*/  STL.64 [R1+0x3ca0], R130 ;  /* 0x003ca08201007387 */ /* 0x000fe80000100a00 */
[----:B------:R1:W-:Y:S04]  /*b3440*/  STL.64 [R1+0x3c98], R128 ;  /* 0x003c988001007387 */ /* 0x0003e80000100a00 */
[----:B-1----:R-:W4:Y:S04]  /*b3450*/  LDL.LU R128, [R1+0xb40] ;  /* 0x000b400001807983 */ /* 0x002f280000300800 */
        /* <DEDUP_REMOVED lines=9> */
[----:B------:R1:W-:Y:S04]  /*b34f0*/  STL.64 [R1+0x3c80], R246 ;  /* 0x003c80f601007387 */ /* 0x0003e80000100a00 */
[----:B------:R4:W-:Y:S01]  /*b3500*/  STL.64 [R1+0x3c78], R244 ;  /* 0x003c78f401007387 */ /* 0x0009e20000100a00 */
[----:B-1----:R-:W-:-:S02]  /*b3510*/  IMAD.MOV.U32 R246, RZ, RZ, R133 ;  /* 0x000000fffff67224 */ /* 0x002fc400078e0085 */
[----:B------:R-:W-:Y:S01]  /*b3520*/  IMAD.MOV.U32 R247, RZ, RZ, R132 ;  /* 0x000000fffff77224 */ /* 0x000fe200078e0084 */
[----:B------:R-:W-:Y:S04]  /*b3530*/  STL [R1+0x3b6c], R164 ;  /* 0x003b6ca401007387 */ /* 0x000fe80000100800 */
[----:B------:R1:W-:Y:S04]  /*b3540*/  STL [R1+0x3b68], R160 ;  /* 0x003b68a001007387 */ /* 0x0003e80000100800 */
[----:B-----5:R-:W-:Y:S04]  /*b3550*/  STL [R1+0x3b64], R2 ;  /* 0x003b640201007387 */ /* 0x020fe80000100800 */
[----:B------:R-:W-:Y:S04]  /*b3560*/  STL [R1+0x3b60], R0 ;  /* 0x003b600001007387 */ /* 0x000fe80000100800 */
[----:B------:R-:W-:Y:S04]  /*b3570*/  STL [R1+0x3adc], R149 ;  /* 0x003adc9501007387 */ /* 0x000fe80000100800 */
[----:B------:R-:W-:Y:S04]  /*b3580*/  STL [R1+0x3ad8], R145 ;  /* 0x003ad89101007387 */ /* 0x000fe80000100800 */
[----:B------:R-:W-:Y:S04]  /*b3590*/  STL [R1+0x3ad4], R157 ;  /* 0x003ad49d01007387 */ /* 0x000fe80000100800 */
[----:B------:R-:W-:Y:S04]  /*b35a0*/  STL [R1+0x3ad0], R153 ;  /* 0x003ad09901007387 */ /* 0x000fe80000100800 */
[----:B------:R-:W-:Y:S04]  /*b35b0*/  STL [R1+0x3acc], R165 ;  /* 0x003acca501007387 */ /* 0x000fe80000100800 */
[----:B------:R-:W-:Y:S01]  /*b35c0*/  STL [R1+0x3ac8], R161 ;  /* 0x003ac8a101007387 */ /* 0x000fe20000100800 */
[C---:B---3--:R-:W-:Y:S08]  /*b35d0*/  HMMA.1688.F32.TF32 R116, R240.reuse, R118, R112 ;  /* 0x00000076f074723c */ /* 0x048ff00000081070 */
[C---:B--2---:R-:W-:Y:S01]  /*b35e0*/  HMMA.1688.F32.TF32 R108, R240.reuse, R110, R104 ;  /* 0x0000006ef06c723c */ /* 0x044fe20000081068 */
[----:B------:R-:W2:Y:S04]  /*b35f0*/  LDL.LU.64 R106, [R1+0x3d00] ;  /* 0x003d0000016a7983 */ /* 0x000ea80000300a00 */
[----:B------:R-:W3:Y:S03]  /*b3600*/  LDL.LU.64 R104, [R1+0x3cf8] ;  /* 0x003cf80001687983 */ /* 0x000ee60000300a00 */
[----:B----4-:R-:W-:Y:S08]  /*b3610*/  HMMA.1688.F32.TF32 R244, R240, R246, R120 ;  /* 0x000000f6f0f4723c */ /* 0x010ff00000081078 */
[----:B-1----:R-:W-:-:S07]  /*b3620*/  IMAD.MOV.U32 R160, RZ, RZ, R119 ;  /* 0x000000ffffa07224 */ /* 0x002fce00078e0077 */
[----:B------:R-:W-:Y:S04]  /*b3630*/  STL.64 [R1+0x740], R108 ;  /* 0x0007406c01007387 */ /* 0x000fe80000100a00 */
[----:B------:R1:W-:Y:S01]  /*b3640*/  STL.64 [R1+0x748], R110 ;  /* 0x0007486e01007387 */ /* 0x0003e20000100a00 */
[----:B------:R-:W-:-:S03]  /*b3650*/  IMAD.MOV.U32 R164, RZ, RZ, R118 ;  /* 0x000000ffffa47224 */ /* 0x000fc600078e0076 */
[----:B-1----:R-:W4:Y:S04]  /*b3660*/  LDL.LU.64 R110, [R1+0x3cf0] ;  /* 0x003cf000016e7983 */ /* 0x002f280000300a00 */
[----:B------:R-:W2:Y:S04]  /*b3670*/  LDL.LU.64 R108, [R1+0x3ce8] ;  /* 0x003ce800016c7983 */ /* 0x000ea80000300a00 */
[----:B------:R-:W2:Y:S04]  /*b3680*/  LDL.LU.64 R114, [R1+0x3ce0] ;  /* 0x003ce00001727983 */ /* 0x000ea80000300a00 */
[----:B------:R-:W2:Y:S04]  /*b3690*/  LDL.LU.64 R112, [R1+0x3cd8] ;  /* 0x003cd80001707983 */ /* 0x000ea80000300a00 */
[----:B------:R1:W-:Y:S04]  /*b36a0*/  STL.64 [R1+0x680], R116 ;  /* 0x0006807401007387 */ /* 0x0003e80000100a00 */
[----:B------:R-:W2:Y:S04]  /*b36b0*/  LDL.LU.64 R118, [R1+0x3cd0] ;  /* 0x003cd00001767983 */ /* 0x000ea80000300a00 */
[----:B-1----:R-:W2:Y:S04]  /*b36c0*/  LDL.LU.64 R116, [R1+0x3cc8] ;  /* 0x003cc80001747983 */ /* 0x002ea80000300a00 */
[----:B------:R-:W-:Y:S04]  /*b36d0*/  STL [R1+0x3b74], R160 ;  /* 0x003b74a001007387 */ /* 0x000fe80000100800 */
[----:B------:R-:W-:Y:S04]  /*b36e0*/  STL [R1+0x3b70], R164 ;  /* 0x003b70a401007387 */ /* 0x000fe80000100800 */
        /* <DEDUP_REMOVED lines=11> */
[----:B------:R1:W-:Y:S01]  /*b37a0*/  STL.64 [R1+0x660], R124 ;  /* 0x0006607c01007387 */ /* 0x0003e20000100a00 */
[----:B------:R-:W-:Y:S01]  /*b37b0*/  MOV R160, R126 ;  /* 0x0000007e00a07202 */ /* 0x000fe20000000f00 */
[----:B------:R-:W-:Y:S02]  /*b37c0*/  IMAD.MOV.U32 R164, RZ, RZ, R127 ;  /* 0x000000ffffa47224 */ /* 0x000fe400078e007f */
[----:B-1----:R-:W-:Y:S03]  /*b37d0*/  HMMA.1688.F32.TF32 R124, R240, R134, R236 ;  /* 0x00000086f07c723c */ /* 0x002fe600000810ec */
[----:B------:R-:W-:Y:S04]  /*b37e0*/  STL [R1+0x3b7c], R164 ;  /* 0x003b7ca401007387 */ /* 0x000fe80000100800 */
[----:B------:R-:W-:Y:S04]  /*b37f0*/  STL [R1+0x3b78], R160 ;  /* 0x003b78a001007387 */ /* 0x000fe80000100800 */
        /* <DEDUP_REMOVED lines=8> */
[----:B------:R1:W-:Y:S04]  /*b3880*/  STL.64 [R1+0x650], R124 ;  /* 0x0006507c01007387 */ /* 0x0003e80000100a00 */
[----:B------:R1:W-:Y:S04]  /*b3890*/  STL.64 [R1+0x658], R126 ;  /* 0x0006587e01007387 */ /* 0x0003e80000100a00 */
        /* <DEDUP_REMOVED lines=11> */
[----:B------:R-:W-:Y:S04]  /*b3950*/  STL [R1+0x3b8c], R161 ;  /* 0x003b8ca101007387 */ /* 0x000fe80000100800 */
[----:B------:R1:W-:Y:S04]  /*b3960*/  STL [R1+0x3b88], R165 ;  /* 0x003b88a501007387 */ /* 0x0003e80000100800 */
[----:B------:R-:W-:Y:S04]  /*b3970*/  STL [R1+0x3b84], R0 ;  /* 0x003b840001007387 */ /* 0x000fe80000100800 */
[----:B------:R1:W-:Y:S04]  /*b3980*/  STL [R1+0x3b80], R2 ;  /* 0x003b800201007387 */ /* 0x0003e80000100800 */
[----:B------:R-:W1:Y:S01]  /*b3990*/  LDS R239, [R3+0x9b000] ;  /* 0x09b0000003ef7984 */ /* 0x000e620000000800 */
[C---:B--2---:R-:W-:Y:S11]  /*b39a0*/  HMMA.1688.F32.TF32 R244, R240.reuse, R142, R244 ;  /* 0x0000008ef0f4723c */ /* 0x044ff600000810f4 */
[----:B------:R-:W-:Y:S11]  /*b39b0*/  @!UPT UIADD3 URZ, URZ, URZ, URZ ;  /* 0x0000003f3f3ff290 */ /* 0x000ff6000fffe03f */
[----:B------:R-:W-:Y:S02]  /*b39c0*/  @!UPT UIADD3 URZ, URZ, URZ, URZ ;  /* 0x0000003f3f3ff290 */ /* 0x000fe4000fffe03f */
[----:B------:R-:W-:Y:S01]  /*b39d0*/  MOV R157, R244 ;  /* 0x000000f4009d7202 */ /* 0x000fe20000000f00 */
[----:B------:R-:W-:Y:S01]  /*b39e0*/  IMAD.MOV.U32 R156, RZ, RZ, R245 ;  /* 0x000000ffff9c7224 */ /* 0x000fe200078e00f5 */
[----:B------:R-:W2:Y:S01]  /*b39f0*/  LDL.LU R244, [R1+0xb90] ;  /* 0x000b900001f47983 */ /* 0x000ea20000300800 */
[----:B------:R-:W-:Y:S02]  /*b3a00*/  IMAD.MOV.U32 R153, RZ, RZ, R246 ;  /* 0x000000ffff997224 */ /* 0x000fe400078e00f6 */
[----:B------:R-:W-:Y:S01]  /*b3a10*/  IMAD.MOV.U32 R152, RZ, RZ, R247 ;  /* 0x000000ffff987224 */ /* 0x000fe200078e00f7 */
[----:B------:R-:W2:Y:S04]  /*b3a20*/  LDL.LU R245, [R1+0xb94] ;  /* 0x000b940001f57983 */ /* 0x000ea80000300800 */
[----:B------:R-:W2:Y:S04]  /*b3a30*/  LDL.LU R246, [R1+0xb98] ;  /* 0x000b980001f67983 */ /* 0x000ea80000300800 */
[----:B------:R-:W2:Y:S04]  /*b3a40*/  LDL.LU R247, [R1+0xb9c] ;  /* 0x000b9c0001f77983 */ /* 0x000ea80000300800 */
[----:B------:R-:W-:Y:S04]  /*b3a50*/  STL [R1+0x3b9c], R152 ;  /* 0x003b9c9801007387 */ /* 0x000fe80000100800 */
[----:B------:R-:W-:Y:S04]  /*b3a60*/  STL [R1+0x3b98], R153 ;  /* 0x003b989901007387 */ /* 0x000fe80000100800 */
[----:B------:R-:W-:Y:S04]  /*b3a70*/  STL [R1+0x3b94], R156 ;  /* 0x003b949c01007387 */ /* 0x000fe80000100800 */
[----:B------:R-:W-:Y:S01]  /*b3a80*/  STL [R1+0x3b90], R157 ;  /* 0x003b909d01007387 */ /* 0x000fe20000100800 */
[C---:B---3--:R-:W-:Y:S08]  /*b3a90*/  HMMA.1688.F32.TF32 R128, R240.reuse, R150, R128 ;  /* 0x00000096f080723c */ /* 0x048ff00000081080 */
[C---:B----4-:R-:W-:Y:S08]  /*b3aa0*/  HMMA.1688.F32.TF32 R124, R240.reuse, R146, R124 ;  /* 0x00000092f07c723c */ /* 0x050ff0000008107c */
[----:B------:R-:W-:Y:S08]  /*b3ab0*/  HMMA.1688.F32.TF32 R248, R240, R154, R248 ;  /* 0x0000009af0f8723c */ /* 0x000ff000000810f8 */
[----:B------:R-:W-:-:S02]  /*b3ac0*/  IMAD.MOV.U32 R160, RZ, RZ, R131 ;  /* 0x000000ffffa07224 */ /* 0x000fc400078e0083 */
[----:B------:R-:W-:-:S06]  /*b3ad0*/  IMAD.MOV.U32 R164, RZ, RZ, R130 ;  /* 0x000000ffffa47224 */ /* 0x000fcc00078e0082 */
[----:B-1----:R-:W-:Y:S01]  /*b3ae0*/  IMAD.MOV.U32 R165, RZ, RZ, R127 ;  /* 0x000000ffffa57224 */ /* 0x002fe200078e007f */
[----:B------:R1:W-:Y:S01]  /*b3af0*/  STL.64 [R1+0x6e0], R124 ;  /* 0x0006e07c01007387 */ /* 0x0003e20000100a00 */
[----:B------:R-:W-:-:S03]  /*b3b00*/  IMAD.MOV.U32 R161, RZ, RZ, R126 ;  /* 0x000000ffffa17224 */ /* 0x000fc600078e007e */
[----:B------:R-:W3:Y:S01]  /*b3b10*/  LDL.LU.64 R126, [R1+0x3cb0] ;  /* 0x003cb000017e7983 */ /* 0x000ee20000300a00 */
[----:B------:R-:W-:Y:S01]  /*b3b20*/  IMAD.MOV.U32 R2, RZ, RZ, R129 ;  /* 0x000000ffff027224 */ /* 0x000fe200078e0081 */
[----:B------:R-:W-:Y:S02]  /*b3b30*/  MOV R0, R128 ;  /* 0x0000008000007202 */ /* 0x000fe40000000f00 */
[----:B-1----:R-:W4:Y:S04]  /*b3b40*/  LDL.LU.64 R124, [R1+0x3ca8] ;  /* 0x003ca800017c7983 */ /* 0x002f280000300a00 */
[----:B------:R-:W-:Y:S04]  /*b3b50*/  STL [R1+0x3ba4], R165 ;  /* 0x003ba4a501007387 */ /* 0x000fe80000100800 */
[----:B------:R-:W-:Y:S04]  /*b3b60*/  STL [R1+0x3ba0], R161 ;  /* 0x003ba0a101007387 */ /* 0x000fe80000100800 */
[----:B------:R-:W3:Y:S01]  /*b3b70*/  LDL.LU.64 R130, [R1+0x3ca0] ;  /* 0x003ca00001827983 */ /* 0x000ee20000300a00 */
[----:B------:R-:W-:-:S03]  /*b3b80*/  MOV R141, R250 ;  /* 0x000000fa008d7202 */ /* 0x000fc60000000f00 */
[----:B------:R-:W3:Y:S01]  /*b3b90*/  LDL.LU.64 R128, [R1+0x3c98] ;  /* 0x003c980001807983 */ /* 0x000ee20000300a00 */
[----:B------:R-:W-:-:S03]  /*b3ba0*/  IMAD.MOV.U32 R140, RZ, RZ, R251 ;  /* 0x000000ffff8c7224 */ /* 0x000fc600078e00fb */
[----:B------:R-:W-:Y:S01]  /*b3bb0*/  STL [R1+0x3bec], R160 ;  /* 0x003beca001007387 */ /* 0x000fe20000100800 */
[----:B------:R-:W-:-:S03]  /*b3bc0*/  IMAD.MOV.U32 R145, RZ, RZ, R248 ;  /* 0x000000ffff917224 */ /* 0x000fc600078e00f8 */
[----:B------:R-:W-:Y:S01]  /*b3bd0*/  STL [R1+0x3be8], R164 ;  /* 0x003be8a401007387 */ /* 0x000fe20000100800 */
[----:B------:R-:W-:-:S03]  /*b3be0*/  IMAD.MOV.U32 R144, RZ, RZ, R249 ;  /* 0x000000ffff907224 */ /* 0x000fc600078e00f9 */
[----:B------:R-:W-:Y:S04]  /*b3bf0*/  STL [R1+0x3be4], R2 ;  /* 0x003be40201007387 */ /* 0x000fe80000100800 */
[----:B------:R-:W-:Y:S04]  /*b3c00*/  STL [R1+0x3be0], R0 ;  /* 0x003be00001007387 */ /* 0x000fe80000100800 */
[----:B------:R-:W3:Y:S04]  /*b3c10*/  LDL.LU.64 R250, [R1+0x3c90] ;  /* 0x003c900001fa7983 */ /* 0x000ee80000300a00 */
[----:B------:R-:W3:Y:S04]  /*b3c20*/  LDL.LU.64 R248, [R1+0x3c88] ;  /* 0x003c880001f87983 */ /* 0x000ee80000300a00 */
[----:B------:R-:W-:Y:S04]  /*b3c30*/  STL.64 [R1+0x3c60], R142 ;  /* 0x003c608e01007387 */ /* 0x000fe80000100a00 */
[----:B------:R1:W-:Y:S04]  /*b3c40*/  STL.64 [R1+0x3c58], R140 ;  /* 0x003c588c01007387 */ /* 0x0003e80000100a00 */
[----:B-1----:R-:W3:Y:S04]  /*b3c50*/  LDL.LU R140, [R1+0xa10] ;  /* 0x000a1000018c7983 */ /* 0x002ee80000300800 */
[----:B------:R-:W3:Y:S04]  /*b3c60*/  LDL.LU R141, [R1+0xa14] ;  /* 0x000a1400018d7983 */ /* 0x000ee80000300800 */
[----:B------:R-:W3:Y:S04]  /*b3c70*/  LDL.LU R142, [R1+0xa18] ;  /* 0x000a1800018e7983 */ /* 0x000ee80000300800 */
[----:B------:R-:W3:Y:S04]  /*b3c80*/  LDL.LU R143, [R1+0xa1c] ;  /* 0x000a1c00018f7983 */ /* 0x000ee80000300800 */
[----:B------:R-:W-:Y:S04]  /*b3c90*/  STL [R1+0x3bf4], R144 ;  /* 0x003bf49001007387 */ /* 0x000fe80000100800 */
[----:B------:R-:W-:Y:S01]  /*b3ca0*/  STL [R1+0x3bf0], R145 ;  /* 0x003bf09101007387 */ /* 0x000fe20000100800 */
[----:B--2---:R-:W-:Y:S11]  /*b3cb0*/  HMMA.1688.F32.TF32 R244, R240, R158, R244 ;  /* 0x0000009ef0f4723c */ /* 0x004ff600000810f4 */
[----:B------:R-:W-:Y:S11]  /*b3cc0*/  @!UPT UIADD3 URZ, URZ, URZ, URZ ;  /* 0x0000003f3f3ff290 */ /* 0x000ff6000fffe03f */
[----:B------:R-:W-:Y:S02]  /*b3cd0*/  @!UPT UIADD3 URZ, URZ, URZ, URZ ;  /* 0x0000003f3f3ff290 */ /* 0x000fe4000fffe03f */
[----:B------:R-:W-:Y:S02]  /*b3ce0*/  IMAD.MOV.U32 R152, RZ, RZ, R246 ;  /* 0x000000ffff987224 */ /* 0x000fe400078e00f6 */
[----:B------:R-:W-:Y:S02]  /*b3cf0*/  IMAD.MOV.U32 R153, RZ, RZ, R247 ;  /* 0x000000ffff997224 */ /* 0x000fe400078e00f7 */
[----:B------:R-:W-:Y:S01]  /*b3d00*/  IMAD.MOV.U32 R148, RZ, RZ, R244 ;  /* 0x000000ffff947224 */ /* 0x000fe200078e00f4 */
[----:B------:R-:W2:Y:S01]  /*b3d10*/  LDL.LU.64 R246, [R1+0x3c80] ;  /* 0x003c800001f67983 */ /* 0x000ea20000300a00 */
[----:B------:R-:W-:-:S03]  /*b3d20*/  IMAD.MOV.U32 R149, RZ, RZ, R245 ;  /* 0x000000ffff957224 */ /* 0x000fc600078e00f5 */
[----:B------:R-:W2:Y:S04]  /*b3d30*/  LDL.LU.64 R244, [R1+0x3c78] ;  /* 0x003c780001f47983 */ /* 0x000ea80000300a00 */
[----:B------:R-:W-:Y:S04]  /*b3d40*/  STL.64 [R1+0x3c70], R154 ;  /* 0x003c709a01007387 */ /* 0x000fe80000100a00 */
[----:B------:R1:W-:Y:S04]  /*b3d50*/  STL.64 [R1+0x3c68], R152 ;  /* 0x003c689801007387 */ /* 0x0003e80000100a00 */
[----:B-1----:R-:W2:Y:S04]  /*b3d60*/  LDL.LU R152, [R1+0xb80] ;  /* 0x000b800001987983 */ /* 0x002ea80000300800 */
[----:B------:R-:W2:Y:S04]  /*b3d70*/  LDL.LU R153, [R1+0xb84] ;  /* 0x000b840001997983 */ /* 0x000ea80000300800 */
[----:B------:R-:W2:Y:S04]  /*b3d80*/  LDL.LU R154, [R1+0xb88] ;  /* 0x000b8800019a7983 */ /* 0x000ea80000300800 */
[----:B------:R-:W2:Y:S01]  /*b3d90*/  LDL.LU R155, [R1+0xb8c] ;  /* 0x000b8c00019b7983 */ /* 0x000ea20000300800 */
[C---:B------:R-:W-:Y:S08]  /*b3da0*/  HMMA.1688.F32.TF32 R228, R232.reuse, R4, R228 ;  /* 0x00000004e8e4723c */ /* 0x040ff000000810e4 */
[C---:B------:R-:W-:Y:S08]  /*b3db0*/  HMMA.1688.F32.TF32 R224, R232.reuse, R8, R224 ;  /* 0x00000008e8e0723c */ /* 0x040ff000000810e0 */
[----:B------:R-:W-:Y:S08]  /*b3dc0*/  HMMA.1688.F32.TF32 R220, R232, R12, R220 ;  /* 0x0000000ce8dc723c */ /* 0x000ff000000810dc */
[----:B------:R-:W-:Y:S08]  /*b3dd0*/  HMMA.1688.F32.TF32 R228, R236, R6, R228 ;  /* 0x00000006ece4723c */ /* 0x000ff000000810e4 */
[----:B------:R-:W-:Y:S08]  /*b3de0*/  HMMA.1688.F32.TF32 R216, R232, R16, R216 ;  /* 0x00000010e8d8723c */ /* 0x000ff000000810d8 */
[----:B------:R-:W-:Y:S08]  /*b3df0*/  HMMA.1688.F32.TF32 R224, R236, R10, R224 ;  /* 0x0000000aece0723c */ /* 0x000ff000000810e0 */
[C---:B------:R-:W-:Y:S08]  /*b3e00*/  HMMA.1688.F32.TF32 R212, R232.reuse, R20, R212 ;  /* 0x00000014e8d4723c */ /* 0x040ff000000810d4 */
[C---:B------:R-:W-:Y:S08]  /*b3e10*/  HMMA.1688.F32.TF32 R208, R232.reuse, R24, R208 ;  /* 0x00000018e8d0723c */ /* 0x040ff000000810d0 */
[C---:B------:R-:W-:Y:S08]  /*b3e20*/  HMMA.1688.F32.TF32 R204, R232.reuse, R28, R204 ;  /* 0x0000001ce8cc723c */ /* 0x040ff000000810cc */
[----:B------:R-:W-:Y:S08]  /*b3e30*/  HMMA.1688.F32.TF32 R200, R232, R32, R200 ;  /* 0x00000020e8c8723c */ /* 0x000ff000000810c8 */
[----:B---3--:R-:W-:Y:S08]  /*b3e40*/  HMMA.1688.F32.TF32 R140, R240, R166, R140 ;  /* 0x000000a6f08c723c */ /* 0x008ff0000008108c */
        /* <DEDUP_REMOVED lines=11> */
[----:B------:R-:W-:Y:S01]  /*b3f00*/  LDS R235, [R3+0x9f000] ;  /* 0x09f0000003eb7984 */ /* 0x000fe20000000800 */
[C---:B------:R-:W-:Y:S08]  /*b3f10*/  HMMA.1688.F32.TF32 R220, R236.reuse, R14, R220 ;  /* 0x0000000eecdc723c */ /* 0x040ff000000810dc */
[C---:B------:R-:W-:Y:S08]  /*b3f20*/  HMMA.1688.F32.TF32 R216, R236.reuse, R18, R216 ;  /* 0x00000012ecd8723c */ /* 0x040ff000000810d8 */
[C---:B------:R-:W-:Y:S08]  /*b3f30*/  HMMA.1688.F32.TF32 R212, R236.reuse, R22, R212 ;  /* 0x00000016ecd4723c */ /* 0x040ff000000810d4 */
[C---:B------:R-:W-:Y:S08]  /*b3f40*/  HMMA.1688.F32.TF32 R208, R236.reuse, R26, R208 ;  /* 0x0000001aecd0723c */ /* 0x040ff000000810d0 */
[C---:B------:R-:W-:Y:S08]  /*b3f50*/  HMMA.1688.F32.TF32 R204, R236.reuse, R30, R204 ;  /* 0x0000001eeccc723c */ /* 0x040ff000000810cc */
[----:B------:R-:W-:Y:S08]  /*b3f60*/  HMMA.1688.F32.TF32 R200, R236, R34, R200 ;  /* 0x00000022ecc8723c */ /* 0x000ff000000810c8 */
[----:B--2---:R-:W-:Y:S01]  /*b3f70*/  HMMA.1688.F32.TF32 R152, R240, R162, R152 ;  /* 0x000000a2f098723c */ /* 0x004fe20000081098 */
[----:B------:R-:W-:Y:S04]  /*b3f80*/  LDS R240, [R252+0x9c000] ;  /* 0x09c00000fcf07984 */ /* 0x000fe80000000800 */
[----:B------:R-:W-:Y:S04]  /*b3f90*/  LDS R242, [R252+0x9d000] ;  /* 0x09d00000fcf27984 */ /* 0x000fe80000000800 */
[----:B------:R-:W-:Y:S04]  /*b3fa0*/  LDS R241, [R3+0x9c000] ;  /* 0x09c0000003f17984 */ /* 0x000fe80000000800 */
[----:B------:R-:W1:Y:S11]  /*b3fb0*/  LDS R243, [R3+0x9d000] ;  /* 0x09d0000003f37984 */ /* 0x000e760000000800 */
[----:B------:R-:W-:Y:S01]  /*b3fc0*/  MOV R136, R152 ;  /* 0x0000009800887202 */ /* 0x000fe20000000f00 */
[----:B------:R-:W-:-:S02]  /*b3fd0*/  IMAD.MOV.U32 R137, RZ, RZ, R153 ;  /* 0x000000ffff897224 */ /* 0x000fc400078e0099 */
[----:B------:R-:W-:Y:S01]  /*b3fe0*/  IMAD.MOV.U32 R165, RZ, RZ, R154 ;  /* 0x000000ffffa57224 */ /* 0x000fe200078e009a */
[C---:B-1----:R-:W-:Y:S08]  /*b3ff0*/  HMMA.1688.F32.TF32 R228, R240.reuse, R68, R228 ;  /* 0x00000044f0e4723c */ /* 0x042ff000000810e4 */
[----:B------:R-:W-:Y:S01]  /*b4000*/  HMMA.1688.F32.TF32 R224, R240, R72, R224 ;  /* 0x00000048f0e0723c */ /* 0x000fe200000810e0 */
[----:B------:R-:W-:-:S07]  /*b4010*/  IMAD.MOV.U32 R161, RZ, RZ, R155 ;  /* 0x000000ffffa17224 */ /* 0x000fce00078e009b */
[----:B------:R-:W-:Y:S08]  /*b4020*/  HMMA.1688.F32.TF32 R220, R240, R76, R220 ;  /* 0x0000004cf0dc723c */ /* 0x000ff000000810dc */
[----:B------:R-:W-:Y:S08]  /*b4030*/  HMMA.1688.F32.TF32 R228, R232, R70, R228 ;  /* 0x00000046e8e4723c */ /* 0x000ff000000810e4 */
[----:B------:R-:W-:Y:S08]  /*b4040*/  HMMA.1688.F32.TF32 R216, R240, R80, R216 ;  /* 0x00000050f0d8723c */ /* 0x000ff000000810d8 */
[----:B------:R-:W-:Y:S08]  /*b4050*/  HMMA.1688.F32.TF32 R152, R232, R74, R224 ;  /* 0x0000004ae898723c */ /* 0x000ff000000810e0 */
[----:B------:R-:W-:Y:S01]  /*b4060*/  HMMA.1688.F32.TF32 R212, R240, R84, R212 ;  /* 0x00000054f0d4723c */ /* 0x000fe200000810d4 */
[----:B------:R-:W-:Y:S01]  /*b4070*/  STL [R1+0x3bfc], R149 ;  /* 0x003bfc9501007387 */ /* 0x000fe20000100800 */
[----:B------:R-:W-:Y:S01]  /*b4080*/  IMAD.MOV.U32 R132, RZ, RZ, R140 ;  /* 0x000000ffff847224 */ /* 0x000fe200078e008c */
[----:B------:R-:W-:Y:S01]  /*b4090*/  MOV R156, R142 ;  /* 0x0000008e009c7202 */ /* 0x000fe20000000f00 */
[----:B------:R-:W-:Y:S01]  /*b40a0*/  IMAD.MOV.U32 R133, RZ, RZ, R141 ;  /* 0x000000ffff857224 */ /* 0x000fe200078e008d */
[----:B------:R-:W-:Y:S01]  /*b40b0*/  STL [R1+0x3bf8], R148 ;  /* 0x003bf89401007387 */ /* 0x000fe20000100800 */
[----:B------:R-:W-:-:S02]  /*b40c0*/  IMAD.MOV.U32 R157, RZ, RZ, R143 ;  /* 0x000000ffff9d7224 */ /* 0x000fc400078e008f */
[----:B------:R-:W-:Y:S01]  /*b40d0*/  HMMA.1688.F32.TF32 R140, R232, R78, R220 ;  /* 0x0000004ee88c723c */ /* 0x000fe200000810dc */
[----:B------:R-:W-:Y:S04]  /*b40e0*/  STL.64 [R1+0x16b0], R228 ;  /* 0x0016b0e401007387 */ /* 0x000fe80000100a00 */
[----:B------:R-:W-:Y:S03]  /*b40f0*/  STL.64 [R1+0x16b8], R230 ;  /* 0x0016b8e601007387 */ /* 0x000fe60000100a00 */
[----:B------:R-:W-:Y:S01]  /*b4100*/  HMMA.1688.F32.TF32 R208, R240, R88, R208 ;  /* 0x00000058f0d0723c */ /* 0x000fe200000810d0 */
[----:B------:R-:W-:Y:S04]  /*b4110*/  STL.64 [R1+0x16a0], R152 ;  /* 0x0016a09801007387 */ /* 0x000fe80000100a00 */
[----:B------:R1:W-:Y:S03]  /*b4120*/  STL.64 [R1+0x16a8], R154 ;  /* 0x0016a89a01007387 */ /* 0x0003e60000100a00 */
[----:B------:R-:W-:Y:S08]  /*b4130*/  HMMA.1688.F32.TF32 R216, R232, R82, R216 ;  /* 0x00000052e8d8723c */ /* 0x000ff000000810d8 */
[----:B------:R-:W-:Y:S08]  /*b4140*/  HMMA.1688.F32.TF32 R204, R240, R92, R204 ;  /* 0x0000005cf0cc723c */ /* 0x000ff000000810cc */
[----:B-1----:R-:W-:Y:S08]  /*b4150*/  HMMA.1688.F32.TF32 R152, R232, R86, R212 ;  /* 0x00000056e898723c */ /* 0x002ff000000810d4 */
[----:B------:R-:W-:Y:S01]  /*b4160*/  HMMA.1688.F32.TF32 R200, R240, R96, R200 ;  /* 0x00000060f0c8723c */ /* 0x000fe200000810c8 */
[----:B------:R-:W-:Y:S04]  /*b4170*/  STL.64 [R1+0x1690], R140 ;  /* 0x0016908c01007387 */ /* 0x000fe80000100a00 */
[----:B------:R1:W-:Y:S03]  /*b4180*/  STL.64 [R1+0x1698], R142 ;  /* 0x0016988e01007387 */ /* 0x0003e60000100a00 */
[----:B------:R-:W-:Y:S01]  /*b4190*/  HMMA.1688.F32.TF32 R196, R236, R38, R196 ;  /* 0x00000026ecc4723c */ /* 0x000fe200000810c4 */
[----:B------:R-:W-:Y:S04]  /*b41a0*/  STL.64 [R1+0x1670], R216 ;  /* 0x001670d801007387 */ /* 0x000fe80000100a00 */
[----:B------:R-:W-:Y:S03]  /*b41b0*/  STL.64 [R1+0x1678], R218 ;  /* 0x001678da01007387 */ /* 0x000fe60000100a00 */
[C---:B-1----:R-:W-:Y:S01]  /*b41c0*/  HMMA.1688.F32.TF32 R140, R232.reuse, R90, R208 ;  /* 0x0000005ae88c723c */ /* 0x042fe200000810d0 */
[----:B------:R-:W-:Y:S04]  /*b41d0*/  STL.64 [R1+0x1660], R152 ;  /* 0x0016609801007387 */ /* 0x000fe80000100a00 */
[----:B------:R1:W-:Y:S03]  /*b41e0*/  STL.64 [R1+0x1668], R154 ;  /* 0x0016689a01007387 */ /* 0x0003e60000100a00 */
[----:B------:R-:W-:Y:S08]  /*b41f0*/  HMMA.1688.F32.TF32 R204, R232, R94, R204 ;  /* 0x0000005ee8cc723c */ /* 0x000ff000000810cc */
[----:B------:R-:W-:Y:S08]  /*b4200*/  HMMA.1688.F32.TF32 R192, R236, R42, R192 ;  /* 0x0000002aecc0723c */ /* 0x000ff000000810c0 */
[----:B-1----:R-:W-:Y:S08]  /*b4210*/  HMMA.1688.F32.TF32 R152, R232, R98, R200 ;  /* 0x00000062e898723c */ /* 0x002ff000000810c8 */
[C---:B------:R-:W-:Y:S08]  /*b4220*/  HMMA.1688.F32.TF32 R188, R236.reuse, R46, R188 ;  /* 0x0000002eecbc723c */ /* 0x040ff000000810bc */
[C---:B------:R-:W-:Y:S08]  /*b4230*/  HMMA.1688.F32.TF32 R184, R236.reuse, R50, R184 ;  /* 0x00000032ecb8723c */ /* 0x040ff000000810b8 */
[C---:B------:R-:W-:Y:S08]  /*b4240*/  HMMA.1688.F32.TF32 R180, R236.reuse, R54, R180 ;  /* 0x00000036ecb4723c */ /* 0x040ff000000810b4 */
[C---:B------:R-:W-:Y:S08]  /*b4250*/  HMMA.1688.F32.TF32 R176, R236.reuse, R58, R176 ;  /* 0x0000003aecb0723c */ /* 0x040ff000000810b0 */
[C---:B------:R-:W-:Y:S08]  /*b4260*/  HMMA.1688.F32.TF32 R172, R236.reuse, R62, R172 ;  /* 0x0000003eecac723c */ /* 0x040ff000000810ac */
[----:B------:R-:W-:Y:S01]  /*b4270*/  HMMA.1688.F32.TF32 R168, R236, R66, R168 ;  /* 0x00000042eca8723c */ /* 0x000fe200000810a8 */
[----:B------:R1:W-:Y:S04]  /*b4280*/  STL.64 [R1+0x1650], R140 ;  /* 0x0016508c01007387 */ /* 0x0003e80000100a00 */
[----:B------:R2:W-:Y:S03]  /*b4290*/  STL.64 [R1+0x1658], R142 ;  /* 0x0016588e01007387 */ /* 0x0005e60000100a00 */
[C---:B------:R-:W-:Y:S01]  /*b42a0*/  HMMA.1688.F32.TF32 R196, R240.reuse, R100, R196 ;  /* 0x00000064f0c4723c */ /* 0x040fe200000810c4 */
[----:B------:R-:W-:Y:S04]  /*b42b0*/  LDS R236, [R252+0x98080] ;  /* 0x09808000fcec7984 */ /* 0x000fe80000000800 */
[----:B-1----:R-:W3:Y:S04]  /*b42c0*/  LDL.LU R140, [R1+0xc0] ;  /* 0x0000c000018c7983 */ /* 0x002ee80000300800 */
[----:B------:R1:W-:Y:S01]  /*b42d0*/  STL.64 [R1+0x1640], R204 ;  /* 0x001640cc01007387 */ /* 0x0003e20000100a00 */
[C---:B------:R-:W-:Y:S03]  /*b42e0*/  HMMA.1688.F32.TF32 R192, R240.reuse, R104, R192 ;  /* 0x00000068f0c0723c */ /* 0x040fe600000810c0 */
[----:B------:R1:W-:Y:S04]  /*b42f0*/  STL.64 [R1+0x1648], R206 ;  /* 0x001648ce01007387 */ /* 0x0003e80000100a00 */
[----:B------:R1:W-:Y:S01]  /*b4300*/  STL.64 [R1+0x1630], R152 ;  /* 0x0016309801007387 */ /* 0x0003e20000100a00 */
[C---:B------:R-:W-:Y:S03]  /*b4310*/  HMMA.1688.F32.TF32 R188, R240.reuse, R108, R188 ;  /* 0x0000006cf0bc723c */ /* 0x040fe600000810bc */
[----:B------:R1:W-:Y:S04]  /*b4320*/  STL.64 [R1+0x1638], R154 ;  /* 0x0016389a01007387 */ /* 0x0003e80000100a00 */
[----:B------:R-:W3:Y:S01]  /*b4330*/  LDL.LU R141, [R1+0xc4] ;  /* 0x0000c400018d7983 */ /* 0x000ee20000300800 */
[C---:B------:R-:W-:Y:S03]  /*b4340*/  HMMA.1688.F32.TF32 R184, R240.reuse, R112, R184 ;  /* 0x00000070f0b8723c */ /* 0x040fe600000810b8 */
[----:B--2---:R-:W3:Y:S04]  /*b4350*/  LDL.LU R142, [R1+0xc8] ;  /* 0x0000c800018e7983 */ /* 0x004ee80000300800 */
[----:B------:R-:W3:Y:S01]  /*b4360*/  LDL.LU R143, [R1+0xcc] ;  /* 0x0000cc00018f7983 */ /* 0x000ee20000300800 */
[C---:B------:R-:W-:Y:S03]  /*b4370*/  HMMA.1688.F32.TF32 R180, R240.reuse, R116, R180 ;  /* 0x00000074f0b4723c */ /* 0x040fe600000810b4 */
[----:B------:R-:W-:Y:S04]  /*b4380*/  LDS R238, [R252+0x99080] ;  /* 0x09908000fcee7984 */ /* 0x000fe80000000800 */
[----:B------:R-:W-:Y:S01]  /*b4390*/  LDS R237, [R3+0x98080] ;  /* 0x0980800003ed7984 */ /* 0x000fe20000000800 */
[C---:B------:R-:W-:Y:S03]  /*b43a0*/  HMMA.1688.F32.TF32 R176, R240.reuse, R120, R176 ;  /* 0x00000078f0b0723c */ /* 0x040fe600000810b0 */
[----:B------:R-:W2:Y:S04]  /*b43b0*/  LDS R239, [R3+0x99080] ;  /* 0x0990800003ef7984 */ /* 0x000ea80000000800 */
[----:B------:R-:W-:Y:S01]  /*b43c0*/  LDS R200, [R252+0x9a080] ;  /* 0x09a08000fcc87984 */ /* 0x000fe20000000800 */
[C---:B----4-:R-:W-:Y:S03]  /*b43d0*/  HMMA.1688.F32.TF32 R172, R240.reuse, R124, R172 ;  /* 0x0000007cf0ac723c */ /* 0x050fe600000810ac */
[----:B------:R-:W-:Y:S04]  /*b43e0*/  LDS R202, [R252+0x9b080] ;  /* 0x09b08000fcca7984 */ /* 0x000fe80000000800 */
[----:B------:R-:W-:Y:S01]  /*b43f0*/  LDS R201, [R3+0x9a080] ;  /* 0x09a0800003c97984 */ /* 0x000fe20000000800 */
[----:B------:R-:W-:Y:S03]  /*b4400*/  HMMA.1688.F32.TF32 R168, R240, R128, R168 ;  /* 0x00000080f0a8723c */ /* 0x000fe600000810a8 */
[----:B------:R-:W4:Y:S04]  /*b4410*/  LDL.LU R240, [R1+0xb0] ;  /* 0x0000b00001f07983 */ /* 0x000f280000300800 */
[----:B------:R-:W4:Y:S04]  /*b4420*/  LDL.LU R241, [R1+0xb4] ;  /* 0x0000b40001f17983 */ /* 0x000f280000300800 */
[----:B------:R-:W4:Y:S04]  /*b4430*/  LDL.LU R242, [R1+0xb8] ;  /* 0x0000b80001f27983 */ /* 0x000f280000300800 */
[----:B------:R-:W4:Y:S04]  /*b4440*/  LDL.LU R243, [R1+0xbc] ;  /* 0x0000bc0001f37983 */ /* 0x000f280000300800 */
[----:B------:R-:W2:Y:S04]  /*b4450*/  LDL.LU R228, [R1+0xa0] ;  /* 0x0000a00001e47983 */ /* 0x000ea80000300800 */
        /* <DEDUP_REMOVED lines=17> */
[----:B-1----:R-:W4:Y:S04]  /*b4570*/  LDL.LU R204, [R1+0x40] ;  /* 0x0000400001cc7983 */ /* 0x002f280000300800 */
[----:B------:R-:W4:Y:S01]  /*b4580*/  LDL.LU R205, [R1+0x44] ;  /* 0x0000440001cd7983 */ /* 0x000f220000300800 */
[C---:B------:R-:W-:Y:S03]  /*b4590*/  HMMA.1688.F32.TF32 R188, R232.reuse, R110, R188 ;  /* 0x0000006ee8bc723c */ /* 0x040fe600000810bc */
[----:B------:R-:W4:Y:S04]  /*b45a0*/  LDL.LU R206, [R1+0x48] ;  /* 0x0000480001ce7983 */ /* 0x000f280000300800 */
[----:B------:R-:W4:Y:S04]  /*b45b0*/  LDL.LU R207, [R1+0x4c] ;  /* 0x00004c0001cf7983 */ /* 0x000f280000300800 */
[----:B------:R-:W4:Y:S04]  /*b45c0*/  LDL.LU R212, [R1+0x60] ;  /* 0x0000600001d47983 */ /* 0x000f280000300800 */
[----:B------:R-:W4:Y:S04]  /*b45d0*/  LDL.LU R213, [R1+0x64] ;  /* 0x0000640001d57983 */ /* 0x000f280000300800 */
        /* <DEDUP_REMOVED lines=11> */
[----:B------:R1:W-:Y:S04]  /*b4690*/  STL.64 [R1+0x1700], R196 ;  /* 0x001700c401007387 */ /* 0x0003e80000100a00 */
[----:B------:R1:W-:Y:S04]  /*b46a0*/  STL.64 [R1+0x1708], R198 ;  /* 0x001708c601007387 */ /* 0x0003e80000100a00 */
[----:B------:R-:W2:Y:S04]  /*b46b0*/  LDS R203, [R3+0x9b080] ;  /* 0x09b0800003cb7984 */ /* 0x000ea80000000800 */
[----:B-1----:R-:W4:Y:S04]  /*b46c0*/  LDL.LU R196, [R1+0x30] ;  /* 0x0000300001c47983 */ /* 0x002f280000300800 */
[----:B------:R-:W4:Y:S04]  /*b46d0*/  LDL.LU R197, [R1+0x34] ;  /* 0x0000340001c57983 */ /* 0x000f280000300800 */
[----:B------:R-:W4:Y:S04]  /*b46e0*/  LDL.LU R198, [R1+0x38] ;  /* 0x0000380001c67983 */ /* 0x000f280000300800 */
[----:B------:R-:W4:Y:S04]  /*b46f0*/  LDL.LU R199, [R1+0x3c] ;  /* 0x00003c0001c77983 */ /* 0x000f280000300800 */
[----:B------:R1:W-:Y:S04]  /*b4700*/  STL.64 [R1+0x16f0], R192 ;  /* 0x0016f0c001007387 */ /* 0x0003e80000100a00 */
[----:B------:R1:W-:Y:S04]  /*b4710*/  STL.64 [R1+0x16f8], R194 ;  /* 0x0016f8c201007387 */ /* 0x0003e80000100a00 */
        /* <DEDUP_REMOVED lines=12> */
[----:B-1----:R-:W4:Y:S04]  /*b47e0*/  LDL.LU R184, [R1] ;  /* 0x0000000001b87983 */ /* 0x002f280000300800 */
[----:B------:R-:W4:Y:S04]  /*b47f0*/  LDL.LU R185, [R1+0x4] ;  /* 0x0000040001b97983 */ /* 0x000f280000300800 */
[----:B------:R-:W4:Y:S04]  /*b4800*/  LDL.LU R186, [R1+0x8] ;  /* 0x0000080001ba7983 */ /* 0x000f280000300800 */
[----:B------:R-:W4:Y:S01]  /*b4810*/  LDL.LU R187, [R1+0xc] ;  /* 0x00000c0001bb7983 */ /* 0x000f220000300800 */
[C---:B------:R-:W-:Y:S11]  /*b4820*/  HMMA.1688.F32.TF32 R180, R232.reuse, R118, R180 ;  /* 0x00000076e8b4723c */ /* 0x040ff600000810b4 */
[----:B------:R-:W-:Y:S11]  /*b4830*/  @!UPT UIADD3 URZ, URZ, URZ, URZ ;  /* 0x0000003f3f3ff290 */ /* 0x000ff6000fffe03f */
[----:B------:R-:W-:Y:S01]  /*b4840*/  @!UPT UIADD3 URZ, URZ, URZ, URZ ;  /* 0x0000003f3f3ff290 */ /* 0x000fe2000fffe03f */
[----:B------:R-:W-:Y:S04]  /*b4850*/  STL.64 [R1+0x17a0], R180 ;  /* 0x0017a0b401007387 */ /* 0x000fe80000100a00 */
[----:B------:R1:W-:Y:S02]  /*b4860*/  STL.64 [R1+0x17a8], R182 ;  /* 0x0017a8b601007387 */ /* 0x0003e40000100a00 */
[C---:B-1----:R-:W-:Y:S08]  /*b4870*/  HMMA.1688.F32.TF32 R180, R232.reuse, R122, R176 ;  /* 0x0000007ae8b4723c */ /* 0x042ff000000810b0 */
[C---:B------:R-:W-:Y:S08]  /*b4880*/  HMMA.1688.F32.TF32 R176, R232.reuse, R126, R172 ;  /* 0x0000007ee8b0723c */ /* 0x040ff000000810ac */
[----:B------:R-:W-:Y:S08]  /*b4890*/  HMMA.1688.F32.TF32 R172, R232, R130, R168 ;  /* 0x00000082e8ac723c */ /* 0x000ff000000810a8 */
[C---:B--2---:R-:W-:Y:S01]  /*b48a0*/  HMMA.1688.F32.TF32 R248, R236.reuse, R8, R248 ;  /* 0x00000008ecf8723c */ /* 0x044fe200000810f8 */
[----:B------:R-:W-:Y:S04]  /*b48b0*/  STL.64 [R1+0x1790], R180 ;  /* 0x001790b401007387 */ /* 0x000fe80000100a00 */
[----:B------:R4:W-:Y:S03]  /*b48c0*/  STL.64 [R1+0x1798], R182 ;  /* 0x001798b601007387 */ /* 0x0009e60000100a00 */
[----:B------:R-:W-:Y:S01]  /*b48d0*/  HMMA.1688.F32.TF32 R244, R236, R12, R244 ;  /* 0x0000000cecf4723c */ /* 0x000fe200000810f4 */
[----:B------:R-:W-:Y:S04]  /*b48e0*/  STL.64 [R1+0x17e0], R176 ;  /* 0x0017e0b001007387 */ /* 0x000fe80000100a00 */
[----:B------:R1:W-:Y:S04]  /*b48f0*/  STL.64 [R1+0x17e8], R178 ;  /* 0x0017e8b201007387 */ /* 0x0003e80000100a00 */
[----:B------:R-:W-:Y:S04]  /*b4900*/  STL.64 [R1+0x17d0], R172 ;  /* 0x0017d0ac01007387 */ /* 0x000fe80000100a00 */
[----:B------:R2:W-:Y:S03]  /*b4910*/  STL.64 [R1+0x17d8], R174 ;  /* 0x0017d8ae01007387 */ /* 0x0005e60000100a00 */
[C---:B------:R-:W-:Y:S08]  /*b4920*/  HMMA.1688.F32.TF32 R248, R200.reuse, R10, R248 ;  /* 0x0000000ac8f8723c */ /* 0x040ff000000810f8 */
[----:B------:R-:W-:Y:S08]  /*b4930*/  HMMA.1688.F32.TF32 R244, R200, R14, R244 ;  /* 0x0000000ec8f4723c */ /* 0x000ff000000810f4 */
[C---:B---3--:R-:W-:Y:S08]  /*b4940*/  HMMA.1688.F32.TF32 R220, R236.reuse, R40, R220 ;  /* 0x00000028ecdc723c */ /* 0x048ff000000810dc */
[C---:B----4-:R-:W-:Y:S01]  /*b4950*/  HMMA.1688.F32.TF32 R180, R236.reuse, R24, R196 ;  /* 0x00000018ecb4723c */ /* 0x050fe200000810c4 */
[----:B------:R-:W-:Y:S04]  /*b4960*/  LDS R196, [R252+0x9c080] ;  /* 0x09c08000fcc47984 */ /* 0x000fe80000000800 */
[----:B------:R-:W-:Y:S04]  /*b4970*/  LDS R198, [R252+0x9d080] ;  /* 0x09d08000fcc67984 */ /* 0x000fe80000000800 */
[----:B------:R-:W-:Y:S04]  /*b4980*/  LDS R197, [R3+0x9c080] ;  /* 0x09c0800003c57984 */ /* 0x000fe80000000800 */
[----:B------:R-:W3:Y:S01]  /*b4990*/  LDS R199, [R3+0x9d080] ;  /* 0x09d0800003c77984 */ /* 0x000ee20000000800 */
[C---:B-1----:R-:W-:Y:S08]  /*b49a0*/  HMMA.1688.F32.TF32 R176, R236.reuse, R20, R192 ;  /* 0x00000014ecb0723c */ /* 0x042ff000000810c0 */
[C---:B--2---:R-:W-:Y:S08]  /*b49b0*/  HMMA.1688.F32.TF32 R172, R236.reuse, R16, R188 ;  /* 0x00000010ecac723c */ /* 0x044ff000000810bc */
[C---:B------:R-:W-:Y:S08]  /*b49c0*/  HMMA.1688.F32.TF32 R168, R236.reuse, R4, R184 ;  /* 0x00000004eca8723c */ /* 0x040ff000000810b8 */
[C---:B------:R-:W-:Y:S08]  /*b49d0*/  HMMA.1688.F32.TF32 R188, R236.reuse, R32, R208 ;  /* 0x00000020ecbc723c */ /* 0x040ff000000810d0 */
[----:B------:R-:W-:Y:S01]  /*b49e0*/  HMMA.1688.F32.TF32 R208, R236, R52, R228 ;  /* 0x00000034ecd0723c */ /* 0x000fe200000810e4 */
[----:B------:R-:W-:Y:S04]  /*b49f0*/  LDS R228, [R252+0x9e080] ;  /* 0x09e08000fce47984 */ /* 0x000fe80000000800 */
[----:B------:R-:W-:Y:S03]  /*b4a00*/  LDS R230, [R252+0x9f080] ;  /* 0x09f08000fce67984 */ /* 0x000fe60000000800 */
[C---:B------:R-:W-:Y:S01]  /*b4a10*/  HMMA.1688.F32.TF32 R168, R200.reuse, R6, R168 ;  /* 0x00000006c8a8723c */ /* 0x040fe200000810a8 */
[----:B------:R-:W-:Y:S04]  /*b4a20*/  LDS R229, [R3+0x9e080] ;  /* 0x09e0800003e57984 */ /* 0x000fe80000000800 */
[----:B------:R-:W1:Y:S03]  /*b4a30*/  LDS R231, [R3+0x9f080] ;  /* 0x09f0800003e77984 */ /* 0x000e660000000800 */
[----:B------:R-:W-:Y:S08]  /*b4a40*/  HMMA.1688.F32.TF32 R172, R200, R18, R172 ;  /* 0x00000012c8ac723c */ /* 0x000ff000000810ac */
[----:B------:R-:W-:Y:S08]  /*b4a50*/  HMMA.1688.F32.TF32 R184, R236, R28, R204 ;  /* 0x0000001cecb8723c */ /* 0x000ff000000810cc */
[C---:B---3--:R-:W-:Y:S08]  /*b4a60*/  HMMA.1688.F32.TF32 R168, R196.reuse, R68, R168 ;  /* 0x00000044c4a8723c */ /* 0x048ff000000810a8 */
[----:B------:R-:W-:Y:S08]  /*b4a70*/  HMMA.1688.F32.TF32 R248, R196, R72, R248 ;  /* 0x00000048c4f8723c */ /* 0x000ff000000810f8 */
[----:B------:R-:W-:Y:S08]  /*b4a80*/  HMMA.1688.F32.TF32 R176, R200, R22, R176 ;  /* 0x00000016c8b0723c */ /* 0x000ff000000810b0 */
[----:B------:R-:W-:Y:S08]  /*b4a90*/  HMMA.1688.F32.TF32 R244, R196, R76, R244 ;  /* 0x0000004cc4f4723c */ /* 0x000ff000000810f4 */
[----:B------:R-:W-:Y:S08]  /*b4aa0*/  HMMA.1688.F32.TF32 R180, R200, R26, R180 ;  /* 0x0000001ac8b4723c */ /* 0x000ff000000810b4 */
[----:B------:R-:W-:Y:S08]  /*b4ab0*/  HMMA.1688.F32.TF32 R204, R236, R48, R216 ;  /* 0x00000030eccc723c */ /* 0x000ff000000810d8 */
[----:B-1----:R-:W-:Y:S08]  /*b4ac0*/  HMMA.1688.F32.TF32 R168, R228, R70, R168 ;  /* 0x00000046e4a8723c */ /* 0x002ff000000810a8 */
[----:B------:R-:W-:Y:S08]  /*b4ad0*/  HMMA.1688.F32.TF32 R216, R236, R60, R152 ;  /* 0x0000003cecd8723c */ /* 0x000ff00000081098 */
[----:B------:R-:W-:Y:S08]  /*b4ae0*/  HMMA.1688.F32.TF32 R172, R196, R80, R172 ;  /* 0x00000050c4ac723c */ /* 0x000ff000000810ac */
[----:B------:R-:W-:Y:S08]  /*b4af0*/  HMMA.1688.F32.TF32 R184, R200, R30, R184 ;  /* 0x0000001ec8b8723c */ /* 0x000ff000000810b8 */
[----:B------:R-:W-:Y:S08]  /*b4b00*/  HMMA.1688.F32.TF32 R152, R228, R74, R248 ;  /* 0x0000004ae498723c */ /* 0x000ff000000810f8 */
[----:B------:R-:W-:Y:S08]  /*b4b10*/  HMMA.1688.F32.TF32 R176, R196, R84, R176 ;  /* 0x00000054c4b0723c */ /* 0x000ff000000810b0 */
[----:B------:R-:W-:Y:S01]  /*b4b20*/  HMMA.1688.F32.TF32 R188, R200, R34, R188 ;  /* 0x00000022c8bc723c */ /* 0x000fe200000810bc */
[----:B------:R-:W-:Y:S07]  /*b4b30*/  STL.64 [R1+0x15d0], R168 ;  /* 0x0015d0a801007387 */ /* 0x000fee0000100a00 */
[C---:B------:R-:W-:Y:S01]  /*b4b40*/  HMMA.1688.F32.TF32 R192, R236.reuse, R36, R212 ;  /* 0x00000024ecc0723c */ /* 0x040fe200000810d4 */
[----:B------:R1:W-:Y:S07]  /*b4b50*/  STL.64 [R1+0x15d8], R170 ;  /* 0x0015d8aa01007387 */ /* 0x0003ee0000100a00 */
[C---:B------:R-:W-:Y:S01]  /*b4b60*/  HMMA.1688.F32.TF32 R224, R236.reuse, R44, R224 ;  /* 0x0000002cece0723c */ /* 0x040fe200000810e0 */
[----:B------:R-:W-:Y:S07]  /*b4b70*/  STL.64 [R1+0x15c0], R152 ;  /* 0x0015c09801007387 */ /* 0x000fee0000100a00 */
[C---:B------:R-:W-:Y:S01]  /*b4b80*/  HMMA.1688.F32.TF32 R212, R236.reuse, R56, R240 ;  /* 0x00000038ecd4723c */ /* 0x040fe200000810f0 */
[----:B------:R2:W-:Y:S07]  /*b4b90*/  STL.64 [R1+0x15c8], R154 ;  /* 0x0015c89a01007387 */ /* 0x0005ee0000100a00 */
[----:B------:R-:W-:Y:S08]  /*b4ba0*/  HMMA.1688.F32.TF32 R236, R236, R64, R140 ;  /* 0x00000040ecec723c */ /* 0x000ff0000008108c */
[----:B------:R-:W-:Y:S08]  /*b4bb0*/  HMMA.1688.F32.TF32 R140, R228, R78, R244 ;  /* 0x0000004ee48c723c */ /* 0x000ff000000810f4 */
[----:B------:R-:W-:Y:S08]  /*b4bc0*/  HMMA.1688.F32.TF32 R180, R196, R88, R180 ;  /* 0x00000058c4b4723c */ /* 0x000ff000000810b4 */
[----:B-1----:R-:W-:Y:S08]  /*b4bd0*/  HMMA.1688.F32.TF32 R168, R228, R82, R172 ;  /* 0x00000052e4a8723c */ /* 0x002ff000000810ac */
[----:B------:R-:W-:Y:S08]  /*b4be0*/  HMMA.1688.F32.TF32 R184, R196, R92, R184 ;  /* 0x0000005cc4b8723c */ /* 0x000ff000000810b8 */
[----:B--2---:R-:W-:Y:S08]  /*b4bf0*/  HMMA.1688.F32.TF32 R152, R228, R86, R176 ;  /* 0x00000056e498723c */ /* 0x004ff000000810b0 */
[----:B------:R-:W-:Y:S01]  /*b4c00*/  HMMA.1688.F32.TF32 R188, R196, R96, R188 ;  /* 0x00000060c4bc723c */ /* 0x000fe200000810bc */
[----:B------:R-:W-:Y:S04]  /*b4c10*/  STL.64 [R1+0x15b0], R140 ;  /* 0x0015b08c01007387 */ /* 0x000fe80000100a00 */
[----:B------:R1:W-:Y:S04]  /*b4c20*/  STL.64 [R1+0x15b8], R142 ;  /* 0x0015b88e01007387 */ /* 0x0003e80000100a00 */
[----:B------:R-:W-:Y:S04]  /*b4c30*/  STL.64 [R1+0x15a0], R168 ;  /* 0x0015a0a801007387 */ /* 0x000fe80000100a00 */
[----:B------:R2:W-:Y:S01]  /*b4c40*/  STL.64 [R1+0x15a8], R170 ;  /* 0x0015a8aa01007387 */ /* 0x0005e20000100a00 */
[C---:B-1----:R-:W-:Y:S03]  /*b4c50*/  HMMA.1688.F32.TF32 R140, R228.reuse, R90, R180 ;  /* 0x0000005ae48c723c */ /* 0x042fe600000810b4 */
[----:B------:R-:W-:Y:S04]  /*b4c60*/  STL.64 [R1+0x1590], R152 ;  /* 0x0015909801007387 */ /* 0x000fe80000100a00 */
[----:B------:R1:W-:Y:S01]  /*b4c70*/  STL.64 [R1+0x1598], R154 ;  /* 0x0015989a01007387 */ /* 0x0003e20000100a00 */
[----:B--2---:R-:W-:Y:S08]  /*b4c80*/  HMMA.1688.F32.TF32 R168, R228, R94, R184 ;  /* 0x0000005ee4a8723c */ /* 0x004ff000000810b8 */
[----:B------:R-:W-:Y:S08]  /*b4c90*/  HMMA.1688.F32.TF32 R192, R200, R38, R192 ;  /* 0x00000026c8c0723c */ /* 0x000ff000000810c0 */
[----:B-1----:R-:W-:Y:S08]  /*b4ca0*/  HMMA.1688.F32.TF32 R152, R228, R98, R188 ;  /* 0x00000062e498723c */ /* 0x002ff000000810bc */
[C---:B------:R-:W-:Y:S01]  /*b4cb0*/  HMMA.1688.F32.TF32 R220, R200.reuse, R42, R220 ;  /* 0x0000002ac8dc723c */ /* 0x040fe200000810dc */
[----:B------:R1:W-:Y:S07]  /*b4cc0*/  STL.64 [R1+0x1580], R140 ;  /* 0x0015808c01007387 */ /* 0x0003ee0000100a00 */
[C---:B------:R-:W-:Y:S01]  /*b4cd0*/  HMMA.1688.F32.TF32 R224, R200.reuse, R46, R224 ;  /* 0x0000002ec8e0723c */ /* 0x040fe200000810e0 */
[----:B------:R2:W-:Y:S04]  /*b4ce0*/  STL.64 [R1+0x1588], R142 ;  /* 0x0015888e01007387 */ /* 0x0005e80000100a00 */
[----:B-1----:R-:W3:Y:S03]  /*b4cf0*/  LDL.LU R140, [R1+0x230] ;  /* 0x00023000018c7983 */ /* 0x002ee60000300800 */
[C---:B------:R-:W-:Y:S01]  /*b4d00*/  HMMA.1688.F32.TF32 R204, R200.reuse, R50, R204 ;  /* 0x00000032c8cc723c */ /* 0x040fe200000810cc */
[----:B------:R-:W-:Y:S07]  /*b4d10*/  STL.64 [R1+0x1570], R168 ;  /* 0x001570a801007387 */ /* 0x000fee0000100a00 */
[C---:B------:R-:W-:Y:S01]  /*b4d20*/  HMMA.1688.F32.TF32 R208, R200.reuse, R54, R208 ;  /* 0x00000036c8d0723c */ /* 0x040fe200000810d0 */
[----:B------:R-:W-:Y:S07]  /*b4d30*/  STL.64 [R1+0x1578], R170 ;  /* 0x001578aa01007387 */ /* 0x000fee0000100a00 */
[C---:B------:R-:W-:Y:S08]  /*b4d40*/  HMMA.1688.F32.TF32 R212, R200.reuse, R58, R212 ;  /* 0x0000003ac8d4723c */ /* 0x040ff000000810d4 */
[C---:B------:R-:W-:Y:S08]  /*b4d50*/  HMMA.1688.F32.TF32 R216, R200.reuse, R62, R216 ;  /* 0x0000003ec8d8723c */ /* 0x040ff000000810d8 */
[----:B------:R-:W-:Y:S01]  /*b4d60*/  HMMA.1688.F32.TF32 R236, R200, R66, R236 ;  /* 0x00000042c8ec723c */ /* 0x000fe200000810ec */
[----:B------:R1:W-:Y:S04]  /*b4d70*/  STL.64 [R1+0x1560], R152 ;  /* 0x0015609801007387 */ /* 0x0003e80000100a00 */
[----:B------:R4:W-:Y:S03]  /*b4d80*/  STL.64 [R1+0x1568], R154 ;  /* 0x0015689a01007387 */ /* 0x0009e60000100a00 */
[C---:B------:R-:W-:Y:S01]  /*b4d90*/  HMMA.1688.F32.TF32 R192, R196.reuse, R100, R192 ;  /* 0x00000064c4c0723c */ /* 0x040fe200000810c0 */
[----:B------:R-:W3:Y:S04]  /*b4da0*/  LDL.LU R141, [R1+0x234] ;  /* 0x00023400018d7983 */ /* 0x000ee80000300800 */
[----:B--2---:R-:W3:Y:S04]  /*b4db0*/  LDL.LU R142, [R1+0x238] ;  /* 0x00023800018e7983 */ /* 0x004ee80000300800 */
[----:B------:R-:W3:Y:S01]  /*b4dc0*/  LDL.LU R143, [R1+0x23c] ;  /* 0x00023c00018f7983 */ /* 0x000ee20000300800 */
[C---:B------:R-:W-:Y:S03]  /*b4dd0*/  HMMA.1688.F32.TF32 R220, R196.reuse, R104, R220 ;  /* 0x00000068c4dc723c */ /* 0x040fe600000810dc */
        /* <DEDUP_REMOVED lines=16> */
[----:B------:R-:W-:Y:S04]  /*b4ee0*/  LDS R200, [R252+0x98100] ;  /* 0x09810000fcc87984 */ /* 0x000fe80000000800 */
[----:B------:R-:W-:Y:S01]  /*b4ef0*/  LDS R202, [R252+0x99100] ;  /* 0x09910000fcca7984 */ /* 0x000fe20000000800 */
[C---:B------:R-:W-:Y:S03]  /*b4f00*/  HMMA.1688.F32.TF32 R216, R196.reuse, R124, R216 ;  /* 0x0000007cc4d8723c */ /* 0x040fe600000810d8 */
[----:B------:R-:W-:Y:S04]  /*b4f10*/  LDS R201, [R3+0x98100] ;  /* 0x0981000003c97984 */ /* 0x000fe80000000800 */
[----:B------:R-:W1:Y:S01]  /*b4f20*/  LDS R203, [R3+0x99100] ;  /* 0x0991000003cb7984 */ /* 0x000e620000000800 */
[----:B------:R-:W-:Y:S03]  /*b4f30*/  HMMA.1688.F32.TF32 R236, R196, R128, R236 ;  /* 0x00000080c4ec723c */ /* 0x000fe600000810ec */
[----:B------:R-:W2:Y:S04]  /*b4f40*/  LDL.LU R196, [R1+0x170] ;  /* 0x0001700001c47983 */ /* 0x000ea80000300800 */
[----:B------:R-:W2:Y:S04]  /*b4f50*/  LDL.LU R197, [R1+0x174] ;  /* 0x0001740001c57983 */ /* 0x000ea80000300800 */
        /* <DEDUP_REMOVED lines=30> */
[----:B-1----:R-:W3:Y:S04]  /*b5140*/  LDL.LU R152, [R1+0x240] ;  /* 0x0002400001987983 */ /* 0x002ee80000300800 */
[----:B------:R-:W3:Y:S04]  /*b5150*/  LDL.LU R153, [R1+0x244] ;  /* 0x0002440001997983 */ /* 0x000ee80000300800 */
[----:B----4-:R-:W4:Y:S04]  /*b5160*/  LDL.LU R154, [R1+0x248] ;  /* 0x00024800019a7983 */ /* 0x010f280000300800 */
[----:B------:R-:W4:Y:S04]  /*b5170*/  LDL.LU R155, [R1+0x24c] ;  /* 0x00024c00019b7983 */ /* 0x000f280000300800 */
[----:B------:R1:W-:Y:S04]  /*b5180*/  STL.64 [R1+0x15f0], R192 ;  /* 0x0015f0c001007387 */ /* 0x0003e80000100a00 */
[----:B------:R1:W-:Y:S04]  /*b5190*/  STL.64 [R1+0x15f8], R194 ;  /* 0x0015f8c201007387 */ /* 0x0003e80000100a00 */
[----:B------:R-:W-:Y:S04]  /*b51a0*/  LDS R168, [R252+0x9a100] ;  /* 0x09a10000fca87984 */ /* 0x000fe80000000800 */
[----:B-1----:R-:W4:Y:S04]  /*b51b0*/  LDL.LU R192, [R1+0x120] ;  /* 0x0001200001c07983 */ /* 0x002f280000300800 */
[----:B------:R-:W4:Y:S04]  /*b51c0*/  LDL.LU R193, [R1+0x124] ;  /* 0x0001240001c17983 */ /* 0x000f280000300800 */
[----:B------:R-:W4:Y:S04]  /*b51d0*/  LDL.LU R194, [R1+0x128] ;  /* 0x0001280001c27983 */ /* 0x000f280000300800 */
        /* <DEDUP_REMOVED lines=33> */
[----:B------:R-:W-:Y:S04]  /*b53f0*/  STL.64 [R1+0x17c0], R212 ;  /* 0x0017c0d401007387 */ /* 0x000fe80000100a00 */
[----:B------:R4:W-:Y:S02]  /*b5400*/  STL.64 [R1+0x17c8], R214 ;  /* 0x0017c8d601007387 */ /* 0x0009e40000100a00 */
[C---:B--2---:R-:W-:Y:S11]  /*b5410*/  HMMA.1688.F32.TF32 R196, R200.reuse, R40, R196 ;  /* 0x00000028c8c4723c */ /* 0x044ff600000810c4 */
[----:B------:R-:W-:Y:S04]  /*b5420*/  @!UPT UIADD3 URZ, URZ, URZ, URZ ;  /* 0x0000003f3f3ff290 */ /* 0x000fe8000fffe03f */
[----:B------:R-:W-:Y:S04]  /*b5430*/  STL.64 [R1+0x17b0], R208 ;  /* 0x0017b0d001007387 */ /* 0x000fe80000100a00 */
[----:B------:R1:W-:Y:S01]  /*b5440*/  STL.64 [R1+0x17b8], R210 ;  /* 0x0017b8d201007387 */ /* 0x0003e20000100a00 */
[C---:B---3--:R-:W-:Y:S08]  /*b5450*/  HMMA.1688.F32.TF32 R216, R200.reuse, R24, R188 ;  /* 0x00000018c8d8723c */ /* 0x048ff000000810bc */
[C---:B------:R-:W-:Y:S08]  /*b5460*/  HMMA.1688.F32.TF32 R188, R200.reuse, R56, R232 ;  /* 0x00000038c8bc723c */ /* 0x040ff000000810e8 */
[C---:B------:R-:W-:Y:S08]  /*b5470*/  HMMA.1688.F32.TF32 R232, R200.reuse, R64, R140 ;  /* 0x00000040c8e8723c */ /* 0x040ff0000008108c */
[C---:B------:R-:W-:Y:S08]  /*b5480*/  HMMA.1688.F32.TF32 R240, R200.reuse, R8, R240 ;  /* 0x00000008c8f0723c */ /* 0x040ff000000810f0 */
[----:B------:R-:W-:Y:S11]  /*b5490*/  HMMA.1688.F32.TF32 R172, R200, R36, R172 ;  /* 0x00000024c8ac723c */ /* 0x000ff600000810ac */
[----:B------:R-:W-:Y:S05]  /*b54a0*/  @!UPT UIADD3 URZ, URZ, URZ, URZ ;  /* 0x0000003f3f3ff290 */ /* 0x000fea000fffe03f */
[C---:B------:R-:W-:Y:S08]  /*b54b0*/  HMMA.1688.F32.TF32 R240, R168.reuse, R10, R240 ;  /* 0x0000000aa8f0723c */ /* 0x040ff000000810f0 */
[----:B------:R-:W-:Y:S08]  /*b54c0*/  HMMA.1688.F32.TF32 R216, R168, R26, R216 ;  /* 0x0000001aa8d8723c */ /* 0x000ff000000810d8 */
[C---:B----4-:R-:W-:Y:S08]  /*b54d0*/  HMMA.1688.F32.TF32 R212, R200.reuse, R20, R192 ;  /* 0x00000014c8d4723c */ /* 0x050ff000000810c0 */
[C---:B------:R-:W-:Y:S08]  /*b54e0*/  HMMA.1688.F32.TF32 R192, R200.reuse, R60, R152 ;  /* 0x0000003cc8c0723c */ /* 0x040ff00000081098 */
[C---:B-1----:R-:W-:Y:S08]  /*b54f0*/  HMMA.1688.F32.TF32 R208, R200.reuse, R16, R220 ;  /* 0x00000010c8d0723c */ /* 0x042ff000000810dc */
[C---:B------:R-:W-:Y:S08]  /*b5500*/  HMMA.1688.F32.TF32 R220, R200.reuse, R28, R184 ;  /* 0x0000001cc8dc723c */ /* 0x040ff000000810b8 */
[C---:B------:R-:W-:Y:S08]  /*b5510*/  HMMA.1688.F32.TF32 R228, R200.reuse, R12, R224 ;  /* 0x0000000cc8e4723c */ /* 0x040ff000000810e0 */
[C---:B------:R-:W-:Y:S01]  /*b5520*/  HMMA.1688.F32.TF32 R224, R200.reuse, R32, R176 ;  /* 0x00000020c8e0723c */ /* 0x040fe200000810b0 */
[----:B------:R-:W-:Y:S04]  /*b5530*/  LDS R176, [R252+0x9c100] ;  /* 0x09c10000fcb07984 */ /* 0x000fe80000000800 */
[----:B------:R-:W-:Y:S04]  /*b5540*/  LDS R178, [R252+0x9d100] ;  /* 0x09d10000fcb27984 */ /* 0x000fe80000000800 */
[----:B------:R-:W-:Y:S04]  /*b5550*/  LDS R177, [R3+0x9c100] ;  /* 0x09c1000003b17984 */ /* 0x000fe80000000800 */
[----:B------:R-:W1:Y:S01]  /*b5560*/  LDS R179, [R3+0x9d100] ;  /* 0x09d1000003b37984 */ /* 0x000e620000000800 */
        /* <DEDUP_REMOVED lines=23> */
[----:B------:R-:W-:Y:S03]  /*b56e0*/  LDS R170, [R252+0x99180] ;  /* 0x09918000fcaa7984 */ /* 0x000fe60000000800 */
[C---:B-1----:R-:W-:Y:S01]  /*b56f0*/  HMMA.1688.F32.TF32 R236, R176.reuse, R68, R236 ;  /* 0x00000044b0ec723c */ /* 0x042fe200000810ec */
[----:B------:R-:W-:Y:S04]  /*b5700*/  LDS R169, [R3+0x98180] ;  /* 0x0981800003a97984 */ /* 0x000fe80000000800 */
[----:B------:R-:W1:Y:S03]  /*b5710*/  LDS R171, [R3+0x99180] ;  /* 0x0991800003ab7984 */ /* 0x000e660000000800 */
        /* <DEDUP_REMOVED lines=15> */
[C---:B--2---:R-:W-:Y:S08]  /*b5810*/  HMMA.1688.F32.TF32 R176, R228.reuse, R70, R236 ;  /* 0x00000046e4b0723c */ /* 0x044ff000000810ec */
[C---:B------:R-:W-:Y:S08]  /*b5820*/  HMMA.1688.F32.TF32 R152, R228.reuse, R74, R240 ;  /* 0x0000004ae498723c */ /* 0x040ff000000810f0 */
[C---:B------:R-:W-:Y:S07]  /*b5830*/  HMMA.1688.F32.TF32 R140, R228.reuse, R78, R200 ;  /* 0x0000004ee48c723c */ /* 0x040fee00000810c8 */
[----:B------:R-:W-:Y:S04]  /*b5840*/  STL.64 [R1+0x1480], R176 ;  /* 0x001480b001007387 */ /* 0x000fe80000100a00 */
[----:B------:R2:W-:Y:S04]  /*b5850*/  STL.64 [R1+0x1488], R178 ;  /* 0x001488b201007387 */ /* 0x0005e80000100a00 */
[----:B------:R-:W-:Y:S04]  /*b5860*/  STL.64 [R1+0x1470], R152 ;  /* 0x0014709801007387 */ /* 0x000fe80000100a00 */
[----:B------:R3:W-:Y:S01]  /*b5870*/  STL.64 [R1+0x1478], R154 ;  /* 0x0014789a01007387 */ /* 0x0007e20000100a00 */
[C---:B--2---:R-:W-:Y:S08]  /*b5880*/  HMMA.1688.F32.TF32 R176, R228.reuse, R82, R208 ;  /* 0x00000052e4b0723c */ /* 0x044ff000000810d0 */
[C---:B---3--:R-:W-:Y:S01]  /*b5890*/  HMMA.1688.F32.TF32 R152, R228.reuse, R86, R212 ;  /* 0x00000056e498723c */ /* 0x048fe200000810d4 */
[----:B------:R-:W-:Y:S04]  /*b58a0*/  STL.64 [R1+0x1460], R140 ;  /* 0x0014608c01007387 */ /* 0x000fe80000100a00 */
[----:B------:R2:W-:Y:S10]  /*b58b0*/  STL.64 [R1+0x1468], R142 ;  /* 0x0014688e01007387 */ /* 0x0005f40000100a00 */
[----:B------:R-:W-:Y:S01]  /*b58c0*/  STL.64 [R1+0x14d0], R176 ;  /* 0x0014d0b001007387 */ /* 0x000fe20000100a00 */
[C---:B--2---:R-:W-:Y:S03]  /*b58d0*/  HMMA.1688.F32.TF32 R140, R228.reuse, R90, R216 ;  /* 0x0000005ae48c723c */ /* 0x044fe600000810d8 */
[----:B------:R2:W-:Y:S04]  /*b58e0*/  STL.64 [R1+0x14d8], R178 ;  /* 0x0014d8b201007387 */ /* 0x0005e80000100a00 */
[----:B------:R-:W-:Y:S04]  /*b58f0*/  STL.64 [R1+0x14c0], R152 ;  /* 0x0014c09801007387 */ /* 0x000fe80000100a00 */
[----:B------:R3:W-:Y:S01]  /*b5900*/  STL.64 [R1+0x14c8], R154 ;  /* 0x0014c89a01007387 */ /* 0x0007e20000100a00 */
[C---:B--2---:R-:W-:Y:S08]  /*b5910*/  HMMA.1688.F32.TF32 R176, R228.reuse, R94, R220 ;  /* 0x0000005ee4b0723c */ /* 0x044ff000000810dc */
[C---:B---3--:R-:W-:Y:S03]  /*b5920*/  HMMA.1688.F32.TF32 R152, R228.reuse, R98, R224 ;  /* 0x00000062e498723c */ /* 0x048fe600000810e0 */
[----:B------:R2:W-:Y:S04]  /*b5930*/  STL.64 [R1+0x14b0], R140 ;  /* 0x0014b08c01007387 */ /* 0x0005e80000100a00 */
[----:B------:R3:W-:Y:S04]  /*b5940*/  STL.64 [R1+0x14b8], R142 ;  /* 0x0014b88e01007387 */ /* 0x0007e80000100a00 */
[----:B--2---:R-:W2:Y:S04]  /*b5950*/  LDL.LU R140, [R1+0x330] ;  /* 0x00033000018c7983 */ /* 0x004ea80000300800 */
[----:B------:R-:W-:Y:S04]  /*b5960*/  STL.64 [R1+0x14a0], R176 ;  /* 0x0014a0b001007387 */ /* 0x000fe80000100a00 */
[----:B------:R-:W-:Y:S04]  /*b5970*/  STL.64 [R1+0x14a8], R178 ;  /* 0x0014a8b201007387 */ /* 0x000fe80000100a00 */
[----:B------:R4:W-:Y:S04]  /*b5980*/  STL.64 [R1+0x1490], R152 ;  /* 0x0014909801007387 */ /* 0x0009e80000100a00 */
[----:B------:R1:W-:Y:S04]  /*b5990*/  STL.64 [R1+0x1498], R154 ;  /* 0x0014989a01007387 */ /* 0x0003e80000100a00 */
        /* <DEDUP_REMOVED lines=52> */
[----:B------:R1:W-:Y:S01]  /*b5ce0*/  STL.64 [R1+0x1508], R174 ;  /* 0x001508ae01007387 */ /* 0x0003e20000100a00 */
[C---:B------:R-:W-:Y:S03]  /*b5cf0*/  HMMA.1688.F32.TF32 R184, R228.reuse, R118, R184 ;  /* 0x00000076e4b8723c */ /* 0x040fe600000810b8 */
        /* <DEDUP_REMOVED lines=36> */
[C---:B---3--:R-:W-:Y:S08]  /*b5f40*/  HMMA.1688.F32.TF32 R192, R168.reuse, R56, R248 ;  /* 0x00000038a8c0723c */ /* 0x048ff000000810f8 */
[C---:B--2---:R-:W-:Y:S07]  /*b5f50*/  HMMA.1688.F32.TF32 R232, R168.reuse, R64, R140 ;  /* 0x00000040a8e8723c */ /* 0x044fee000008108c */
[----:B------:R-:W-:Y:S01]  /*b5f60*/  STL.64 [R1+0x1750], R184 ;  /* 0x001750b801007387 */ /* 0x000fe20000100a00 */
[C---:B----4-:R-:W-:Y:S03]  /*b5f70*/  HMMA.1688.F32.TF32 R200, R168.reuse, R40, R200 ;  /* 0x00000028a8c8723c */ /* 0x050fe600000810c8 */
[----:B------:R2:W-:Y:S04]  /*b5f80*/  STL.64 [R1+0x1758], R186 ;  /* 0x001758ba01007387 */ /* 0x0005e80000100a00 */
[----:B------:R-:W3:Y:S01]  /*b5f90*/  LDL.LU R140, [R1+0xc70] ;  /* 0x000c7000018c7983 */ /* 0x000ee20000300800 */
[C---:B-1----:R-:W-:Y:S03]  /*b5fa0*/  HMMA.1688.F32.TF32 R188, R168.reuse, R52, R244 ;  /* 0x00000034a8bc723c */ /* 0x042fe600000810f4 */
[----:B------:R-:W3:Y:S04]  /*b5fb0*/  LDL.LU R141, [R1+0xc74] ;  /* 0x000c7400018d7983 */ /* 0x000ee80000300800 */
[----:B------:R-:W3:Y:S01]  /*b5fc0*/  LDL.LU R142, [R1+0xc78] ;  /* 0x000c7800018e7983 */ /* 0x000ee20000300800 */
[C---:B------:R-:W-:Y:S03]  /*b5fd0*/  HMMA.1688.F32.TF32 R224, R168.reuse, R32, R224 ;  /* 0x00000020a8e0723c */ /* 0x040fe600000810e0 */
[----:B------:R-:W3:Y:S05]  /*b5fe0*/  LDL.LU R143, [R1+0xc7c] ;  /* 0x000c7c00018f7983 */ /* 0x000eea0000300800 */
[C---:B------:R-:W-:Y:S08]  /*b5ff0*/  HMMA.1688.F32.TF32 R216, R168.reuse, R24, R216 ;  /* 0x00000018a8d8723c */ /* 0x040ff000000810d8 */
[C---:B------:R-:W-:Y:S08]  /*b6000*/  HMMA.1688.F32.TF32 R212, R168.reuse, R20, R212 ;  /* 0x00000014a8d4723c */ /* 0x040ff000000810d4 */
[C---:B------:R-:W-:Y:S08]  /*b6010*/  HMMA.1688.F32.TF32 R208, R168.reuse, R16, R208 ;  /* 0x00000010a8d0723c */ /* 0x040ff000000810d0 */
[C---:B------:R-:W-:Y:S08]  /*b6020*/  HMMA.1688.F32.TF32 R236, R168.reuse, R4, R236 ;  /* 0x00000004a8ec723c */ /* 0x040ff000000810ec */
[C---:B------:R-:W-:Y:S08]  /*b6030*/  HMMA.1688.F32.TF32 R240, R168.reuse, R8, R240 ;  /* 0x00000008a8f0723c */ /* 0x040ff000000810f0 */
[----:B------:R-:W-:Y:S08]  /*b6040*/  HMMA.1688.F32.TF32 R220, R168, R28, R220 ;  /* 0x0000001ca8dc723c */ /* 0x000ff000000810dc */
[----:B------:R-:W-:Y:S08]  /*b6050*/  HMMA.1688.F32.TF32 R236, R176, R6, R236 ;  /* 0x00000006b0ec723c */ /* 0x000ff000000810ec */
[C---:B------:R-:W-:Y:S08]  /*b6060*/  HMMA.1688.F32.TF32 R172, R168.reuse, R36, R172 ;  /* 0x00000024a8ac723c */ /* 0x040ff000000810ac */
[C---:B--2---:R-:W-:Y:S08]  /*b6070*/  HMMA.1688.F32.TF32 R184, R168.reuse, R48, R196 ;  /* 0x00000030a8b8723c */ /* 0x044ff000000810c4 */
[C---:B------:R-:W-:Y:S01]  /*b6080*/  HMMA.1688.F32.TF32 R196, R168.reuse, R60, R152 ;  /* 0x0000003ca8c4723c */ /* 0x040fe20000081098 */
[----:B------:R-:W2:Y:S04]  /*b6090*/  LDL.LU R152, [R1+0xc80] ;  /* 0x000c800001987983 */ /* 0x000ea80000300800 */
[----:B------:R-:W2:Y:S03]  /*b60a0*/  LDL.LU R153, [R1+0xc84] ;  /* 0x000c840001997983 */ /* 0x000ea60000300800 */
[C---:B------:R-:W-:Y:S01]  /*b60b0*/  HMMA.1688.F32.TF32 R204, R168.reuse, R44, R204 ;  /* 0x0000002ca8cc723c */ /* 0x040fe200000810cc */
[----:B------:R-:W2:Y:S04]  /*b60c0*/  LDL.LU R154, [R1+0xc88] ;  /* 0x000c8800019a7983 */ /* 0x000ea80000300800 */
[----:B------:R-:W2:Y:S03]  /*b60d0*/  LDL.LU R155, [R1+0xc8c] ;  /* 0x000c8c00019b7983 */ /* 0x000ea60000300800 */
[----:B------:R-:W-:Y:S01]  /*b60e0*/  HMMA.1688.F32.TF32 R228, R168, R12, R180 ;  /* 0x0000000ca8e4723c */ /* 0x000fe200000810b4 */
[----:B------:R-:W-:Y:S04]  /*b60f0*/  LDS R180, [R252+0x9c180] ;  /* 0x09c18000fcb47984 */ /* 0x000fe80000000800 */
[----:B------:R-:W-:Y:S04]  /*b6100*/  LDS R182, [R252+0x9d180] ;  /* 0x09d18000fcb67984 */ /* 0x000fe80000000800 */
[----:B------:R-:W-:Y:S04]  /*b6110*/  LDS R181, [R3+0x9c180] ;  /* 0x09c1800003b57984 */ /* 0x000fe80000000800 */
[----:B------:R-:W1:Y:S01]  /*b6120*/  LDS R183, [R3+0x9d180] ;  /* 0x09d1800003b77984 */ /* 0x000e620000000800 */
[C---:B------:R-:W-:Y:S03]  /*b6130*/  HMMA.1688.F32.TF32 R240, R176.reuse, R10, R240 ;  /* 0x0000000ab0f0723c */ /* 0x040fe600000810f0 */
[----:B------:R-:W4:Y:S04]  /*b6140*/  LDL.64 R246, [R1+0x1f8] ;  /* 0x0001f80001f67983 */ /* 0x000f280000100a00 */
[----:B------:R-:W3:Y:S03]  /*b6150*/  LDL.64 R250, [R1+0x1e8] ;  /* 0x0001e80001fa7983 */ /* 0x000ee60000100a00 */
[----:B------:R-:W-:Y:S01]  /*b6160*/  HMMA.1688.F32.TF32 R168, R176, R14, R228 ;  /* 0x0000000eb0a8723c */ /* 0x000fe200000810e4 */
[----:B------:R-:W-:Y:S04]  /*b6170*/  LDS R228, [R252+0x9e180] ;  /* 0x09e18000fce47984 */ /* 0x000fe80000000800 */
[----:B------:R-:W-:Y:S04]  /*b6180*/  LDS R230, [R252+0x9f180] ;  /* 0x09f18000fce67984 */ /* 0x000fe80000000800 */
[----:B------:R-:W-:Y:S04]  /*b6190*/  LDS R229, [R3+0x9e180] ;  /* 0x09e1800003e57984 */ /* 0x000fe80000000800 */
[----:B------:R-:W1:Y:S02]  /*b61a0*/  LDS R231, [R3+0x9f180] ;  /* 0x09f1800003e77984 */ /* 0x000e640000000800 */
[----:B-1----:R-:W-:Y:S08]  /*b61b0*/  HMMA.1688.F32.TF32 R236, R180, R68, R236 ;  /* 0x00000044b4ec723c */ /* 0x002ff000000810ec */
        /* <DEDUP_REMOVED lines=15> */
[----:B------:R-:W-:Y:S01]  /*b62b0*/  HMMA.1688.F32.TF32 R236, R228, R70, R236 ;  /* 0x00000046e4ec723c */ /* 0x000fe200000810ec */
[----:B------:R-:W-:Y:S04]  /*b62c0*/  LDS R177, [R3+0x96200] ;  /* 0x0962000003b17984 */ /* 0x000fe80000000800 */
[----:B------:R-:W3:Y:S03]  /*b62d0*/  LDS R179, [R3+0x97200] ;  /* 0x0972000003b37984 */ /* 0x000ee60000000800 */
        /* <DEDUP_REMOVED lines=15> */
[----:B------:R-:W2:Y:S04]  /*b63d0*/  LDL.64 R182, [R1+0x208] ;  /* 0x0002080001b67983 */ /* 0x000ea80000100a00 */
        /* <DEDUP_REMOVED lines=10> */
[----:B------:R1:W-:Y:S02]  /*b6480*/  STL.64 [R1+0x13c8], R242 ;  /* 0x0013c8f201007387 */ /* 0x0003e40000100a00 */
[C---:B-1----:R-:W-:Y:S08]  /*b6490*/  HMMA.1688.F32.TF32 R240, R228.reuse, R82, R208 ;  /* 0x00000052e4f0723c */ /* 0x042ff000000810d0 */
[C---:B------:R-:W-:Y:S01]  /*b64a0*/  HMMA.1688.F32.TF32 R208, R228.reuse, R86, R212 ;  /* 0x00000056e4d0723c */ /* 0x040fe200000810d4 */
[----:B------:R-:W-:Y:S04]  /*b64b0*/  STL.64 [R1+0x13b0], R168 ;  /* 0x0013b0a801007387 */ /* 0x000fe80000100a00 */
[----:B------:R1:W-:Y:S03]  /*b64c0*/  STL.64 [R1+0x13b8], R170 ;  /* 0x0013b8aa01007387 */ /* 0x0003e60000100a00 */
[C---:B------:R-:W-:Y:S07]  /*b64d0*/  HMMA.1688.F32.TF32 R212, R228.reuse, R94, R220 ;  /* 0x0000005ee4d4723c */ /* 0x040fee00000810dc */
[----:B------:R-:W-:Y:S01]  /*b64e0*/  STL.64 [R1+0x13a0], R240 ;  /* 0x0013a0f001007387 */ /* 0x000fe20000100a00 */
[C---:B-1----:R-:W-:Y:S03]  /*b64f0*/  HMMA.1688.F32.TF32 R168, R228.reuse, R90, R216 ;  /* 0x0000005ae4a8723c */ /* 0x042fe600000810d8 */
[----:B------:R-:W-:Y:S04]  /*b6500*/  STL.64 [R1+0x13a8], R242 ;  /* 0x0013a8f201007387 */ /* 0x000fe80000100a00 */
[----:B------:R-:W-:Y:S04]  /*b6510*/  STL.64 [R1+0x1390], R208 ;  /* 0x001390d001007387 */ /* 0x000fe80000100a00 */
[----:B------:R1:W-:Y:S02]  /*b6520*/  STL.64 [R1+0x1398], R210 ;  /* 0x001398d201007387 */ /* 0x0003e40000100a00 */
[C---:B-1----:R-:W-:Y:S10]  /*b6530*/  HMMA.1688.F32.TF32 R208, R228.reuse, R98, R224 ;  /* 0x00000062e4d0723c */ /* 0x042ff400000810e0 */
[----:B------:R-:W-:Y:S04]  /*b6540*/  STL.64 [R1+0x1380], R168 ;  /* 0x001380a801007387 */ /* 0x000fe80000100a00 */
[----:B------:R-:W-:Y:S04]  /*b6550*/  STL.64 [R1+0x1388], R170 ;  /* 0x001388aa01007387 */ /* 0x000fe80000100a00 */
[----:B------:R-:W-:Y:S04]  /*b6560*/  STL.64 [R1+0x1370], R212 ;  /* 0x001370d401007387 */ /* 0x000fe80000100a00 */
[----:B------:R-:W-:Y:S01]  /*b6570*/  STL.64 [R1+0x1378], R214 ;  /* 0x001378d601007387 */ /* 0x000fe20000100a00 */
[----:B------:R-:W-:Y:S03]  /*b6580*/  HMMA.1688.F32.TF32 R184, R228, R114, R184 ;  /* 0x00000072e4b8723c */ /* 0x000fe600000810b8 */
[----:B------:R-:W-:Y:S04]  /*b6590*/  LDS R168, [R252+0x98200] ;  /* 0x09820000fca87984 */ /* 0x000fe80000000800 */
[----:B------:R-:W-:Y:S04]  /*b65a0*/  LDS R170, [R252+0x99200] ;  /* 0x09920000fcaa7984 */ /* 0x000fe80000000800 */
[----:B------:R-:W-:Y:S04]  /*b65b0*/  STL.64 [R1+0x1360], R208 ;  /* 0x001360d001007387 */ /* 0x000fe80000100a00 */
[----:B------:R1:W-:Y:S01]  /*b65c0*/  STL.64 [R1+0x1368], R210 ;  /* 0x001368d201007387 */ /* 0x0003e20000100a00 */
[----:B---3--:R-:W-:Y:S03]  /*b65d0*/  HMMA.1688.F32.TF32 R240, R176, R250, R140 ;  /* 0x000000fab0f0723c */ /* 0x008fe6000008108c */
[----:B------:R-:W-:Y:S04]  /*b65e0*/  LDS R169, [R3+0x98200] ;  /* 0x0982000003a97984 */ /* 0x000fe80000000800 */
[----:B------:R-:W3:Y:S01]  /*b65f0*/  LDS R171, [R3+0x99200] ;  /* 0x0992000003ab7984 */ /* 0x000ee20000000800 */
[C---:B-1----:R-:W-:Y:S08]  /*b6600*/  HMMA.1688.F32.TF32 R208, R228.reuse, R102, R172 ;  /* 0x00000066e4d0723c */ /* 0x042ff000000810ac */
[C---:B------:R-:W-:Y:S08]  /*b6610*/  HMMA.1688.F32.TF32 R172, R228.reuse, R106, R200 ;  /* 0x0000006ae4ac723c */ /* 0x040ff000000810c8 */
[C---:B------:R-:W-:Y:S07]  /*b6620*/  HMMA.1688.F32.TF32 R200, R228.reuse, R110, R204 ;  /* 0x0000006ee4c8723c */ /* 0x040fee00000810cc */
        /* <DEDUP_REMOVED lines=18> */
[----:B------:R-:W-:Y:S04]  /*b6750*/  STL.64 [R1+0x1620], R172 ;  /* 0x001620ac01007387 */ /* 0x000fe80000100a00 */
[----:B------:R-:W-:Y:S04]  /*b6760*/  STL.64 [R1+0x1628], R174 ;  /* 0x001628ae01007387 */ /* 0x000fe80000100a00 */
[----:B----4-:R1:W-:Y:S04]  /*b6770*/  STL.64 [R1+0x3c50], R246 ;  /* 0x003c50f601007387 */ /* 0x0103e80000100a00 */
        /* <DEDUP_REMOVED lines=19> */
[C---:B--2---:R-:W-:Y:S03]  /*b68b0*/  HMMA.1688.F32.TF32 R232, R176.reuse, R182, R236 ;  /* 0x000000b6b0e8723c */ /* 0x044fe600000810ec */
[----:B------:R-:W3:Y:S04]  /*b68c0*/  LDL.LU R211, [R1+0xc5c] ;  /* 0x000c5c0001d37983 */ /* 0x000ee80000300800 */
[----:B------:R-:W2:Y:S01]  /*b68d0*/  LDL.LU R224, [R1+0xc60] ;  /* 0x000c600001e07983 */ /* 0x000ea20000300800 */
[----:B------:R-:W-:Y:S03]  /*b68e0*/  HMMA.1688.F32.TF32 R236, R176, R246, R152 ;  /* 0x000000f6b0ec723c */ /* 0x000fe60000081098 */
[----:B------:R-:W2:Y:S04]  /*b68f0*/  LDL.LU R225, [R1+0xc64] ;  /* 0x000c640001e17983 */ /* 0x000ea80000300800 */
[----:B------:R-:W2:Y:S04]  /*b6900*/  LDL.LU R226, [R1+0xc68] ;  /* 0x000c680001e27983 */ /* 0x000ea80000300800 */
[----:B------:R-:W2:Y:S04]  /*b6910*/  LDL.LU R227, [R1+0xc6c] ;  /* 0x000c6c0001e37983 */ /* 0x000ea80000300800 */
[----:B------:R-:W2:Y:S04]  /*b6920*/  LDL.64 R154, [R1+0x1d8] ;  /* 0x0001d800019a7983 */ /* 0x000ea80000100a00 */
[----:B------:R-:W3:Y:S04]  /*b6930*/  LDL.64 R142, [R1+0x1c8] ;  /* 0x0001c800018e7983 */ /* 0x000ee80000100a00 */
[----:B------:R-:W4:Y:S04]  /*b6940*/  LDL.LU R212, [R1+0xc40] ;  /* 0x000c400001d47983 */ /* 0x000f280000300800 */
[----:B------:R-:W4:Y:S04]  /*b6950*/  LDL.LU R213, [R1+0xc44] ;  /* 0x000c440001d57983 */ /* 0x000f280000300800 */
[----:B------:R-:W4:Y:S01]  /*b6960*/  LDL.LU R214, [R1+0xc48] ;  /* 0x000c480001d67983 */ /* 0x000f220000300800 */
[----:B------:R-:W-:-:S03]  /*b6970*/  IMAD.MOV.U32 R2, RZ, RZ, R182 ;  /* 0x000000ffff027224 */ /* 0x000fc600078e00b6 */
[----:B------:R-:W4:Y:S01]  /*b6980*/  LDL.LU R215, [R1+0xc4c] ;  /* 0x000c4c0001d77983 */ /* 0x000f220000300800 */
[----:B------:R-:W-:-:S03]  /*b6990*/  IMAD.MOV.U32 R0, RZ, RZ, R183 ;  /* 0x000000ffff007224 */ /* 0x000fc600078e00b7 */
[----:B-1----:R-:W4:Y:S04]  /*b69a0*/  LDL.64 R246, [R1+0x1b8] ;  /* 0x0001b80001f67983 */ /* 0x002f280000100a00 */
[----:B------:R-:W4:Y:S04]  /*b69b0*/  LDL.64 R222, [R1+0x1a8] ;  /* 0x0001a80001de7983 */ /* 0x000f280000100a00 */
        /* <DEDUP_REMOVED lines=24> */
[----:B--2---:R-:W-:Y:S01]  /*b6b40*/  HMMA.1688.F32.TF32 R224, R176, R154, R224 ;  /* 0x0000009ab0e0723c */ /* 0x004fe200000810e0 */
[----:B------:R-:W-:-:S02]  /*b6b50*/  IMAD.MOV.U32 R145, RZ, RZ, R154 ;  /* 0x000000ffff917224 */ /* 0x000fc400078e009a */
[----:B------:R-:W-:Y:S01]  /*b6b60*/  IMAD.MOV.U32 R144, RZ, RZ, R155 ;  /* 0x000000ffff907224 */ /* 0x000fe200078e009b */
[----:B---3--:R-:W-:Y:S01]  /*b6b70*/  MOV R149, R142 ;  /* 0x0000008e00957202 */ /* 0x008fe20000000f00 */
[----:B------:R-:W2:Y:S01]  /*b6b80*/  LDL.LU.64 R154, [R1+0x3c70] ;  /* 0x003c7000019a7983 */ /* 0x000ea20000300a00 */
[----:B------:R-:W-:Y:S02]  /*b6b90*/  IMAD.MOV.U32 R148, RZ, RZ, R143 ;  /* 0x000000ffff947224 */ /* 0x000fe400078e008f */
[C---:B------:R-:W-:Y:S01]  /*b6ba0*/  HMMA.1688.F32.TF32 R208, R176.reuse, R142, R208 ;  /* 0x0000008eb0d0723c */ /* 0x040fe200000810d0 */
[----:B------:R-:W3:Y:S04]  /*b6bb0*/  LDL.LU.64 R152, [R1+0x3c68] ;  /* 0x003c680001987983 */ /* 0x000ee80000300a00 */
[----:B------:R-:W3:Y:S04]  /*b6bc0*/  LDL.LU.64 R142, [R1+0x3c60] ;  /* 0x003c6000018e7983 */ /* 0x000ee80000300a00 */
[----:B------:R-:W3:Y:S01]  /*b6bd0*/  LDL.LU.64 R140, [R1+0x3c58] ;  /* 0x003c5800018c7983 */ /* 0x000ee20000300a00 */
[----:B----4-:R-:W-:Y:S01]  /*b6be0*/  HMMA.1688.F32.TF32 R216, R176, R222, R216 ;  /* 0x000000deb0d8723c */ /* 0x010fe200000810d8 */
[----:B------:R-:W-:-:S02]  /*b6bf0*/  IMAD.MOV.U32 R245, RZ, RZ, R222 ;  /* 0x000000fffff57224 */ /* 0x000fc400078e00de */
[----:B------:R-:W-:-:S05]  /*b6c00*/  IMAD.MOV.U32 R244, RZ, RZ, R223 ;  /* 0x000000fffff47224 */ /* 0x000fca00078e00df */
[----:B------:R-:W-:Y:S01]  /*b6c10*/  HMMA.1688.F32.TF32 R220, R176, R134, R180 ;  /* 0x00000086b0dc723c */ /* 0x000fe200000810b4 */
[----:B------:R-:W-:Y:S04]  /*b6c20*/  LDS R180, [R252+0x9a200] ;  /* 0x09a20000fcb47984 */ /* 0x000fe80000000800 */
[----:B------:R-:W-:Y:S04]  /*b6c30*/  LDS R182, [R252+0x9b200] ;  /* 0x09b20000fcb67984 */ /* 0x000fe80000000800 */
[----:B------:R-:W-:Y:S04]  /*b6c40*/  LDS R181, [R3+0x9a200] ;  /* 0x09a2000003b57984 */ /* 0x000fe80000000800 */
[----:B------:R-:W1:Y:S01]  /*b6c50*/  LDS R183, [R3+0x9b200] ;  /* 0x09b2000003b77984 */ /* 0x000e620000000800 */
        /* <DEDUP_REMOVED lines=10> */
[C---:B-1----:R-:W-:Y:S08]  /*b6d00*/  HMMA.1688.F32.TF32 R232, R180.reuse, R6, R232 ;  /* 0x00000006b4e8723c */ /* 0x042ff000000810e8 */
        /* <DEDUP_REMOVED lines=13> */
[C---:B--2---:R-:W-:Y:S08]  /*b6de0*/  HMMA.1688.F32.TF32 R204, R176.reuse, R154, R204 ;  /* 0x0000009ab0cc723c */ /* 0x044ff000000810cc */
[----:B---3--:R-:W-:Y:S08]  /*b6df0*/  HMMA.1688.F32.TF32 R184, R176, R142, R184 ;  /* 0x0000008eb0b8723c */ /* 0x008ff000000810b8 */
[C---:B------:R-:W-:Y:S01]  /*b6e00*/  HMMA.1688.F32.TF32 R176, R168.reuse, R16, R224 ;  /* 0x00000010a8b0723c */ /* 0x040fe200000810e0 */
[----:B------:R-:W-:Y:S04]  /*b6e10*/  LDS R224, [R252+0x9c200] ;  /* 0x09c20000fce07984 */ /* 0x000fe80000000800 */
[----:B------:R-:W-:Y:S04]  /*b6e20*/  LDS R226, [R252+0x9d200] ;  /* 0x09d20000fce27984 */ /* 0x000fe80000000800 */
[----:B------:R-:W-:Y:S04]  /*b6e30*/  LDS R225, [R3+0x9c200] ;  /* 0x09c2000003e17984 */ /* 0x000fe80000000800 */
[----:B------:R-:W1:Y:S01]  /*b6e40*/  LDS R227, [R3+0x9d200] ;  /* 0x09d2000003e37984 */ /* 0x000e620000000800 */
[C---:B------:R-:W-:Y:S08]  /*b6e50*/  HMMA.1688.F32.TF32 R204, R168.reuse, R52, R204 ;  /* 0x00000034a8cc723c */ /* 0x040ff000000810cc */
[----:B------:R-:W-:Y:S01]  /*b6e60*/  HMMA.1688.F32.TF32 R184, R168, R40, R184 ;  /* 0x00000028a8b8723c */ /* 0x000fe200000810b8 */
[----:B------:R-:W-:Y:S04]  /*b6e70*/  LDS R168, [R252+0x9e200] ;  /* 0x09e20000fca87984 */ /* 0x000fe80000000800 */
[----:B------:R-:W-:Y:S04]  /*b6e80*/  LDS R170, [R252+0x9f200] ;  /* 0x09f20000fcaa7984 */ /* 0x000fe80000000800 */
[----:B------:R-:W-:Y:S04]  /*b6e90*/  LDS R169, [R3+0x9e200] ;  /* 0x09e2000003a97984 */ /* 0x000fe80000000800 */
[----:B------:R-:W2:Y:S01]  /*b6ea0*/  LDS R171, [R3+0x9f200] ;  /* 0x09f2000003ab7984 */ /* 0x000ea20000000800 */
[----:B------:R-:W-:Y:S08]  /*b6eb0*/  HMMA.1688.F32.TF32 R176, R180, R18, R176 ;  /* 0x00000012b4b0723c */ /* 0x000ff000000810b0 */
[C---:B-1----:R-:W-:Y:S08]  /*b6ec0*/  HMMA.1688.F32.TF32 R232, R224.reuse, R68, R232 ;  /* 0x00000044e0e8723c */ /* 0x042ff000000810e8 */
[C---:B------:R-:W-:Y:S01]  /*b6ed0*/  HMMA.1688.F32.TF32 R236, R224.reuse, R72, R236 ;  /* 0x00000048e0ec723c */ /* 0x040fe200000810ec */
[----:B------:R-:W-:Y:S04]  /*b6ee0*/  STL.64 [R1+0x3c28], R134 ;  /* 0x003c288601007387 */ /* 0x000fe80000100a00 */
[----:B------:R-:W-:Y:S03]  /*b6ef0*/  STL.64 [R1+0x3c20], R132 ;  /* 0x003c208401007387 */ /* 0x000fe60000100a00 */
[----:B------:R-:W-:Y:S01]  /*b6f00*/  HMMA.1688.F32.TF32 R240, R224, R76, R240 ;  /* 0x0000004ce0f0723c */ /* 0x000fe200000810f0 */
[----:B------:R-:W-:Y:S04]  /*b6f10*/  STL.64 [R1+0x3c38], R138 ;  /* 0x003c388a01007387 */ /* 0x000fe80000100a00 */
[----:B------:R2:W-:Y:S03]  /*b6f20*/  STL.64 [R1+0x3c30], R136 ;  /* 0x003c308801007387 */ /* 0x0005e60000100a00 */
[----:B------:R-:W-:Y:S08]  /*b6f30*/  HMMA.1688.F32.TF32 R212, R180, R26, R212 ;  /* 0x0000001ab4d4723c */ /* 0x000ff000000810d4 */
[----:B------:R-:W-:Y:S08]  /*b6f40*/  HMMA.1688.F32.TF32 R176, R224, R80, R176 ;  /* 0x00000050e0b0723c */ /* 0x000ff000000810b0 */
[----:B--2---:R-:W-:Y:S08]  /*b6f50*/  HMMA.1688.F32.TF32 R136, R168, R70, R232 ;  /* 0x00000046a888723c */ /* 0x004ff000000810e8 */
[----:B------:R-:W-:Y:S08]  /*b6f60*/  HMMA.1688.F32.TF32 R216, R180, R30, R216 ;  /* 0x0000001eb4d8723c */ /* 0x000ff000000810d8 */
[----:B------:R-:W-:Y:S08]  /*b6f70*/  HMMA.1688.F32.TF32 R132, R168, R74, R236 ;  /* 0x0000004aa884723c */ /* 0x000ff000000810ec */
[----:B------:R-:W-:Y:S08]  /*b6f80*/  HMMA.1688.F32.TF32 R208, R224, R84, R208 ;  /* 0x00000054e0d0723c */ /* 0x000ff000000810d0 */
[----:B------:R-:W-:Y:S01]  /*b6f90*/  HMMA.1688.F32.TF32 R220, R180, R34, R220 ;  /* 0x00000022b4dc723c */ /* 0x000fe200000810dc */
[----:B------:R-:W-:Y:S04]  /*b6fa0*/  STL.64 [R1+0x3c48], R142 ;  /* 0x003c488e01007387 */ /* 0x000fe80000100a00 */
[----:B------:R1:W-:Y:S03]  /*b6fb0*/  STL.64 [R1+0x3c40], R140 ;  /* 0x003c408c01007387 */ /* 0x0003e60000100a00 */
[----:B------:R-:W-:Y:S01]  /*b6fc0*/  HMMA.1688.F32.TF32 R212, R224, R88, R212 ;  /* 0x00000058e0d4723c */ /* 0x000fe200000810d4 */
[----:B------:R-:W-:Y:S04]  /*b6fd0*/  STL.64 [R1+0x12e0], R136 ;  /* 0x0012e08801007387 */ /* 0x000fe80000100a00 */
[----:B------:R2:W-:Y:S03]  /*b6fe0*/  STL.64 [R1+0x12e8], R138 ;  /* 0x0012e88a01007387 */ /* 0x0005e60000100a00 */
[C---:B-1----:R-:W-:Y:S01]  /*b6ff0*/  HMMA.1688.F32.TF32 R140, R168.reuse, R78, R240 ;  /* 0x0000004ea88c723c */ /* 0x042fe200000810f0 */
[----:B------:R-:W-:Y:S04]  /*b7000*/  STL.64 [R1+0x12d0], R132 ;  /* 0x0012d08401007387 */ /* 0x000fe80000100a00 */
[----:B------:R1:W-:Y:S03]  /*b7010*/  STL.64 [R1+0x12d8], R134 ;  /* 0x0012d88601007387 */ /* 0x0003e60000100a00 */
[----:B--2---:R-:W-:Y:S08]  /*b7020*/  HMMA.1688.F32.TF32 R136, R168, R82, R176 ;  /* 0x00000052a888723c */ /* 0x004ff000000810b0 */
[C---:B------:R-:W-:Y:S08]  /*b7030*/  HMMA.1688.F32.TF32 R172, R180.reuse, R38, R172 ;  /* 0x00000026b4ac723c */ /* 0x040ff000000810ac */
[----:B------:R-:W-:Y:S08]  /*b7040*/  HMMA.1688.F32.TF32 R184, R180, R42, R184 ;  /* 0x0000002ab4b8723c */ /* 0x000ff000000810b8 */
[----:B------:R-:W-:Y:S08]  /*b7050*/  HMMA.1688.F32.TF32 R216, R224, R92, R216 ;  /* 0x0000005ce0d8723c */ /* 0x000ff000000810d8 */
[----:B-1----:R-:W-:Y:S08]  /*b7060*/  HMMA.1688.F32.TF32 R132, R168, R86, R208 ;  /* 0x00000056a884723c */ /* 0x002ff000000810d0 */
[----:B------:R-:W-:Y:S01]  /*b7070*/  HMMA.1688.F32.TF32 R220, R224, R96, R220 ;  /* 0x00000060e0dc723c */ /* 0x000fe200000810dc */
[----:B------:R-:W-:Y:S04]  /*b7080*/  STL.64 [R1+0x12c0], R140 ;  /* 0x0012c08c01007387 */ /* 0x000fe80000100a00 */
[----:B------:R1:W-:Y:S04]  /*b7090*/  STL.64 [R1+0x12c8], R142 ;  /* 0x0012c88e01007387 */ /* 0x0003e80000100a00 */
[----:B------:R-:W-:Y:S01]  /*b70a0*/  STL.64 [R1+0xce0], R136 ;  /* 0x000ce08801007387 */ /* 0x000fe20000100a00 */
[C---:B------:R-:W-:Y:S03]  /*b70b0*/  HMMA.1688.F32.TF32 R188, R180.reuse, R46, R188 ;  /* 0x0000002eb4bc723c */ /* 0x040fe600000810bc */
[----:B------:R2:W-:Y:S05]  /*b70c0*/  STL.64 [R1+0xce8], R138 ;  /* 0x000ce88a01007387 */ /* 0x0005ea0000100a00 */
[----:B------:R-:W-:Y:S01]  /*b70d0*/  HMMA.1688.F32.TF32 R200, R180, R50, R200 ;  /* 0x00000032b4c8723c */ /* 0x000fe200000810c8 */
[----:B------:R-:W-:Y:S04]  /*b70e0*/  STL.64 [R1+0xcd0], R132 ;  /* 0x000cd08401007387 */ /* 0x000fe80000100a00 */
[----:B------:R3:W-:Y:S03]  /*b70f0*/  STL.64 [R1+0xcd8], R134 ;  /* 0x000cd88601007387 */ /* 0x0007e60000100a00 */
[----:B-1----:R-:W-:Y:S08]  /*b7100*/  HMMA.1688.F32.TF32 R140, R168, R90, R212 ;  /* 0x0000005aa88c723c */ /* 0x002ff000000810d4 */
[C---:B------:R-:W-:Y:S08]  /*b7110*/  HMMA.1688.F32.TF32 R204, R180.reuse, R54, R204 ;  /* 0x00000036b4cc723c */ /* 0x040ff000000810cc */
[C---:B------:R-:W-:Y:S08]  /*b7120*/  HMMA.1688.F32.TF32 R192, R180.reuse, R58, R192 ;  /* 0x0000003ab4c0723c */ /* 0x040ff000000810c0 */
[----:B------:R-:W-:Y:S01]  /*b7130*/  HMMA.1688.F32.TF32 R196, R180, R62, R196 ;  /* 0x0000003eb4c4723c */ /* 0x000fe200000810c4 */
[----:B------:R-:W-:Y:S01]  /*b7140*/  IMAD.MOV.U32 R164, RZ, RZ, R246 ;  /* 0x000000ffffa47224 */ /* 0x000fe200078e00f6 */
[----:B------:R-:W-:Y:S01]  /*b7150*/  LDS R176, [R252+0x98280] ;  /* 0x09828000fcb07984 */ /* 0x000fe20000000800 */
[----:B------:R-:W-:-:S05]  /*b7160*/  IMAD.MOV.U32 R160, RZ, RZ, R247 ;  /* 0x000000ffffa07224 */ /* 0x000fca00078e00f7 */
[----:B------:R-:W-:Y:S01]  /*b7170*/  HMMA.1688.F32.TF32 R228, R180, R66, R228 ;  /* 0x00000042b4e4723c */ /* 0x000fe200000810e4 */
[----:B------:R-:W-:Y:S01]  /*b7180*/  IMAD.MOV.U32 R234, RZ, RZ, R2 ;  /* 0x000000ffffea7224 */ /* 0x000fe200078e0002 */
[----:B------:R-:W-:Y:S01]  /*b7190*/  LDS R178, [R252+0x99280] ;  /* 0x09928000fcb27984 */ /* 0x000fe20000000800 */
[----:B------:R-:W-:-:S03]  /*b71a0*/  IMAD.MOV.U32 R235, RZ, RZ, R0 ;  /* 0x000000ffffeb7224 */ /* 0x000fc600078e0000 */
[----:B------:R-:W-:Y:S02]  /*b71b0*/  LDS R177, [R3+0x98280] ;  /* 0x0982800003b17984 */ /* 0x000fe40000000800 */
[C---:B--2---:R-:W-:Y:S02]  /*b71c0*/  HMMA.1688.F32.TF32 R136, R168.reuse, R94, R216 ;  /* 0x0000005ea888723c */ /* 0x044fe400000810d8 */
[----:B------:R-:W-:Y:S06]  /*b71d0*/  LDS R179, [R3+0x99280] ;  /* 0x0992800003b37984 */ /* 0x000fec0000000800 */
[----:B---3--:R-:W-:Y:S08]  /*b71e0*/  HMMA.1688.F32.TF32 R132, R168, R98, R220 ;  /* 0x00000062a884723c */ /* 0x008ff000000810dc */
[C---:B------:R-:W-:Y:S01]  /*b71f0*/  HMMA.1688.F32.TF32 R172, R224.reuse, R100, R172 ;  /* 0x00000064e0ac723c */ /* 0x040fe200000810ac */
[----:B------:R-:W-:Y:S04]  /*b7200*/  STL.64 [R1+0x9a0], R140 ;  /* 0x0009a08c01007387 */ /* 0x000fe80000100a00 */
[----:B------:R-:W-:Y:S03]  /*b7210*/  STL.64 [R1+0x9a8], R142 ;  /* 0x0009a88e01007387 */ /* 0x000fe60000100a00 */
[C---:B------:R-:W-:Y:S01]  /*b7220*/  HMMA.1688.F32.TF32 R184, R224.reuse, R104, R184 ;  /* 0x00000068e0b8723c */ /* 0x040fe200000810b8 */
[----:B------:R-:W-:Y:S04]  /*b7230*/  STL.64 [R1+0x990], R136 ;  /* 0x0009908801007387 */ /* 0x000fe80000100a00 */
[----:B------:R-:W-:Y:S03]  /*b7240*/  STL.64 [R1+0x998], R138 ;  /* 0x0009988a01007387 */ /* 0x000fe60000100a00 */
[C---:B------:R-:W-:Y:S01]  /*b7250*/  HMMA.1688.F32.TF32 R188, R224.reuse, R108, R188 ;  /* 0x0000006ce0bc723c */ /* 0x040fe200000810bc */
[----:B------:R-:W-:Y:S04]  /*b7260*/  STL.64 [R1+0x980], R132 ;  /* 0x0009808401007387 */ /* 0x000fe80000100a00 */
[----:B------:R1:W-:Y:S03]  /*b7270*/  STL.64 [R1+0x988], R134 ;  /* 0x0009888601007387 */ /* 0x0003e60000100a00 */
[----:B------:R-:W-:Y:S01]  /*b7280*/  HMMA.1688.F32.TF32 R200, R224, R112, R200 ;  /* 0x00000070e0c8723c */ /* 0x000fe200000810c8 */
[----:B------:R-:W-:Y:S04]  /*b7290*/  LDS R180, [R252+0x96280] ;  /* 0x09628000fcb47984 */ /* 0x000fe80000000800 */
[----:B------:R-:W-:Y:S03]  /*b72a0*/  LDS R182, [R252+0x97280] ;  /* 0x09728000fcb67984 */ /* 0x000fe60000000800 */
[C---:B-1----:R-:W-:Y:S01]  /*b72b0*/  HMMA.1688.F32.TF32 R132, R168.reuse, R102, R172 ;  /* 0x00000066a884723c */ /* 0x042fe200000810ac */
[----:B------:R-:W-:Y:S04]  /*b72c0*/  LDS R181, [R3+0x96280] ;  /* 0x0962800003b57984 */ /* 0x000fe80000000800 */
[----:B------:R-:W1:Y:S03]  /*b72d0*/  LDS R183, [R3+0x97280] ;  /* 0x0972800003b77984 */ /* 0x000e660000000800 */
[----:B------:R-:W-:Y:S08]  /*b72e0*/  HMMA.1688.F32.TF32 R140, R168, R106, R184 ;  /* 0x0000006aa88c723c */ /* 0x000ff000000810b8 */
[----:B------:R-:W-:Y:S07]  /*b72f0*/  HMMA.1688.F32.TF32 R204, R224, R116, R204 ;  /* 0x00000074e0cc723c */ /* 0x000fee00000810cc */
[----:B------:R-:W-:Y:S01]  /*b7300*/  STL.64 [R1+0x1350], R132 ;  /* 0x0013508401007387 */ /* 0x000fe20000100a00 */
[----:B------:R-:W-:Y:S03]  /*b7310*/  HMMA.1688.F32.TF32 R136, R168, R110, R188 ;  /* 0x0000006ea888723c */ /* 0x000fe600000810bc */
[----:B------:R2:W-:Y:S05]  /*b7320*/  STL.64 [R1+0x1358], R134 ;  /* 0x0013588601007387 */ /* 0x0005ea0000100a00 */
[----:B------:R-:W-:Y:S08]  /*b7330*/  HMMA.1688.F32.TF32 R192, R224, R120, R192 ;  /* 0x00000078e0c0723c */ /* 0x000ff000000810c0 */
[----:B--2---:R-:W-:Y:S08]  /*b7340*/  HMMA.1688.F32.TF32 R132, R168, R114, R200 ;  /* 0x00000072a884723c */ /* 0x004ff000000810c8 */
[----:B------:R-:W-:Y:S01]  /*b7350*/  HMMA.1688.F32.TF32 R196, R224, R124, R196 ;  /* 0x0000007ce0c4723c */ /* 0x000fe200000810c4 */
        /* <DEDUP_REMOVED lines=78> */
[----:B------:R1:W-:Y:S01]  /*b7840*/  STL.64 [R1+0x14e0], R228 ;  /* 0x0014e0e401007387 */ /* 0x0003e20000100a00 */
[----:B------:R-:W-:-:S03]  /*b7850*/  IMAD.MOV.U32 R210, RZ, RZ, R149 ;  /* 0x000000ffffd27224 */ /* 0x000fc600078e0095 */
[----:B------:R1:W-:Y:S01]  /*b7860*/  STL.64 [R1+0x14e8], R230 ;  /* 0x0014e8e601007387 */ /* 0x0003e20000100a00 */
[----:B------:R-:W-:-:S03]  /*b7870*/  IMAD.MOV.U32 R211, RZ, RZ, R148 ;  /* 0x000000ffffd37224 */ /* 0x000fc600078e0094 */
[----:B------:R-:W2:Y:S01]  /*b7880*/  LDL.LU R169, [R1+0x9f4] ;  /* 0x0009f40001a97983 */ /* 0x000ea20000300800 */
[----:B------:R-:W-:-:S03]  /*b7890*/  IMAD.MOV.U32 R214, RZ, RZ, R164 ;  /* 0x000000ffffd67224 */ /* 0x000fc600078e00a4 */
[----:B------:R-:W2:Y:S01]  /*b78a0*/  LDL.LU R170, [R1+0x9f8] ;  /* 0x0009f80001aa7983 */ /* 0x000ea20000300800 */
[----:B------:R-:W-:-:S03]  /*b78b0*/  IMAD.MOV.U32 R215, RZ, RZ, R160 ;  /* 0x000000ffffd77224 */ /* 0x000fc600078e00a0 */
[----:B------:R-:W2:Y:S04]  /*b78c0*/  LDL.LU R171, [R1+0x9fc] ;  /* 0x0009fc0001ab7983 */ /* 0x000ea80000300800 */
[----:B-1----:R-:W2:Y:S04]  /*b78d0*/  LDL.LU R228, [R1+0x920] ;  /* 0x0009200001e47983 */ /* 0x002ea80000300800 */
[----:B------:R-:W2:Y:S04]  /*b78e0*/  LDL.LU R229, [R1+0x924] ;  /* 0x0009240001e57983 */ /* 0x000ea80000300800 */
[----:B------:R-:W2:Y:S04]  /*b78f0*/  LDL.LU R230, [R1+0x928] ;  /* 0x0009280001e67983 */ /* 0x000ea80000300800 */
[----:B------:R-:W2:Y:S01]  /*b7900*/  LDL.LU R231, [R1+0x92c] ;  /* 0x00092c0001e77983 */ /* 0x000ea20000300800 */
[C---:B---3--:R-:W-:Y:S08]  /*b7910*/  HMMA.1688.F32.TF32 R208, R180.reuse, R210, R136 ;  /* 0x000000d2b4d0723c */ /* 0x048ff00000081088 */
[C---:B----4-:R-:W-:Y:S08]  /*b7920*/  HMMA.1688.F32.TF32 R224, R180.reuse, R226, R140 ;  /* 0x000000e2b4e0723c */ /* 0x050ff0000008108c */
[C---:B--2---:R-:W-:Y:S01]  /*b7930*/  HMMA.1688.F32.TF32 R232, R180.reuse, R234, R244 ;  /* 0x000000eab4e8723c */ /* 0x044fe200000810f4 */
[----:B------:R-:W2:Y:S04]  /*b7940*/  LDL.LU.64 R246, [R1+0x3c50] ;  /* 0x003c500001f67983 */ /* 0x000ea80000300a00 */
[----:B------:R-:W3:Y:S04]  /*b7950*/  LDL.LU.64 R142, [R1+0x3c48] ;  /* 0x003c4800018e7983 */ /* 0x000ee80000300a00 */
[----:B------:R-:W4:Y:S04]  /*b7960*/  LDL.LU.64 R140, [R1+0x3c40] ;  /* 0x003c4000018c7983 */ /* 0x000f280000300a00 */
[----:B------:R-:W4:Y:S04]  /*b7970*/  LDL.LU.64 R138, [R1+0x3c38] ;  /* 0x003c3800018a7983 */ /* 0x000f280000300a00 */
[----:B------:R-:W4:Y:S01]  /*b7980*/  LDL.LU.64 R136, [R1+0x3c30] ;  /* 0x003c300001887983 */ /* 0x000f220000300a00 */
[C---:B------:R-:W-:Y:S03]  /*b7990*/  HMMA.1688.F32.TF32 R212, R180.reuse, R214, R132 ;  /* 0x000000d6b4d4723c */ /* 0x040fe60000081084 */
[----:B------:R-:W4:Y:S04]  /*b79a0*/  LDL.LU.64 R134, [R1+0x3c28] ;  /* 0x003c280001867983 */ /* 0x000f280000300a00 */
[----:B------:R-:W4:Y:S01]  /*b79b0*/  LDL.LU.64 R132, [R1+0x3c20] ;  /* 0x003c200001847983 */ /* 0x000f220000300a00 */
[----:B------:R-:W-:Y:S03]  /*b79c0*/  HMMA.1688.F32.TF32 R216, R180, R218, R172 ;  /* 0x000000dab4d8723c */ /* 0x000fe600000810ac */
[----:B------:R-:W-:Y:S04]  /*b79d0*/  LDS R172, [R252+0x9a280] ;  /* 0x09a28000fcac7984 */ /* 0x000fe80000000800 */
[----:B------:R-:W-:Y:S04]  /*b79e0*/  LDS R174, [R252+0x9b280] ;  /* 0x09b28000fcae7984 */ /* 0x000fe80000000800 */
[----:B------:R-:W-:Y:S04]  /*b79f0*/  LDS R173, [R3+0x9a280] ;  /* 0x09a2800003ad7984 */ /* 0x000fe80000000800 */
[----:B------:R-:W1:Y:S01]  /*b7a00*/  LDS R175, [R3+0x9b280] ;  /* 0x09b2800003af7984 */ /* 0x000e620000000800 */
[----:B------:R-:W-:Y:S08]  /*b7a10*/  HMMA.1688.F32.TF32 R232, R176, R4, R232 ;  /* 0x00000004b0e8723c */ /* 0x000ff000000810e8 */
[C---:B------:R-:W-:Y:S08]  /*b7a20*/  HMMA.1688.F32.TF32 R240, R180.reuse, R250, R240 ;  /* 0x000000fab4f0723c */ /* 0x040ff000000810f0 */
[C---:B------:R-:W-:Y:S08]  /*b7a30*/  HMMA.1688.F32.TF32 R188, R180.reuse, R146, R188 ;  /* 0x00000092b4bc723c */ /* 0x040ff000000810bc */
[C---:B------:R-:W-:Y:S08]  /*b7a40*/  HMMA.1688.F32.TF32 R200, R180.reuse, R150, R200 ;  /* 0x00000096b4c8723c */ /* 0x040ff000000810c8 */
[C---:B------:R-:W-:Y:S08]  /*b7a50*/  HMMA.1688.F32.TF32 R204, R180.reuse, R154, R204 ;  /* 0x0000009ab4cc723c */ /* 0x040ff000000810cc */
[C---:B------:R-:W-:Y:S08]  /*b7a60*/  HMMA.1688.F32.TF32 R192, R180.reuse, R158, R192 ;  /* 0x0000009eb4c0723c */ /* 0x040ff000000810c0 */
[----:B------:R-:W-:Y:S08]  /*b7a70*/  HMMA.1688.F32.TF32 R196, R180, R162, R196 ;  /* 0x000000a2b4c4723c */ /* 0x000ff000000810c4 */
[----:B-1----:R-:W-:Y:S08]  /*b7a80*/  HMMA.1688.F32.TF32 R232, R172, R6, R232 ;  /* 0x00000006ace8723c */ /* 0x002ff000000810e8 */
        /* <DEDUP_REMOVED lines=14> */
[C---:B---3--:R-:W-:Y:S08]  /*b7b70*/  HMMA.1688.F32.TF32 R184, R180.reuse, R142, R184 ;  /* 0x0000008eb4b8723c */ /* 0x048ff000000810b8 */
[C---:B----4-:R-:W-:Y:S08]  /*b7b80*/  HMMA.1688.F32.TF32 R168, R180.reuse, R138, R168 ;  /* 0x0000008ab4a8723c */ /* 0x050ff000000810a8 */
[----:B------:R-:W-:Y:S08]  /*b7b90*/  HMMA.1688.F32.TF32 R220, R180, R134, R220 ;  /* 0x00000086b4dc723c */ /* 0x000ff000000810dc */
        /* <DEDUP_REMOVED lines=8> */
[----:B------:R-:W-:Y:S01]  /*b7c20*/  HMMA.1688.F32.TF32 R184, R176, R40, R184 ;  /* 0x00000028b0b8723c */ /* 0x000fe200000810b8 */
[----:B------:R-:W-:Y:S04]  /*b7c30*/  LDS R176, [R252+0x9e280] ;  /* 0x09e28000fcb07984 */ /* 0x000fe80000000800 */
[----:B------:R-:W-:Y:S04]  /*b7c40*/  LDS R178, [R252+0x9f280] ;  /* 0x09f28000fcb27984 */ /* 0x000fe80000000800 */
[----:B------:R-:W-:Y:S04]  /*b7c50*/  LDS R177, [R3+0x9e280] ;  /* 0x09e2800003b17984 */ /* 0x000fe80000000800 */
[----:B------:R-:W2:Y:S01]  /*b7c60*/  LDS R179, [R3+0x9f280] ;  /* 0x09f2800003b37984 */ /* 0x000ea20000000800 */
        /* <DEDUP_REMOVED lines=14> */
[----:B------:R-:W-:Y:S07]  /*b7d50*/  STL.64 [R1+0x3c08], R134 ;  /* 0x003c088601007387 */ /* 0x000fee0000100a00 */
[----:B--2---:R-:W-:Y:S01]  /*b7d60*/  HMMA.1688.F32.TF32 R232, R176, R70, R232 ;  /* 0x00000046b0e8723c */ /* 0x004fe200000810e8 */
[----:B------:R1:W-:Y:S04]  /*b7d70*/  STL.64 [R1+0x3c00], R132 ;  /* 0x003c008401007387 */ /* 0x0003e80000100a00 */
[----:B------:R-:W-:Y:S04]  /*b7d80*/  STL.64 [R1+0x3c18], R138 ;  /* 0x003c188a01007387 */ /* 0x000fe80000100a00 */
[----:B------:R2:W-:Y:S04]  /*b7d90*/  STL.64 [R1+0x3c10], R136 ;  /* 0x003c108801007387 */ /* 0x0005e80000100a00 */
[----:B-1----:R-:W3:Y:S04]  /*b7da0*/  LDL.LU R132, [R1+0xab0] ;  /* 0x000ab00001847983 */ /* 0x002ee80000300800 */
[----:B------:R-:W3:Y:S04]  /*b7db0*/  LDL.LU R133, [R1+0xab4] ;  /* 0x000ab40001857983 */ /* 0x000ee80000300800 */
[----:B------:R-:W3:Y:S04]  /*b7dc0*/  LDL.LU R134, [R1+0xab8] ;  /* 0x000ab80001867983 */ /* 0x000ee80000300800 */
[----:B------:R-:W3:Y:S01]  /*b7dd0*/  LDL.LU R135, [R1+0xabc] ;  /* 0x000abc0001877983 */ /* 0x000ee20000300800 */
[C---:B------:R-:W-:Y:S03]  /*b7de0*/  HMMA.1688.F32.TF32 R236, R224.reuse, R72, R236 ;  /* 0x00000048e0ec723c */ /* 0x040fe600000810ec */
[----:B--2---:R-:W2:Y:S04]  /*b7df0*/  LDL.LU R136, [R1+0xac0] ;  /* 0x000ac00001887983 */ /* 0x004ea80000300800 */
        /* <DEDUP_REMOVED lines=21> */
[----:B------:R-:W4:Y:S04]  /*b7f50*/  LDL.64 R226, [R1+0x208] ;  /* 0x0002080001e27983 */ /* 0x000f280000100a00 */
[----:B------:R1:W-:Y:S04]  /*b7f60*/  STL.64 [R1+0x920], R232 ;  /* 0x000920e801007387 */ /* 0x0003e80000100a00 */
[----:B------:R1:W-:Y:S04]  /*b7f70*/  STL.64 [R1+0x928], R234 ;  /* 0x000928ea01007387 */ /* 0x0003e80000100a00 */
[----:B-1----:R-:W4:Y:S04]  /*b7f80*/  LDL.LU R232, [R1+0xad0] ;  /* 0x000ad00001e87983 */ /* 0x002f280000300800 */
[----:B------:R-:W4:Y:S04]  /*b7f90*/  LDL.LU R233, [R1+0xad4] ;  /* 0x000ad40001e97983 */ /* 0x000f280000300800 */
[----:B------:R-:W4:Y:S04]  /*b7fa0*/  LDL.LU R234, [R1+0xad8] ;  /* 0x000ad80001ea7983 */ /* 0x000f280000300800 */
[----:B------:R-:W4:Y:S01]  /*b7fb0*/  LDL.LU R235, [R1+0xadc] ;  /* 0x000adc0001eb7983 */ /* 0x000f220000300800 */
[C---:B------:R-:W-:Y:S08]  /*b7fc0*/  HMMA.1688.F32.TF32 R236, R176.reuse, R74, R236 ;  /* 0x0000004ab0ec723c */ /* 0x040ff000000810ec */
[C---:B------:R-:W-:Y:S08]  /*b7fd0*/  HMMA.1688.F32.TF32 R240, R176.reuse, R78, R240 ;  /* 0x0000004eb0f0723c */ /* 0x040ff000000810f0 */
[C---:B------:R-:W-:Y:S07]  /*b7fe0*/  HMMA.1688.F32.TF32 R208, R176.reuse, R86, R208 ;  /* 0x00000056b0d0723c */ /* 0x040fee00000810d0 */
[----:B------:R-:W-:Y:S04]  /*b7ff0*/  STL.64 [R1+0x910], R236 ;  /* 0x000910ec01007387 */ /* 0x000fe80000100a00 */
[----:B------:R1:W-:Y:S02]  /*b8000*/  STL.64 [R1+0x918], R238 ;  /* 0x000918ee01007387 */ /* 0x0003e40000100a00 */
[C---:B-1----:R-:W-:Y:S02]  /*b8010*/  HMMA.1688.F32.TF32 R236, R176.reuse, R82, R180 ;  /* 0x00000052b0ec723c */ /* 0x042fe400000810b4 */
[----:B------:R-:W-:Y:S04]  /*b8020*/  STL.64 [R1+0x8f0], R240 ;  /* 0x0008f0f001007387 */ /* 0x000fe80000100a00 */
[----:B------:R-:W-:Y:S02]  /*b8030*/  STL.64 [R1+0x8f8], R242 ;  /* 0x0008f8f201007387 */ /* 0x000fe40000100a00 */
        /* <DEDUP_REMOVED lines=17> */
[----:B------:R-:W2:Y:S01]  /*b8150*/  LDS R183, [R3+0x99300] ;  /* 0x0993000003b77984 */ /* 0x000ea20000000800 */
        /* <DEDUP_REMOVED lines=19> */
[----:B------:R-:W-:Y:S04]  /*b8290*/  STL.64 [R1+0x1410], R184 ;  /* 0x001410b801007387 */ /* 0x000fe80000100a00 */
[----:B------:R-:W-:Y:S01]  /*b82a0*/  STL.64 [R1+0x1418], R186 ;  /* 0x001418ba01007387 */ /* 0x000fe20000100a00 */
[C---:B------:R-:W-:Y:S03]  /*b82b0*/  HMMA.1688.F32.TF32 R236, R172.reuse, R246, R136 ;  /* 0x000000f6acec723c */ /* 0x040fe60000081088 */
[----:B------:R-:W-:Y:S04]  /*b82c0*/  LDS R176, [R252+0x9a300] ;  /* 0x09a30000fcb07984 */ /* 0x000fe80000000800 */
[----:B------:R-:W-:Y:S04]  /*b82d0*/  LDS R177, [R3+0x9a300] ;  /* 0x09a3000003b17984 */ /* 0x000fe80000000800 */
        /* <DEDUP_REMOVED lines=22> */
[----:B------:R-:W2:Y:S01]  /*b8440*/  LDL.LU R210, [R1+0xa98] ;  /* 0x000a980001d27983 */ /* 0x000ea20000300800 */
[----:B------:R-:W-:-:S03]  /*b8450*/  IMAD.MOV.U32 R245, RZ, RZ, R226 ;  /* 0x000000fffff57224 */ /* 0x000fc600078e00e2 */
[----:B------:R-:W2:Y:S01]  /*b8460*/  LDL.LU R211, [R1+0xa9c] ;  /* 0x000a9c0001d37983 */ /* 0x000ea20000300800 */
[----:B------:R-:W-:-:S03]  /*b8470*/  IMAD.MOV.U32 R244, RZ, RZ, R227 ;  /* 0x000000fffff47224 */ /* 0x000fc600078e00e3 */
[----:B------:R-:W4:Y:S04]  /*b8480*/  LDL.LU R224, [R1+0xaa0] ;  /* 0x000aa00001e07983 */ /* 0x000f280000300800 */
[----:B------:R-:W4:Y:S01]  /*b8490*/  LDL.LU R225, [R1+0xaa4] ;  /* 0x000aa40001e17983 */ /* 0x000f220000300800 */
[----:B---3--:R-:W-:Y:S03]  /*b84a0*/  HMMA.1688.F32.TF32 R240, R172, R250, R132 ;  /* 0x000000faacf0723c */ /* 0x008fe60000081084 */
[----:B------:R-:W4:Y:S04]  /*b84b0*/  LDL.LU R226, [R1+0xaa8] ;  /* 0x000aa80001e27983 */ /* 0x000f280000300800 */
[----:B------:R-:W4:Y:S04]  /*b84c0*/  LDL.LU R227, [R1+0xaac] ;  /* 0x000aac0001e37983 */ /* 0x000f280000300800 */
[----:B------:R-:W4:Y:S04]  /*b84d0*/  LDL.64 R138, [R1+0x1d8] ;  /* 0x0001d800018a7983 */ /* 0x000f280000100a00 */
[----:B------:R-:W3:Y:S04]  /*b84e0*/  LDL.64 R134, [R1+0x1c8] ;  /* 0x0001c80001867983 */ /* 0x000ee80000100a00 */
[----:B------:R-:W2:Y:S04]  /*b84f0*/  LDL.LU R212, [R1+0x900] ;  /* 0x0009000001d47983 */ /* 0x000ea80000300800 */
[----:B------:R-:W2:Y:S04]  /*b8500*/  LDL.LU R213, [R1+0x904] ;  /* 0x0009040001d57983 */ /* 0x000ea80000300800 */
[----:B------:R-:W2:Y:S04]  /*b8510*/  LDL.LU R214, [R1+0x908] ;  /* 0x0009080001d67983 */ /* 0x000ea80000300800 */
[----:B------:R-:W2:Y:S04]  /*b8520*/  LDL.LU R215, [R1+0x90c] ;  /* 0x00090c0001d77983 */ /* 0x000ea80000300800 */
[----:B------:R-:W2:Y:S04]  /*b8530*/  LDL.64 R178, [R1+0x1b8] ;  /* 0x0001b80001b27983 */ /* 0x000ea80000100a00 */
[----:B------:R-:W2:Y:S04]  /*b8540*/  LDL.64 R230, [R1+0x1a8] ;  /* 0x0001a80001e67983 */ /* 0x000ea80000100a00 */
        /* <DEDUP_REMOVED lines=25> */
[----:B------:R-:W2:Y:S01]  /*b86e0*/  LDL.LU R251, [R1+0x36c] ;  /* 0x00036c0001fb7983 */ /* 0x000ea20000300800 */
[----:B----4-:R-:W-:Y:S01]  /*b86f0*/  HMMA.1688.F32.TF32 R224, R172, R138, R224 ;  /* 0x0000008aace0723c */ /* 0x010fe200000810e0 */
[----:B------:R-:W-:-:S02]  /*b8700*/  IMAD.MOV.U32 R2, RZ, RZ, R138 ;  /* 0x000000ffff027224 */ /* 0x000fc400078e008a */
[----:B------:R-:W-:Y:S02]  /*b8710*/  IMAD.MOV.U32 R0, RZ, RZ, R139 ;  /* 0x000000ffff007224 */ /* 0x000fe400078e008b */
[----:B------:R-:W4:Y:S01]  /*b8720*/  LDL.LU.64 R138, [R1+0x3c18] ;  /* 0x003c1800018a7983 */ /* 0x000f220000300a00 */
[----:B---3--:R-:W-:Y:S02]  /*b8730*/  IMAD.MOV.U32 R160, RZ, RZ, R134 ;  /* 0x000000ffffa07224 */ /* 0x008fe400078e0086 */
[----:B--2---:R-:W-:Y:S01]  /*b8740*/  HMMA.1688.F32.TF32 R208, R172, R134, R208 ;  /* 0x00000086acd0723c */ /* 0x004fe200000810d0 */
[----:B------:R-:W2:Y:S01]  /*b8750*/  LDL.LU.64 R136, [R1+0x3c10] ;  /* 0x003c100001887983 */ /* 0x000ea20000300a00 */
[----:B------:R-:W-:-:S03]  /*b8760*/  IMAD.MOV.U32 R164, RZ, RZ, R135 ;  /* 0x000000ffffa47224 */ /* 0x000fc600078e0087 */
[----:B------:R-:W3:Y:S04]  /*b8770*/  LDL.LU.64 R134, [R1+0x3c08] ;  /* 0x003c080001867983 */ /* 0x000ee80000300a00 */
[----:B------:R-:W2:Y:S01]  /*b8780*/  LDL.LU.64 R132, [R1+0x3c00] ;  /* 0x003c000001847983 */ /* 0x000ea20000300a00 */
[----:B------:R-:W-:Y:S01]  /*b8790*/  HMMA.1688.F32.TF32 R212, R172, R178, R212 ;  /* 0x000000b2acd4723c */ /* 0x000fe200000810d4 */
[----:B------:R-:W-:Y:S01]  /*b87a0*/  MOV R144, R178 ;  /* 0x000000b200907202 */ /* 0x000fe20000000f00 */
[----:B------:R-:W-:Y:S01]  /*b87b0*/  IMAD.MOV.U32 R145, RZ, RZ, R179 ;  /* 0x000000ffff917224 */ /* 0x000fe200078e00b3 */
[----:B------:R-:W-:Y:S04]  /*b87c0*/  LDS R178, [R252+0x9b300] ;  /* 0x09b30000fcb27984 */ /* 0x000fe80000000800 */
[----:B------:R-:W1:Y:S01]  /*b87d0*/  LDS R179, [R3+0x9b300] ;  /* 0x09b3000003b37984 */ /* 0x000e620000000800 */
[----:B------:R-:W-:Y:S01]  /*b87e0*/  HMMA.1688.F32.TF32 R232, R180, R4, R232 ;  /* 0x00000004b4e8723c */ /* 0x000fe200000810e8 */
[----:B------:R-:W-:-:S02]  /*b87f0*/  IMAD.MOV.U32 R149, RZ, RZ, R230 ;  /* 0x000000ffff957224 */ /* 0x000fc400078e00e6 */
[----:B------:R-:W-:-:S05]  /*b8800*/  IMAD.MOV.U32 R148, RZ, RZ, R231 ;  /* 0x000000ffff947224 */ /* 0x000fca00078e00e7 */
        /* <DEDUP_REMOVED lines=24> */
[C---:B----4-:R-:W-:Y:S08]  /*b8990*/  HMMA.1688.F32.TF32 R168, R172.reuse, R138, R168 ;  /* 0x0000008aaca8723c */ /* 0x050ff000000810a8 */
        /* <DEDUP_REMOVED lines=11> */
[----:B------:R-:W3:Y:S01]  /*b8a50*/  LDS R183, [R3+0x9f300] ;  /* 0x09f3000003b77984 */ /* 0x000ee20000000800 */
[----:B------:R-:W-:Y:S08]  /*b8a60*/  HMMA.1688.F32.TF32 R172, R176, R18, R172 ;  /* 0x00000012b0ac723c */ /* 0x000ff000000810ac */
[C---:B-1----:R-:W-:Y:S08]  /*b8a70*/  HMMA.1688.F32.TF32 R232, R224.reuse, R68, R232 ;  /* 0x00000044e0e8723c */ /* 0x042ff000000810e8 */
[C---:B------:R-:W-:Y:S01]  /*b8a80*/  HMMA.1688.F32.TF32 R236, R224.reuse, R72, R236 ;  /* 0x00000048e0ec723c */ /* 0x040fe200000810ec */
[----:B------:R-:W-:Y:S04]  /*b8a90*/  STL.64 [R1+0x3bb0], R134 ;  /* 0x003bb08601007387 */ /* 0x000fe80000100a00 */
[----:B--2---:R-:W-:Y:S03]  /*b8aa0*/  STL.64 [R1+0x3ba8], R132 ;  /* 0x003ba88401007387 */ /* 0x004fe60000100a00 */
[----:B------:R-:W-:Y:S01]  /*b8ab0*/  HMMA.1688.F32.TF32 R240, R224, R76, R240 ;  /* 0x0000004ce0f0723c */ /* 0x000fe200000810f0 */
[----:B------:R-:W-:Y:S04]  /*b8ac0*/  STL.64 [R1+0x3bc0], R138 ;  /* 0x003bc08a01007387 */ /* 0x000fe80000100a00 */
[----:B------:R3:W-:Y:S03]  /*b8ad0*/  STL.64 [R1+0x3bb8], R136 ;  /* 0x003bb88801007387 */ /* 0x0007e60000100a00 */
[----:B------:R-:W-:Y:S08]  /*b8ae0*/  HMMA.1688.F32.TF32 R212, R176, R26, R212 ;  /* 0x0000001ab0d4723c */ /* 0x000ff000000810d4 */
[----:B------:R-:W-:Y:S08]  /*b8af0*/  HMMA.1688.F32.TF32 R172, R224, R80, R172 ;  /* 0x00000050e0ac723c */ /* 0x000ff000000810ac */
[----:B---3--:R-:W-:Y:S08]  /*b8b00*/  HMMA.1688.F32.TF32 R136, R180, R70, R232 ;  /* 0x00000046b488723c */ /* 0x008ff000000810e8 */
        /* <DEDUP_REMOVED lines=15> */
[----:B-1----:R-:W-:Y:S08]  /*b8c00*/  HMMA.1688.F32.TF32 R132, R180, R86, R208 ;  /* 0x00000056b484723c */ /* 0x002ff000000810d0 */
[C---:B------:R-:W-:Y:S01]  /*b8c10*/  HMMA.1688.F32.TF32 R168, R176.reuse, R38, R168 ;  /* 0x00000026b0a8723c */ /* 0x040fe200000810a8 */
        /* <DEDUP_REMOVED lines=17> */
[----:B------:R-:W-:Y:S01]  /*b8d30*/  MOV R242, R247 ;  /* 0x000000f700f27202 */ /* 0x000fe20000000f00 */
[----:B------:R-:W-:Y:S01]  /*b8d40*/  IMAD.MOV.U32 R243, RZ, RZ, R246 ;  /* 0x000000fffff37224 */ /* 0x000fe200078e00f6 */
[----:B------:R-:W-:Y:S02]  /*b8d50*/  LDS R172, [R252+0x98380] ;  /* 0x09838000fcac7984 */ /* 0x000fe40000000800 */
[----:B-1----:R-:W-:Y:S02]  /*b8d60*/  HMMA.1688.F32.TF32 R132, R180, R98, R220 ;  /* 0x00000062b484723c */ /* 0x002fe400000810dc */
[----:B------:R-:W-:Y:S04]  /*b8d70*/  LDS R174, [R252+0x99380] ;  /* 0x09938000fcae7984 */ /* 0x000fe80000000800 */
[----:B------:R-:W-:Y:S02]  /*b8d80*/  LDS R173, [R3+0x98380] ;  /* 0x0983800003ad7984 */ /* 0x000fe40000000800 */
[C---:B------:R-:W-:Y:S02]  /*b8d90*/  HMMA.1688.F32.TF32 R168, R224.reuse, R100, R168 ;  /* 0x00000064e0a8723c */ /* 0x040fe400000810a8 */
[----:B------:R-:W-:Y:S04]  /*b8da0*/  STL.64 [R1+0xb70], R140 ;  /* 0x000b708c01007387 */ /* 0x000fe80000100a00 */
[----:B------:R-:W-:Y:S02]  /*b8db0*/  STL.64 [R1+0xb78], R142 ;  /* 0x000b788e01007387 */ /* 0x000fe40000100a00 */
[C---:B------:R-:W-:Y:S02]  /*b8dc0*/  HMMA.1688.F32.TF32 R184, R224.reuse, R104, R184 ;  /* 0x00000068e0b8723c */ /* 0x040fe400000810b8 */
[----:B------:R-:W-:Y:S04]  /*b8dd0*/  STL.64 [R1+0xbf0], R136 ;  /* 0x000bf08801007387 */ /* 0x000fe80000100a00 */
[----:B------:R-:W-:Y:S02]  /*b8de0*/  STL.64 [R1+0xbf8], R138 ;  /* 0x000bf88a01007387 */ /* 0x000fe40000100a00 */
[C---:B------:R-:W-:Y:S02]  /*b8df0*/  HMMA.1688.F32.TF32 R188, R224.reuse, R108, R188 ;  /* 0x0000006ce0bc723c */ /* 0x040fe400000810bc */
[----:B------:R-:W-:Y:S04]  /*b8e00*/  STL.64 [R1+0xbe0], R132 ;  /* 0x000be08401007387 */ /* 0x000fe80000100a00 */
[----:B------:R1:W-:Y:S02]  /*b8e10*/  STL.64 [R1+0xbe8], R134 ;  /* 0x000be88601007387 */ /* 0x0003e40000100a00 */
[----:B------:R-:W-:Y:S02]  /*b8e20*/  HMMA.1688.F32.TF32 R200, R224, R112, R200 ;  /* 0x00000070e0c8723c */ /* 0x000fe400000810c8 */
[----:B------:R-:W2:Y:S01]  /*b8e30*/  LDL.LU R248, [R1+0x350] ;  /* 0x0003500001f87983 */ /* 0x000ea20000300800 */
[----:B------:R-:W-:-:S02]  /*b8e40*/  IMAD.MOV.U32 R218, RZ, RZ, R149 ;  /* 0x000000ffffda7224 */ /* 0x000fc400078e0095 */
[----:B------:R-:W-:Y:S01]  /*b8e50*/  IMAD.MOV.U32 R219, RZ, RZ, R148 ;  /* 0x000000ffffdb7224 */ /* 0x000fe200078e0094 */
[----:B------:R-:W-:Y:S01]  /*b8e60*/  MOV R214, R144 ;  /* 0x0000009000d67202 */ /* 0x000fe20000000f00 */
[----:B------:R-:W-:Y:S01]  /*b8e70*/  IMAD.MOV.U32 R215, RZ, RZ, R145 ;  /* 0x000000ffffd77224 */ /* 0x000fe200078e0091 */
[----:B------:R-:W-:Y:S01]  /*b8e80*/  HMMA.1688.F32.TF32 R204, R224, R116, R204 ;  /* 0x00000074e0cc723c */ /* 0x000fe200000810cc */
[----:B------:R-:W-:Y:S01]  /*b8e90*/  IMAD.MOV.U32 R210, RZ, RZ, R160 ;  /* 0x000000ffffd27224 */ /* 0x000fe200078e00a0 */
[----:B------:R-:W-:Y:S01]  /*b8ea0*/  LDS R176, [R252+0x96380] ;  /* 0x09638000fcb07984 */ /* 0x000fe20000000800 */
[----:B------:R-:W-:-:S03]  /*b8eb0*/  IMAD.MOV.U32 R211, RZ, RZ, R164 ;  /* 0x000000ffffd37224 */ /* 0x000fc600078e00a4 */
[----:B------:R-:W-:Y:S02]  /*b8ec0*/  LDS R178, [R252+0x97380] ;  /* 0x09738000fcb27984 */ /* 0x000fe40000000800 */
[C---:B-1----:R-:W-:Y:S02]  /*b8ed0*/  HMMA.1688.F32.TF32 R132, R180.reuse, R102, R168 ;  /* 0x00000066b484723c */ /* 0x042fe400000810a8 */
[----:B------:R-:W-:Y:S04]  /*b8ee0*/  LDS R177, [R3+0x96380] ;  /* 0x0963800003b17984 */ /* 0x000fe80000000800 */
[----:B------:R-:W1:Y:S02]  /*b8ef0*/  LDS R179, [R3+0x97380] ;  /* 0x0973800003b37984 */ /* 0x000e640000000800 */
[C---:B------:R-:W-:Y:S02]  /*b8f00*/  HMMA.1688.F32.TF32 R140, R180.reuse, R106, R184 ;  /* 0x0000006ab48c723c */ /* 0x040fe400000810b8 */
[----:B------:R-:W3:Y:S06]  /*b8f10*/  LDS R175, [R3+0x99380] ;  /* 0x0993800003af7984 */ /* 0x000eec0000000800 */
[C---:B------:R-:W-:Y:S07]  /*b8f20*/  HMMA.1688.F32.TF32 R136, R180.reuse, R110, R188 ;  /* 0x0000006eb488723c */ /* 0x040fee00000810bc */
[----:B------:R-:W-:Y:S04]  /*b8f30*/  STL.64 [R1+0xc40], R132 ;  /* 0x000c408401007387 */ /* 0x000fe80000100a00 */
[----:B------:R4:W-:Y:S04]  /*b8f40*/  STL.64 [R1+0xc48], R134 ;  /* 0x000c488601007387 */ /* 0x0009e80000100a00 */
[----:B------:R-:W2:Y:S04]  /*b8f50*/  LDL.LU R249, [R1+0x354] ;  /* 0x0003540001f97983 */ /* 0x000ea80000300800 */
[----:B------:R-:W2:Y:S01]  /*b8f60*/  LDL.LU R250, [R1+0x358] ;  /* 0x0003580001fa7983 */ /* 0x000ea20000300800 */
[C---:B----4-:R-:W-:Y:S03]  /*b8f70*/  HMMA.1688.F32.TF32 R132, R180.reuse, R114, R200 ;  /* 0x00000072b484723c */ /* 0x050fe600000810c8 */
[----:B------:R-:W2:Y:S04]  /*b8f80*/  LDL.LU R251, [R1+0x35c] ;  /* 0x00035c0001fb7983 */ /* 0x000ea80000300800 */
[----:B------:R-:W-:Y:S04]  /*b8f90*/  STL.64 [R1+0xc10], R140 ;  /* 0x000c108c01007387 */ /* 0x000fe80000100a00 */
[----:B------:R-:W-:Y:S04]  /*b8fa0*/  STL.64 [R1+0xc18], R142 ;  /* 0x000c188e01007387 */ /* 0x000fe80000100a00 */
[----:B------:R-:W4:Y:S04]  /*b8fb0*/  LDL.LU R168, [R1+0x3d0] ;  /* 0x0003d00001a87983 */ /* 0x000f280000300800 */
[----:B------:R-:W-:Y:S04]  /*b8fc0*/  STL.64 [R1+0xc80], R136 ;  /* 0x000c808801007387 */ /* 0x000fe80000100a00 */
[----:B------:R-:W-:Y:S04]  /*b8fd0*/  STL.64 [R1+0xc88], R138 ;  /* 0x000c888a01007387 */ /* 0x000fe80000100a00 */
[----:B------:R-:W-:Y:S04]  /*b8fe0*/  STL.64 [R1+0xc60], R132 ;  /* 0x000c608401007387 */ /* 0x000fe80000100a00 */
[----:B------:R1:W-:Y:S04]  /*b8ff0*/  STL.64 [R1+0xc68], R134 ;  /* 0x000c688601007387 */ /* 0x0003e80000100a00 */
[----:B------:R-:W4:Y:S04]  /*b9000*/  LDL.LU R169, [R1+0x3d4] ;  /* 0x0003d40001a97983 */ /* 0x000f280000300800 */
[----:B------:R-:W4:Y:S01]  /*b9010*/  LDL.LU R170, [R1+0x3d8] ;  /* 0x0003d80001aa7983 */ /* 0x000f220000300800 */
[----:B-1----:R-:W-:Y:S03]  /*b9020*/  HMMA.1688.F32.TF32 R132, R180, R118, R204 ;  /* 0x00000076b484723c */ /* 0x002fe600000810cc */
[----:B------:R-:W4:Y:S04]  /*b9030*/  LDL.LU R171, [R1+0x3dc] ;  /* 0x0003dc0001ab7983 */ /* 0x000f280000300800 */
[----:B------:R-:W2:Y:S04]  /*b9040*/  LDL.LU R200, [R1+0x3a0] ;  /* 0x0003a00001c87983 */ /* 0x000ea80000300800 */
[----:B------:R-:W2:Y:S04]  /*b9050*/  LDL.LU R201, [R1+0x3a4] ;  /* 0x0003a40001c97983 */ /* 0x000ea80000300800 */
[----:B------:R-:W2:Y:S04]  /*b9060*/  LDL.LU R202, [R1+0x3a8] ;  /* 0x0003a80001ca7983 */ /* 0x000ea80000300800 */
[----:B------:R-:W2:Y:S04]  /*b9070*/  LDL.LU R203, [R1+0x3ac] ;  /* 0x0003ac0001cb7983 */ /* 0x000ea80000300800 */
[----:B------:R-:W2:Y:S04]  /*b9080*/  LDL.LU R149, [R1+0x3bfc] ;  /* 0x003bfc0001957983 */ /* 0x000ea80000300800 */
        /* <DEDUP_REMOVED lines=16> */
[----:B-1----:R-:W2:Y:S01]  /*b9190*/  LDL.LU R132, [R1+0xc00] ;  /* 0x000c000001847983 */ /* 0x002ea20000300800 */
[C---:B------:R-:W-:Y:S03]  /*b91a0*/  HMMA.1688.F32.TF32 R196, R224.reuse, R124, R196 ;  /* 0x0000007ce0c4723c */ /* 0x040fe600000810c4 */
[----:B------:R-:W2:Y:S04]  /*b91b0*/  LDL.LU R133, [R1+0xc04] ;  /* 0x000c040001857983 */ /* 0x000ea80000300800 */
[----:B------:R-:W2:Y:S01]  /*b91c0*/  LDL.LU R134, [R1+0xc08] ;  /* 0x000c080001867983 */ /* 0x000ea20000300800 */
[----:B------:R-:W-:Y:S03]  /*b91d0*/  HMMA.1688.F32.TF32 R228, R224, R128, R228 ;  /* 0x00000080e0e4723c */ /* 0x000fe600000810e4 */
[----:B------:R-:W2:Y:S04]  /*b91e0*/  LDL.LU R135, [R1+0xc0c] ;  /* 0x000c0c0001877983 */ /* 0x000ea80000300800 */
[----:B------:R-:W-:-:S02]  /*b91f0*/  IMAD.MOV.U32 R226, RZ, RZ, R2 ;  /* 0x000000ffffe27224 */ /* 0x000fc400078e0002 */
[----:B------:R-:W3:Y:S01]  /*b9200*/  LDL.LU R2, [R1+0x3be4] ;  /* 0x003be40001027983 */ /* 0x000ee20000300800 */
[----:B------:R-:W-:-:S03]  /*b9210*/  IMAD.MOV.U32 R227, RZ, RZ, R0 ;  /* 0x000000ffffe37224 */ /* 0x000fc600078e0000 */
        /* <DEDUP_REMOVED lines=19> */
[----:B------:R-:W4:Y:S01]  /*b9350*/  LDL.LU R185, [R1+0xd44] ;  /* 0x000d440001b97983 */ /* 0x000f220000300800 */
[C---:B------:R-:W-:Y:S03]  /*b9360*/  HMMA.1688.F32.TF32 R196, R180.reuse, R126, R196 ;  /* 0x0000007eb4c4723c */ /* 0x040fe600000810c4 */
[----:B------:R-:W4:Y:S04]  /*b9370*/  LDL.LU R186, [R1+0xd48] ;  /* 0x000d480001ba7983 */ /* 0x000f280000300800 */
[----:B------:R-:W4:Y:S01]  /*b9380*/  LDL.LU R187, [R1+0xd4c] ;  /* 0x000d4c0001bb7983 */ /* 0x000f220000300800 */
[----:B------:R-:W-:Y:S03]  /*b9390*/  HMMA.1688.F32.TF32 R228, R180, R130, R228 ;  /* 0x00000082b4e4723c */ /* 0x000fe600000810e4 */
[----:B------:R-:W4:Y:S04]  /*b93a0*/  LDL.LU R188, [R1+0x3f0] ;  /* 0x0003f00001bc7983 */ /* 0x000f280000300800 */
        /* <DEDUP_REMOVED lines=15> */
[----:B------:R-:W4:Y:S04]  /*b94a0*/  LDL.LU R180, [R1+0xb20] ;  /* 0x000b200001b47983 */ /* 0x000f280000300800 */
[----:B------:R1:W-:Y:S04]  /*b94b0*/  STL.64 [R1+0xd00], R228 ;  /* 0x000d00e401007387 */ /* 0x0003e80000100a00 */
[----:B------:R1:W-:Y:S04]  /*b94c0*/  STL.64 [R1+0xd08], R230 ;  /* 0x000d08e601007387 */ /* 0x0003e80000100a00 */
[----:B------:R-:W4:Y:S04]  /*b94d0*/  LDL.LU R181, [R1+0xb24] ;  /* 0x000b240001b57983 */ /* 0x000f280000300800 */
[----:B------:R-:W4:Y:S04]  /*b94e0*/  LDL.LU R182, [R1+0xb28] ;  /* 0x000b280001b67983 */ /* 0x000f280000300800 */
[----:B------:R-:W4:Y:S04]  /*b94f0*/  LDL.LU R183, [R1+0xb2c] ;  /* 0x000b2c0001b77983 */ /* 0x000f280000300800 */
[----:B-1----:R-:W4:Y:S04]  /*b9500*/  LDL.LU R228, [R1+0x3c0] ;  /* 0x0003c00001e47983 */ /* 0x002f280000300800 */
[----:B------:R-:W4:Y:S04]  /*b9510*/  LDL.LU R229, [R1+0x3c4] ;  /* 0x0003c40001e57983 */ /* 0x000f280000300800 */
[----:B------:R-:W4:Y:S04]  /*b9520*/  LDL.LU R230, [R1+0x3c8] ;  /* 0x0003c80001e67983 */ /* 0x000f280000300800 */
[----:B------:R-:W4:Y:S01]  /*b9530*/  LDL.LU R231, [R1+0x3cc] ;  /* 0x0003cc0001e77983 */ /* 0x000f220000300800 */
[C---:B--2---:R-:W-:Y:S08]  /*b9540*/  HMMA.1688.F32.TF32 R208, R176.reuse, R210, R132 ;  /* 0x000000d2b0d0723c */ /* 0x044ff00000081084 */
[C---:B---3--:R-:W-:Y:S08]  /*b9550*/  HMMA.1688.F32.TF32 R240, R176.reuse, R242, R140 ;  /* 0x000000f2b0f0723c */ /* 0x048ff0000008108c */
[C---:B----4-:R-:W-:Y:S01]  /*b9560*/  HMMA.1688.F32.TF32 R232, R176.reuse, R234, R244 ;  /* 0x000000eab0e8723c */ /* 0x050fe200000810f4 */
[----:B------:R-:W2:Y:S04]  /*b9570*/  LDL.LU.64 R246, [R1+0x3bd8] ;  /* 0x003bd80001f67983 */ /* 0x000ea80000300a00 */
[----:B------:R-:W3:Y:S04]  /*b9580*/  LDL.LU.64 R142, [R1+0x3bd0] ;  /* 0x003bd000018e7983 */ /* 0x000ee80000300a00 */
[----:B------:R-:W4:Y:S01]  /*b9590*/  LDL.LU.64 R140, [R1+0x3bc8] ;  /* 0x003bc800018c7983 */ /* 0x000f220000300a00 */
[C---:B------:R-:W-:Y:S03]  /*b95a0*/  HMMA.1688.F32.TF32 R224, R176.reuse, R226, R136 ;  /* 0x000000e2b0e0723c */ /* 0x040fe60000081088 */
[----:B------:R-:W4:Y:S04]  /*b95b0*/  LDL.LU.64 R138, [R1+0x3bc0] ;  /* 0x003bc000018a7983 */ /* 0x000f280000300a00 */
[----:B------:R-:W4:Y:S04]  /*b95c0*/  LDL.LU.64 R136, [R1+0x3bb8] ;  /* 0x003bb80001887983 */ /* 0x000f280000300a00 */
[----:B------:R-:W4:Y:S01]  /*b95d0*/  LDL.LU.64 R134, [R1+0x3bb0] ;  /* 0x003bb00001867983 */ /* 0x000f220000300a00 */
[C---:B------:R-:W-:Y:S03]  /*b95e0*/  HMMA.1688.F32.TF32 R216, R176.reuse, R218, R204 ;  /* 0x000000dab0d8723c */ /* 0x040fe600000810cc */
[----:B------:R-:W-:Y:S04]  /*b95f0*/  LDS R204, [R252+0x9a380] ;  /* 0x09a38000fccc7984 */ /* 0x000fe80000000800 */
[----:B------:R-:W-:Y:S04]  /*b9600*/  LDS R206, [R252+0x9b380] ;  /* 0x09b38000fcce7984 */ /* 0x000fe80000000800 */
[----:B------:R-:W-:Y:S04]  /*b9610*/  LDS R205, [R3+0x9a380] ;  /* 0x09a3800003cd7984 */ /* 0x000fe80000000800 */
[----:B------:R-:W1:Y:S01]  /*b9620*/  LDS R207, [R3+0x9b380] ;  /* 0x09b3800003cf7984 */ /* 0x000e620000000800 */
[C---:B------:R-:W-:Y:S03]  /*b9630*/  HMMA.1688.F32.TF32 R168, R176.reuse, R150, R168 ;  /* 0x00000096b0a8723c */ /* 0x040fe600000810a8 */
[----:B------:R-:W4:Y:S05]  /*b9640*/  LDL.LU.64 R132, [R1+0x3ba8] ;  /* 0x003ba80001847983 */ /* 0x000f2a0000300a00 */
[----:B------:R-:W-:Y:S08]  /*b9650*/  HMMA.1688.F32.TF32 R200, R176, R162, R200 ;  /* 0x000000a2b0c8723c */ /* 0x000ff000000810c8 */
[----:B------:R-:W-:Y:S08]  /*b9660*/  HMMA.1688.F32.TF32 R232, R172, R4, R232 ;  /* 0x00000004ace8723c */ /* 0x000ff000000810e8 */
        /* <DEDUP_REMOVED lines=15> */
[C---:B-1----:R-:W-:Y:S08]  /*b9760*/  HMMA.1688.F32.TF32 R232, R204.reuse, R6, R232 ;  /* 0x00000006cce8723c */ /* 0x042ff000000810e8 */
        /* <DEDUP_REMOVED lines=48> */
[C---:B--2---:R-:W-:Y:S01]  /*b9a70*/  HMMA.1688.F32.TF32 R224, R172.reuse, R70, R232 ;  /* 0x00000046ace0723c */ /* 0x044fe200000810e8 */
[----:B------:R-:W-:Y:S04]  /*b9a80*/  STL.64 [R1+0x3b50], R134 ;  /* 0x003b508601007387 */ /* 0x000fe80000100a00 */
[----:B------:R-:W-:Y:S03]  /*b9a90*/  STL.64 [R1+0x3b58], R138 ;  /* 0x003b588a01007387 */ /* 0x000fe60000100a00 */
[C---:B------:R-:W-:Y:S01]  /*b9aa0*/  HMMA.1688.F32.TF32 R236, R172.reuse, R74, R236 ;  /* 0x0000004aacec723c */ /* 0x040fe200000810ec */
[----:B------:R-:W-:Y:S04]  /*b9ab0*/  STL.64 [R1+0x3b48], R150 ;  /* 0x003b489601007387 */ /* 0x000fe80000100a00 */
[----:B------:R-:W2:Y:S03]  /*b9ac0*/  LDL.LU R251, [R1+0xb30] ;  /* 0x000b300001fb7983 */ /* 0x000ea60000300800 */
[C---:B------:R-:W-:Y:S01]  /*b9ad0*/  HMMA.1688.F32.TF32 R232, R172.reuse, R78, R240 ;  /* 0x0000004eace8723c */ /* 0x040fe200000810f0 */
[----:B------:R-:W3:Y:S06]  /*b9ae0*/  LDL.LU R249, [R1+0xb34] ;  /* 0x000b340001f97983 */ /* 0x000eec0000300800 */
[----:B------:R-:W-:Y:S04]  /*b9af0*/  STL.64 [R1+0xd20], R224 ;  /* 0x000d20e001007387 */ /* 0x000fe80000100a00 */
[----:B------:R1:W-:Y:S02]  /*b9b00*/  STL.64 [R1+0xd28], R226 ;  /* 0x000d28e201007387 */ /* 0x0003e40000100a00 */
[C---:B-1----:R-:W-:Y:S08]  /*b9b10*/  HMMA.1688.F32.TF32 R224, R172.reuse, R82, R176 ;  /* 0x00000052ace0723c */ /* 0x042ff000000810b0 */
[C---:B------:R-:W-:Y:S01]  /*b9b20*/  HMMA.1688.F32.TF32 R176, R172.reuse, R86, R208 ;  /* 0x00000056acb0723c */ /* 0x040fe200000810d0 */
[----:B------:R-:W-:Y:S04]  /*b9b30*/  STL.64 [R1+0xcf0], R236 ;  /* 0x000cf0ec01007387 */ /* 0x000fe80000100a00 */
[----:B------:R-:W-:Y:S03]  /*b9b40*/  STL.64 [R1+0xcf8], R238 ;  /* 0x000cf8ee01007387 */ /* 0x000fe60000100a00 */
[C---:B------:R-:W-:Y:S01]  /*b9b50*/  HMMA.1688.F32.TF32 R212, R172.reuse, R90, R212 ;  /* 0x0000005aacd4723c */ /* 0x040fe200000810d4 */
[----:B------:R-:W-:Y:S04]  /*b9b60*/  STL.64 [R1+0xc70], R232 ;  /* 0x000c70e801007387 */ /* 0x000fe80000100a00 */
[----:B------:R-:W-:Y:S04]  /*b9b70*/  STL.64 [R1+0xc78], R234 ;  /* 0x000c78ea01007387 */ /* 0x000fe80000100a00 */
[----:B------:R-:W-:Y:S01]  /*b9b80*/  STL.64 [R1+0xc50], R224 ;  /* 0x000c50e001007387 */ /* 0x000fe20000100a00 */
[C---:B------:R-:W-:Y:S03]  /*b9b90*/  HMMA.1688.F32.TF32 R208, R172.reuse, R94, R216 ;  /* 0x0000005eacd0723c */ /* 0x040fe600000810d8 */
[----:B------:R-:W-:Y:S04]  /*b9ba0*/  STL.64 [R1+0xc58], R226 ;  /* 0x000c58e201007387 */ /* 0x000fe80000100a00 */
[----:B------:R-:W-:Y:S04]  /*b9bb0*/  STL.64 [R1+0xc30], R176 ;  /* 0x000c30b001007387 */ /* 0x000fe80000100a00 */
[----:B------:R1:W-:Y:S01]  /*b9bc0*/  STL.64 [R1+0xc38], R178 ;  /* 0x000c38b201007387 */ /* 0x0003e20000100a00 */
[C---:B------:R-:W-:Y:S08]  /*b9bd0*/  HMMA.1688.F32.TF32 R184, R172.reuse, R102, R184 ;  /* 0x00000066acb8723c */ /* 0x040ff000000810b8 */
[C---:B-1----:R-:W-:Y:S08]  /*b9be0*/  HMMA.1688.F32.TF32 R176, R172.reuse, R98, R220 ;  /* 0x00000062acb0723c */ /* 0x042ff000000810dc */
[C---:B------:R-:W-:Y:S01]  /*b9bf0*/  HMMA.1688.F32.TF32 R188, R172.reuse, R106, R188 ;  /* 0x0000006aacbc723c */ /* 0x040fe200000810bc */
[----:B------:R-:W-:Y:S04]  /*b9c00*/  STL.64 [R1+0xc00], R212 ;  /* 0x000c00d401007387 */ /* 0x000fe80000100a00 */
[----:B------:R-:W-:Y:S03]  /*b9c10*/  STL.64 [R1+0xc08], R214 ;  /* 0x000c08d601007387 */ /* 0x000fe60000100a00 */
[C---:B------:R-:W-:Y:S01]  /*b9c20*/  HMMA.1688.F32.TF32 R192, R172.reuse, R110, R192 ;  /* 0x0000006eacc0723c */ /* 0x040fe200000810c0 */
[----:B------:R-:W4:Y:S04]  /*b9c30*/  LDL.LU R232, [R1+0x390] ;  /* 0x0003900001e87983 */ /* 0x000f280000300800 */
[----:B------:R-:W-:Y:S04]  /*b9c40*/  STL.64 [R1+0xd40], R208 ;  /* 0x000d40d001007387 */ /* 0x000fe80000100a00 */
[----:B------:R-:W-:Y:S04]  /*b9c50*/  STL.64 [R1+0xd48], R210 ;  /* 0x000d48d201007387 */ /* 0x000fe80000100a00 */
[----:B------:R-:W-:Y:S04]  /*b9c60*/  STL.64 [R1+0xd30], R176 ;  /* 0x000d30b001007387 */ /* 0x000fe80000100a00 */
[----:B------:R-:W-:Y:S04]  /*b9c70*/  STL.64 [R1+0xd38], R178 ;  /* 0x000d38b201007387 */ /* 0x000fe80000100a00 */
[----:B------:R-:W4:Y:S04]  /*b9c80*/  LDL.LU R233, [R1+0x394] ;  /* 0x0003940001e97983 */ /* 0x000f280000300800 */
[----:B------:R-:W4:Y:S04]  /*b9c90*/  LDL.LU R234, [R1+0x398] ;  /* 0x0003980001ea7983 */ /* 0x000f280000300800 */
[----:B------:R-:W4:Y:S04]  /*b9ca0*/  LDL.LU R235, [R1+0x39c] ;  /* 0x00039c0001eb7983 */ /* 0x000f280000300800 */
[----:B------:R1:W-:Y:S04]  /*b9cb0*/  STL.64 [R1+0x12a0], R184 ;  /* 0x0012a0b801007387 */ /* 0x0003e80000100a00 */
[----:B------:R1:W-:Y:S04]  /*b9cc0*/  STL.64 [R1+0x12a8], R186 ;  /* 0x0012a8ba01007387 */ /* 0x0003e80000100a00 */
[----:B-1----:R-:W4:Y:S04]  /*b9cd0*/  LDL.LU R184, [R1+0xdf0] ;  /* 0x000df00001b87983 */ /* 0x002f280000300800 */
        /* <DEDUP_REMOVED lines=43> */
[----:B-1----:R-:W4:Y:S04]  /*b9f90*/  LDL.LU R192, [R1+0xdd0] ;  /* 0x000dd00001c07983 */ /* 0x002f280000300800 */
[----:B------:R-:W4:Y:S04]  /*b9fa0*/  LDL.LU R193, [R1+0xdd4] ;  /* 0x000dd40001c17983 */ /* 0x000f280000300800 */
[----:B------:R-:W4:Y:S01]  /*b9fb0*/  LDL.LU R194, [R1+0xdd8] ;  /* 0x000dd80001c27983 */ /* 0x000f220000300800 */
[----:B------:R-:W-:Y:S03]  /*b9fc0*/  HMMA.1688.F32.TF32 R172, R172, R130, R228 ;  /* 0x00000082acac723c */ /* 0x000fe600000810e4 */
[----:B------:R-:W4:Y:S04]  /*b9fd0*/  LDL.LU R195, [R1+0xddc] ;  /* 0x000ddc0001c37983 */ /* 0x000f280000300800 */
[----:B------:R1:W-:Y:S04]  /*b9fe0*/  STL.64 [R1+0x1270], R168 ;  /* 0x001270a801007387 */ /* 0x0003e80000100a00 */
[----:B------:R3:W-:Y:S04]  /*b9ff0*/  STL.64 [R1+0x1278], R170 ;  /* 0x001278aa01007387 */ /* 0x0007e80000100a00 */
[----:B--2---:R-:W-:Y:S04]  /*ba000*/  LDS R204, [R251+0x98000] ;  /* 0x09800000fbcc7984 */ /* 0x004fe80000000800 */
[----:B-1----:R-:W2:Y:S04]  /*ba010*/  LDL.LU R168, [R1+0xe30] ;  /* 0x000e300001a87983 */ /* 0x002ea80000300800 */
[----:B------:R-:W2:Y:S04]  /*ba020*/  LDL.LU R169, [R1+0xe34] ;  /* 0x000e340001a97983 */ /* 0x000ea80000300800 */
[----:B---3--:R-:W2:Y:S04]  /*ba030*/  LDL.LU R170, [R1+0xe38] ;  /* 0x000e380001aa7983 */ /* 0x008ea80000300800 */
[----:B------:R-:W2:Y:S04]  /*ba040*/  LDL.LU R171, [R1+0xe3c] ;  /* 0x000e3c0001ab7983 */ /* 0x000ea80000300800 */
[----:B------:R1:W-:Y:S04]  /*ba050*/  STL.64 [R1+0x1260], R180 ;  /* 0x001260b401007387 */ /* 0x0003e80000100a00 */
[----:B------:R3:W-:Y:S04]  /*ba060*/  STL.64 [R1+0x1268], R182 ;  /* 0x001268b601007387 */ /* 0x0007e80000100a00 */
[----:B------:R-:W-:Y:S04]  /*ba070*/  LDS R206, [R251+0x99000] ;  /* 0x09900000fbce7984 */ /* 0x000fe80000000800 */
[----:B-1----:R-:W2:Y:S04]  /*ba080*/  LDL.LU R180, [R1+0xe00] ;  /* 0x000e000001b47983 */ /* 0x002ea80000300800 */
[----:B------:R-:W2:Y:S04]  /*ba090*/  LDL.LU R181, [R1+0xe04] ;  /* 0x000e040001b57983 */ /* 0x000ea80000300800 */
[----:B---3--:R-:W3:Y:S04]  /*ba0a0*/  LDL.LU R182, [R1+0xe08] ;  /* 0x000e080001b67983 */ /* 0x008ee80000300800 */
[----:B------:R-:W3:Y:S04]  /*ba0b0*/  LDL.LU R183, [R1+0xe0c] ;  /* 0x000e0c0001b77983 */ /* 0x000ee80000300800 */
[----:B------:R1:W-:Y:S04]  /*ba0c0*/  STL.64 [R1+0x1250], R196 ;  /* 0x001250c401007387 */ /* 0x0003e80000100a00 */
[----:B------:R1:W-:Y:S04]  /*ba0d0*/  STL.64 [R1+0x1258], R198 ;  /* 0x001258c601007387 */ /* 0x0003e80000100a00 */
[----:B------:R-:W-:Y:S04]  /*ba0e0*/  LDS R205, [R249+0x98000] ;  /* 0x09800000f9cd7984 */ /* 0x000fe80000000800 */
[----:B-1----:R-:W3:Y:S04]  /*ba0f0*/  LDL.LU R196, [R1+0xe20] ;  /* 0x000e200001c47983 */ /* 0x002ee80000300800 */
[----:B------:R-:W3:Y:S04]  /*ba100*/  LDL.LU R197, [R1+0xe24] ;  /* 0x000e240001c57983 */ /* 0x000ee80000300800 */
[----:B------:R-:W3:Y:S04]  /*ba110*/  LDL.LU R198, [R1+0xe28] ;  /* 0x000e280001c67983 */ /* 0x000ee80000300800 */
[----:B------:R-:W3:Y:S04]  /*ba120*/  LDL.LU R199, [R1+0xe2c] ;  /* 0x000e2c0001c77983 */ /* 0x000ee80000300800 */
[----:B------:R1:W-:Y:S04]  /*ba130*/  STL.64 [R1+0x12b0], R200 ;  /* 0x0012b0c801007387 */ /* 0x0003e80000100a00 */
[----:B------:R1:W-:Y:S04]  /*ba140*/  STL.64 [R1+0x12b8], R202 ;  /* 0x0012b8ca01007387 */ /* 0x0003e80000100a00 */
[----:B------:R-:W4:Y:S04]  /*ba150*/  LDS R207, [R249+0x99000] ;  /* 0x09900000f9cf7984 */ /* 0x000f280000000800 */
[----:B-1----:R-:W3:Y:S04]  /*ba160*/  LDL.LU R200, [R1+0xe10] ;  /* 0x000e100001c87983 */ /* 0x002ee80000300800 */
[----:B------:R-:W3:Y:S04]  /*ba170*/  LDL.LU R201, [R1+0xe14] ;  /* 0x000e140001c97983 */ /* 0x000ee80000300800 */
[----:B------:R-:W3:Y:S04]  /*ba180*/  LDL.LU R202, [R1+0xe18] ;  /* 0x000e180001ca7983 */ /* 0x000ee80000300800 */
[----:B------:R-:W3:Y:S04]  /*ba190*/  LDL.LU R203, [R1+0xe1c] ;  /* 0x000e1c0001cb7983 */ /* 0x000ee80000300800 */
[----:B------:R-:W3:Y:S04]  /*ba1a0*/  LDL.LU R228, [R1+0xda0] ;  /* 0x000da00001e47983 */ /* 0x000ee80000300800 */
[----:B------:R-:W-:Y:S04]  /*ba1b0*/  STL.64 [R1+0x1240], R172 ;  /* 0x001240ac01007387 */ /* 0x000fe80000100a00 */
[----:B------:R-:W-:Y:S04]  /*ba1c0*/  STL.64 [R1+0x1248], R174 ;  /* 0x001248ae01007387 */ /* 0x000fe80000100a00 */
[----:B------:R-:W3:Y:S04]  /*ba1d0*/  LDL.LU R229, [R1+0xda4] ;  /* 0x000da40001e57983 */ /* 0x000ee80000300800 */
[----:B------:R-:W3:Y:S04]  /*ba1e0*/  LDL.LU R230, [R1+0xda8] ;  /* 0x000da80001e67983 */ /* 0x000ee80000300800 */
[----:B------:R-:W3:Y:S04]  /*ba1f0*/  LDL.LU R231, [R1+0xdac] ;  /* 0x000dac0001e77983 */ /* 0x000ee80000300800 */
[----:B------:R-:W-:Y:S04]  /*ba200*/  LDS R176, [R251+0x9a000] ;  /* 0x09a00000fbb07984 */ /* 0x000fe80000000800 */
[----:B------:R-:W-:Y:S04]  /*ba210*/  LDS R178, [R251+0x9b000] ;  /* 0x09b00000fbb27984 */ /* 0x000fe80000000800 */
[----:B------:R-:W-:Y:S04]  /*ba220*/  LDS R177, [R249+0x9a000] ;  /* 0x09a00000f9b17984 */ /* 0x000fe80000000800 */
[----:B------:R-:W1:Y:S04]  /*ba230*/  LDS R179, [R249+0x9b000] ;  /* 0x09b00000f9b37984 */ /* 0x000e680000000800 */
[----:B------:R-:W-:Y:S04]  /*ba240*/  LDS R172, [R251+0x9c000] ;  /* 0x09c00000fbac7984 */ /* 0x000fe80000000800 */
[----:B------:R-:W-:Y:S04]  /*ba250*/  LDS R174, [R251+0x9d000] ;  /* 0x09d00000fbae7984 */ /* 0x000fe80000000800 */
[----:B------:R-:W-:Y:S04]  /*ba260*/  LDS R173, [R249+0x9c000] ;  /* 0x09c00000f9ad7984 */ /* 0x000fe80000000800 */
[----:B------:R-:W1:Y:S01]  /*ba270*/  LDS R175, [R249+0x9d000] ;  /* 0x09d00000f9af7984 */ /* 0x000e620000000800 */
[----:B----4-:R-:W-:Y:S01]  /*ba280*/  HMMA.1688.F32.TF32 R184, R204, R52, R184 ;  /* 0x00000034ccb8723c */ /* 0x010fe200000810b8 */
[----:B------:R-:W-:-:S02]  /*ba290*/  IMAD.MOV.U32 R138, RZ, RZ, R165 ;  /* 0x000000ffff8a7224 */ /* 0x000fc400078e00a5 */
[----:B------:R-:W-:Y:S01]  /*ba2a0*/  IMAD.MOV.U32 R139, RZ, RZ, R161 ;  /* 0x000000ffff8b7224 */ /* 0x000fe200078e00a1 */
[----:B------:R-:W-:Y:S01]  /*ba2b0*/  MOV R150, R152 ;  /* 0x0000009800967202 */ /* 0x000fe20000000f00 */
[----:B------:R-:W-:Y:S01]  /*ba2c0*/  IMAD.MOV.U32 R151, RZ, RZ, R153 ;  /* 0x000000ffff977224 */ /* 0x000fe200078e0099 */
[----:B------:R-:W-:Y:S02]  /*ba2d0*/  LDS R248, [R251+0x9e380] ;  /* 0x09e38000fbf87984 */ /* 0x000fe40000000800 */
        /* <DEDUP_REMOVED lines=9> */
[----:B-1----:R-:W-:Y:S08]  /*ba370*/  HMMA.1688.F32.TF32 R236, R176, R6, R236 ;  /* 0x00000006b0ec723c */ /* 0x002ff000000810ec */
[C---:B------:R-:W-:Y:S08]  /*ba380*/  HMMA.1688.F32.TF32 R192, R204.reuse, R60, R192 ;  /* 0x0000003cccc0723c */ /* 0x040ff000000810c0 */
[C---:B--2---:R-:W-:Y:S08]  /*ba390*/  HMMA.1688.F32.TF32 R168, R204.reuse, R36, R168 ;  /* 0x00000024cca8723c */ /* 0x044ff000000810a8 */
[C---:B---3--:R-:W-:Y:S08]  /*ba3a0*/  HMMA.1688.F32.TF32 R180, R204.reuse, R48, R180 ;  /* 0x00000030ccb4723c */ /* 0x048ff000000810b4 */
[C---:B------:R-:W-:Y:S08]  /*ba3b0*/  HMMA.1688.F32.TF32 R196, R204.reuse, R40, R196 ;  /* 0x00000028ccc4723c */ /* 0x040ff000000810c4 */
[C---:B------:R-:W-:Y:S08]  /*ba3c0*/  HMMA.1688.F32.TF32 R200, R204.reuse, R44, R200 ;  /* 0x0000002cccc8723c */ /* 0x040ff000000810c8 */
[----:B------:R-:W-:Y:S08]  /*ba3d0*/  HMMA.1688.F32.TF32 R228, R204, R12, R228 ;  /* 0x0000000ccce4723c */ /* 0x000ff000000810e4 */
[C---:B------:R-:W-:Y:S11]  /*ba3e0*/  HMMA.1688.F32.TF32 R240, R176.reuse, R10, R240 ;  /* 0x0000000ab0f0723c */ /* 0x040ff600000810f0 */
[----:B------:R-:W-:Y:S05]  /*ba3f0*/  @!UPT UIADD3 URZ, URZ, URZ, URZ ;  /* 0x0000003f3f3ff290 */ /* 0x000fea000fffe03f */
        /* <DEDUP_REMOVED lines=40> */
[C---:B------:R-:W-:Y:S07]  /*ba680*/  HMMA.1688.F32.TF32 R208, R228.reuse, R82, R208 ;  /* 0x00000052e4d0723c */ /* 0x040fee00000810d0 */
[----:B------:R-:W-:Y:S04]  /*ba690*/  STL.64 [R1+0x30], R172 ;  /* 0x000030ac01007387 */ /* 0x000fe80000100a00 */
[----:B------:R1:W-:Y:S02]  /*ba6a0*/  STL.64 [R1+0x38], R174 ;  /* 0x000038ae01007387 */ /* 0x0003e40000100a00 */
[C---:B-1----:R-:W-:Y:S08]  /*ba6b0*/  HMMA.1688.F32.TF32 R172, R228.reuse, R78, R204 ;  /* 0x0000004ee4ac723c */ /* 0x042ff000000810cc */
[C---:B------:R-:W-:Y:S01]  /*ba6c0*/  HMMA.1688.F32.TF32 R204, R228.reuse, R86, R212 ;  /* 0x00000056e4cc723c */ /* 0x040fe200000810d4 */
[----:B------:R-:W-:Y:S04]  /*ba6d0*/  STL.64 [R1+0x20], R236 ;  /* 0x000020ec01007387 */ /* 0x000fe80000100a00 */
[----:B------:R-:W-:Y:S10]  /*ba6e0*/  STL.64 [R1+0x28], R238 ;  /* 0x000028ee01007387 */ /* 0x000ff40000100a00 */
        /* <DEDUP_REMOVED lines=11> */
[----:B------:R-:W-:Y:S04]  /*ba7a0*/  STL.64 [R1+0x210], R208 ;  /* 0x000210d001007387 */ /* 0x000fe80000100a00 */
[----:B------:R-:W-:Y:S01]  /*ba7b0*/  STL.64 [R1+0x218], R210 ;  /* 0x000218d201007387 */ /* 0x000fe20000100a00 */
[C---:B------:R-:W-:Y:S03]  /*ba7c0*/  HMMA.1688.F32.TF32 R200, R228.reuse, R110, R200 ;  /* 0x0000006ee4c8723c */ /* 0x040fe600000810c8 */
[----:B------:R-:W-:Y:S04]  /*ba7d0*/  LDS R172, [R251+0x9a080] ;  /* 0x09a08000fbac7984 */ /* 0x000fe80000000800 */
[----:B------:R-:W-:Y:S04]  /*ba7e0*/  STL.64 [R1+0x190], R204 ;  /* 0x000190cc01007387 */ /* 0x000fe80000100a00 */
[----:B------:R1:W-:Y:S01]  /*ba7f0*/  STL.64 [R1+0x198], R206 ;  /* 0x000198ce01007387 */ /* 0x0003e20000100a00 */
[C---:B------:R-:W-:Y:S03]  /*ba800*/  HMMA.1688.F32.TF32 R180, R228.reuse, R114, R180 ;  /* 0x00000072e4b4723c */ /* 0x040fe600000810b4 */
[----:B------:R-:W-:Y:S04]  /*ba810*/  LDS R174, [R251+0x9b080] ;  /* 0x09b08000fbae7984 */ /* 0x000fe80000000800 */
[----:B------:R-:W-:Y:S01]  /*ba820*/  LDS R173, [R249+0x9a080] ;  /* 0x09a08000f9ad7984 */ /* 0x000fe20000000800 */
[C---:B-1----:R-:W-:Y:S03]  /*ba830*/  HMMA.1688.F32.TF32 R204, R228.reuse, R102, R168 ;  /* 0x00000066e4cc723c */ /* 0x042fe600000810a8 */
[----:B------:R-:W1:Y:S05]  /*ba840*/  LDS R175, [R249+0x9b080] ;  /* 0x09b08000f9af7984 */ /* 0x000e6a0000000800 */
[C---:B------:R-:W-:Y:S11]  /*ba850*/  HMMA.1688.F32.TF32 R168, R228.reuse, R106, R196 ;  /* 0x0000006ae4a8723c */ /* 0x040ff600000810c4 */
[----:B------:R-:W-:Y:S04]  /*ba860*/  @!UPT UIADD3 URZ, URZ, URZ, URZ ;  /* 0x0000003f3f3ff290 */ /* 0x000fe8000fffe03f */
[----:B------:R-:W-:Y:S04]  /*ba870*/  STL.64 [R1+0x250], R204 ;  /* 0x000250cc01007387 */ /* 0x000fe80000100a00 */
[----:B------:R-:W-:Y:S04]  /*ba880*/  STL.64 [R1+0x258], R206 ;  /* 0x000258ce01007387 */ /* 0x000fe80000100a00 */
[----:B------:R-:W2:Y:S04]  /*ba890*/  LDL.LU R196, [R1+0x4e0] ;  /* 0x0004e00001c47983 */ /* 0x000ea80000300800 */
[----:B------:R-:W-:Y:S04]  /*ba8a0*/  STL.64 [R1+0x260], R168 ;  /* 0x000260a801007387 */ /* 0x000fe80000100a00 */
[----:B------:R3:W-:Y:S04]  /*ba8b0*/  STL.64 [R1+0x268], R170 ;  /* 0x000268aa01007387 */ /* 0x0007e80000100a00 */
[----:B------:R-:W2:Y:S04]  /*ba8c0*/  LDL.LU R197, [R1+0x4e4] ;  /* 0x0004e40001c57983 */ /* 0x000ea80000300800 */
[----:B------:R-:W2:Y:S01]  /*ba8d0*/  LDL.LU R198, [R1+0x4e8] ;  /* 0x0004e80001c67983 */ /* 0x000ea20000300800 */
[C---:B---3--:R-:W-:Y:S03]  /*ba8e0*/  HMMA.1688.F32.TF32 R168, R228.reuse, R118, R184 ;  /* 0x00000076e4a8723c */ /* 0x048fe600000810b8 */
[----:B------:R-:W2:Y:S04]  /*ba8f0*/  LDL.LU R199, [R1+0x4ec] ;  /* 0x0004ec0001c77983 */ /* 0x000ea80000300800 */
[----:B------:R3:W-:Y:S04]  /*ba900*/  STL.64 [R1+0x280], R200 ;  /* 0x000280c801007387 */ /* 0x0007e80000100a00 */
[----:B------:R4:W-:Y:S04]  /*ba910*/  STL.64 [R1+0x288], R202 ;  /* 0x000288ca01007387 */ /* 0x0009e80000100a00 */
[----:B---3--:R-:W3:Y:S04]  /*ba920*/  LDL.LU R200, [R1+0x540] ;  /* 0x0005400001c87983 */ /* 0x008ee80000300800 */
[----:B------:R-:W-:Y:S04]  /*ba930*/  STL.64 [R1+0x270], R180 ;  /* 0x000270b401007387 */ /* 0x000fe80000100a00 */
[----:B------:R-:W-:Y:S04]  /*ba940*/  STL.64 [R1+0x278], R182 ;  /* 0x000278b601007387 */ /* 0x000fe80000100a00 */
        /* <DEDUP_REMOVED lines=65> */
[----:B------:R-:W-:Y:S04]  /*bad60*/  STL.64 [R1+0x790], R228 ;  /* 0x000790e401007387 */ /* 0x000fe80000100a00 */
[----:B------:R1:W-:Y:S04]  /*bad70*/  STL.64 [R1+0x798], R230 ;  /* 0x000798e601007387 */ /* 0x0003e80000100a00 */
        /* <DEDUP_REMOVED lines=8> */
[C---:B-1----:R-:W-:Y:S01]  /*bae00*/  HMMA.1688.F32.TF32 R228, R176.reuse, R12, R168 ;  /* 0x0000000cb0e4723c */ /* 0x042fe200000810a8 */
        /* <DEDUP_REMOVED lines=60> */
[----:B------:R-:W-:Y:S01]  /*bb1d0*/  STL.64 [R1+0x548], R238 ;  /* 0x000548ee01007387 */ /* 0x000fe20000100a00 */
[C---:B--2---:R-:W-:Y:S03]  /*bb1e0*/  HMMA.1688.F32.TF32 R168, R228.reuse, R82, R204 ;  /* 0x00000052e4a8723c */ /* 0x044fe600000810cc */
[----:B------:R-:W-:Y:S04]  /*bb1f0*/  STL.64 [R1+0x530], R176 ;  /* 0x000530b001007387 */ /* 0x000fe80000100a00 */
[----:B------:R2:W-:Y:S01]  /*bb200*/  STL.64 [R1+0x538], R178 ;  /* 0x000538b201007387 */ /* 0x0005e20000100a00 */
[C---:B------:R-:W-:Y:S08]  /*bb210*/  HMMA.1688.F32.TF32 R204, R228.reuse, R86, R208 ;  /* 0x00000056e4cc723c */ /* 0x040ff000000810d0 */
        /* <DEDUP_REMOVED lines=10> */
[----:B------:R-:W-:Y:S01]  /*bb2c0*/  STL.64 [R1+0x4c0], R168 ;  /* 0x0004c0a801007387 */ /* 0x000fe20000100a00 */
[C---:B------:R-:W-:Y:S03]  /*bb2d0*/  HMMA.1688.F32.TF32 R184, R228.reuse, R106, R184 ;  /* 0x0000006ae4b8723c */ /* 0x040fe600000810b8 */
[----:B------:R-:W-:Y:S04]  /*bb2e0*/  STL.64 [R1+0x4c8], R170 ;  /* 0x0004c8aa01007387 */ /* 0x000fe80000100a00 */
[----:B------:R-:W-:Y:S04]  /*bb2f0*/  STL.64 [R1+0x4b0], R204 ;  /* 0x0004b0cc01007387 */ /* 0x000fe80000100a00 */
[----:B------:R-:W-:Y:S01]  /*bb300*/  STL.64 [R1+0x4b8], R206 ;  /* 0x0004b8ce01007387 */ /* 0x000fe20000100a00 */
[C---:B------:R-:W-:Y:S03]  /*bb310*/  HMMA.1688.F32.TF32 R196, R228.reuse, R126, R196 ;  /* 0x0000007ee4c4723c */ /* 0x040fe600000810c4 */
[----:B------:R-:W-:Y:S04]  /*bb320*/  LDS R168, [R251+0x9a100] ;  /* 0x09a10000fba87984 */ /* 0x000fe80000000800 */
[----:B------:R-:W-:Y:S04]  /*bb330*/  STL.64 [R1+0x780], R176 ;  /* 0x000780b001007387 */ /* 0x000fe80000100a00 */
[----:B------:R2:W-:Y:S04]  /*bb340*/  STL.64 [R1+0x788], R178 ;  /* 0x000788b201007387 */ /* 0x0005e80000100a00 */
[----:B------:R-:W-:Y:S04]  /*bb350*/  LDS R170, [R251+0x9b100] ;  /* 0x09b10000fbaa7984 */ /* 0x000fe80000000800 */
[----:B------:R-:W-:Y:S01]  /*bb360*/  LDS R169, [R249+0x9a100] ;  /* 0x09a10000f9a97984 */ /* 0x000fe20000000800 */
[C---:B--2---:R-:W-:Y:S03]  /*bb370*/  HMMA.1688.F32.TF32 R176, R228.reuse, R110, R200 ;  /* 0x0000006ee4b0723c */ /* 0x044fe600000810c8 */
[----:B------:R-:W-:Y:S04]  /*bb380*/  STL.64 [R1+0x770], R184 ;  /* 0x000770b801007387 */ /* 0x000fe80000100a00 */
[----:B------:R2:W-:Y:S04]  /*bb390*/  STL.64 [R1+0x778], R186 ;  /* 0x000778ba01007387 */ /* 0x0005e80000100a00 */
[----:B------:R-:W3:Y:S01]  /*bb3a0*/  LDS R171, [R249+0x9b100] ;  /* 0x09b10000f9ab7984 */ /* 0x000ee20000000800 */
[C---:B--2---:R-:W-:Y:S11]  /*bb3b0*/  HMMA.1688.F32.TF32 R184, R228.reuse, R114, R180 ;  /* 0x00000072e4b8723c */ /* 0x044ff600000810b4 */
[----:B------:R-:W-:Y:S01]  /*bb3c0*/  STL.64 [R1+0x760], R176 ;  /* 0x000760b001007387 */ /* 0x000fe20000100a00 */
[C---:B------:R-:W-:Y:S03]  /*bb3d0*/  HMMA.1688.F32.TF32 R180, R228.reuse, R118, R188 ;  /* 0x00000076e4b4723c */ /* 0x040fe600000810bc */
[----:B------:R2:W-:Y:S05]  /*bb3e0*/  STL.64 [R1+0x768], R178 ;  /* 0x000768b201007387 */ /* 0x0005ea0000100a00 */
[C---:B--2---:R-:W-:Y:S03]  /*bb3f0*/  HMMA.1688.F32.TF32 R176, R228.reuse, R122, R192 ;  /* 0x0000007ae4b0723c */ /* 0x044fe600000810c0 */
[----:B------:R-:W-:Y:S04]  /*bb400*/  STL.64 [R1+0x750], R184 ;  /* 0x000750b801007387 */ /* 0x000fe80000100a00 */
[----:B------:R-:W-:Y:S04]  /*bb410*/  STL.64 [R1+0x758], R186 ;  /* 0x000758ba01007387 */ /* 0x000fe80000100a00 */
[----:B------:R-:W1:Y:S04]  /*bb420*/  LDL.LU R200, [R1+0x620] ;  /* 0x0006200001c87983 */ /* 0x000e680000300800 */
[----:B------:R2:W-:Y:S04]  /*bb430*/  STL.64 [R1+0x4a0], R180 ;  /* 0x0004a0b401007387 */ /* 0x0005e80000100a00 */
[----:B------:R4:W-:Y:S04]  /*bb440*/  STL.64 [R1+0x4a8], R182 ;  /* 0x0004a8b601007387 */ /* 0x0009e80000100a00 */
[----:B------:R2:W-:Y:S04]  /*bb450*/  STL.64 [R1+0x490], R176 ;  /* 0x000490b001007387 */ /* 0x0005e80000100a00 */
[----:B------:R2:W-:Y:S04]  /*bb460*/  STL.64 [R1+0x498], R178 ;  /* 0x000498b201007387 */ /* 0x0005e80000100a00 */
[----:B------:R-:W1:Y:S04]  /*bb470*/  LDL.LU R201, [R1+0x624] ;  /* 0x0006240001c97983 */ /* 0x000e680000300800 */
[----:B------:R-:W1:Y:S04]  /*bb480*/  LDL.LU R202, [R1+0x628] ;  /* 0x0006280001ca7983 */ /* 0x000e680000300800 */
[----:B------:R-:W1:Y:S04]  /*bb490*/  LDL.LU R203, [R1+0x62c] ;  /* 0x00062c0001cb7983 */ /* 0x000e680000300800 */
        /* <DEDUP_REMOVED lines=53> */
[----:B------:R1:W-:Y:S04]  /*bb7f0*/  STL.64 [R1+0x480], R196 ;  /* 0x000480c401007387 */ /* 0x0003e80000100a00 */
[----:B------:R1:W-:Y:S04]  /*bb800*/  STL.64 [R1+0x488], R198 ;  /* 0x000488c601007387 */ /* 0x0003e80000100a00 */
[----:B-1----:R-:W3:Y:S04]  /*bb810*/  LDL.LU R196, [R1+0x5f0] ;  /* 0x0005f00001c47983 */ /* 0x002ee80000300800 */
[----:B------:R-:W3:Y:S04]  /*bb820*/  LDL.LU R197, [R1+0x5f4] ;  /* 0x0005f40001c57983 */ /* 0x000ee80000300800 */
[----:B------:R-:W3:Y:S04]  /*bb830*/  LDL.LU R198, [R1+0x5f8] ;  /* 0x0005f80001c67983 */ /* 0x000ee80000300800 */
[----:B------:R-:W3:Y:S04]  /*bb840*/  LDL.LU R199, [R1+0x5fc] ;  /* 0x0005fc0001c77983 */ /* 0x000ee80000300800 */
[----:B------:R-:W3:Y:S04]  /*bb850*/  LDL.LU R232, [R1+0x510] ;  /* 0x0005100001e87983 */ /* 0x000ee80000300800 */
[----:B------:R-:W-:Y:S04]  /*bb860*/  STL.64 [R1+0x470], R228 ;  /* 0x000470e401007387 */ /* 0x000fe80000100a00 */
[----:B------:R1:W-:Y:S04]  /*bb870*/  STL.64 [R1+0x478], R230 ;  /* 0x000478e601007387 */ /* 0x0003e80000100a00 */
[----:B------:R-:W3:Y:S04]  /*bb880*/  LDL.LU R233, [R1+0x514] ;  /* 0x0005140001e97983 */ /* 0x000ee80000300800 */
[----:B------:R-:W3:Y:S04]  /*bb890*/  LDL.LU R234, [R1+0x518] ;  /* 0x0005180001ea7983 */ /* 0x000ee80000300800 */
[----:B------:R-:W3:Y:S01]  /*bb8a0*/  LDL.LU R235, [R1+0x51c] ;  /* 0x00051c0001eb7983 */ /* 0x000ee20000300800 */
[C---:B------:R-:W-:Y:S08]  /*bb8b0*/  HMMA.1688.F32.TF32 R200, R172.reuse, R48, R200 ;  /* 0x00000030acc8723c */ /* 0x040ff000000810c8 */
[C---:B--2---:R-:W-:Y:S08]  /*bb8c0*/  HMMA.1688.F32.TF32 R180, R172.reuse, R44, R180 ;  /* 0x0000002cacb4723c */ /* 0x044ff000000810b4 */
[C---:B----4-:R-:W-:Y:S08]  /*bb8d0*/  HMMA.1688.F32.TF32 R220, R172.reuse, R32, R220 ;  /* 0x00000020acdc723c */ /* 0x050ff000000810dc */
[C---:B---3--:R-:W-:Y:S08]  /*bb8e0*/  HMMA.1688.F32.TF32 R216, R172.reuse, R28, R216 ;  /* 0x0000001cacd8723c */ /* 0x048ff000000810d8 */
        /* <DEDUP_REMOVED lines=38> */
[----:B------:R-:W-:Y:S01]  /*bbb50*/  LDS R168, [R251+0x98180] ;  /* 0x09818000fba87984 */ /* 0x000fe20000000800 */
[----:B------:R-:W-:-:S03]  /*bbb60*/  IMAD.MOV.U32 R135, RZ, RZ, R157 ;  /* 0x000000ffff877224 */ /* 0x000fc600078e009d */
[----:B------:R-:W-:Y:S02]  /*bbb70*/  LDS R170, [R251+0x99180] ;  /* 0x09918000fbaa7984 */ /* 0x000fe40000000800 */
[C---:B------:R-:W-:Y:S02]  /*bbb80*/  HMMA.1688.F32.TF32 R240, R184.reuse, R72, R240 ;  /* 0x00000048b8f0723c */ /* 0x040fe400000810f0 */
[----:B------:R-:W-:Y:S04]  /*bbb90*/  LDS R169, [R249+0x98180] ;  /* 0x09818000f9a97984 */ /* 0x000fe80000000800 */
[----:B------:R-:W1:Y:S02]  /*bbba0*/  LDS R171, [R249+0x99180] ;  /* 0x09918000f9ab7984 */ /* 0x000e640000000800 */
[----:B------:R-:W-:Y:S08]  /*bbbb0*/  HMMA.1688.F32.TF32 R172, R184, R76, R172 ;  /* 0x0000004cb8ac723c */ /* 0x000ff000000810ac */
[----:B--2---:R-:W-:Y:S08]  /*bbbc0*/  HMMA.1688.F32.TF32 R236, R228, R70, R236 ;  /* 0x00000046e4ec723c */ /* 0x004ff000000810ec */
        /* <DEDUP_REMOVED lines=15> */
[----:B------:R-:W-:Y:S04]  /*bbcc0*/  STL.64 [R1+0x460], R236 ;  /* 0x000460ec01007387 */ /* 0x000fe80000100a00 */
[----:B------:R-:W-:Y:S03]  /*bbcd0*/  STL.64 [R1+0x468], R238 ;  /* 0x000468ee01007387 */ /* 0x000fe60000100a00 */
        /* <DEDUP_REMOVED lines=15> */
[----:B---3--:R-:W-:Y:S03]  /*bbdd0*/  HMMA.1688.F32.TF32 R172, R228, R102, R224 ;  /* 0x00000066e4ac723c */ /* 0x008fe600000810e0 */
[----:B------:R-:W-:Y:S04]  /*bbde0*/  STL.64 [R1+0x3b0], R204 ;  /* 0x0003b0cc01007387 */ /* 0x000fe80000100a00 */
[----:B------:R-:W-:Y:S08]  /*bbdf0*/  STL.64 [R1+0x3b8], R206 ;  /* 0x0003b8ce01007387 */ /* 0x000ff00000100a00 */
        /* <DEDUP_REMOVED lines=9> */
[----:B------:R-:W4:Y:S01]  /*bbe90*/  LDL.LU R157, [R1+0x3b90] ;  /* 0x003b9000019d7983 */ /* 0x000f220000300800 */
[----:B--2---:R-:W-:-:S03]  /*bbea0*/  MOV R184, R0 ;  /* 0x0000000000b87202 */ /* 0x004fc60000000f00 */
[----:B------:R-:W2:Y:S01]  /*bbeb0*/  LDL.LU R204, [R1+0x6e0] ;  /* 0x0006e00001cc7983 */ /* 0x000ea20000300800 */
[----:B------:R-:W-:-:S03]  /*bbec0*/  IMAD.MOV.U32 R185, RZ, RZ, R2 ;  /* 0x000000ffffb97224 */ /* 0x000fc600078e0002 */
[----:B------:R-:W2:Y:S01]  /*bbed0*/  LDL.LU R205, [R1+0x6e4] ;  /* 0x0006e40001cd7983 */ /* 0x000ea20000300800 */
[----:B---3--:R-:W-:Y:S02]  /*bbee0*/  IMAD.MOV.U32 R186, RZ, RZ, R164 ;  /* 0x000000ffffba7224 */ /* 0x008fe400078e00a4 */
[----:B------:R-:W-:Y:S02]  /*bbef0*/  IMAD.MOV.U32 R187, RZ, RZ, R160 ;  /* 0x000000ffffbb7224 */ /* 0x000fe400078e00a0 */
[----:B----4-:R-:W-:Y:S02]  /*bbf00*/  IMAD.MOV.U32 R207, RZ, RZ, R165 ;  /* 0x000000ffffcf7224 */ /* 0x010fe400078e00a5 */
[----:B------:R-:W-:Y:S02]  /*bbf10*/  IMAD.MOV.U32 R206, RZ, RZ, R161 ;  /* 0x000000ffffce7224 */ /* 0x000fe400078e00a1 */
[----:B------:R-:W3:Y:S04]  /*bbf20*/  LDL.LU R161, [R1+0x3b8c] ;  /* 0x003b8c0001a17983 */ /* 0x000ee80000300800 */
[----:B------:R-:W4:Y:S04]  /*bbf30*/  LDL.LU R165, [R1+0x3b88] ;  /* 0x003b880001a57983 */ /* 0x000f280000300800 */
        /* <DEDUP_REMOVED lines=14> */
[C---:B------:R-:W-:Y:S03]  /*bc020*/  HMMA.1688.F32.TF32 R172, R228.reuse, R106, R176 ;  /* 0x0000006ae4ac723c */ /* 0x040fe600000810b0 */
[----:B------:R-:W4:Y:S04]  /*bc030*/  LDL.LU R216, [R1+0x670] ;  /* 0x0006700001d87983 */ /* 0x000f280000300800 */
[----:B------:R-:W4:Y:S01]  /*bc040*/  LDL.LU R217, [R1+0x674] ;  /* 0x0006740001d97983 */ /* 0x000f220000300800 */
[----:B------:R-:W-:Y:S03]  /*bc050*/  HMMA.1688.F32.TF32 R180, R228, R110, R180 ;  /* 0x0000006ee4b4723c */ /* 0x000fe600000810b4 */
[----:B------:R-:W4:Y:S04]  /*bc060*/  LDL.LU R218, [R1+0x678] ;  /* 0x0006780001da7983 */ /* 0x000f280000300800 */
[----:B------:R-:W4:Y:S04]  /*bc070*/  LDL.LU R219, [R1+0x67c] ;  /* 0x00067c0001db7983 */ /* 0x000f280000300800 */
[----:B------:R-:W4:Y:S04]  /*bc080*/  LDL.LU R212, [R1+0x680] ;  /* 0x0006800001d47983 */ /* 0x000f280000300800 */
[----:B------:R-:W4:Y:S01]  /*bc090*/  LDL.LU R213, [R1+0x684] ;  /* 0x0006840001d57983 */ /* 0x000f220000300800 */
[----:B------:R-:W-:-:S02]  /*bc0a0*/  IMAD.MOV.U32 R176, RZ, RZ, R2 ;  /* 0x000000ffffb07224 */ /* 0x000fc400078e0002 */
[----:B------:R-:W-:Y:S01]  /*bc0b0*/  IMAD.MOV.U32 R177, RZ, RZ, R0 ;  /* 0x000000ffffb17224 */ /* 0x000fe200078e0000 */
[C---:B------:R-:W-:Y:S08]  /*bc0c0*/  HMMA.1688.F32.TF32 R200, R228.reuse, R114, R200 ;  /* 0x00000072e4c8723c */ /* 0x040ff000000810c8 */
[C---:B------:R-:W-:Y:S08]  /*bc0d0*/  HMMA.1688.F32.TF32 R188, R228.reuse, R118, R188 ;  /* 0x00000076e4bc723c */ /* 0x040ff000000810bc */
[C---:B------:R-:W-:Y:S08]  /*bc0e0*/  HMMA.1688.F32.TF32 R192, R228.reuse, R122, R192 ;  /* 0x0000007ae4c0723c */ /* 0x040ff000000810c0 */
[----:B------:R-:W-:Y:S01]  /*bc0f0*/  HMMA.1688.F32.TF32 R196, R228, R126, R196 ;  /* 0x0000007ee4c4723c */ /* 0x000fe200000810c4 */
[----:B--2---:R-:W-:Y:S01]  /*bc100*/  IMAD.MOV.U32 R215, RZ, RZ, R160 ;  /* 0x000000ffffd77224 */ /* 0x004fe200078e00a0 */
[----:B---3--:R-:W-:-:S02]  /*bc110*/  MOV R214, R164 ;  /* 0x000000a400d67202 */ /* 0x008fc40000000f00 */
        /* <DEDUP_REMOVED lines=17> */
[----:B------:R-:W3:Y:S04]  /*bc230*/  LDL.LU R0, [R1+0x3b60] ;  /* 0x003b600001007983 */ /* 0x000ee80000300800 */
[----:B------:R1:W-:Y:S04]  /*bc240*/  STL.64 [R1+0x3f0], R180 ;  /* 0x0003f0b401007387 */ /* 0x0003e80000100a00 */
[----:B------:R-:W-:Y:S04]  /*bc250*/  STL.64 [R1+0x3f8], R182 ;  /* 0x0003f8b601007387 */ /* 0x000fe80000100a00 */
[----:B------:R-:W-:Y:S04]  /*bc260*/  LDS R172, [R251+0x9a180] ;  /* 0x09a18000fbac7984 */ /* 0x000fe80000000800 */
[----:B-1----:R-:W3:Y:S04]  /*bc270*/  LDL.LU R180, [R1+0x710] ;  /* 0x0007100001b47983 */ /* 0x002ee80000300800 */
[----:B------:R-:W3:Y:S04]  /*bc280*/  LDL.LU R181, [R1+0x714] ;  /* 0x0007140001b57983 */ /* 0x000ee80000300800 */
        /* <DEDUP_REMOVED lines=8> */
[----:B-1----:R-:W-:Y:S03]  /*bc310*/  HMMA.1688.F32.TF32 R192, R228, R130, R232 ;  /* 0x00000082e4c0723c */ /* 0x002fe600000810e8 */
[----:B------:R-:W-:Y:S04]  /*bc320*/  STL.64 [R1+0x440], R196 ;  /* 0x000440c401007387 */ /* 0x000fe80000100a00 */
[----:B------:R-:W-:Y:S01]  /*bc330*/  STL.64 [R1+0x448], R198 ;  /* 0x000448c601007387 */ /* 0x000fe20000100a00 */
[C---:B------:R-:W-:Y:S03]  /*bc340*/  HMMA.1688.F32.TF32 R232, R168.reuse, R64, R132 ;  /* 0x00000040a8e8723c */ /* 0x040fe60000081084 */
[----:B------:R-:W1:Y:S11]  /*bc350*/  LDS R175, [R249+0x9b180] ;  /* 0x09b18000f9af7984 */ /* 0x000e760000000800 */
[----:B------:R-:W-:Y:S01]  /*bc360*/  @!UPT UIADD3 URZ, URZ, URZ, URZ ;  /* 0x0000003f3f3ff290 */ /* 0x000fe2000fffe03f */
[----:B------:R-:W-:Y:S04]  /*bc370*/  STL.64 [R1+0x430], R192 ;  /* 0x000430c001007387 */ /* 0x000fe80000100a00 */
[----:B------:R4:W-:Y:S04]  /*bc380*/  STL.64 [R1+0x438], R194 ;  /* 0x000438c201007387 */ /* 0x0009e80000100a00 */
[----:B------:R-:W3:Y:S04]  /*bc390*/  LDL.LU R132, [R1+0xeb0] ;  /* 0x000eb00001847983 */ /* 0x000ee80000300800 */
[----:B------:R-:W3:Y:S04]  /*bc3a0*/  LDL.LU R133, [R1+0xeb4] ;  /* 0x000eb40001857983 */ /* 0x000ee80000300800 */
[----:B------:R-:W3:Y:S04]  /*bc3b0*/  LDL.LU R134, [R1+0xeb8] ;  /* 0x000eb80001867983 */ /* 0x000ee80000300800 */
[----:B------:R-:W3:Y:S01]  /*bc3c0*/  LDL.LU R135, [R1+0xebc] ;  /* 0x000ebc0001877983 */ /* 0x000ee20000300800 */
[C---:B----4-:R-:W-:Y:S03]  /*bc3d0*/  HMMA.1688.F32.TF32 R192, R168.reuse, R56, R148 ;  /* 0x00000038a8c0723c */ /* 0x050fe60000081094 */
[----:B------:R-:W4:Y:S04]  /*bc3e0*/  LDL.LU R148, [R1+0xec0] ;  /* 0x000ec00001947983 */ /* 0x000f280000300800 */
[----:B------:R-:W4:Y:S01]  /*bc3f0*/  LDL.LU R149, [R1+0xec4] ;  /* 0x000ec40001957983 */ /* 0x000f220000300800 */
[----:B------:R-:W-:Y:S03]  /*bc400*/  HMMA.1688.F32.TF32 R196, R168, R60, R136 ;  /* 0x0000003ca8c4723c */ /* 0x000fe60000081088 */
[----:B------:R-:W4:Y:S04]  /*bc410*/  LDL.LU R150, [R1+0xec8] ;  /* 0x000ec80001967983 */ /* 0x000f280000300800 */
[----:B------:R-:W4:Y:S04]  /*bc420*/  LDL.LU R151, [R1+0xecc] ;  /* 0x000ecc0001977983 */ /* 0x000f280000300800 */
[----:B------:R-:W4:Y:S01]  /*bc430*/  LDL.64 R138, [R1+0x208] ;  /* 0x00020800018a7983 */ /* 0x000f220000100a00 */
        /* <DEDUP_REMOVED lines=9> */
[----:B------:R-:W-:Y:S01]  /*bc4d0*/  IMAD.MOV.U32 R191, RZ, RZ, R140 ;  /* 0x000000ffffbf7224 */ /* 0x000fe200078e008c */
        /* <DEDUP_REMOVED lines=9> */
[----:B--2---:R-:W-:Y:S01]  /*bc570*/  MOV R182, R164 ;  /* 0x000000a400b67202 */ /* 0x004fe20000000f00 */
[----:B---3--:R-:W-:-:S06]  /*bc580*/  IMAD.MOV.U32 R183, RZ, RZ, R160 ;  /* 0x000000ffffb77224 */ /* 0x008fcc00078e00a0 */
[C---:B------:R-:W-:Y:S08]  /*bc590*/  HMMA.1688.F32.TF32 R240, R168.reuse, R8, R240 ;  /* 0x00000008a8f0723c */ /* 0x040ff000000810f0 */
[----:B------:R-:W-:Y:S11]  /*bc5a0*/  HMMA.1688.F32.TF32 R236, R168, R4, R236 ;  /* 0x00000004a8ec723c */ /* 0x000ff600000810ec */
[----:B------:R-:W-:Y:S05]  /*bc5b0*/  @!UPT UIADD3 URZ, URZ, URZ, URZ ;  /* 0x0000003f3f3ff290 */ /* 0x000fea000fffe03f */
[----:B-1----:R-:W-:Y:S08]  /*bc5c0*/  HMMA.1688.F32.TF32 R240, R172, R10, R240 ;  /* 0x0000000aacf0723c */ /* 0x002ff000000810f0 */
[----:B------:R-:W-:Y:S08]  /*bc5d0*/  HMMA.1688.F32.TF32 R208, R168, R16, R208 ;  /* 0x00000010a8d0723c */ /* 0x000ff000000810d0 */
[----:B------:R-:W-:Y:S08]  /*bc5e0*/  HMMA.1688.F32.TF32 R236, R172, R6, R236 ;  /* 0x00000006acec723c */ /* 0x000ff000000810ec */
[----:B------:R-:W-:Y:S01]  /*bc5f0*/  HMMA.1688.F32.TF32 R228, R168, R12, R180 ;  /* 0x0000000ca8e4723c */ /* 0x000fe200000810b4 */
[----:B------:R-:W-:Y:S04]  /*bc600*/  LDS R180, [R251+0x9c180] ;  /* 0x09c18000fbb47984 */ /* 0x000fe80000000800 */
[----:B------:R-:W-:Y:S04]  /*bc610*/  LDS R182, [R251+0x9d180] ;  /* 0x09d18000fbb67984 */ /* 0x000fe80000000800 */
[----:B------:R-:W-:Y:S04]  /*bc620*/  LDS R181, [R249+0x9c180] ;  /* 0x09c18000f9b57984 */ /* 0x000fe80000000800 */
[----:B------:R-:W1:Y:S11]  /*bc630*/  LDS R183, [R249+0x9d180] ;  /* 0x09d18000f9b77984 */ /* 0x000e760000000800 */
[C---:B------:R-:W-:Y:S01]  /*bc640*/  HMMA.1688.F32.TF32 R168, R172.reuse, R14, R228 ;  /* 0x0000000eaca8723c */ /* 0x040fe200000810e4 */
[----:B------:R-:W-:Y:S04]  /*bc650*/  LDS R228, [R251+0x9e180] ;  /* 0x09e18000fbe47984 */ /* 0x000fe80000000800 */
[----:B------:R-:W-:Y:S04]  /*bc660*/  LDS R230, [R251+0x9f180] ;  /* 0x09f18000fbe67984 */ /* 0x000fe80000000800 */
[----:B------:R-:W-:Y:S04]  /*bc670*/  LDS R229, [R249+0x9e180] ;  /* 0x09e18000f9e57984 */ /* 0x000fe80000000800 */
[----:B------:R-:W2:Y:S01]  /*bc680*/  LDS R231, [R249+0x9f180] ;  /* 0x09f18000f9e77984 */ /* 0x000ea20000000800 */
[C---:B------:R-:W-:Y:S08]  /*bc690*/  HMMA.1688.F32.TF32 R208, R172.reuse, R18, R208 ;  /* 0x00000012acd0723c */ /* 0x040ff000000810d0 */
[----:B------:R-:W-:Y:S08]  /*bc6a0*/  HMMA.1688.F32.TF32 R212, R172, R22, R212 ;  /* 0x00000016acd4723c */ /* 0x000ff000000810d4 */
        /* <DEDUP_REMOVED lines=33> */
[----:B------:R-:W-:Y:S04]  /*bc8c0*/  STL.64 [R1+0x570], R236 ;  /* 0x000570ec01007387 */ /* 0x000fe80000100a00 */
[----:B------:R-:W-:Y:S03]  /*bc8d0*/  STL.64 [R1+0x578], R238 ;  /* 0x000578ee01007387 */ /* 0x000fe60000100a00 */
[C---:B------:R-:W-:Y:S08]  /*bc8e0*/  HMMA.1688.F32.TF32 R168, R228.reuse, R78, R168 ;  /* 0x0000004ee4a8723c */ /* 0x040ff000000810a8 */
        /* <DEDUP_REMOVED lines=12> */
[----:B--2---:R-:W-:Y:S06]  /*bc9b0*/  HMMA.1688.F32.TF32 R180, R228, R98, R224 ;  /* 0x00000062e4b4723c */ /* 0x004fec00000810e0 */
[----:B------:R-:W-:Y:S04]  /*bc9c0*/  STL.64 [R1+0x5b0], R168 ;  /* 0x0005b0a801007387 */ /* 0x000fe80000100a00 */
[----:B------:R-:W-:Y:S05]  /*bc9d0*/  STL.64 [R1+0x5b8], R170 ;  /* 0x0005b8aa01007387 */ /* 0x000fea0000100a00 */
[----:B------:R-:W-:Y:S04]  /*bc9e0*/  STL.64 [R1+0x5a0], R208 ;  /* 0x0005a0d001007387 */ /* 0x000fe80000100a00 */
[----:B------:R-:W-:Y:S01]  /*bc9f0*/  STL.64 [R1+0x5a8], R210 ;  /* 0x0005a8d201007387 */ /* 0x000fe20000100a00 */
[----:B-1----:R-:W-:Y:S01]  /*bca00*/  HMMA.1688.F32.TF32 R236, R172, R246, R132 ;  /* 0x000000f6acec723c */ /* 0x002fe20000081084 */
[----:B------:R-:W-:Y:S01]  /*bca10*/  MOV R141, R246 ;  /* 0x000000f6008d7202 */ /* 0x000fe20000000f00 */
[----:B------:R-:W-:Y:S01]  /*bca20*/  IMAD.MOV.U32 R140, RZ, RZ, R247 ;  /* 0x000000ffff8c7224 */ /* 0x000fe200078e00f7 */
[----:B------:R-:W-:Y:S01]  /*bca30*/  LDS R168, [R251+0x98200] ;  /* 0x09820000fba87984 */ /* 0x000fe20000000800 */
[----:B----4-:R-:W-:-:S02]  /*bca40*/  IMAD.MOV.U32 R152, RZ, RZ, R138 ;  /* 0x000000ffff987224 */ /* 0x010fc400078e008a */
[----:B------:R-:W-:Y:S01]  /*bca50*/  IMAD.MOV.U32 R3, RZ, RZ, R139 ;  /* 0x000000ffff037224 */ /* 0x000fe200078e008b */
        /* <DEDUP_REMOVED lines=9> */
[----:B------:R1:W-:Y:S04]  /*bcaf0*/  STL.64 [R1+0x588], R182 ;  /* 0x000588b601007387 */ /* 0x0003e80000100a00 */
[----:B------:R-:W-:Y:S04]  /*bcb00*/  STL.64 [R1+0x6f0], R176 ;  /* 0x0006f0b001007387 */ /* 0x000fe80000100a00 */
[----:B------:R3:W-:Y:S01]  /*bcb10*/  STL.64 [R1+0x6f8], R178 ;  /* 0x0006f8b201007387 */ /* 0x0007e20000100a00 */
[C---:B-1----:R-:W-:Y:S08]  /*bcb20*/  HMMA.1688.F32.TF32 R180, R228.reuse, R114, R184 ;  /* 0x00000072e4b4723c */ /* 0x042ff000000810b8 */
[C---:B---3--:R-:W-:Y:S01]  /*bcb30*/  HMMA.1688.F32.TF32 R176, R228.reuse, R118, R188 ;  /* 0x00000076e4b0723c */ /* 0x048fe200000810bc */
[----:B------:R-:W-:Y:S04]  /*bcb40*/  STL.64 [R1+0x6d0], R200 ;  /* 0x0006d0c801007387 */ /* 0x000fe80000100a00 */
[----:B------:R-:W-:Y:S03]  /*bcb50*/  STL.64 [R1+0x6d8], R202 ;  /* 0x0006d8ca01007387 */ /* 0x000fe60000100a00 */
[C---:B------:R-:W-:Y:S07]  /*bcb60*/  HMMA.1688.F32.TF32 R184, R228.reuse, R122, R192 ;  /* 0x0000007ae4b8723c */ /* 0x040fee00000810c0 */
[----:B------:R-:W-:Y:S04]  /*bcb70*/  STL.64 [R1+0x6c0], R180 ;  /* 0x0006c0b401007387 */ /* 0x000fe80000100a00 */
[----:B------:R1:W-:Y:S04]  /*bcb80*/  STL.64 [R1+0x6c8], R182 ;  /* 0x0006c8b601007387 */ /* 0x0003e80000100a00 */
[----:B------:R-:W-:Y:S04]  /*bcb90*/  STL.64 [R1+0x6a0], R176 ;  /* 0x0006a0b001007387 */ /* 0x000fe80000100a00 */
[----:B------:R3:W-:Y:S01]  /*bcba0*/  STL.64 [R1+0x6a8], R178 ;  /* 0x0006a8b201007387 */ /* 0x0007e20000100a00 */
[C---:B-1----:R-:W-:Y:S08]  /*bcbb0*/  HMMA.1688.F32.TF32 R180, R228.reuse, R126, R196 ;  /* 0x0000007ee4b4723c */ /* 0x042ff000000810c4 */
[----:B---3--:R-:W-:Y:S01]  /*bcbc0*/  HMMA.1688.F32.TF32 R176, R228, R130, R232 ;  /* 0x00000082e4b0723c */ /* 0x008fe200000810e8 */
[----:B------:R-:W-:Y:S04]  /*bcbd0*/  STL.64 [R1+0x680], R184 ;  /* 0x000680b801007387 */ /* 0x000fe80000100a00 */
[----:B------:R-:W-:Y:S10]  /*bcbe0*/  STL.64 [R1+0x688], R186 ;  /* 0x000688ba01007387 */ /* 0x000ff40000100a00 */
        /* <DEDUP_REMOVED lines=33> */
[----:B------:R-:W2:Y:S04]  /*bce00*/  LDL.64 R138, [R1+0x1e8] ;  /* 0x0001e800018a7983 */ /* 0x000ea80000100a00 */
        /* <DEDUP_REMOVED lines=10> */
[----:B------:R-:W2:Y:S04]  /*bceb0*/  LDL.64 R230, [R1+0x1b8] ;  /* 0x0001b80001e67983 */ /* 0x000ea80000100a00 */
[----:B------:R-:W2:Y:S04]  /*bcec0*/  LDL.64 R222, [R1+0x1a8] ;  /* 0x0001a80001de7983 */ /* 0x000ea80000100a00 */
[----:B-1----:R-:W2:Y:S04]  /*bced0*/  LDL.LU R180, [R1+0xe50] ;  /* 0x000e500001b47983 */ /* 0x002ea80000300800 */
[----:B------:R-:W2:Y:S04]  /*bcee0*/  LDL.LU R181, [R1+0xe54] ;  /* 0x000e540001b57983 */ /* 0x000ea80000300800 */
[----:B---3--:R-:W3:Y:S04]  /*bcef0*/  LDL.LU R182, [R1+0xe58] ;  /* 0x000e580001b67983 */ /* 0x008ee80000300800 */
[----:B------:R-:W3:Y:S04]  /*bcf00*/  LDL.LU R183, [R1+0xe5c] ;  /* 0x000e5c0001b77983 */ /* 0x000ee80000300800 */
[----:B----4-:R-:W4:Y:S04]  /*bcf10*/  LDL.LU R176, [R1+0xf30] ;  /* 0x000f300001b07983 */ /* 0x010f280000300800 */
[----:B------:R-:W4:Y:S04]  /*bcf20*/  LDL.LU R177, [R1+0xf34] ;  /* 0x000f340001b17983 */ /* 0x000f280000300800 */
[----:B------:R-:W4:Y:S04]  /*bcf30*/  LDL.LU R178, [R1+0xf38] ;  /* 0x000f380001b27983 */ /* 0x000f280000300800 */
        /* <DEDUP_REMOVED lines=15> */
[----:B------:R-:W-:Y:S02]  /*bd030*/  IMAD.MOV.U32 R144, RZ, RZ, R139 ;  /* 0x000000ffff907224 */ /* 0x000fe400078e008b */
[----:B------:R-:W2:Y:S03]  /*bd040*/  LDL.LU.64 R138, [R1+0x3b58] ;  /* 0x003b5800018a7983 */ /* 0x000ea60000300a00 */
[C---:B------:R-:W-:Y:S01]  /*bd050*/  HMMA.1688.F32.TF32 R224, R172.reuse, R134, R224 ;  /* 0x00000086ace0723c */ /* 0x040fe200000810e0 */
[----:B------:R-:W-:Y:S02]  /*bd060*/  IMAD.MOV.U32 R137, RZ, RZ, R134 ;  /* 0x000000ffff897224 */ /* 0x000fe400078e0086 */
[----:B------:R-:W-:Y:S02]  /*bd070*/  IMAD.MOV.U32 R136, RZ, RZ, R135 ;  /* 0x000000ffff887224 */ /* 0x000fe400078e0087 */
[----:B------:R-:W2:Y:S01]  /*bd080*/  LDL.LU.64 R134, [R1+0x3b50] ;  /* 0x003b500001867983 */ /* 0x000ea20000300a00 */
[----:B------:R-:W-:Y:S01]  /*bd090*/  MOV R133, R150 ;  /* 0x0000009600857202 */ /* 0x000fe20000000f00 */
[----:B------:R-:W-:Y:S01]  /*bd0a0*/  IMAD.MOV.U32 R132, RZ, RZ, R151 ;  /* 0x000000ffff847224 */ /* 0x000fe200078e0097 */
[C---:B------:R-:W-:Y:S01]  /*bd0b0*/  HMMA.1688.F32.TF32 R208, R172.reuse, R150, R208 ;  /* 0x00000096acd0723c */ /* 0x040fe200000810d0 */
[----:B------:R-:W2:Y:S07]  /*bd0c0*/  LDL.LU.64 R150, [R1+0x3b48] ;  /* 0x003b480001967983 */ /* 0x000eae0000300a00 */
[----:B------:R-:W-:Y:S01]  /*bd0d0*/  HMMA.1688.F32.TF32 R216, R172, R222, R216 ;  /* 0x000000deacd8723c */ /* 0x000fe200000810d8 */
[----:B------:R-:W-:-:S02]  /*bd0e0*/  IMAD.MOV.U32 R156, RZ, RZ, R222 ;  /* 0x000000ffff9c7224 */ /* 0x000fc400078e00de */
[----:B------:R-:W-:Y:S02]  /*bd0f0*/  IMAD.MOV.U32 R153, RZ, RZ, R223 ;  /* 0x000000ffff997224 */ /* 0x000fe400078e00df */
[----:B------:R-:W-:Y:S02]  /*bd100*/  IMAD.MOV.U32 R149, RZ, RZ, R230 ;  /* 0x000000ffff957224 */ /* 0x000fe400078e00e6 */
[----:B------:R-:W-:Y:S01]  /*bd110*/  IMAD.MOV.U32 R148, RZ, RZ, R231 ;  /* 0x000000ffff947224 */ /* 0x000fe200078e00e7 */
[C---:B------:R-:W-:Y:S08]  /*bd120*/  HMMA.1688.F32.TF32 R212, R172.reuse, R230, R212 ;  /* 0x000000e6acd4723c */ /* 0x040ff000000810d4 */
[C---:B------:R-:W-:Y:S08]  /*bd130*/  HMMA.1688.F32.TF32 R188, R172.reuse, R146, R188 ;  /* 0x00000092acbc723c */ /* 0x040ff000000810bc */
[C---:B------:R-:W-:Y:S08]  /*bd140*/  HMMA.1688.F32.TF32 R204, R172.reuse, R154, R204 ;  /* 0x0000009aaccc723c */ /* 0x040ff000000810cc */
[C---:B------:R-:W-:Y:S08]  /*bd150*/  HMMA.1688.F32.TF32 R196, R172.reuse, R162, R196 ;  /* 0x000000a2acc4723c */ /* 0x040ff000000810c4 */
[C---:B------:R-:W-:Y:S08]  /*bd160*/  HMMA.1688.F32.TF32 R228, R172.reuse, R166, R244 ;  /* 0x000000a6ace4723c */ /* 0x040ff000000810f4 */
[----:B---3--:R-:W-:Y:S08]  /*bd170*/  HMMA.1688.F32.TF32 R184, R172, R142, R184 ;  /* 0x0000008eacb8723c */ /* 0x008ff000000810b8 */
[----:B------:R-:W-:Y:S08]  /*bd180*/  HMMA.1688.F32.TF32 R232, R168, R4, R232 ;  /* 0x00000004a8e8723c */ /* 0x000ff000000810e8 */
[----:B----4-:R-:W-:Y:S08]  /*bd190*/  HMMA.1688.F32.TF32 R192, R172, R158, R192 ;  /* 0x0000009eacc0723c */ /* 0x010ff000000810c0 */
        /* <DEDUP_REMOVED lines=12> */
[C---:B------:R-:W-:Y:S01]  /*bd260*/  HMMA.1688.F32.TF32 R220, R172.reuse, R134, R180 ;  /* 0x00000086acdc723c */ /* 0x040fe200000810b4 */
[----:B------:R-:W-:Y:S04]  /*bd270*/  LDS R180, [R251+0x9a200] ;  /* 0x09a20000fbb47984 */ /* 0x000fe80000000800 */
[----:B------:R-:W-:Y:S04]  /*bd280*/  LDS R182, [R251+0x9b200] ;  /* 0x09b20000fbb67984 */ /* 0x000fe80000000800 */
[----:B------:R-:W-:Y:S04]  /*bd290*/  LDS R181, [R249+0x9a200] ;  /* 0x09a20000f9b57984 */ /* 0x000fe80000000800 */
[----:B------:R-:W1:Y:S01]  /*bd2a0*/  LDS R183, [R249+0x9b200] ;  /* 0x09b20000f9b77984 */ /* 0x000e620000000800 */
        /* <DEDUP_REMOVED lines=31> */
[C---:B--2---:R-:W-:Y:S01]  /*bd4a0*/  HMMA.1688.F32.TF32 R232, R224.reuse, R68, R232 ;  /* 0x00000044e0e8723c */ /* 0x044fe200000810e8 */
[----:B------:R-:W-:Y:S04]  /*bd4b0*/  LDS R182, [R251+0x97280] ;  /* 0x09728000fbb67984 */ /* 0x000fe80000000800 */
[----:B------:R-:W-:Y:S03]  /*bd4c0*/  LDS R181, [R249+0x96280] ;  /* 0x09628000f9b57984 */ /* 0x000fe60000000800 */
[C---:B------:R-:W-:Y:S01]  /*bd4d0*/  HMMA.1688.F32.TF32 R236, R224.reuse, R72, R236 ;  /* 0x00000048e0ec723c */ /* 0x040fe200000810ec */
[----:B------:R-:W2:Y:S07]  /*bd4e0*/  LDS R183, [R249+0x97280] ;  /* 0x09728000f9b77984 */ /* 0x000eae0000000800 */
        /* <DEDUP_REMOVED lines=14> */
[C---:B-1----:R-:W-:Y:S01]  /*bd5d0*/  HMMA.1688.F32.TF32 R224, R168.reuse, R70, R232 ;  /* 0x00000046a8e0723c */ /* 0x042fe200000810e8 */
[----:B------:R-:W-:Y:S04]  /*bd5e0*/  STL.64 [R1+0x3b28], R138 ;  /* 0x003b288a01007387 */ /* 0x000fe80000100a00 */
[----:B------:R-:W-:Y:S03]  /*bd5f0*/  STL.64 [R1+0x3b30], R142 ;  /* 0x003b308e01007387 */ /* 0x000fe60000100a00 */
[C---:B------:R-:W-:Y:S01]  /*bd600*/  HMMA.1688.F32.TF32 R236, R168.reuse, R74, R236 ;  /* 0x0000004aa8ec723c */ /* 0x040fe200000810ec */
[----:B------:R-:W-:Y:S04]  /*bd610*/  STL.64 [R1+0x3b38], R146 ;  /* 0x003b389201007387 */ /* 0x000fe80000100a00 */
[----:B------:R-:W-:Y:S03]  /*bd620*/  STL.64 [R1+0x3b40], R150 ;  /* 0x003b409601007387 */ /* 0x000fe60000100a00 */
[C---:B------:R-:W-:Y:S07]  /*bd630*/  HMMA.1688.F32.TF32 R232, R168.reuse, R78, R240 ;  /* 0x0000004ea8e8723c */ /* 0x040fee00000810f0 */
[----:B------:R-:W-:Y:S01]  /*bd640*/  STL.64 [R1+0x7a0], R224 ;  /* 0x0007a0e001007387 */ /* 0x000fe20000100a00 */
[C---:B------:R-:W-:Y:S03]  /*bd650*/  HMMA.1688.F32.TF32 R208, R168.reuse, R86, R208 ;  /* 0x00000056a8d0723c */ /* 0x040fe600000810d0 */
[----:B------:R1:W-:Y:S05]  /*bd660*/  STL.64 [R1+0x7a8], R226 ;  /* 0x0007a8e201007387 */ /* 0x0003ea0000100a00 */
[C---:B-1----:R-:W-:Y:S01]  /*bd670*/  HMMA.1688.F32.TF32 R224, R168.reuse, R82, R172 ;  /* 0x00000052a8e0723c */ /* 0x042fe200000810ac */
[----:B------:R-:W-:Y:S04]  /*bd680*/  STL.64 [R1+0x7b0], R236 ;  /* 0x0007b0ec01007387 */ /* 0x000fe80000100a00 */
[----:B------:R-:W-:Y:S04]  /*bd690*/  STL.64 [R1+0x7b8], R238 ;  /* 0x0007b8ee01007387 */ /* 0x000fe80000100a00 */
[----:B------:R-:W-:Y:S01]  /*bd6a0*/  STL.64 [R1+0x7c0], R232 ;  /* 0x0007c0e801007387 */ /* 0x000fe20000100a00 */
[C---:B------:R-:W-:Y:S03]  /*bd6b0*/  HMMA.1688.F32.TF32 R172, R168.reuse, R90, R212 ;  /* 0x0000005aa8ac723c */ /* 0x040fe600000810d4 */
[----:B------:R-:W-:Y:S05]  /*bd6c0*/  STL.64 [R1+0x7c8], R234 ;  /* 0x0007c8ea01007387 */ /* 0x000fea0000100a00 */
[C---:B------:R-:W-:Y:S05]  /*bd6d0*/  HMMA.1688.F32.TF32 R212, R168.reuse, R94, R216 ;  /* 0x0000005ea8d4723c */ /* 0x040fea00000810d8 */
        /* <DEDUP_REMOVED lines=9> */
[----:B------:R-:W-:Y:S01]  /*bd770*/  HMMA.1688.F32.TF32 R188, R168, R110, R188 ;  /* 0x0000006ea8bc723c */ /* 0x000fe200000810bc */
[----:B------:R-:W-:Y:S01]  /*bd780*/  IMAD.MOV.U32 R243, RZ, RZ, R136 ;  /* 0x000000fffff37224 */ /* 0x000fe200078e0088 */
[----:B------:R-:W-:Y:S01]  /*bd790*/  MOV R242, R137 ;  /* 0x0000008900f27202 */ /* 0x000fe20000000f00 */
[----:B------:R-:W-:Y:S01]  /*bd7a0*/  IMAD.MOV.U32 R239, RZ, RZ, R144 ;  /* 0x000000ffffef7224 */ /* 0x000fe200078e0090 */
[----:B------:R-:W-:Y:S01]  /*bd7b0*/  LDS R172, [R251+0x98280] ;  /* 0x09828000fbac7984 */ /* 0x000fe20000000800 */
[----:B------:R-:W-:-:S02]  /*bd7c0*/  IMAD.MOV.U32 R238, RZ, RZ, R145 ;  /* 0x000000ffffee7224 */ /* 0x000fc400078e0091 */
[----:B------:R-:W-:Y:S01]  /*bd7d0*/  IMAD.MOV.U32 R235, RZ, RZ, R140 ;  /* 0x000000ffffeb7224 */ /* 0x000fe200078e008c */
[C---:B------:R-:W-:Y:S01]  /*bd7e0*/  HMMA.1688.F32.TF32 R204, R168.reuse, R118, R204 ;  /* 0x00000076a8cc723c */ /* 0x040fe200000810cc */
[----:B------:R-:W-:Y:S04]  /*bd7f0*/  STL.64 [R1+0x820], R208 ;  /* 0x000820d001007387 */ /* 0x000fe80000100a00 */
[----:B------:R1:W-:Y:S01]  /*bd800*/  STL.64 [R1+0x828], R210 ;  /* 0x000828d201007387 */ /* 0x0003e20000100a00 */
[----:B------:R-:W-:Y:S02]  /*bd810*/  IMAD.MOV.U32 R234, RZ, RZ, R141 ;  /* 0x000000ffffea7224 */ /* 0x000fe400078e008d */
[C---:B------:R-:W-:Y:S01]  /*bd820*/  HMMA.1688.F32.TF32 R192, R168.reuse, R122, R192 ;  /* 0x0000007aa8c0723c */ /* 0x040fe200000810c0 */
[----:B------:R-:W-:Y:S04]  /*bd830*/  LDS R174, [R251+0x99280] ;  /* 0x09928000fbae7984 */ /* 0x000fe80000000800 */
[----:B------:R-:W-:Y:S03]  /*bd840*/  LDS R173, [R249+0x98280] ;  /* 0x09828000f9ad7984 */ /* 0x000fe60000000800 */
[C---:B-1----:R-:W-:Y:S01]  /*bd850*/  HMMA.1688.F32.TF32 R208, R168.reuse, R102, R176 ;  /* 0x00000066a8d0723c */ /* 0x042fe200000810b0 */
[----:B------:R-:W1:Y:S07]  /*bd860*/  LDS R175, [R249+0x99280] ;  /* 0x09928000f9af7984 */ /* 0x000e6e0000000800 */
[C---:B------:R-:W-:Y:S11]  /*bd870*/  HMMA.1688.F32.TF32 R176, R168.reuse, R106, R184 ;  /* 0x0000006aa8b0723c */ /* 0x040ff600000810b8 */
[----:B------:R-:W-:Y:S04]  /*bd880*/  @!UPT UIADD3 URZ, URZ, URZ, URZ ;  /* 0x0000003f3f3ff290 */ /* 0x000fe8000fffe03f */
[----:B------:R-:W-:Y:S04]  /*bd890*/  STL.64 [R1+0x830], R208 ;  /* 0x000830d001007387 */ /* 0x000fe80000100a00 */
[----:B------:R-:W-:Y:S04]  /*bd8a0*/  STL.64 [R1+0x838], R210 ;  /* 0x000838d201007387 */ /* 0x000fe80000100a00 */
[----:B------:R-:W3:Y:S04]  /*bd8b0*/  LDL.LU R224, [R1+0xfd0] ;  /* 0x000fd00001e07983 */ /* 0x000ee80000300800 */
[----:B------:R-:W-:Y:S04]  /*bd8c0*/  STL.64 [R1+0x8a0], R176 ;  /* 0x0008a0b001007387 */ /* 0x000fe80000100a00 */
[----:B------:R4:W-:Y:S04]  /*bd8d0*/  STL.64 [R1+0x8a8], R178 ;  /* 0x0008a8b201007387 */ /* 0x0009e80000100a00 */
[----:B------:R-:W3:Y:S04]  /*bd8e0*/  LDL.LU R225, [R1+0xfd4] ;  /* 0x000fd40001e17983 */ /* 0x000ee80000300800 */
[----:B------:R-:W3:Y:S01]  /*bd8f0*/  LDL.LU R226, [R1+0xfd8] ;  /* 0x000fd80001e27983 */ /* 0x000ee20000300800 */
[----:B----4-:R-:W-:Y:S03]  /*bd900*/  HMMA.1688.F32.TF32 R176, R168, R114, R200 ;  /* 0x00000072a8b0723c */ /* 0x010fe600000810c8 */
[----:B------:R-:W3:Y:S04]  /*bd910*/  LDL.LU R227, [R1+0xfdc] ;  /* 0x000fdc0001e37983 */ /* 0x000ee80000300800 */
[----:B------:R-:W4:Y:S04]  /*bd920*/  LDL.LU R244, [R1+0xf40] ;  /* 0x000f400001f47983 */ /* 0x000f280000300800 */
[----:B------:R-:W4:Y:S04]  /*bd930*/  LDL.LU R245, [R1+0xf44] ;  /* 0x000f440001f57983 */ /* 0x000f280000300800 */
[----:B------:R-:W4:Y:S04]  /*bd940*/  LDL.LU R246, [R1+0xf48] ;  /* 0x000f480001f67983 */ /* 0x000f280000300800 */
[----:B------:R-:W4:Y:S04]  /*bd950*/  LDL.LU R247, [R1+0xf4c] ;  /* 0x000f4c0001f77983 */ /* 0x000f280000300800 */
        /* <DEDUP_REMOVED lines=13> */
[----:B-1----:R-:W2:Y:S01]  /*bda30*/  LDL.LU R176, [R1+0x1020] ;  /* 0x0010200001b07983 */ /* 0x002ea20000300800 */
        /* <DEDUP_REMOVED lines=59> */
[----:B------:R-:W4:Y:S01]  /*bddf0*/  LDL.LU R171, [R1+0xf7c] ;  /* 0x000f7c0001ab7983 */ /* 0x000f220000300800 */
[----:B------:R-:W-:Y:S01]  /*bde00*/  MOV R230, R152 ;  /* 0x0000009800e67202 */ /* 0x000fe20000000f00 */
[----:B------:R-:W-:Y:S01]  /*bde10*/  IMAD.MOV.U32 R231, RZ, RZ, R3 ;  /* 0x000000ffffe77224 */ /* 0x000fe200078e0003 */
[C---:B--2---:R-:W-:Y:S08]  /*bde20*/  HMMA.1688.F32.TF32 R208, R180.reuse, R210, R132 ;  /* 0x000000d2b4d0723c */ /* 0x044ff00000081084 */
[C---:B---3--:R-:W-:Y:S08]  /*bde30*/  HMMA.1688.F32.TF32 R240, R180.reuse, R242, R136 ;  /* 0x000000f2b4f0723c */ /* 0x048ff00000081088 */
[C---:B----4-:R-:W-:Y:S08]  /*bde40*/  HMMA.1688.F32.TF32 R232, R180.reuse, R234, R144 ;  /* 0x000000eab4e8723c */ /* 0x050ff00000081090 */
[C---:B------:R-:W-:Y:S08]  /*bde50*/  HMMA.1688.F32.TF32 R236, R180.reuse, R238, R140 ;  /* 0x000000eeb4ec723c */ /* 0x040ff0000008108c */
[----:B------:R-:W-:Y:S01]  /*bde60*/  HMMA.1688.F32.TF32 R228, R180, R230, R148 ;  /* 0x000000e6b4e4723c */ /* 0x000fe20000081094 */
[----:B------:R-:W2:Y:S04]  /*bde70*/  LDL.LU.64 R150, [R1+0x3b40] ;  /* 0x003b400001967983 */ /* 0x000ea80000300a00 */
[----:B------:R-:W3:Y:S04]  /*bde80*/  LDL.LU.64 R146, [R1+0x3b38] ;  /* 0x003b380001927983 */ /* 0x000ee80000300a00 */
[----:B------:R-:W4:Y:S04]  /*bde90*/  LDL.LU.64 R142, [R1+0x3b30] ;  /* 0x003b3000018e7983 */ /* 0x000f280000300a00 */
[----:B------:R-:W3:Y:S04]  /*bdea0*/  LDL.LU.64 R138, [R1+0x3b28] ;  /* 0x003b2800018a7983 */ /* 0x000ee80000300a00 */
[----:B------:R-:W3:Y:S01]  /*bdeb0*/  LDL.LU.64 R134, [R1+0x3b20] ;  /* 0x003b200001867983 */ /* 0x000ee20000300a00 */
[----:B------:R-:W-:Y:S01]  /*bdec0*/  MOV R218, R156 ;  /* 0x0000009c00da7202 */ /* 0x000fe20000000f00 */
[----:B------:R-:W-:Y:S01]  /*bded0*/  IMAD.MOV.U32 R219, RZ, RZ, R153 ;  /* 0x000000ffffdb7224 */ /* 0x000fe200078e0099 */
[C---:B------:R-:W-:Y:S08]  /*bdee0*/  HMMA.1688.F32.TF32 R232, R172.reuse, R8, R232 ;  /* 0x00000008ace8723c */ /* 0x040ff000000810e8 */
[C---:B------:R-:W-:Y:S08]  /*bdef0*/  HMMA.1688.F32.TF32 R228, R172.reuse, R4, R228 ;  /* 0x00000004ace4723c */ /* 0x040ff000000810e4 */
[C---:B------:R-:W-:Y:S08]  /*bdf00*/  HMMA.1688.F32.TF32 R236, R172.reuse, R12, R236 ;  /* 0x0000000cacec723c */ /* 0x040ff000000810ec */
[----:B------:R-:W-:Y:S08]  /*bdf10*/  HMMA.1688.F32.TF32 R208, R172, R20, R208 ;  /* 0x00000014acd0723c */ /* 0x000ff000000810d0 */
        /* <DEDUP_REMOVED lines=9> */
[----:B------:R-:W-:Y:S08]  /*bdfb0*/  HMMA.1688.F32.TF32 R224, R180, R166, R244 ;  /* 0x000000a6b4e0723c */ /* 0x000ff000000810f4 */
[C---:B------:R-:W-:Y:S08]  /*bdfc0*/  HMMA.1688.F32.TF32 R212, R172.reuse, R24, R212 ;  /* 0x00000018acd4723c */ /* 0x040ff000000810d4 */
[----:B------:R-:W-:Y:S08]  /*bdfd0*/  HMMA.1688.F32.TF32 R216, R172, R28, R216 ;  /* 0x0000001cacd8723c */ /* 0x000ff000000810d8 */
[C---:B-1----:R-:W-:Y:S08]  /*bdfe0*/  HMMA.1688.F32.TF32 R228, R168.reuse, R6, R228 ;  /* 0x00000006a8e4723c */ /* 0x042ff000000810e4 */
[C---:B------:R-:W-:Y:S08]  /*bdff0*/  HMMA.1688.F32.TF32 R232, R168.reuse, R10, R232 ;  /* 0x0000000aa8e8723c */ /* 0x040ff000000810e8 */
[----:B------:R-:W-:Y:S08]  /*be000*/  HMMA.1688.F32.TF32 R236, R168, R14, R236 ;  /* 0x0000000ea8ec723c */ /* 0x000ff000000810ec */
[C---:B------:R-:W-:Y:S08]  /*be010*/  HMMA.1688.F32.TF32 R192, R172.reuse, R52, R192 ;  /* 0x00000034acc0723c */ /* 0x040ff000000810c0 */
[C---:B------:R-:W-:Y:S08]  /*be020*/  HMMA.1688.F32.TF32 R196, R172.reuse, R56, R196 ;  /* 0x00000038acc4723c */ /* 0x040ff000000810c4 */
[C---:B------:R-:W-:Y:S08]  /*be030*/  HMMA.1688.F32.TF32 R200, R172.reuse, R60, R200 ;  /* 0x0000003cacc8723c */ /* 0x040ff000000810c8 */
[----:B------:R-:W-:Y:S08]  /*be040*/  HMMA.1688.F32.TF32 R224, R172, R64, R224 ;  /* 0x00000040ace0723c */ /* 0x000ff000000810e0 */
[----:B------:R-:W-:Y:S08]  /*be050*/  HMMA.1688.F32.TF32 R208, R168, R22, R208 ;  /* 0x00000016a8d0723c */ /* 0x000ff000000810d0 */
[C---:B--2---:R-:W-:Y:S08]  /*be060*/  HMMA.1688.F32.TF32 R188, R180.reuse, R150, R188 ;  /* 0x00000096b4bc723c */ /* 0x044ff000000810bc */
[C---:B----4-:R-:W-:Y:S08]  /*be070*/  HMMA.1688.F32.TF32 R176, R180.reuse, R142, R176 ;  /* 0x0000008eb4b0723c */ /* 0x050ff000000810b0 */
[C---:B---3--:R-:W-:Y:S08]  /*be080*/  HMMA.1688.F32.TF32 R220, R180.reuse, R134, R220 ;  /* 0x00000086b4dc723c */ /* 0x048ff000000810dc */
[C---:B------:R-:W-:Y:S08]  /*be090*/  HMMA.1688.F32.TF32 R204, R180.reuse, R138, R204 ;  /* 0x0000008ab4cc723c */ /* 0x040ff000000810cc */
        /* <DEDUP_REMOVED lines=16> */
[----:B------:R-:W-:Y:S08]  /*be1a0*/  HMMA.1688.F32.TF32 R180, R168, R18, R180 ;  /* 0x00000012a8b4723c */ /* 0x000ff000000810b4 */
[C---:B------:R-:W-:Y:S08]  /*be1b0*/  HMMA.1688.F32.TF32 R232, R240.reuse, R72, R232 ;  /* 0x00000048f0e8723c */ /* 0x040ff000000810e8 */
[----:B------:R-:W-:Y:S08]  /*be1c0*/  HMMA.1688.F32.TF32 R236, R240, R76, R236 ;  /* 0x0000004cf0ec723c */ /* 0x000ff000000810ec */
[----:B------:R-:W-:Y:S01]  /*be1d0*/  HMMA.1688.F32.TF32 R212, R168, R26, R212 ;  /* 0x0000001aa8d4723c */ /* 0x000fe200000810d4 */
[----:B------:R-:W-:Y:S04]  /*be1e0*/  STL.64 [R1+0x3af8], R134 ;  /* 0x003af88601007387 */ /* 0x000fe80000100a00 */
[----:B------:R2:W-:Y:S04]  /*be1f0*/  STL.64 [R1+0x3b00], R138 ;  /* 0x003b008a01007387 */ /* 0x0005e80000100a00 */
[----:B------:R1:W-:Y:S01]  /*be200*/  STL.64 [R1+0x3b10], R142 ;  /* 0x003b108e01007387 */ /* 0x0003e20000100a00 */
[----:B------:R-:W-:Y:S08]  /*be210*/  HMMA.1688.F32.TF32 R180, R240, R80, R180 ;  /* 0x00000050f0b4723c */ /* 0x000ff000000810b4 */
[C---:B--2---:R-:W-:Y:S08]  /*be220*/  HMMA.1688.F32.TF32 R136, R172.reuse, R74, R232 ;  /* 0x0000004aac88723c */ /* 0x044ff000000810e8 */
[----:B-1----:R-:W-:Y:S08]  /*be230*/  HMMA.1688.F32.TF32 R140, R172, R70, R228 ;  /* 0x00000046ac8c723c */ /* 0x002ff000000810e4 */
[----:B------:R-:W-:Y:S08]  /*be240*/  HMMA.1688.F32.TF32 R208, R240, R84, R208 ;  /* 0x00000054f0d0723c */ /* 0x000ff000000810d0 */
[----:B------:R-:W-:Y:S08]  /*be250*/  HMMA.1688.F32.TF32 R132, R172, R78, R236 ;  /* 0x0000004eac84723c */ /* 0x000ff000000810ec */
[----:B------:R-:W-:Y:S08]  /*be260*/  HMMA.1688.F32.TF32 R212, R240, R88, R212 ;  /* 0x00000058f0d4723c */ /* 0x000ff000000810d4 */
[C---:B------:R-:W-:Y:S01]  /*be270*/  HMMA.1688.F32.TF32 R216, R168.reuse, R30, R216 ;  /* 0x0000001ea8d8723c */ /* 0x040fe200000810d8 */
[----:B------:R-:W-:Y:S04]  /*be280*/  STL.64 [R1+0x3b18], R146 ;  /* 0x003b189201007387 */ /* 0x000fe80000100a00 */
[----:B------:R-:W-:Y:S04]  /*be290*/  STL.64 [R1+0x3b08], R154 ;  /* 0x003b089a01007387 */ /* 0x000fe80000100a00 */
[----:B------:R-:W-:Y:S01]  /*be2a0*/  STL.64 [R1+0x3af0], R66 ;  /* 0x003af04201007387 */ /* 0x000fe20000100a00 */
[C---:B------:R-:W-:Y:S03]  /*be2b0*/  HMMA.1688.F32.TF32 R220, R168.reuse, R34, R220 ;  /* 0x00000022a8dc723c */ /* 0x040fe600000810dc */
[----:B------:R-:W-:Y:S04]  /*be2c0*/  STL.64 [R1+0x8c0], R140 ;  /* 0x0008c08c01007387 */ /* 0x000fe80000100a00 */
[----:B------:R1:W-:Y:S04]  /*be2d0*/  STL.64 [R1+0x8c8], R142 ;  /* 0x0008c88e01007387 */ /* 0x0003e80000100a00 */
[----:B------:R-:W-:Y:S01]  /*be2e0*/  STL.64 [R1+0x9c0], R136 ;  /* 0x0009c08801007387 */ /* 0x000fe20000100a00 */
[----:B------:R-:W-:Y:S03]  /*be2f0*/  HMMA.1688.F32.TF32 R204, R168, R38, R204 ;  /* 0x00000026a8cc723c */ /* 0x000fe600000810cc */
[----:B------:R2:W-:Y:S04]  /*be300*/  STL.64 [R1+0x9c8], R138 ;  /* 0x0009c88a01007387 */ /* 0x0005e80000100a00 */
[----:B------:R-:W-:Y:S01]  /*be310*/  LDS R236, [R251+0x98300] ;  /* 0x09830000fbec7984 */ /* 0x000fe20000000800 */
[C---:B-1----:R-:W-:Y:S03]  /*be320*/  HMMA.1688.F32.TF32 R140, R172.reuse, R82, R180 ;  /* 0x00000052ac8c723c */ /* 0x042fe600000810b4 */
[----:B------:R-:W-:Y:S04]  /*be330*/  STL.64 [R1+0x9d0], R132 ;  /* 0x0009d08401007387 */ /* 0x000fe80000100a00 */
[----:B------:R1:W-:Y:S01]  /*be340*/  STL.64 [R1+0x9d8], R134 ;  /* 0x0009d88601007387 */ /* 0x0003e20000100a00 */
[----:B--2---:R-:W-:Y:S03]  /*be350*/  HMMA.1688.F32.TF32 R136, R172, R86, R208 ;  /* 0x00000056ac88723c */ /* 0x004fe600000810d0 */
[----:B------:R-:W-:Y:S04]  /*be360*/  LDS R238, [R251+0x99300] ;  /* 0x09930000fbee7984 */ /* 0x000fe80000000800 */
[----:B------:R-:W-:Y:S01]  /*be370*/  LDS R237, [R249+0x98300] ;  /* 0x09830000f9ed7984 */ /* 0x000fe20000000800 */
[----:B------:R-:W-:Y:S03]  /*be380*/  HMMA.1688.F32.TF32 R216, R240, R92, R216 ;  /* 0x0000005cf0d8723c */ /* 0x000fe600000810d8 */
[----:B------:R-:W-:Y:S05]  /*be390*/  LDS R239, [R249+0x99300] ;  /* 0x09930000f9ef7984 */ /* 0x000fea0000000800 */
[----:B-1----:R-:W-:Y:S08]  /*be3a0*/  HMMA.1688.F32.TF32 R132, R172, R90, R212 ;  /* 0x0000005aac84723c */ /* 0x002ff000000810d4 */
[----:B------:R-:W-:Y:S01]  /*be3b0*/  HMMA.1688.F32.TF32 R176, R168, R42, R176 ;  /* 0x0000002aa8b0723c */ /* 0x000fe200000810b0 */
[----:B------:R-:W-:Y:S04]  /*be3c0*/  STL.64 [R1+0x9e0], R140 ;  /* 0x0009e08c01007387 */ /* 0x000fe80000100a00 */
[----:B------:R-:W-:Y:S03]  /*be3d0*/  STL.64 [R1+0x9e8], R142 ;  /* 0x0009e88e01007387 */ /* 0x000fe60000100a00 */
        /* <DEDUP_REMOVED lines=9> */
[----:B------:R-:W-:Y:S08]  /*be470*/  HMMA.1688.F32.TF32 R176, R240, R104, R176 ;  /* 0x00000068f0b0723c */ /* 0x000ff000000810b0 */
[----:B------:R-:W-:Y:S08]  /*be480*/  HMMA.1688.F32.TF32 R192, R168, R54, R192 ;  /* 0x00000036a8c0723c */ /* 0x000ff000000810c0 */
[----:B------:R-:W-:Y:S01]  /*be490*/  HMMA.1688.F32.TF32 R140, R172, R98, R220 ;  /* 0x00000062ac8c723c */ /* 0x000fe200000810dc */
[----:B------:R-:W-:Y:S04]  /*be4a0*/  STL.64 [R1+0xa10], R132 ;  /* 0x000a108401007387 */ /* 0x000fe80000100a00 */
[----:B------:R1:W-:Y:S03]  /*be4b0*/  STL.64 [R1+0xa18], R134 ;  /* 0x000a188601007387 */ /* 0x0003e60000100a00 */
[----:B------:R-:W-:Y:S08]  /*be4c0*/  HMMA.1688.F32.TF32 R184, R240, R108, R184 ;  /* 0x0000006cf0b8723c */ /* 0x000ff000000810b8 */
[----:B------:R-:W-:Y:S08]  /*be4d0*/  HMMA.1688.F32.TF32 R196, R168, R58, R196 ;  /* 0x0000003aa8c4723c */ /* 0x000ff000000810c4 */
[----:B------:R-:W-:Y:S08]  /*be4e0*/  HMMA.1688.F32.TF32 R136, R172, R102, R204 ;  /* 0x00000066ac88723c */ /* 0x000ff000000810cc */
[----:B------:R-:W-:Y:S08]  /*be4f0*/  HMMA.1688.F32.TF32 R188, R240, R112, R188 ;  /* 0x00000070f0bc723c */ /* 0x000ff000000810bc */
[----:B------:R-:W-:Y:S08]  /*be500*/  HMMA.1688.F32.TF32 R200, R168, R62, R200 ;  /* 0x0000003ea8c8723c */ /* 0x000ff000000810c8 */
[----:B-1----:R-:W-:Y:S08]  /*be510*/  HMMA.1688.F32.TF32 R132, R172, R106, R176 ;  /* 0x0000006aac84723c */ /* 0x002ff000000810b0 */
        /* <DEDUP_REMOVED lines=10> */
[----:B--2---:R-:W-:Y:S01]  /*be5c0*/  HMMA.1688.F32.TF32 R136, R172, R114, R188 ;  /* 0x00000072ac88723c */ /* 0x004fe200000810bc */
[----:B------:R-:W-:Y:S04]  /*be5d0*/  LDS R168, [R251+0x96300] ;  /* 0x09630000fba87984 */ /* 0x000fe80000000800 */
[----:B------:R-:W-:Y:S03]  /*be5e0*/  LDS R170, [R251+0x97300] ;  /* 0x09730000fbaa7984 */ /* 0x000fe60000000800 */
[----:B------:R-:W-:Y:S01]  /*be5f0*/  HMMA.1688.F32.TF32 R200, R240, R124, R200 ;  /* 0x0000007cf0c8723c */ /* 0x000fe200000810c8 */
[----:B------:R-:W-:Y:S04]  /*be600*/  LDS R169, [R249+0x96300] ;  /* 0x09630000f9a97984 */ /* 0x000fe80000000800 */
[----:B------:R-:W2:Y:S03]  /*be610*/  LDS R171, [R249+0x97300] ;  /* 0x09730000f9ab7984 */ /* 0x000ea60000000800 */
[----:B-1----:R-:W-:Y:S08]  /*be620*/  HMMA.1688.F32.TF32 R132, R172, R118, R192 ;  /* 0x00000076ac84723c */ /* 0x002ff000000810c0 */
        /* <DEDUP_REMOVED lines=9> */
[----:B-1----:R-:W-:Y:S07]  /*be6c0*/  HMMA.1688.F32.TF32 R132, R172, R130, R224 ;  /* 0x00000082ac84723c */ /* 0x002fee00000810e0 */
[----:B------:R-:W-:Y:S04]  /*be6d0*/  STL.64 [R1+0xa90], R140 ;  /* 0x000a908c01007387 */ /* 0x000fe80000100a00 */
[----:B------:R1:W-:Y:S04]  /*be6e0*/  STL.64 [R1+0xa98], R142 ;  /* 0x000a988e01007387 */ /* 0x0003e80000100a00 */
        /* <DEDUP_REMOVED lines=44> */
[----:B------:R-:W2:Y:S04]  /*be9b0*/  LDL.64 R146, [R1+0x208] ;  /* 0x0002080001927983 */ /* 0x000ea80000100a00 */
[----:B-1----:R-:W3:Y:S04]  /*be9c0*/  LDL.LU.64 R142, [R1+0x1f8] ;  /* 0x0001f800018e7983 */ /* 0x002ee80000300a00 */
[----:B------:R-:W3:Y:S04]  /*be9d0*/  LDL.LU.64 R154, [R1+0x1e8] ;  /* 0x0001e800019a7983 */ /* 0x000ee80000300a00 */
[----:B------:R-:W3:Y:S04]  /*be9e0*/  LDL.LU R176, [R1+0x1100] ;  /* 0x0011000001b07983 */ /* 0x000ee80000300800 */
[----:B------:R-:W3:Y:S04]  /*be9f0*/  LDL.LU R177, [R1+0x1104] ;  /* 0x0011040001b17983 */ /* 0x000ee80000300800 */
[----:B------:R-:W3:Y:S04]  /*bea00*/  LDL.LU R178, [R1+0x1108] ;  /* 0x0011080001b27983 */ /* 0x000ee80000300800 */
[----:B------:R-:W3:Y:S04]  /*bea10*/  LDL.LU R179, [R1+0x110c] ;  /* 0x00110c0001b37983 */ /* 0x000ee80000300800 */
[----:B----4-:R-:W4:Y:S04]  /*bea20*/  LDL.LU.64 R138, [R1+0x1d8] ;  /* 0x0001d800018a7983 */ /* 0x010f280000300a00 */
[----:B------:R-:W4:Y:S04]  /*bea30*/  LDL.LU.64 R134, [R1+0x1c8] ;  /* 0x0001c80001867983 */ /* 0x000f280000300a00 */
[----:B------:R-:W4:Y:S04]  /*bea40*/  LDL.LU R184, [R1+0x10e0] ;  /* 0x0010e00001b87983 */ /* 0x000f280000300800 */
[----:B------:R-:W4:Y:S04]  /*bea50*/  LDL.LU R185, [R1+0x10e4] ;  /* 0x0010e40001b97983 */ /* 0x000f280000300800 */
[----:B------:R-:W4:Y:S04]  /*bea60*/  LDL.LU R186, [R1+0x10e8] ;  /* 0x0010e80001ba7983 */ /* 0x000f280000300800 */
[----:B------:R-:W4:Y:S04]  /*bea70*/  LDL.LU R187, [R1+0x10ec] ;  /* 0x0010ec0001bb7983 */ /* 0x000f280000300800 */
[----:B------:R-:W4:Y:S04]  /*bea80*/  LDL.LU.64 R226, [R1+0x1b8] ;  /* 0x0001b80001e27983 */ /* 0x000f280000300a00 */
[----:B------:R-:W4:Y:S04]  /*bea90*/  LDL.LU.64 R202, [R1+0x1a8] ;  /* 0x0001a80001ca7983 */ /* 0x000f280000300a00 */
        /* <DEDUP_REMOVED lines=18> */
[----:B------:R-:W2:Y:S01]  /*bebc0*/  LDL.LU.64 R146, [R1+0x3b18] ;  /* 0x003b180001927983 */ /* 0x000ea20000300a00 */
[----:B---3--:R-:W-:Y:S02]  /*bebd0*/  IMAD.MOV.U32 R145, RZ, RZ, R142 ;  /* 0x000000ffff917224 */ /* 0x008fe400078e008e */
[----:B------:R-:W-:Y:S02]  /*bebe0*/  IMAD.MOV.U32 R141, RZ, RZ, R143 ;  /* 0x000000ffff8d7224 */ /* 0x000fe400078e008f */
[----:B------:R-:W-:Y:S01]  /*bebf0*/  HMMA.1688.F32.TF32 R232, R168, R142, R232 ;  /* 0x0000008ea8e8723c */ /* 0x000fe200000810e8 */
[----:B------:R-:W3:Y:S01]  /*bec00*/  LDL.LU.64 R142, [R1+0x3b10] ;  /* 0x003b1000018e7983 */ /* 0x000ee20000300a00 */
[----:B------:R-:W-:Y:S01]  /*bec10*/  IMAD.MOV.U32 R157, RZ, RZ, R154 ;  /* 0x000000ffff9d7224 */ /* 0x000fe200078e009a */
[----:B------:R-:W-:-:S05]  /*bec20*/  MOV R153, R155 ;  /* 0x0000009b00997202 */ /* 0x000fca0000000f00 */
[----:B------:R-:W-:Y:S01]  /*bec30*/  HMMA.1688.F32.TF32 R172, R168, R154, R172 ;  /* 0x0000009aa8ac723c */ /* 0x000fe200000810ac */
[----:B------:R-:W3:Y:S01]  /*bec40*/  LDL.LU.64 R154, [R1+0x3b08] ;  /* 0x003b0800019a7983 */ /* 0x000ee20000300a00 */
[----:B----4-:R-:W-:-:S06]  /*bec50*/  IMAD.MOV.U32 R144, RZ, RZ, R139 ;  /* 0x000000ffff907224 */ /* 0x010fcc00078e008b */
[C---:B------:R-:W-:Y:S01]  /*bec60*/  HMMA.1688.F32.TF32 R176, R168.reuse, R138, R176 ;  /* 0x0000008aa8b0723c */ /* 0x040fe200000810b0 */
[----:B------:R-:W-:Y:S02]  /*bec70*/  IMAD.MOV.U32 R160, RZ, RZ, R138 ;  /* 0x000000ffffa07224 */ /* 0x000fe400078e008a */
[----:B------:R-:W4:Y:S01]  /*bec80*/  LDL.LU.64 R138, [R1+0x3b00] ;  /* 0x003b0000018a7983 */ /* 0x000f220000300a00 */
[----:B------:R-:W-:Y:S02]  /*bec90*/  IMAD.MOV.U32 R165, RZ, RZ, R134 ;  /* 0x000000ffffa57224 */ /* 0x000fe400078e0086 */
[----:B------:R-:W-:Y:S02]  /*beca0*/  IMAD.MOV.U32 R161, RZ, RZ, R135 ;  /* 0x000000ffffa17224 */ /* 0x000fe400078e0087 */
[C---:B------:R-:W-:Y:S01]  /*becb0*/  HMMA.1688.F32.TF32 R180, R168.reuse, R134, R180 ;  /* 0x00000086a8b4723c */ /* 0x040fe200000810b4 */
[----:B------:R-:W4:Y:S07]  /*becc0*/  LDL.LU.64 R134, [R1+0x3af8] ;  /* 0x003af80001867983 */ /* 0x000f2e0000300a00 */
[----:B------:R-:W-:Y:S01]  /*becd0*/  HMMA.1688.F32.TF32 R188, R168, R202, R188 ;  /* 0x000000caa8bc723c */ /* 0x000fe200000810bc */
[----:B------:R-:W-:-:S02]  /*bece0*/  IMAD.MOV.U32 R156, RZ, RZ, R202 ;  /* 0x000000ffff9c7224 */ /* 0x000fc400078e00ca */
[----:B------:R-:W-:Y:S01]  /*becf0*/  IMAD.MOV.U32 R148, RZ, RZ, R203 ;  /* 0x000000ffff947224 */ /* 0x000fe200078e00cb */
[----:B------:R-:W-:Y:S01]  /*bed00*/  MOV R152, R227 ;  /* 0x000000e300987202 */ /* 0x000fe20000000f00 */
[----:B------:R-:W-:-:S03]  /*bed10*/  IMAD.MOV.U32 R164, RZ, RZ, R226 ;  /* 0x000000ffffa47224 */ /* 0x000fc600078e00e2 */
[C---:B------:R-:W-:Y:S08]  /*bed20*/  HMMA.1688.F32.TF32 R184, R168.reuse, R226, R184 ;  /* 0x000000e2a8b8723c */ /* 0x040ff000000810b8 */
[C---:B------:R-:W-:Y:S01]  /*bed30*/  HMMA.1688.F32.TF32 R224, R168.reuse, R162, R240 ;  /* 0x000000a2a8e0723c */ /* 0x040fe200000810f0 */
[----:B--2---:R-:W-:Y:S04]  /*bed40*/  STL.64 [R1+0x3ae8], R146 ;  /* 0x003ae89201007387 */ /* 0x004fe80000100a00 */
[----:B------:R1:W-:Y:S04]  /*bed50*/  STL.64 [R1+0x3ae0], R144 ;  /* 0x003ae09001007387 */ /* 0x0003e80000100a00 */
[----:B------:R-:W2:Y:S01]  /*bed60*/  LDL.LU.64 R66, [R1+0x1a18] ;  /* 0x001a180001427983 */ /* 0x000ea20000300a00 */
[C---:B---3--:R-:W-:Y:S08]  /*bed70*/  HMMA.1688.F32.TF32 R200, R168.reuse, R142, R204 ;  /* 0x0000008ea8c8723c */ /* 0x048ff000000810cc */
[C---:B------:R-:W-:Y:S08]  /*bed80*/  HMMA.1688.F32.TF32 R204, R168.reuse, R146, R220 ;  /* 0x00000092a8cc723c */ /* 0x040ff000000810dc */
[C---:B------:R-:W-:Y:S08]  /*bed90*/  HMMA.1688.F32.TF32 R220, R168.reuse, R158, R228 ;  /* 0x0000009ea8dc723c */ /* 0x040ff000000810e4 */
[----:B------:R-:W-:Y:S01]  /*beda0*/  HMMA.1688.F32.TF32 R228, R168, R166, R244 ;  /* 0x000000a6a8e4723c */ /* 0x000fe200000810f4 */
[----:B------:R-:W3:Y:S04]  /*bedb0*/  LDL.LU.64 R246, [R1+0x1a70] ;  /* 0x001a700001f67983 */ /* 0x000ee80000300a00 */
[----:B------:R-:W4:Y:S04]  /*bedc0*/  LDL.LU.64 R244, [R1+0x1a68] ;  /* 0x001a680001f47983 */ /* 0x000f280000300a00 */
[----:B------:R-:W4:Y:S04]  /*bedd0*/  LDL.LU.64 R242, [R1+0x1a58] ;  /* 0x001a580001f27983 */ /* 0x000f280000300a00 */
[----:B------:R-:W4:Y:S04]  /*bede0*/  LDL.LU.64 R240, [R1+0x1a60] ;  /* 0x001a600001f07983 */ /* 0x000f280000300a00 */
[----:B-1----:R-:W4:Y:S04]  /*bedf0*/  LDL.LU.64 R144, [R1+0x1ad0] ;  /* 0x001ad00001907983 */ /* 0x002f280000300a00 */
[----:B------:R-:W4:Y:S04]  /*bee00*/  LDL.LU.64 R136, [R1+0x1ac8] ;  /* 0x001ac80001887983 */ /* 0x000f280000300a00 */
[----:B------:R-:W4:Y:S01]  /*bee10*/  LDL.LU.64 R146, [R1+0x1ac0] ;  /* 0x001ac00001927983 */ /* 0x000f220000300a00 */
[----:B------:R-:W-:-:S04]  /*bee20*/  IMAD.MOV.U32 R132, RZ, RZ, c[0x0][0x18c] ;  /* 0x00006300ff847624 */ /* 0x000fc800078e00ff */
[----:B------:R-:W-:-:S04]  /*bee30*/  IMAD.SHL.U32 R132, R132, 0x80, RZ ;  /* 0x0000008084847824 */ /* 0x000fc800078e00ff */
[----:B------:R-:W-:-:S05]  /*bee40*/  IMAD.SHL.U32 R132, R132, 0x4, RZ ;  /* 0x0000000484847824 */ /* 0x000fca00078e00ff */
[----:B--2---:R-:W-:-:S04]  /*bee50*/  IADD3 R3, P0, R66, R132, RZ ;  /* 0x0000008442037210 */ /* 0x004fc80007f1e0ff */
[----:B------:R-:W-:Y:S02]  /*bee60*/  IADD3.X R133, R67, R2, RZ, P0, !PT ;  /* 0x0000000243857210 */ /* 0x000fe400007fe4ff */
[----:B------:R-:W2:Y:S04]  /*bee70*/  LDL.LU.64 R66, [R1+0x1ab8] ;  /* 0x001ab80001427983 */ /* 0x000ea80000300a00 */
[----:B------:R3:W-:Y:S04]  /*bee80*/  STL [R1+0x320], R3 ;  /* 0x0003200301007387 */ /* 0x0007e80000100800 */
[----:B------:R4:W-:Y:S01]  /*bee90*/  STL [R1+0x31c], R133 ;  /* 0x00031c8501007387 */ /* 0x0009e20000100800 */
[----:B---3--:R-:W-:-:S02]  /*beea0*/  IADD3 R3, P0, R246, R132, RZ ;  /* 0x00000084f6037210 */ /* 0x008fc40007f1e0ff */
[----:B----4-:R-:W-:-:S03]  /*beeb0*/  IADD3 R133, P1, R244, R132, RZ ;  /* 0x00000084f4857210 */ /* 0x010fc60007f3e0ff */
[----:B------:R1:W-:Y:S04]  /*beec0*/  STL [R1+0x324], R3 ;  /* 0x0003240301007387 */ /* 0x0003e80000100800 */
[----:B------:R3:W-:Y:S01]  /*beed0*/  STL [R1+0x328], R133 ;  /* 0x0003288501007387 */ /* 0x0007e20000100800 */
[-C--:B------:R-:W-:Y:S02]  /*beee0*/  IADD3 R140, P3, R240, R132.reuse, RZ ;  /* 0x00000084f08c7210 */ /* 0x080fe40007f7e0ff */
[----:B-1----:R-:W-:Y:S01]  /*beef0*/  IADD3 R3, P2, R242, R132, RZ ;  /* 0x00000084f2037210 */ /* 0x002fe20007f5e0ff */
[----:B---3--:R-:W-:-:S04]  /*bef00*/  IMAD.X R133, R247, 0x1, R2, P0 ;  /* 0x00000001f7857824 */ /* 0x008fc800000e0602 */
[----:B------:R1:W-:Y:S04]  /*bef10*/  STL [R1+0x2c0], R3 ;  /* 0x0002c00301007387 */ /* 0x0003e80000100800 */
[----:B------:R3:W-:Y:S01]  /*bef20*/  STL [R1+0x2c8], R140 ;  /* 0x0002c88c01007387 */ /* 0x0007e20000100800 */
[----:B-1----:R-:W-:-:S03]  /*bef30*/  IMAD.X R3, R245, 0x1, R2, P1 ;  /* 0x00000001f5037824 */ /* 0x002fc600008e0602 */
[----:B------:R1:W-:Y:S01]  /*bef40*/  STL [R1+0x2b4], R133 ;  /* 0x0002b48501007387 */ /* 0x0003e20000100800 */
[----:B---3--:R-:W-:-:S03]  /*bef50*/  IMAD.X R140, R243, 0x1, R2, P2 ;  /* 0x00000001f38c7824 */ /* 0x008fc600010e0602 */
[----:B------:R3:W-:Y:S01]  /*bef60*/  STL [R1+0x2b8], R3 ;  /* 0x0002b80301007387 */ /* 0x0007e20000100800 */
[----:B-1----:R-:W-:-:S03]  /*bef70*/  IMAD.X R133, R241, 0x1, R2, P3 ;  /* 0x00000001f1857824 */ /* 0x002fc600018e0602 */
[----:B------:R-:W-:Y:S01]  /*bef80*/  STL [R1+0x2bc], R140 ;  /* 0x0002bc8c01007387 */ /* 0x000fe20000100800 */
[----:B---3--:R-:W-:-:S03]  /*bef90*/  IADD3 R3, P0, R144, R132, RZ ;  /* 0x0000008490037210 */ /* 0x008fc60007f1e0ff */
[----:B------:R1:W-:Y:S04]  /*befa0*/  STL [R1+0x2c4], R133 ;  /* 0x0002c48501007387 */ /* 0x0003e80000100800 */
[----:B------:R3:W-:Y:S04]  /*befb0*/  STL [R1+0x2cc], R3 ;  /* 0x0002cc0301007387 */ /* 0x0007e80000100800 */
[----:B------:R-:W4:Y:S01]  /*befc0*/  LDL.LU.64 R242, [R1+0x1b20] ;  /* 0x001b200001f27983 */ /* 0x000f220000300a00 */
[-C--:B-1----:R-:W-:Y:S02]  /*befd0*/  IADD3 R133, P1, R136, R132.reuse, RZ ;  /* 0x0000008488857210 */ /* 0x082fe40007f3e0ff */
[----:B---3--:R-:W-:-:S03]  /*befe0*/  IADD3 R3, P2, R146, R132, RZ ;  /* 0x0000008492037210 */ /* 0x008fc60007f5e0ff */
[----:B------:R1:W-:Y:S04]  /*beff0*/  STL [R1+0x1b0], R133 ;  /* 0x0001b08501007387 */ /* 0x0003e80000100800 */
[----:B------:R-:W4:Y:S04]  /*bf000*/  LDL.LU.64 R240, [R1+0x1b18] ;  /* 0x001b180001f07983 */ /* 0x000f280000300a00 */
[----:B------:R2:W-:Y:S01]  /*bf010*/  STL [R1+0x1d0], R3 ;  /* 0x0001d00301007387 */ /* 0x0005e20000100800 */
[----:B-1----:R-:W-:-:S03]  /*bf020*/  IMAD.X R133, R145, 0x1, R2, P0 ;  /* 0x0000000191857824 */ /* 0x002fc600000e0602 */
[----:B------:R-:W4:Y:S01]  /*bf030*/  LDL.LU.64 R144, [R1+0x1b10] ;  /* 0x001b100001907983 */ /* 0x000f220000300a00 */
[----:B--2---:R-:W-:-:S05]  /*bf040*/  IADD3 R3, P3, R66, R132, RZ ;  /* 0x0000008442037210 */ /* 0x004fca0007f7e0ff */
[----:B------:R1:W-:Y:S04]  /*bf050*/  STL [R1+0x1e0], R3 ;  /* 0x0001e00301007387 */ /* 0x0003e80000100800 */
[----:B------:R2:W-:Y:S01]  /*bf060*/  STL [R1+0x1a0], R133 ;  /* 0x0001a08501007387 */ /* 0x0005e20000100800 */
[----:B-1----:R-:W-:-:S03]  /*bf070*/  IADD3.X R3, R137, R2, RZ, P1, !PT ;  /* 0x0000000289037210 */ /* 0x002fc60000ffe4ff */
[----:B------:R-:W3:Y:S01]  /*bf080*/  LDL.LU.64 R136, [R1+0x1b08] ;  /* 0x001b080001887983 */ /* 0x000ee20000300a00 */
[----:B--2---:R-:W-:-:S03]  /*bf090*/  IMAD.X R133, R147, 0x1, R2, P2 ;  /* 0x0000000193857824 */ /* 0x004fc600010e0602 */
[----:B------:R1:W-:Y:S04]  /*bf0a0*/  STL [R1+0x1a4], R3 ;  /* 0x0001a40301007387 */ /* 0x0003e80000100800 */
[----:B------:R-:W2:Y:S04]  /*bf0b0*/  LDL.LU.64 R246, [R1+0x1b40] ;  /* 0x001b400001f67983 */ /* 0x000ea80000300a00 */
[----:B------:R-:W-:Y:S01]  /*bf0c0*/  STL [R1+0x1b4], R133 ;  /* 0x0001b48501007387 */ /* 0x000fe20000100800 */
[----:B-1----:R-:W-:-:S03]  /*bf0d0*/  IMAD.X R3, R67, 0x1, R2, P3 ;  /* 0x0000000143037824 */ /* 0x002fc600018e0602 */
[----:B------:R-:W2:Y:S04]  /*bf0e0*/  LDL.LU.64 R244, [R1+0x1b38] ;  /* 0x001b380001f47983 */ /* 0x000ea80000300a00 */
[----:B------:R1:W-:Y:S04]  /*bf0f0*/  STL [R1+0x1d4], R3 ;  /* 0x0001d40301007387 */ /* 0x0003e80000100800 */
[----:B------:R-:W2:Y:S01]  /*bf100*/  LDL.LU.64 R146, [R1+0x1b30] ;  /* 0x001b300001927983 */ /* 0x000ea20000300a00 */
[----:B----4-:R-:W-:-:S05]  /*bf110*/  IADD3 R66, P0, R242, R132, RZ ;  /* 0x00000084f2427210 */ /* 0x010fca0007f1e0ff */
[----:B------:R4:W-:Y:S01]  /*bf120*/  STL [R1+0x134], R66 ;  /* 0x0001344201007387 */ /* 0x0009e20000100800 */
[----:B-1----:R-:W-:-:S03]  /*bf130*/  IADD3 R3, P1, R240, R132, RZ ;  /* 0x00000084f0037210 */ /* 0x002fc60007f3e0ff */
[----:B----4-:R-:W4:Y:S04]  /*bf140*/  LDL.LU.64 R66, [R1+0x1b28] ;  /* 0x001b280001427983 */ /* 0x010f280000300a00 */
[----:B------:R1:W-:Y:S02]  /*bf150*/  STL [R1+0x138], R3 ;  /* 0x0001380301007387 */ /* 0x0003e40000100800 */
[----:B-1----:R-:W-:-:S05]  /*bf160*/  IADD3 R3, P2, R144, R132, RZ ;  /* 0x0000008490037210 */ /* 0x002fca0007f5e0ff */
[----:B------:R1:W-:Y:S02]  /*bf170*/  STL [R1+0x13c], R3 ;  /* 0x00013c0301007387 */ /* 0x0003e40000100800 */
[----:B-1----:R-:W-:Y:S02]  /*bf180*/  IMAD.X R3, R243, 0x1, R2, P0 ;  /* 0x00000001f3037824 */ /* 0x002fe400000e0602 */
[----:B------:R-:W4:Y:S01]  /*bf190*/  LDL.LU.64 R242, [R1+0x1b68] ;  /* 0x001b680001f27983 */ /* 0x000f220000300a00 */
[----:B---3--:R-:W-:-:S05]  /*bf1a0*/  IADD3 R133, P3, R136, R132, RZ ;  /* 0x0000008488857210 */ /* 0x008fca0007f7e0ff */
[----:B------:R1:W-:Y:S01]  /*bf1b0*/  STL [R1+0x118], R133 ;  /* 0x0001188501007387 */ /* 0x0003e20000100800 */
[----:B------:R-:W-:-:S03]  /*bf1c0*/  IADD3.X R136, R137, R2, RZ, P3, !PT ;  /* 0x0000000289887210 */ /* 0x000fc60001ffe4ff */
[----:B------:R3:W-:Y:S01]  /*bf1d0*/  STL [R1+0x108], R3 ;  /* 0x0001080301007387 */ /* 0x0007e20000100800 */
[--C-:B-1----:R-:W-:Y:S02]  /*bf1e0*/  IMAD.X R133, R241, 0x1, R2.reuse, P1 ;  /* 0x00000001f1857824 */ /* 0x102fe400008e0602 */
[----:B---3--:R-:W-:-:S03]  /*bf1f0*/  IMAD.X R3, R145, 0x1, R2, P2 ;  /* 0x0000000191037824 */ /* 0x008fc600010e0602 */
[----:B------:R2:W-:Y:S04]  /*bf200*/  STL [R1+0x10c], R133 ;  /* 0x00010c8501007387 */ /* 0x0005e80000100800 */
[----:B------:R1:W-:Y:S01]  /*bf210*/  STL [R1+0x110], R3 ;  /* 0x0001100301007387 */ /* 0x0003e20000100800 */
[----:B--2---:R-:W-:-:S03]  /*bf220*/  IADD3 R133, P0, R246, R132, RZ ;  /* 0x00000084f6857210 */ /* 0x004fc60007f1e0ff */
[----:B------:R2:W-:Y:S01]  /*bf230*/  STL [R1+0x114], R136 ;  /* 0x0001148801007387 */ /* 0x0005e20000100800 */
[----:B-1----:R-:W-:-:S03]  /*bf240*/  IADD3 R3, P1, R244, R132, RZ ;  /* 0x00000084f4037210 */ /* 0x002fc60007f3e0ff */
[----:B------:R-:W3:Y:S04]  /*bf250*/  LDL.LU.64 R240, [R1+0x1b60] ;  /* 0x001b600001f07983 */ /* 0x000ee80000300a00 */
[----:B------:R-:W-:Y:S04]  /*bf260*/  STL [R1+0x11c], R133 ;  /* 0x00011c8501007387 */ /* 0x000fe80000100800 */
[----:B------:R-:W3:Y:S04]  /*bf270*/  LDL.LU.64 R144, [R1+0x1b58] ;  /* 0x001b580001907983 */ /* 0x000ee80000300a00 */
[----:B------:R1:W-:Y:S04]  /*bf280*/  STL [R1+0x120], R3 ;  /* 0x0001200301007387 */ /* 0x0003e80000100800 */
[----:B--2---:R-:W2:Y:S01]  /*bf290*/  LDL.LU.64 R136, [R1+0x1b50] ;  /* 0x001b500001887983 */ /* 0x004ea20000300a00 */
[----:B------:R-:W-:Y:S01]  /*bf2a0*/  IMAD.X R140, R247, 0x1, R2, P0 ;  /* 0x00000001f78c7824 */ /* 0x000fe200000e0602 */
[----:B-1----:R-:W-:-:S05]  /*bf2b0*/  IADD3 R3, P2, R146, R132, RZ ;  /* 0x0000008492037210 */ /* 0x002fca0007f5e0ff */
[----:B------:R1:W-:Y:S01]  /*bf2c0*/  STL [R1+0xe4], R3 ;  /* 0x0000e40301007387 */ /* 0x0003e20000100800 */
[----:B----4-:R-:W-:Y:S01]  /*bf2d0*/  IADD3 R133, P3, R66, R132, RZ ;  /* 0x0000008442857210 */ /* 0x010fe20007f7e0ff */
[----:B-1----:R-:W-:-:S04]  /*bf2e0*/  IMAD.X R3, R245, 0x1, R2, P1 ;  /* 0x00000001f5037824 */ /* 0x002fc800008e0602 */
[----:B------:R1:W-:Y:S01]  /*bf2f0*/  STL [R1+0xec], R133 ;  /* 0x0000ec8501007387 */ /* 0x0003e20000100800 */
[----:B------:R-:W-:-:S03]  /*bf300*/  IMAD.X R66, R67, 0x1, R2, P3 ;  /* 0x0000000143427824 */ /* 0x000fc600018e0602 */
[----:B------:R-:W-:Y:S01]  /*bf310*/  STL [R1+0xd8], R140 ;  /* 0x0000d88c01007387 */ /* 0x000fe20000100800 */
[----:B-1----:R-:W-:-:S03]  /*bf320*/  IMAD.X R133, R147, 0x1, R2, P2 ;  /* 0x0000000193857824 */ /* 0x002fc600010e0602 */
[----:B------:R1:W-:Y:S04]  /*bf330*/  STL [R1+0xdc], R3 ;  /* 0x0000dc0301007387 */ /* 0x0003e80000100800 */
[----:B------:R-:W-:Y:S04]  /*bf340*/  STL [R1+0xe0], R133 ;  /* 0x0000e08501007387 */ /* 0x000fe80000100800 */
[----:B------:R-:W4:Y:S04]  /*bf350*/  LDL.LU.64 R146, [R1+0x1b90] ;  /* 0x001b900001927983 */ /* 0x000f280000300a00 */
[----:B------:R1:W-:Y:S02]  /*bf360*/  STL [R1+0xe8], R66 ;  /* 0x0000e84201007387 */ /* 0x0003e40000100800 */
[----:B-1----:R-:W-:-:S02]  /*bf370*/  IADD3 R3, P0, R242, R132, RZ ;  /* 0x00000084f2037210 */ /* 0x002fc40007f1e0ff */
[----:B------:R-:W4:Y:S04]  /*bf380*/  LDL.LU.64 R66, [R1+0x1b88] ;  /* 0x001b880001427983 */ /* 0x000f280000300a00 */
[----:B------:R3:W-:Y:S04]  /*bf390*/  STL [R1+0x100], R3 ;  /* 0x0001000301007387 */ /* 0x0007e80000100800 */
[----:B------:R-:W4:Y:S04]  /*bf3a0*/  LDL.LU.64 R246, [R1+0x1b80] ;  /* 0x001b800001f67983 */ /* 0x000f280000300a00 */
[----:B------:R-:W4:Y:S01]  /*bf3b0*/  LDL.LU.64 R244, [R1+0x1b78] ;  /* 0x001b780001f47983 */ /* 0x000f220000300a00 */
[C---:B------:R-:W-:Y:S08]  /*bf3c0*/  HMMA.1688.F32.TF32 R192, R168.reuse, R134, R192 ;  /* 0x00000086a8c0723c */ /* 0x040ff000000810c0 */
[C---:B------:R-:W-:Y:S08]  /*bf3d0*/  HMMA.1688.F32.TF32 R196, R168.reuse, R138, R196 ;  /* 0x0000008aa8c4723c */ /* 0x040ff000000810c4 */
[C---:B------:R-:W-:Y:S08]  /*bf3e0*/  HMMA.1688.F32.TF32 R208, R168.reuse, R150, R208 ;  /* 0x00000096a8d0723c */ /* 0x040ff000000810d0 */
[----:B------:R-:W-:Y:S08]  /*bf3f0*/  HMMA.1688.F32.TF32 R216, R168, R154, R216 ;  /* 0x0000009aa8d8723c */ /* 0x000ff000000810d8 */
[C---:B------:R-:W-:Y:S08]  /*bf400*/  HMMA.1688.F32.TF32 R212, R236.reuse, R4, R212 ;  /* 0x00000004ecd4723c */ /* 0x040ff000000810d4 */
[C---:B------:R-:W-:Y:S01]  /*bf410*/  HMMA.1688.F32.TF32 R168, R236.reuse, R8, R232 ;  /* 0x00000008eca8723c */ /* 0x040fe200000810e8 */
[----:B------:R-:W-:Y:S04]  /*bf420*/  LDS R232, [R251+0x9a300] ;  /* 0x09a30000fbe87984 */ /* 0x000fe80000000800 */
[----:B------:R-:W-:Y:S03]  /*bf430*/  LDS R234, [R251+0x9b300] ;  /* 0x09b30000fbea7984 */ /* 0x000fe60000000800 */
[C---:B------:R-:W-:Y:S01]  /*bf440*/  HMMA.1688.F32.TF32 R172, R236.reuse, R12, R172 ;  /* 0x0000000cecac723c */ /* 0x040fe200000810ac */
        /* <DEDUP_REMOVED lines=15> */
[----:B---3--:R-:W-:-:S05]  /*bf540*/  IADD3 R3, P1, R240, R132, RZ ;  /* 0x00000084f0037210 */ /* 0x008fca0007f3e0ff */
[----:B------:R3:W-:Y:S01]  /*bf550*/  STL [R1+0xbc], R3 ;  /* 0x0000bc0301007387 */ /* 0x0007e20000100800 */
[----:B------:R-:W-:-:S05]  /*bf560*/  IADD3 R140, P2, R144, R132, RZ ;  /* 0x00000084908c7210 */ /* 0x000fca0007f5e0ff */
[----:B------:R1:W-:Y:S01]  /*bf570*/  STL [R1+0xc4], R140 ;  /* 0x0000c48c01007387 */ /* 0x0003e20000100800 */
[----:B--2---:R-:W-:Y:S01]  /*bf580*/  IADD3 R133, P3, R136, R132, RZ ;  /* 0x0000008488857210 */ /* 0x004fe20007f7e0ff */
[----:B---3--:R-:W-:-:S04]  /*bf590*/  IMAD.X R3, R243, 0x1, R2, P0 ;  /* 0x00000001f3037824 */ /* 0x008fc800000e0602 */
[----:B------:R2:W-:Y:S01]  /*bf5a0*/  STL [R1+0xcc], R133 ;  /* 0x0000cc8501007387 */ /* 0x0005e20000100800 */
[----:B-1----:R-:W-:-:S03]  /*bf5b0*/  IADD3.X R140, R241, R2, RZ, P1, !PT ;  /* 0x00000002f18c7210 */ /* 0x002fc60000ffe4ff */
[----:B------:R1:W-:Y:S01]  /*bf5c0*/  STL [R1+0xb4], R3 ;  /* 0x0000b40301007387 */ /* 0x0003e20000100800 */
[----:B--2---:R-:W-:-:S03]  /*bf5d0*/  IMAD.X R133, R145, 0x1, R2, P2 ;  /* 0x0000000191857824 */ /* 0x004fc600010e0602 */
[----:B------:R4:W-:Y:S01]  /*bf5e0*/  STL [R1+0xb8], R140 ;  /* 0x0000b88c01007387 */ /* 0x0009e20000100800 */
[----:B-1----:R-:W-:-:S03]  /*bf5f0*/  IMAD.X R3, R137, 0x1, R2, P3 ;  /* 0x0000000189037824 */ /* 0x002fc600018e0602 */
[----:B------:R-:W2:Y:S04]  /*bf600*/  LDL.LU.64 R242, [R1+0x1ba8] ;  /* 0x001ba80001f27983 */ /* 0x000ea80000300a00 */
[----:B------:R1:W-:Y:S04]  /*bf610*/  STL [R1+0xc0], R133 ;  /* 0x0000c08501007387 */ /* 0x0003e80000100800 */
[----:B------:R-:W3:Y:S04]  /*bf620*/  LDL.LU.64 R144, [R1+0x1ba0] ;  /* 0x001ba00001907983 */ /* 0x000ee80000300a00 */
[----:B------:R1:W-:Y:S04]  /*bf630*/  STL [R1+0xc8], R3 ;  /* 0x0000c80301007387 */ /* 0x0003e80000100800 */
[----:B------:R-:W3:Y:S01]  /*bf640*/  LDL.LU.64 R136, [R1+0x1b98] ;  /* 0x001b980001887983 */ /* 0x000ee20000300a00 */
[----:B----4-:R-:W-:-:S05]  /*bf650*/  IADD3 R140, P0, R146, R132, RZ ;  /* 0x00000084928c7210 */ /* 0x010fca0007f1e0ff */
[----:B------:R4:W-:Y:S01]  /*bf660*/  STL [R1+0x7c], R140 ;  /* 0x00007c8c01007387 */ /* 0x0009e20000100800 */
[----:B-1----:R-:W-:-:S05]  /*bf670*/  IADD3 R133, P1, R66, R132, RZ ;  /* 0x0000008442857210 */ /* 0x002fca0007f3e0ff */
[----:B------:R1:W-:Y:S01]  /*bf680*/  STL [R1+0x84], R133 ;  /* 0x0000848501007387 */ /* 0x0003e20000100800 */
[-C--:B------:R-:W-:Y:S02]  /*bf690*/  IADD3 R3, P2, R246, R132.reuse, RZ ;  /* 0x00000084f6037210 */ /* 0x080fe40007f5e0ff */
[----:B----4-:R-:W-:-:S03]  /*bf6a0*/  IADD3 R140, P3, R244, R132, RZ ;  /* 0x00000084f48c7210 */ /* 0x010fc60007f7e0ff */
[----:B------:R4:W-:Y:S01]  /*bf6b0*/  STL [R1+0x8c], R3 ;  /* 0x00008c0301007387 */ /* 0x0009e20000100800 */
[----:B-1----:R-:W-:-:S03]  /*bf6c0*/  IMAD.X R133, R147, 0x1, R2, P0 ;  /* 0x0000000193857824 */ /* 0x002fc600000e0602 */
[----:B------:R-:W-:Y:S04]  /*bf6d0*/  STL [R1+0xa4], R140 ;  /* 0x0000a48c01007387 */ /* 0x000fe80000100800 */
[----:B------:R-:W3:Y:S01]  /*bf6e0*/  LDL.LU.64 R146, [R1+0x1bc8] ;  /* 0x001bc80001927983 */ /* 0x000ee20000300a00 */
[----:B----4-:R-:W-:-:S03]  /*bf6f0*/  IMAD.X R3, R67, 0x1, R2, P1 ;  /* 0x0000000143037824 */ /* 0x010fc600008e0602 */
[----:B------:R1:W-:Y:S04]  /*bf700*/  STL [R1+0x78], R133 ;  /* 0x0000788501007387 */ /* 0x0003e80000100800 */
[----:B------:R-:W4:Y:S04]  /*bf710*/  LDL.LU.64 R66, [R1+0x1bc0] ;  /* 0x001bc00001427983 */ /* 0x000f280000300a00 */
[----:B------:R1:W-:Y:S04]  /*bf720*/  STL [R1+0x80], R3 ;  /* 0x0000800301007387 */ /* 0x0003e80000100800 */
[----:B------:R-:W4:Y:S04]  /*bf730*/  LDL.LU.64 R240, [R1+0x1bb8] ;  /* 0x001bb80001f07983 */ /* 0x000f280000300a00 */
[----:B------:R-:W4:Y:S01]  /*bf740*/  LDL.LU.64 R230, [R1+0x1bb0] ;  /* 0x001bb00001e67983 */ /* 0x000f220000300a00 */
[----:B-1----:R-:W-:Y:S01]  /*bf750*/  IMAD.X R133, R247, 0x1, R2, P2 ;  /* 0x00000001f7857824 */ /* 0x002fe200010e0602 */
[----:B------:R-:W-:-:S04]  /*bf760*/  IADD3.X R3, R245, R2, RZ, P3, !PT ;  /* 0x00000002f5037210 */ /* 0x000fc80001ffe4ff */
[----:B------:R3:W-:Y:S04]  /*bf770*/  STL [R1+0x88], R133 ;  /* 0x0000888501007387 */ /* 0x0007e80000100800 */
[----:B------:R1:W-:Y:S01]  /*bf780*/  STL [R1+0xa0], R3 ;  /* 0x0000a00301007387 */ /* 0x0003e20000100800 */
[----:B--2---:R-:W-:-:S05]  /*bf790*/  IADD3 R140, P0, R242, R132, RZ ;  /* 0x00000084f28c7210 */ /* 0x004fca0007f1e0ff */
[----:B------:R2:W-:Y:S01]  /*bf7a0*/  STL [R1+0xa8], R140 ;  /* 0x0000a88c01007387 */ /* 0x0005e20000100800 */
[----:B---3--:R-:W-:-:S05]  /*bf7b0*/  IADD3 R133, P1, R144, R132, RZ ;  /* 0x0000008490857210 */ /* 0x008fca0007f3e0ff */
[----:B------:R3:W-:Y:S01]  /*bf7c0*/  STL [R1+0xac], R133 ;  /* 0x0000ac8501007387 */ /* 0x0007e20000100800 */
[----:B-1----:R-:W-:Y:S01]  /*bf7d0*/  IADD3 R3, P2, R136, R132, RZ ;  /* 0x0000008488037210 */ /* 0x002fe20007f5e0ff */
[----:B--2---:R-:W-:-:S04]  /*bf7e0*/  IMAD.X R140, R243, 0x1, R2, P0 ;  /* 0x00000001f38c7824 */ /* 0x004fc800000e0602 */
[----:B------:R1:W-:Y:S01]  /*bf7f0*/  STL [R1+0xb0], R3 ;  /* 0x0000b00301007387 */ /* 0x0003e20000100800 */
[----:B---3--:R-:W-:-:S03]  /*bf800*/  IMAD.X R133, R145, 0x1, R2, P1 ;  /* 0x0000000191857824 */ /* 0x008fc600008e0602 */
[----:B------:R-:W-:Y:S04]  /*bf810*/  STL [R1+0x4c], R140 ;  /* 0x00004c8c01007387 */ /* 0x000fe80000100800 */
[----:B------:R-:W2:Y:S01]  /*bf820*/  LDL.LU.64 R228, [R1+0x1960] ;  /* 0x0019600001e47983 */ /* 0x000ea20000300a00 */
[----:B-1----:R-:W-:-:S03]  /*bf830*/  IMAD.X R3, R137, 0x1, R2, P2 ;  /* 0x0000000189037824 */ /* 0x002fc600010e0602 */
[----:B------:R-:W-:Y:S04]  /*bf840*/  STL [R1+0x50], R133 ;  /* 0x0000508501007387 */ /* 0x000fe80000100800 */
[----:B------:R-:W3:Y:S04]  /*bf850*/  LDL.LU.64 R144, [R1+0x1958] ;  /* 0x0019580001907983 */ /* 0x000ee80000300a00 */
[----:B------:R1:W-:Y:S04]  /*bf860*/  STL [R1+0x54], R3 ;  /* 0x0000540301007387 */ /* 0x0003e80000100800 */
[----:B------:R-:W3:Y:S01]  /*bf870*/  LDL.LU.64 R136, [R1+0x1950] ;  /* 0x0019500001887983 */ /* 0x000ee20000300a00 */
[----:B-1----:R-:W-:-:S05]  /*bf880*/  IADD3 R3, P0, R146, R132, RZ ;  /* 0x0000008492037210 */ /* 0x002fca0007f1e0ff */
[----:B------:R1:W-:Y:S01]  /*bf890*/  STL [R1+0x58], R3 ;  /* 0x0000580301007387 */ /* 0x0003e20000100800 */
[-C--:B----4-:R-:W-:Y:S02]  /*bf8a0*/  IADD3 R140, P1, R66, R132.reuse, RZ ;  /* 0x00000084428c7210 */ /* 0x090fe40007f3e0ff */
[----:B------:R-:W-:-:S03]  /*bf8b0*/  IADD3 R133, P2, R240, R132, RZ ;  /* 0x00000084f0857210 */ /* 0x000fc60007f5e0ff */
[----:B------:R-:W-:Y:S01]  /*bf8c0*/  STL [R1+0x5c], R140 ;  /* 0x00005c8c01007387 */ /* 0x000fe20000100800 */
[----:B-1----:R-:W-:-:S03]  /*bf8d0*/  IADD3 R3, P3, R230, R132, RZ ;  /* 0x00000084e6037210 */ /* 0x002fc60007f7e0ff */
[----:B------:R-:W-:Y:S01]  /*bf8e0*/  STL [R1+0x70], R133 ;  /* 0x0000708501007387 */ /* 0x000fe20000100800 */
[----:B------:R-:W-:-:S03]  /*bf8f0*/  IMAD.X R252, R147, 0x1, R2, P0 ;  /* 0x0000000193fc7824 */ /* 0x000fc600000e0602 */
[----:B------:R1:W-:Y:S04]  /*bf900*/  STL [R1+0x74], R3 ;  /* 0x0000740301007387 */ /* 0x0003e80000100800 */
[----:B------:R-:W4:Y:S01]  /*bf910*/  LDL.LU.64 R146, [R1+0x1988] ;  /* 0x0019880001927983 */ /* 0x000f220000300a00 */
[----:B-1----:R-:W-:-:S03]  /*bf920*/  IMAD.X R3, R67, 0x1, R2, P1 ;  /* 0x0000000143037824 */ /* 0x002fc600008e0602 */
[----:B------:R-:W4:Y:S04]  /*bf930*/  LDL.LU.64 R66, [R1+0x1980] ;  /* 0x0019800001427983 */ /* 0x000f280000300a00 */
[----:B------:R1:W-:Y:S04]  /*bf940*/  STL [R1+0x40], R3 ;  /* 0x0000400301007387 */ /* 0x0003e80000100800 */
[----:B------:R-:W4:Y:S04]  /*bf950*/  LDL.LU.64 R244, [R1+0x1970] ;  /* 0x0019700001f47983 */ /* 0x000f280000300a00 */
[----:B------:R-:W4:Y:S01]  /*bf960*/  LDL.LU.64 R242, [R1+0x1978] ;  /* 0x0019780001f27983 */ /* 0x000f220000300a00 */
[----:B------:R-:W-:Y:S01]  /*bf970*/  IADD3.X R133, R241, R2, RZ, P2, !PT ;  /* 0x00000002f1857210 */ /* 0x000fe200017fe4ff */
[----:B-1----:R-:W-:-:S04]  /*bf980*/  IMAD.X R3, R231, 0x1, R2, P3 ;  /* 0x00000001e7037824 */ /* 0x002fc800018e0602 */
        /* <DEDUP_REMOVED lines=17> */
[----:B----4-:R-:W-:-:S05]  /*bfaa0*/  IADD3 R3, P0, R146, R132, RZ ;  /* 0x0000008492037210 */ /* 0x010fca0007f1e0ff */
[----:B------:R1:W-:Y:S01]  /*bfab0*/  STL [R1+0x64c], R3 ;  /* 0x00064c0301007387 */ /* 0x0003e20000100800 */
[-C--:B------:R-:W-:Y:S02]  /*bfac0*/  IADD3 R140, P1, R66, R132.reuse, RZ ;  /* 0x00000084428c7210 */ /* 0x080fe40007f3e0ff */
[----:B------:R-:W-:-:S03]  /*bfad0*/  IADD3 R133, P2, R244, R132, RZ ;  /* 0x00000084f4857210 */ /* 0x000fc60007f5e0ff */
[----:B------:R-:W-:Y:S01]  /*bfae0*/  STL [R1+0x650], R140 ;  /* 0x0006508c01007387 */ /* 0x000fe20000100800 */
[----:B-1----:R-:W-:-:S03]  /*bfaf0*/  IADD3 R3, P3, R242, R132, RZ ;  /* 0x00000084f2037210 */ /* 0x002fc60007f7e0ff */
[----:B------:R1:W-:Y:S04]  /*bfb00*/  STL [R1+0x654], R133 ;  /* 0x0006548501007387 */ /* 0x0003e80000100800 */
[----:B------:R4:W-:Y:S04]  /*bfb10*/  STL [R1+0x658], R3 ;  /* 0x0006580301007387 */ /* 0x0009e80000100800 */
[----:B------:R-:W3:Y:S01]  /*bfb20*/  LDL.LU.64 R230, [R1+0x19c8] ;  /* 0x0019c80001e67983 */ /* 0x000ee20000300a00 */
[----:B-1----:R-:W-:Y:S01]  /*bfb30*/  IMAD.X R133, R147, 0x1, R2, P0 ;  /* 0x0000000193857824 */ /* 0x002fe200000e0602 */
[----:B----4-:R-:W-:-:S04]  /*bfb40*/  IADD3.X R3, R67, R2, RZ, P1, !PT ;  /* 0x0000000243037210 */ /* 0x010fc80000ffe4ff */
[----:B------:R1:W-:Y:S04]  /*bfb50*/  STL [R1+0x61c], R133 ;  /* 0x00061c8501007387 */ /* 0x0003e80000100800 */
[----:B------:R-:W4:Y:S04]  /*bfb60*/  LDL.LU.64 R228, [R1+0x19c0] ;  /* 0x0019c00001e47983 */ /* 0x000f280000300a00 */
[----:B------:R1:W-:Y:S04]  /*bfb70*/  STL [R1+0x620], R3 ;  /* 0x0006200301007387 */ /* 0x0003e80000100800 */
[----:B------:R-:W4:Y:S04]  /*bfb80*/  LDL.LU.64 R66, [R1+0x19b8] ;  /* 0x0019b80001427983 */ /* 0x000f280000300a00 */
[----:B------:R-:W4:Y:S01]  /*bfb90*/  LDL.LU.64 R146, [R1+0x19b0] ;  /* 0x0019b00001927983 */ /* 0x000f220000300a00 */
[----:B-1----:R-:W-:-:S02]  /*bfba0*/  IMAD.X R133, R245, 0x1, R2, P2 ;  /* 0x00000001f5857824 */ /* 0x002fc400010e0602 */
[----:B------:R-:W-:-:S03]  /*bfbb0*/  IMAD.X R3, R243, 0x1, R2, P3 ;  /* 0x00000001f3037824 */ /* 0x000fc600018e0602 */
        /* <DEDUP_REMOVED lines=13> */
[----:B------:R1:W-:Y:S04]  /*bfc90*/  STL [R1+0x600], R133 ;  /* 0x0006008501007387 */ /* 0x0003e80000100800 */
        /* <DEDUP_REMOVED lines=9> */
[----:B------:R1:W-:Y:S04]  /*bfd30*/  STL [R1+0x610], R3 ;  /* 0x0006100301007387 */ /* 0x0003e80000100800 */
[----:B------:R4:W-:Y:S04]  /*bfd40*/  STL [R1+0x614], R133 ;  /* 0x0006148501007387 */ /* 0x0009e80000100800 */
[----:B------:R-:W3:Y:S01]  /*bfd50*/  LDL.LU.64 R240, [R1+0x1a08] ;  /* 0x001a080001f07983 */ /* 0x000ee20000300a00 */
[----:B-1----:R-:W-:Y:S01]  /*bfd60*/  IADD3.X R3, R231, R2, RZ, P0, !PT ;  /* 0x00000002e7037210 */ /* 0x002fe200007fe4ff */
[----:B----4-:R-:W-:-:S04]  /*bfd70*/  IMAD.X R133, R229, 0x1, R2, P1 ;  /* 0x00000001e5857824 */ /* 0x010fc800008e0602 */
[----:B------:R1:W-:Y:S04]  /*bfd80*/  STL [R1+0x52c], R3 ;  /* 0x00052c0301007387 */ /* 0x0003e80000100800 */
[----:B------:R-:W4:Y:S04]  /*bfd90*/  LDL.LU.64 R230, [R1+0x1a00] ;  /* 0x001a000001e67983 */ /* 0x000f280000300a00 */
[----:B------:R-:W-:Y:S01]  /*bfda0*/  STL [R1+0x5e0], R133 ;  /* 0x0005e08501007387 */ /* 0x000fe20000100800 */
[----:B-1----:R-:W-:-:S03]  /*bfdb0*/  IMAD.X R3, R67, 0x1, R2, P2 ;  /* 0x0000000143037824 */ /* 0x002fc600010e0602 */
[----:B------:R-:W4:Y:S04]  /*bfdc0*/  LDL.LU.64 R228, [R1+0x19f8] ;  /* 0x0019f80001e47983 */ /* 0x000f280000300a00 */
[----:B------:R-:W4:Y:S04]  /*bfdd0*/  LDL.LU.64 R66, [R1+0x19f0] ;  /* 0x0019f00001427983 */ /* 0x000f280000300a00 */
[----:B------:R1:W-:Y:S02]  /*bfde0*/  STL [R1+0x5e4], R3 ;  /* 0x0005e40301007387 */ /* 0x0003e40000100800 */
[----:B-1----:R-:W-:-:S05]  /*bfdf0*/  IMAD.X R3, R147, 0x1, R2, P3 ;  /* 0x0000000193037824 */ /* 0x002fca00018e0602 */
[----:B------:R1:W-:Y:S01]  /*bfe00*/  STL [R1+0x5e8], R3 ;  /* 0x0005e80301007387 */ /* 0x0003e20000100800 */
[----:B--2---:R-:W-:-:S05]  /*bfe10*/  IADD3 R140, P0, R242, R132, RZ ;  /* 0x00000084f28c7210 */ /* 0x004fca0007f1e0ff */
[----:B------:R-:W-:Y:S01]  /*bfe20*/  STL [R1+0x5ec], R140 ;  /* 0x0005ec8c01007387 */ /* 0x000fe20000100800 */
[----:B---3--:R-:W-:-:S03]  /*bfe30*/  IADD3 R133, P1, R144, R132, RZ ;  /* 0x0000008490857210 */ /* 0x008fc60007f3e0ff */
[----:B------:R-:W2:Y:S01]  /*bfe40*/  LDL.LU.64 R146, [R1+0x1a38] ;  /* 0x001a380001927983 */ /* 0x000ea20000300a00 */
[----:B-1----:R-:W-:-:S03]  /*bfe50*/  IADD3 R3, P2, R136, R132, RZ ;  /* 0x0000008488037210 */ /* 0x002fc60007f5e0ff */
[----:B------:R1:W-:Y:S04]  /*bfe60*/  STL [R1+0x5f0], R133 ;  /* 0x0005f08501007387 */ /* 0x0003e80000100800 */
[----:B------:R3:W-:Y:S01]  /*bfe70*/  STL [R1+0x5f4], R3 ;  /* 0x0005f40301007387 */ /* 0x0007e20000100800 */
[----:B-1----:R-:W-:-:S03]  /*bfe80*/  IMAD.X R133, R145, 0x1, R2, P1 ;  /* 0x0000000191857824 */ /* 0x002fc600008e0602 */
[----:B------:R-:W2:Y:S01]  /*bfe90*/  LDL.LU.64 R144, [R1+0x1a30] ;  /* 0x001a300001907983 */ /* 0x000ea20000300a00 */
[----:B---3--:R-:W-:-:S05]  /*bfea0*/  IMAD.X R3, R243, 0x1, R2, P0 ;  /* 0x00000001f3037824 */ /* 0x008fca00000e0602 */
[----:B------:R1:W-:Y:S04]  /*bfeb0*/  STL [R1+0x35c], R3 ;  /* 0x00035c0301007387 */ /* 0x0003e80000100800 */
[----:B------:R3:W-:Y:S04]  /*bfec0*/  STL [R1+0x510], R133 ;  /* 0x0005108501007387 */ /* 0x0007e80000100800 */
[----:B------:R-:W2:Y:S01]  /*bfed0*/  LDL.LU.64 R244, [R1+0x1a28] ;  /* 0x001a280001f47983 */ /* 0x000ea20000300a00 */
[----:B-1----:R-:W-:-:S05]  /*bfee0*/  IADD3.X R3, R137, R2, RZ, P2, !PT ;  /* 0x0000000289037210 */ /* 0x002fca00017fe4ff */
[----:B------:R4:W-:Y:S01]  /*bfef0*/  STL [R1+0x514], R3 ;  /* 0x0005140301007387 */ /* 0x0009e20000100800 */
[----:B---3--:R-:W-:-:S05]  /*bff00*/  IADD3 R133, P0, R240, R132, RZ ;  /* 0x00000084f0857210 */ /* 0x008fca0007f1e0ff */
[----:B------:R1:W-:Y:S04]  /*bff10*/  STL [R1+0x518], R133 ;  /* 0x0005188501007387 */ /* 0x0003e80000100800 */
[----:B------:R-:W3:Y:S01]  /*bff20*/  LDL.LU.64 R136, [R1+0x1a20] ;  /* 0x001a200001887983 */ /* 0x000ee20000300a00 */
[----:B----4-:R-:W-:-:S05]  /*bff30*/  IADD3 R3, P1, R230, R132, RZ ;  /* 0x00000084e6037210 */ /* 0x010fca0007f3e0ff */
[----:B------:R4:W-:Y:S01]  /*bff40*/  STL [R1+0x51c], R3 ;  /* 0x00051c0301007387 */ /* 0x0009e20000100800 */
[-C--:B-1----:R-:W-:Y:S01]  /*bff50*/  IADD3 R133, P2, R228, R132.reuse, RZ ;  /* 0x00000084e4857210 */ /* 0x082fe20007f5e0ff */
[----:B------:R-:W-:Y:S01]  /*bff60*/  IMAD.X R140, R241, 0x1, R2, P0 ;  /* 0x00000001f18c7824 */ /* 0x000fe200000e0602 */
[----:B----4-:R-:W-:-:S03]  /*bff70*/  IADD3 R3, P3, R66, R132, RZ ;  /* 0x0000008442037210 */ /* 0x010fc60007f7e0ff */
[----:B------:R1:W-:Y:S04]  /*bff80*/  STL [R1+0x520], R133 ;  /* 0x0005208501007387 */ /* 0x0003e80000100800 */
[----:B------:R4:W-:Y:S01]  /*bff90*/  STL [R1+0x524], R3 ;  /* 0x0005240301007387 */ /* 0x0009e20000100800 */
[--C-:B------:R-:W-:Y:S02]  /*bffa0*/  IMAD.X R66, R67, 0x1, R2.reuse, P3 ;  /* 0x0000000143427824 */ /* 0x100fe400018e0602 */
[--C-:B-1----:R-:W-:Y:S02]  /*bffb0*/  IMAD.X R133, R229, 0x1, R2.reuse, P2 ;  /* 0x00000001e5857824 */ /* 0x102fe400010e0602 */
[----:B----4-:R-:W-:Y:S01]  /*bffc0*/  IMAD.X R3, R231, 0x1, R2, P1 ;  /* 0x00000001e7037824 */ /* 0x010fe200008e0602 */
[----:B------:R-:W-:Y:S04]  /*bffd0*/  STL [R1+0x32c], R140 ;  /* 0x00032c8c01007387 */ /* 0x000fe80000100800 */
[----:B------:R2:W-:Y:S04]  /*bffe0*/  STL [R1+0x330], R3 ;  /* 0x0003300301007387 */ /* 0x0005e80000100800 */
[----:B------:R-:W-:Y:S04]  /*bfff0*/  STL [R1+0x334], R133 ;  /* 0x0003348501007387 */ /* 0x000fe80000100800 */
[----:B------:R-:W3:Y:S04]  /*c0000*/  LDL.LU.64 R242, [R1+0x1a90] ;  /* 0x001a900001f27983 */ /* 0x000ee80000300a00 */
[----:B------:R1:W-:Y:S04]  /*c0010*/  STL [R1+0x338], R66 ;  /* 0x0003384201007387 */ /* 0x0003e80000100800 */
[----:B------:R-:W3:Y:S01]  /*c0020*/  LDL.LU.64 R240, [R1+0x1a88] ;  /* 0x001a880001f07983 */ /* 0x000ee20000300a00 */
[----:B--2---:R-:W-:-:S05]  /*c0030*/  IADD3 R3, P0, R146, R132, RZ ;  /* 0x0000008492037210 */ /* 0x004fca0007f1e0ff */
[----:B------:R2:W-:Y:S04]  /*c0040*/  STL [R1+0x33c], R3 ;  /* 0x00033c0301007387 */ /* 0x0005e80000100800 */
[----:B------:R-:W4:Y:S04]  /*c0050*/  LDL.LU.64 R230, [R1+0x1a80] ;  /* 0x001a800001e67983 */ /* 0x000f280000300a00 */
[----:B-1----:R-:W4:Y:S01]  /*c0060*/  LDL.LU.64 R66, [R1+0x1a78] ;  /* 0x001a780001427983 */ /* 0x002f220000300a00 */
[----:B--2---:R-:W-:-:S05]  /*c0070*/  IADD3 R3, P1, R144, R132, RZ ;  /* 0x0000008490037210 */ /* 0x004fca0007f3e0ff */
[----:B------:R-:W-:Y:S01]  /*c0080*/  STL [R1+0x350], R3 ;  /* 0x0003500301007387 */ /* 0x000fe20000100800 */
[----:B------:R-:W-:-:S05]  /*c0090*/  IADD3 R133, P2, R244, R132, RZ ;  /* 0x00000084f4857210 */ /* 0x000fca0007f5e0ff */
[----:B------:R1:W-:Y:S04]  /*c00a0*/  STL [R1+0x354], R133 ;  /* 0x0003548501007387 */ /* 0x0003e80000100800 */
[----:B------:R-:W2:Y:S01]  /*c00b0*/  LDL.LU.64 R228, [R1+0x1ae8] ;  /* 0x001ae80001e47983 */ /* 0x000ea20000300a00 */
[----:B-1----:R-:W-:Y:S01]  /*c00c0*/  IMAD.X R133, R147, 0x1, R2, P0 ;  /* 0x0000000193857824 */ /* 0x002fe200000e0602 */
[----:B---3--:R-:W-:-:S05]  /*c00d0*/  IADD3 R3, P3, R136, R132, RZ ;  /* 0x0000008488037210 */ /* 0x008fca0007f7e0ff */
[----:B------:R1:W-:Y:S04]  /*c00e0*/  STL [R1+0x2f0], R3 ;  /* 0x0002f00301007387 */ /* 0x0003e80000100800 */
[----:B------:R3:W-:Y:S04]  /*c00f0*/  STL [R1+0x2e0], R133 ;  /* 0x0002e08501007387 */ /* 0x0007e80000100800 */
[----:B------:R-:W2:Y:S01]  /*c0100*/  LDL.LU.64 R146, [R1+0x1ae0] ;  /* 0x001ae00001927983 */ /* 0x000ea20000300a00 */
[----:B-1----:R-:W-:-:S03]  /*c0110*/  IADD3.X R3, R145, R2, RZ, P1, !PT ;  /* 0x0000000291037210 */ /* 0x002fc60000ffe4ff */
[----:B------:R-:W2:Y:S01]  /*c0120*/  LDL.LU.64 R144, [R1+0x1ad8] ;  /* 0x001ad80001907983 */ /* 0x000ea20000300a00 */
[----:B---3--:R-:W-:-:S03]  /*c0130*/  IMAD.X R133, R137, 0x1, R2, P3 ;  /* 0x0000000189857824 */ /* 0x008fc600018e0602 */
[----:B------:R1:W-:Y:S04]  /*c0140*/  STL [R1+0x2e4], R3 ;  /* 0x0002e40301007387 */ /* 0x0003e80000100800 */
[----:B------:R-:W3:Y:S01]  /*c0150*/  LDL.LU.64 R136, [R1+0x1930] ;  /* 0x0019300001887983 */ /* 0x000ee20000300a00 */
[----:B-1----:R-:W-:-:S05]  /*c0160*/  IMAD.X R3, R245, 0x1, R2, P2 ;  /* 0x00000001f5037824 */ /* 0x002fca00010e0602 */
[----:B------:R1:W-:Y:S04]  /*c0170*/  STL [R1+0x2e8], R3 ;  /* 0x0002e80301007387 */ /* 0x0003e80000100800 */
[----:B------:R1:W-:Y:S02]  /*c0180*/  STL [R1+0x2ec], R133 ;  /* 0x0002ec8501007387 */ /* 0x0003e40000100800 */
[----:B-1----:R-:W-:-:S05]  /*c0190*/  IADD3 R3, P0, R242, R132, RZ ;  /* 0x00000084f2037210 */ /* 0x002fca0007f1e0ff */
[----:B------:R4:W-:Y:S01]  /*c01a0*/  STL [R1+0x2f4], R3 ;  /* 0x0002f40301007387 */ /* 0x0009e20000100800 */
[----:B------:R-:W-:Y:S01]  /*c01b0*/  IADD3 R133, P1, R240, R132, RZ ;  /* 0x00000084f0857210 */ /* 0x000fe20007f3e0ff */
[----:B------:R-:W-:-:S04]  /*c01c0*/  IMAD.X R140, R243, 0x1, R2, P0 ;  /* 0x00000001f38c7824 */ /* 0x000fc800000e0602 */
[----:B------:R1:W-:Y:S01]  /*c01d0*/  STL [R1+0x2f8], R133 ;  /* 0x0002f88501007387 */ /* 0x0003e20000100800 */
[-C--:B----4-:R-:W-:Y:S01]  /*c01e0*/  IADD3 R3, P2, R230, R132.reuse, RZ ;  /* 0x00000084e6037210 */ /* 0x090fe20007f5e0ff */
[----:B------:R-:W-:Y:S02]  /*c01f0*/  HMMA.1688.F32.TF32 R212, R232, R6, R212 ;  /* 0x00000006e8d4723c */ /* 0x000fe400000810d4 */
[----:B------:R-:W-:Y:S01]  /*c0200*/  LDS R230, [R251+0x9d300] ;  /* 0x09d30000fbe67984 */ /* 0x000fe20000000800 */
[----:B-1----:R-:W-:-:S03]  /*c0210*/  IADD3 R133, P3, R66, R132, RZ ;  /* 0x0000008442857210 */ /* 0x002fc60007f7e0ff */
[----:B------:R1:W-:Y:S01]  /*c0220*/  STL [R1+0x200], R3 ;  /* 0x0002000301007387 */ /* 0x0003e20000100800 */
[----:B------:R-:W-:-:S03]  /*c0230*/  IADD3.X R66, R67, R2, RZ, P3, !PT ;  /* 0x0000000243427210 */ /* 0x000fc60001ffe4ff */
[----:B------:R4:W-:Y:S01]  /*c0240*/  STL [R1+0x290], R133 ;  /* 0x0002908501007387 */ /* 0x0009e20000100800 */
[----:B-1----:R-:W-:-:S03]  /*c0250*/  IMAD.X R3, R241, 0x1, R2, P1 ;  /* 0x00000001f1037824 */ /* 0x002fc600008e0602 */
[----:B------:R-:W-:Y:S01]  /*c0260*/  STL [R1+0x1e4], R140 ;  /* 0x0001e48c01007387 */ /* 0x000fe20000100800 */
[----:B----4-:R-:W-:-:S03]  /*c0270*/  IMAD.X R133, R231, 0x1, R2, P2 ;  /* 0x00000001e7857824 */ /* 0x010fc600010e0602 */
[----:B------:R2:W-:Y:S04]  /*c0280*/  STL [R1+0x1f0], R3 ;  /* 0x0001f00301007387 */ /* 0x0005e80000100800 */
[----:B------:R-:W-:Y:S04]  /*c0290*/  STL [R1+0x1f4], R133 ;  /* 0x0001f48501007387 */ /* 0x000fe80000100800 */
[----:B------:R1:W-:Y:S01]  /*c02a0*/  STL [R1+0x204], R66 ;  /* 0x0002044201007387 */ /* 0x0003e20000100800 */
[----:B------:R-:W-:Y:S03]  /*c02b0*/  HMMA.1688.F32.TF32 R168, R232, R10, R168 ;  /* 0x0000000ae8a8723c */ /* 0x000fe600000810a8 */
[----:B------:R-:W-:Y:S01]  /*c02c0*/  LDS R231, [R249+0x9d300] ;  /* 0x09d30000f9e77984 */ /* 0x000fe20000000800 */
[----:B--2---:R-:W-:-:S03]  /*c02d0*/  IADD3 R3, P1, R228, R132, RZ ;  /* 0x00000084e4037210 */ /* 0x004fc60007f3e0ff */
[----:B------:R-:W-:Y:S04]  /*c02e0*/  LDS R228, [R251+0x9c300] ;  /* 0x09c30000fbe47984 */ /* 0x000fe80000000800 */
[----:B------:R2:W-:Y:S04]  /*c02f0*/  STL [R1+0x294], R3 ;  /* 0x0002940301007387 */ /* 0x0005e80000100800 */
[----:B-1----:R-:W4:Y:S01]  /*c0300*/  LDL.LU.64 R66, [R1+0x18f0] ;  /* 0x0018f00001427983 */ /* 0x002f220000300a00 */
[-C--:B------:R-:W-:Y:S02]  /*c0310*/  IADD3 R133, P2, R146, R132.reuse, RZ ;  /* 0x0000008492857210 */ /* 0x080fe40007f5e0ff */
[----:B--2---:R-:W-:-:S03]  /*c0320*/  IADD3 R3, P3, R144, R132, RZ ;  /* 0x0000008490037210 */ /* 0x004fc60007f7e0ff */
[----:B------:R1:W-:Y:S04]  /*c0330*/  STL [R1+0x148], R133 ;  /* 0x0001488501007387 */ /* 0x0003e80000100800 */
[----:B------:R-:W2:Y:S04]  /*c0340*/  LDL.LU.64 R246, [R1+0x18b0] ;  /* 0x0018b00001f67983 */ /* 0x000ea80000300a00 */
[----:B------:R3:W-:Y:S01]  /*c0350*/  STL [R1+0x150], R3 ;  /* 0x0001500301007387 */ /* 0x0007e20000100800 */
[----:B-1----:R-:W-:-:S03]  /*c0360*/  IMAD.X R133, R229, 0x1, R2, P1 ;  /* 0x00000001e5857824 */ /* 0x002fc600008e0602 */
[----:B------:R-:W2:Y:S01]  /*c0370*/  LDL.LU.64 R242, [R1+0x1878] ;  /* 0x0018780001f27983 */ /* 0x000ea20000300a00 */
[----:B------:R-:W-:Y:S03]  /*c0380*/  HMMA.1688.F32.TF32 R172, R232, R14, R172 ;  /* 0x0000000ee8ac723c */ /* 0x000fe600000810ac */
[----:B------:R-:W1:Y:S01]  /*c0390*/  LDS R229, [R249+0x9c300] ;  /* 0x09c30000f9e57984 */ /* 0x000e620000000800 */
[----:B---3--:R-:W-:-:S05]  /*c03a0*/  IADD3 R3, P0, R136, R132, RZ ;  /* 0x0000008488037210 */ /* 0x008fca0007f1e0ff */
[----:B------:R3:W-:Y:S04]  /*c03b0*/  STL [R1+0x738], R3 ;  /* 0x0007380301007387 */ /* 0x0007e80000100800 */
[----:B------:R3:W-:Y:S04]  /*c03c0*/  STL [R1+0x140], R133 ;  /* 0x0001408501007387 */ /* 0x0007e80000100800 */
[----:B------:R-:W2:Y:S01]  /*c03d0*/  LDL.LU.64 R240, [R1+0x1840] ;  /* 0x0018400001f07983 */ /* 0x000ea20000300a00 */
[----:B---3--:R-:W-:-:S05]  /*c03e0*/  IMAD.X R3, R147, 0x1, R2, P2 ;  /* 0x0000000193037824 */ /* 0x008fca00010e0602 */
[----:B------:R3:W-:Y:S04]  /*c03f0*/  STL [R1+0x144], R3 ;  /* 0x0001440301007387 */ /* 0x0007e80000100800 */
[----:B------:R-:W2:Y:S01]  /*c0400*/  LDL.LU.64 R244, [R1+0x1808] ;  /* 0x0018080001f47983 */ /* 0x000ea20000300a00 */
[--C-:B------:R-:W-:Y:S02]  /*c0410*/  IMAD.X R133, R145, 0x1, R2.reuse, P3 ;  /* 0x0000000191857824 */ /* 0x100fe400018e0602 */
[----:B---3--:R-:W-:-:S03]  /*c0420*/  IMAD.X R3, R137, 0x1, R2, P0 ;  /* 0x0000000189037824 */ /* 0x008fc600000e0602 */
[----:B------:R4:W-:Y:S04]  /*c0430*/  STL [R1+0x14c], R133 ;  /* 0x00014c8501007387 */ /* 0x0009e80000100800 */
[----:B------:R-:W3:Y:S04]  /*c0440*/  LDL.LU.64 R146, [R1+0x1938] ;  /* 0x0019380001927983 */ /* 0x000ee80000300a00 */
[----:B------:R2:W-:Y:S04]  /*c0450*/  STL [R1+0x734], R3 ;  /* 0x0007340301007387 */ /* 0x0005e80000100800 */
[----:B------:R-:W3:Y:S01]  /*c0460*/  LDL.LU.64 R144, [R1+0x18f8] ;  /* 0x0018f80001907983 */ /* 0x000ee20000300a00 */
[----:B----4-:R-:W-:-:S05]  /*c0470*/  IADD3 R133, P0, R66, R132, RZ ;  /* 0x0000008442857210 */ /* 0x010fca0007f1e0ff */
[----:B------:R-:W-:Y:S04]  /*c0480*/  STL [R1+0xb28], R133 ;  /* 0x000b288501007387 */ /* 0x000fe80000100800 */
[----:B------:R-:W4:Y:S01]  /*c0490*/  LDL.LU.64 R136, [R1+0x18b8] ;  /* 0x0018b80001887983 */ /* 0x000f220000300a00 */
[----:B--2---:R-:W-:-:S05]  /*c04a0*/  IADD3 R3, P1, R246, R132, RZ ;  /* 0x00000084f6037210 */ /* 0x004fca0007f3e0ff */
[----:B------:R2:W-:Y:S02]  /*c04b0*/  STL [R1+0xd60], R3 ;  /* 0x000d600301007387 */ /* 0x0005e40000100800 */
[----:B--2---:R-:W-:-:S05]  /*c04c0*/  IADD3 R3, P2, R242, R132, RZ ;  /* 0x00000084f2037210 */ /* 0x004fca0007f5e0ff */
[----:B------:R2:W-:Y:S01]  /*c04d0*/  STL [R1+0xd98], R3 ;  /* 0x000d980301007387 */ /* 0x0005e20000100800 */
[----:B------:R-:W-:Y:S01]  /*c04e0*/  IADD3 R133, P3, R240, R132, RZ ;  /* 0x00000084f0857210 */ /* 0x000fe20007f7e0ff */
[--C-:B--2---:R-:W-:Y:S02]  /*c04f0*/  IMAD.X R3, R67, 0x1, R2.reuse, P0 ;  /* 0x0000000143037824 */ /* 0x104fe400000e0602 */
[----:B------:R-:W2:Y:S04]  /*c0500*/  LDL.LU.64 R66, [R1+0x1880] ;  /* 0x0018800001427983 */ /* 0x000ea80000300a00 */
[----:B------:R1:W-:Y:S01]  /*c0510*/  STL [R1+0xdd0], R133 ;  /* 0x000dd08501007387 */ /* 0x0003e20000100800 */
[----:B------:R-:W-:-:S03]  /*c0520*/  IMAD.X R140, R241, 0x1, R2, P3 ;  /* 0x00000001f18c7824 */ /* 0x000fc600018e0602 */
[----:B------:R1:W-:Y:S02]  /*c0530*/  STL [R1+0xb24], R3 ;  /* 0x000b240301007387 */ /* 0x0003e40000100800 */
[----:B-1----:R-:W-:Y:S01]  /*c0540*/  IADD3.X R133, R247, R2, RZ, P1, !PT ;  /* 0x00000002f7857210 */ /* 0x002fe20000ffe4ff */
[----:B------:R-:W-:-:S04]  /*c0550*/  IMAD.X R3, R243, 0x1, R2, P2 ;  /* 0x00000001f3037824 */ /* 0x000fc800010e0602 */
[----:B------:R1:W-:Y:S04]  /*c0560*/  STL [R1+0xd5c], R133 ;  /* 0x000d5c8501007387 */ /* 0x0003e80000100800 */
[----:B------:R3:W-:Y:S01]  /*c0570*/  STL [R1+0xd94], R3 ;  /* 0x000d940301007387 */ /* 0x0007e20000100800 */
[----:B-1----:R-:W-:-:S03]  /*c0580*/  IADD3 R133, P0, R244, R132, RZ ;  /* 0x00000084f4857210 */ /* 0x002fc60007f1e0ff */
[----:B------:R-:W-:Y:S04]  /*c0590*/  STL [R1+0xdcc], R140 ;  /* 0x000dcc8c01007387 */ /* 0x000fe80000100800 */
[----:B------:R-:W2:Y:S04]  /*c05a0*/  LDL.LU.64 R246, [R1+0x1848] ;  /* 0x0018480001f67983 */ /* 0x000ea80000300a00 */
[----:B------:R1:W-:Y:S04]  /*c05b0*/  STL [R1+0xe08], R133 ;  /* 0x000e088501007387 */ /* 0x0003e80000100800 */
[----:B------:R-:W2:Y:S01]  /*c05c0*/  LDL.LU.64 R242, [R1+0x1810] ;  /* 0x0018100001f27983 */ /* 0x000ea20000300a00 */
[----:B---3--:R-:W-:-:S05]  /*c05d0*/  IADD3 R3, P1, R146, R132, RZ ;  /* 0x0000008492037210 */ /* 0x008fca0007f3e0ff */
[----:B------:R3:W-:Y:S01]  /*c05e0*/  STL [R1+0x730], R3 ;  /* 0x0007300301007387 */ /* 0x0007e20000100800 */
[----:B-1----:R-:W-:-:S03]  /*c05f0*/  IMAD.X R133, R245, 0x1, R2, P0 ;  /* 0x00000001f5857824 */ /* 0x002fc600000e0602 */
[----:B------:R-:W2:Y:S01]  /*c0600*/  LDL.LU.64 R240, [R1+0x1940] ;  /* 0x0019400001f07983 */ /* 0x000ea20000300a00 */
[----:B---3--:R-:W-:-:S05]  /*c0610*/  IADD3 R3, P2, R144, R132, RZ ;  /* 0x0000008490037210 */ /* 0x008fca0007f5e0ff */
[----:B------:R1:W-:Y:S02]  /*c0620*/  STL [R1+0xb20], R3 ;  /* 0x000b200301007387 */ /* 0x0003e40000100800 */
[----:B-1----:R-:W-:Y:S01]  /*c0630*/  IMAD.X R3, R147, 0x1, R2, P1 ;  /* 0x0000000193037824 */ /* 0x002fe200008e0602 */
[----:B----4-:R-:W-:-:S05]  /*c0640*/  IADD3 R140, P3, R136, R132, RZ ;  /* 0x00000084888c7210 */ /* 0x010fca0007f7e0ff */
[----:B------:R1:W-:Y:S04]  /*c0650*/  STL [R1+0xd58], R140 ;  /* 0x000d588c01007387 */ /* 0x0003e80000100800 */
[----:B------:R3:W-:Y:S01]  /*c0660*/  STL [R1+0xe04], R133 ;  /* 0x000e048501007387 */ /* 0x0007e20000100800 */
[----:B-1----:R-:W-:-:S03]  /*c0670*/  IMAD.X R140, R145, 0x1, R2, P2 ;  /* 0x00000001918c7824 */ /* 0x002fc600010e0602 */
[----:B------:R2:W-:Y:S01]  /*c0680*/  STL [R1+0x71c], R3 ;  /* 0x00071c0301007387 */ /* 0x0005e20000100800 */
[----:B---3--:R-:W-:-:S03]  /*c0690*/  IADD3.X R133, R137, R2, RZ, P3, !PT ;  /* 0x0000000289857210 */ /* 0x008fc60001ffe4ff */
[----:B------:R-:W-:Y:S04]  /*c06a0*/  STL [R1+0xb0c], R140 ;  /* 0x000b0c8c01007387 */ /* 0x000fe80000100800 */
[----:B------:R-:W3:Y:S04]  /*c06b0*/  LDL.LU.64 R244, [R1+0x1900] ;  /* 0x0019000001f47983 */ /* 0x000ee80000300a00 */
[----:B------:R-:W-:Y:S04]  /*c06c0*/  STL [R1+0xd54], R133 ;  /* 0x000d548501007387 */ /* 0x000fe80000100800 */
[----:B------:R-:W4:Y:S01]  /*c06d0*/  LDL.LU.64 R136, [R1+0x18c0] ;  /* 0x0018c00001887983 */ /* 0x000f220000300a00 */
[----:B--2---:R-:W-:-:S05]  /*c06e0*/  IADD3 R3, P0, R66, R132, RZ ;  /* 0x0000008442037210 */ /* 0x004fca0007f1e0ff */
[----:B------:R1:W-:Y:S04]  /*c06f0*/  STL [R1+0xd90], R3 ;  /* 0x000d900301007387 */ /* 0x0003e80000100800 */
[----:B------:R-:W2:Y:S04]  /*c0700*/  LDL.LU.64 R146, [R1+0x1888] ;  /* 0x0018880001927983 */ /* 0x000ea80000300a00 */
[----:B------:R-:W2:Y:S01]  /*c0710*/  LDL.LU.64 R144, [R1+0x1850] ;  /* 0x0018500001907983 */ /* 0x000ea20000300a00 */
[-C--:B-1----:R-:W-:Y:S02]  /*c0720*/  IADD3 R3, P1, R246, R132.reuse, RZ ;  /* 0x00000084f6037210 */ /* 0x082fe40007f3e0ff */
[----:B------:R-:W-:-:S03]  /*c0730*/  IADD3 R140, P2, R242, R132, RZ ;  /* 0x00000084f28c7210 */ /* 0x000fc60007f5e0ff */
[----:B------:R1:W-:Y:S04]  /*c0740*/  STL [R1+0xdc8], R3 ;  /* 0x000dc80301007387 */ /* 0x0003e80000100800 */
[----:B------:R1:W-:Y:S02]  /*c0750*/  STL [R1+0xe00], R140 ;  /* 0x000e008c01007387 */ /* 0x0003e40000100800 */
[--C-:B-1----:R-:W-:Y:S02]  /*c0760*/  IMAD.X R3, R67, 0x1, R2.reuse, P0 ;  /* 0x0000000143037824 */ /* 0x102fe400000e0602 */
[----:B------:R-:W2:Y:S01]  /*c0770*/  LDL.LU.64 R66, [R1+0x3af0] ;  /* 0x003af00001427983 */ /* 0x000ea20000300a00 */
[----:B------:R-:W-:Y:S01]  /*c0780*/  IADD3 R133, P3, R240, R132, RZ ;  /* 0x00000084f0857210 */ /* 0x000fe20007f7e0ff */
[----:B------:R-:W-:-:S04]  /*c0790*/  IMAD.X R140, R247, 0x1, R2, P1 ;  /* 0x00000001f78c7824 */ /* 0x000fc800008e0602 */
[----:B------:R1:W-:Y:S04]  /*c07a0*/  STL [R1+0x718], R133 ;  /* 0x0007188501007387 */ /* 0x0003e80000100800 */
[----:B------:R1:W-:Y:S02]  /*c07b0*/  STL [R1+0xd8c], R3 ;  /* 0x000d8c0301007387 */ /* 0x0003e40000100800 */
[--C-:B-1----:R-:W-:Y:S02]  /*c07c0*/  IMAD.X R133, R243, 0x1, R2.reuse, P2 ;  /* 0x00000001f3857824 */ /* 0x102fe400010e0602 */
[----:B------:R3:W-:Y:S01]  /*c07d0*/  STL [R1+0xdc4], R140 ;  /* 0x000dc48c01007387 */ /* 0x0007e20000100800 */
[----:B------:R-:W-:-:S03]  /*c07e0*/  IMAD.X R3, R241, 0x1, R2, P3 ;  /* 0x00000001f1037824 */ /* 0x000fc600018e0602 */
[----:B------:R-:W2:Y:S01]  /*c07f0*/  LDL.LU.64 R242, [R1+0x1948] ;  /* 0x0019480001f27983 */ /* 0x000ea20000300a00 */
[C---:B------:R-:W-:Y:S03]  /*c0800*/  HMMA.1688.F32.TF32 R176, R232.reuse, R18, R176 ;  /* 0x00000012e8b0723c */ /* 0x040fe600000810b0 */
[----:B------:R4:W-:Y:S04]  /*c0810*/  STL [R1+0xdfc], R133 ;  /* 0x000dfc8501007387 */ /* 0x0009e80000100800 */
[----:B------:R-:W2:Y:S01]  /*c0820*/  LDL.LU.64 R240, [R1+0x1908] ;  /* 0x0019080001f07983 */ /* 0x000ea20000300a00 */
[C---:B------:R-:W-:Y:S03]  /*c0830*/  HMMA.1688.F32.TF32 R180, R232.reuse, R22, R180 ;  /* 0x00000016e8b4723c */ /* 0x040fe600000810b4 */
[----:B------:R2:W-:Y:S05]  /*c0840*/  STL [R1+0x714], R3 ;  /* 0x0007140301007387 */ /* 0x0005ea0000100800 */
        /* <DEDUP_REMOVED lines=10> */
[----:B---3--:R-:W-:-:S02]  /*c08f0*/  IADD3 R140, P0, R244, R132, RZ ;  /* 0x00000084f48c7210 */ /* 0x008fc40007f1e0ff */
[-C--:B----4-:R-:W-:Y:S02]  /*c0900*/  IADD3 R133, P1, R136, R132.reuse, RZ ;  /* 0x0000008488857210 */ /* 0x090fe40007f3e0ff */
[----:B--2---:R-:W-:-:S03]  /*c0910*/  IADD3 R3, P2, R146, R132, RZ ;  /* 0x0000008492037210 */ /* 0x004fc60007f5e0ff */
[----:B------:R-:W-:Y:S01]  /*c0920*/  HMMA.1688.F32.TF32 R232, R232, R66, R236 ;  /* 0x00000042e8e8723c */ /* 0x000fe200000810ec */
[----:B------:R-:W2:Y:S04]  /*c0930*/  LDL.LU.64 R238, [R1+0x1818] ;  /* 0x0018180001ee7983 */ /* 0x000ea80000300a00 */
[----:B------:R1:W-:Y:S04]  /*c0940*/  STL [R1+0xb04], R140 ;  /* 0x000b048c01007387 */ /* 0x0003e80000100800 */
[----:B------:R3:W-:Y:S01]  /*c0950*/  STL [R1+0xd50], R133 ;  /* 0x000d508501007387 */ /* 0x0007e20000100800 */
[----:B-1----:R-:W-:-:S03]  /*c0960*/  IADD3 R140, P3, R144, R132, RZ ;  /* 0x00000084908c7210 */ /* 0x002fc60007f7e0ff */
[----:B------:R1:W-:Y:S01]  /*c0970*/  STL [R1+0xd88], R3 ;  /* 0x000d880301007387 */ /* 0x0003e20000100800 */
[----:B---3--:R-:W-:-:S03]  /*c0980*/  IMAD.X R133, R245, 0x1, R2, P0 ;  /* 0x00000001f5857824 */ /* 0x008fc600000e0602 */
[----:B------:R-:W-:Y:S04]  /*c0990*/  STL [R1+0xdc0], R140 ;  /* 0x000dc08c01007387 */ /* 0x000fe80000100800 */
[----:B------:R-:W3:Y:S01]  /*c09a0*/  LDL.LU.64 R236, [R1+0x18c8] ;  /* 0x0018c80001ec7983 */ /* 0x000ee20000300a00 */
[----:B-1----:R-:W-:-:S03]  /*c09b0*/  IADD3.X R3, R137, R2, RZ, P1, !PT ;  /* 0x0000000289037210 */ /* 0x002fc60000ffe4ff */
[----:B------:R1:W-:Y:S04]  /*c09c0*/  STL [R1+0xb00], R133 ;  /* 0x000b008501007387 */ /* 0x0003e80000100800 */
[----:B------:R-:W4:Y:S04]  /*c09d0*/  LDL.LU.64 R136, [R1+0x1890] ;  /* 0x0018900001887983 */ /* 0x000f280000300a00 */
[----:B------:R1:W-:Y:S04]  /*c09e0*/  STL [R1+0xd1c], R3 ;  /* 0x000d1c0301007387 */ /* 0x0003e80000100800 */
[----:B------:R-:W3:Y:S04]  /*c09f0*/  LDL.LU.64 R246, [R1+0x1858] ;  /* 0x0018580001f67983 */ /* 0x000ee80000300a00 */
[----:B------:R-:W3:Y:S01]  /*c0a00*/  LDL.LU.64 R244, [R1+0x1820] ;  /* 0x0018200001f47983 */ /* 0x000ee20000300a00 */
[----:B-1----:R-:W-:-:S02]  /*c0a10*/  IMAD.X R133, R147, 0x1, R2, P2 ;  /* 0x0000000193857824 */ /* 0x002fc400010e0602 */
[----:B------:R-:W-:-:S03]  /*c0a20*/  IMAD.X R3, R145, 0x1, R2, P3 ;  /* 0x0000000191037824 */ /* 0x000fc600018e0602 */
[----:B------:R1:W-:Y:S04]  /*c0a30*/  STL [R1+0xd84], R133 ;  /* 0x000d848501007387 */ /* 0x0003e80000100800 */
[----:B------:R1:W-:Y:S02]  /*c0a40*/  STL [R1+0xdbc], R3 ;  /* 0x000dbc0301007387 */ /* 0x0003e40000100800 */
[-C--:B-1----:R-:W-:Y:S02]  /*c0a50*/  IADD3 R133, P1, R242, R132.reuse, RZ ;  /* 0x00000084f2857210 */ /* 0x082fe40007f3e0ff */
[-C--:B------:R-:W-:Y:S01]  /*c0a60*/  IADD3 R3, P2, R240, R132.reuse, RZ ;  /* 0x00000084f0037210 */ /* 0x080fe20007f5e0ff */
[----:B------:R-:W-:Y:S01]  /*c0a70*/  HMMA.1688.F32.TF32 R144, R228, R68, R212 ;  /* 0x00000044e490723c */ /* 0x000fe200000810d4 */
[----:B--2---:R-:W-:-:S05]  /*c0a80*/  IADD3 R140, P0, R238, R132, RZ ;  /* 0x00000084ee8c7210 */ /* 0x004fca0007f1e0ff */
[----:B------:R1:W-:Y:S04]  /*c0a90*/  STL [R1+0xdf8], R140 ;  /* 0x000df88c01007387 */ /* 0x0003e80000100800 */
[----:B------:R2:W-:Y:S01]  /*c0aa0*/  STL [R1+0x710], R133 ;  /* 0x0007108501007387 */ /* 0x0005e20000100800 */
[----:B-1----:R-:W-:-:S03]  /*c0ab0*/  IMAD.X R140, R239, 0x1, R2, P0 ;  /* 0x00000001ef8c7824 */ /* 0x002fc600000e0602 */
[----:B------:R1:W-:Y:S01]  /*c0ac0*/  STL [R1+0xb08], R3 ;  /* 0x000b080301007387 */ /* 0x0003e20000100800 */
[----:B--2---:R-:W-:-:S03]  /*c0ad0*/  IMAD.X R133, R243, 0x1, R2, P1 ;  /* 0x00000001f3857824 */ /* 0x004fc600008e0602 */
[----:B------:R4:W-:Y:S04]  /*c0ae0*/  STL [R1+0xdf0], R140 ;  /* 0x000df08c01007387 */ /* 0x0009e80000100800 */
[----:B------:R-:W2:Y:S01]  /*c0af0*/  LDL.LU.64 R238, [R1+0x1968] ;  /* 0x0019680001ee7983 */ /* 0x000ea20000300a00 */
[----:B-1----:R-:W-:-:S03]  /*c0b00*/  IMAD.X R3, R241, 0x1, R2, P2 ;  /* 0x00000001f1037824 */ /* 0x002fc600010e0602 */
[----:B------:R-:W-:Y:S04]  /*c0b10*/  STL [R1+0x70c], R133 ;  /* 0x00070c8501007387 */ /* 0x000fe80000100800 */
[----:B------:R-:W2:Y:S04]  /*c0b20*/  LDL.LU.64 R214, [R1+0x1910] ;  /* 0x0019100001d67983 */ /* 0x000ea80000300a00 */
[----:B------:R3:W-:Y:S04]  /*c0b30*/  STL [R1+0x9bc], R3 ;  /* 0x0009bc0301007387 */ /* 0x0007e80000100800 */
[----:B------:R-:W2:Y:S01]  /*c0b40*/  LDL.LU.64 R212, [R1+0x18d0] ;  /* 0x0018d00001d47983 */ /* 0x000ea20000300a00 */
[----:B----4-:R-:W-:-:S02]  /*c0b50*/  IADD3 R140, P1, R136, R132, RZ ;  /* 0x00000084888c7210 */ /* 0x010fc40007f3e0ff */
[-C--:B---3--:R-:W-:Y:S02]  /*c0b60*/  IADD3 R3, P0, R236, R132.reuse, RZ ;  /* 0x00000084ec037210 */ /* 0x088fe40007f1e0ff */
[----:B------:R-:W-:-:S03]  /*c0b70*/  IADD3 R133, P2, R246, R132, RZ ;  /* 0x00000084f6857210 */ /* 0x000fc60007f5e0ff */
[----:B------:R1:W-:Y:S04]  /*c0b80*/  STL [R1+0xd18], R3 ;  /* 0x000d180301007387 */ /* 0x0003e80000100800 */
[----:B------:R-:W-:Y:S01]  /*c0b90*/  STL [R1+0xd80], R140 ;  /* 0x000d808c01007387 */ /* 0x000fe20000100800 */
[----:B-1----:R-:W-:-:S03]  /*c0ba0*/  IADD3 R3, P3, R244, R132, RZ ;  /* 0x00000084f4037210 */ /* 0x002fc60007f7e0ff */
[----:B------:R1:W-:Y:S04]  /*c0bb0*/  STL [R1+0xdb8], R133 ;  /* 0x000db88501007387 */ /* 0x0003e80000100800 */
[----:B------:R3:W-:Y:S01]  /*c0bc0*/  STL [R1+0xdf4], R3 ;  /* 0x000df40301007387 */ /* 0x0007e20000100800 */
[----:B-1----:R-:W-:-:S03]  /*c0bd0*/  IADD3.X R133, R237, R2, RZ, P0, !PT ;  /* 0x00000002ed857210 */ /* 0x002fc600007fe4ff */
[----:B------:R-:W4:Y:S01]  /*c0be0*/  LDL.LU.64 R236, [R1+0x1898] ;  /* 0x0018980001ec7983 */ /* 0x000f220000300a00 */
[----:B---3--:R-:W-:-:S03]  /*c0bf0*/  IMAD.X R3, R137, 0x1, R2, P1 ;  /* 0x0000000189037824 */ /* 0x008fc600008e0602 */
        /* <DEDUP_REMOVED lines=8> */
[----:B------:R-:W-:Y:S01]  /*c0c80*/  STL [R1+0xdec], R3 ;  /* 0x000dec0301007387 */ /* 0x000fe20000100800 */
[----:B--2---:R-:W-:-:S05]  /*c0c90*/  IADD3 R140, P0, R238, R132, RZ ;  /* 0x00000084ee8c7210 */ /* 0x004fca0007f1e0ff */
[----:B------:R2:W-:Y:S01]  /*c0ca0*/  STL [R1+0x65c], R140 ;  /* 0x00065c8c01007387 */ /* 0x0005e20000100800 */
[----:B-1----:R-:W-:-:S05]  /*c0cb0*/  IADD3 R133, P1, R214, R132, RZ ;  /* 0x00000084d6857210 */ /* 0x002fca0007f3e0ff */
[----:B------:R1:W-:Y:S01]  /*c0cc0*/  STL [R1+0x9b8], R133 ;  /* 0x0009b88501007387 */ /* 0x0003e20000100800 */
[----:B--2---:R-:W-:Y:S01]  /*c0cd0*/  IMAD.X R140, R239, 0x1, R2, P0 ;  /* 0x00000001ef8c7824 */ /* 0x004fe200000e0602 */
[----:B------:R-:W-:-:S05]  /*c0ce0*/  IADD3 R3, P2, R212, R132, RZ ;  /* 0x00000084d4037210 */ /* 0x000fca0007f5e0ff */
[----:B------:R2:W-:Y:S01]  /*c0cf0*/  STL [R1+0xd14], R3 ;  /* 0x000d140301007387 */ /* 0x0005e20000100800 */
[----:B-1----:R-:W-:-:S03]  /*c0d00*/  IMAD.X R133, R215, 0x1, R2, P1 ;  /* 0x00000001d7857824 */ /* 0x002fc600008e0602 */
[----:B------:R-:W-:Y:S04]  /*c0d10*/  STL [R1+0x638], R140 ;  /* 0x0006388c01007387 */ /* 0x000fe80000100800 */
[----:B------:R-:W3:Y:S01]  /*c0d20*/  LDL.LU.64 R238, [R1+0x1918] ;  /* 0x0019180001ee7983 */ /* 0x000ee20000300a00 */
[----:B--2---:R-:W-:-:S03]  /*c0d30*/  IADD3.X R3, R213, R2, RZ, P2, !PT ;  /* 0x00000002d5037210 */ /* 0x004fc600017fe4ff */
[----:B------:R-:W-:Y:S04]  /*c0d40*/  STL [R1+0x9b4], R133 ;  /* 0x0009b48501007387 */ /* 0x000fe80000100800 */
[----:B------:R-:W2:Y:S04]  /*c0d50*/  LDL.LU.64 R214, [R1+0x18d8] ;  /* 0x0018d80001d67983 */ /* 0x000ea80000300a00 */
[----:B------:R4:W-:Y:S04]  /*c0d60*/  STL [R1+0xc2c], R3 ;  /* 0x000c2c0301007387 */ /* 0x0009e80000100800 */
[----:B------:R-:W2:Y:S01]  /*c0d70*/  LDL.LU.64 R212, [R1+0x18a0] ;  /* 0x0018a00001d47983 */ /* 0x000ea20000300a00 */
[----:B----4-:R-:W-:-:S05]  /*c0d80*/  IADD3 R3, P0, R236, R132, RZ ;  /* 0x00000084ec037210 */ /* 0x010fca0007f1e0ff */
[----:B------:R1:W-:Y:S01]  /*c0d90*/  STL [R1+0xd78], R3 ;  /* 0x000d780301007387 */ /* 0x0003e20000100800 */
[-C--:B------:R-:W-:Y:S02]  /*c0da0*/  IADD3 R140, P1, R136, R132.reuse, RZ ;  /* 0x00000084888c7210 */ /* 0x080fe40007f3e0ff */
[----:B------:R-:W-:-:S03]  /*c0db0*/  IADD3 R133, P2, R242, R132, RZ ;  /* 0x00000084f2857210 */ /* 0x000fc60007f5e0ff */
[----:B------:R-:W-:Y:S01]  /*c0dc0*/  STL [R1+0xdb0], R140 ;  /* 0x000db08c01007387 */ /* 0x000fe20000100800 */
[----:B-1----:R-:W-:-:S03]  /*c0dd0*/  IADD3 R3, P3, R240, R132, RZ ;  /* 0x00000084f0037210 */ /* 0x002fc60007f7e0ff */
[----:B------:R1:W-:Y:S04]  /*c0de0*/  STL [R1+0xde8], R133 ;  /* 0x000de88501007387 */ /* 0x0003e80000100800 */
[----:B------:R4:W-:Y:S01]  /*c0df0*/  STL [R1+0x63c], R3 ;  /* 0x00063c0301007387 */ /* 0x0009e20000100800 */
[----:B-1----:R-:W-:-:S03]  /*c0e00*/  IMAD.X R133, R237, 0x1, R2, P0 ;  /* 0x00000001ed857824 */ /* 0x002fc600000e0602 */
[----:B------:R-:W2:Y:S01]  /*c0e10*/  LDL.LU.64 R236, [R1+0x1868] ;  /* 0x0018680001ec7983 */ /* 0x000ea20000300a00 */
[----:B----4-:R-:W-:-:S03]  /*c0e20*/  IMAD.X R3, R137, 0x1, R2, P1 ;  /* 0x0000000189037824 */ /* 0x010fc600008e0602 */
        /* <DEDUP_REMOVED lines=9> */
[----:B---3--:R-:W-:-:S05]  /*c0ec0*/  IADD3 R140, P0, R238, R132, RZ ;  /* 0x00000084ee8c7210 */ /* 0x008fca0007f1e0ff */
[----:B------:R1:W-:Y:S01]  /*c0ed0*/  STL [R1+0x9b0], R140 ;  /* 0x0009b08c01007387 */ /* 0x0003e20000100800 */
[----:B--2---:R-:W-:-:S05]  /*c0ee0*/  IADD3 R133, P1, R214, R132, RZ ;  /* 0x00000084d6857210 */ /* 0x004fca0007f3e0ff */
[----:B------:R2:W-:Y:S01]  /*c0ef0*/  STL [R1+0xc28], R133 ;  /* 0x000c288501007387 */ /* 0x0005e20000100800 */
[----:B-1----:R-:W-:Y:S01]  /*c0f00*/  IMAD.X R140, R239, 0x1, R2, P0 ;  /* 0x00000001ef8c7824 */ /* 0x002fe200000e0602 */
[----:B------:R-:W-:-:S05]  /*c0f10*/  IADD3 R3, P2, R212, R132, RZ ;  /* 0x00000084d4037210 */ /* 0x000fca0007f5e0ff */
[----:B------:R1:W-:Y:S01]  /*c0f20*/  STL [R1+0xd74], R3 ;  /* 0x000d740301007387 */ /* 0x0003e20000100800 */
[----:B--2---:R-:W-:-:S03]  /*c0f30*/  IADD3.X R133, R215, R2, RZ, P1, !PT ;  /* 0x00000002d7857210 */ /* 0x004fc60000ffe4ff */
        /* <DEDUP_REMOVED lines=16> */
[--C-:B-1----:R-:W-:Y:S02]  /*c1040*/  IMAD.X R133, R237, 0x1, R2.reuse, P0 ;  /* 0x00000001ed857824 */ /* 0x102fe400000e0602 */
[----:B------:R-:W-:Y:S01]  /*c1050*/  IMAD.MOV.U32 R250, RZ, RZ, c[0x0][0x180] ;  /* 0x00006000fffa7624 */ /* 0x000fe200078e00ff */
[----:B------:R-:W-:Y:S01]  /*c1060*/  HMMA.1688.F32.TF32 R168, R228, R72, R168 ;  /* 0x00000048e4a8723c */ /* 0x000fe200000810a8 */
[--C-:B----4-:R-:W-:Y:S01]  /*c1070*/  IMAD.X R3, R137, 0x1, R2.reuse, P1 ;  /* 0x0000000189037824 */ /* 0x110fe200008e0602 */
[----:B------:R1:W-:Y:S04]  /*c1080*/  STL [R1+0xda0], R133 ;  /* 0x000da08501007387 */ /* 0x0003e80000100800 */
[----:B------:R-:W4:Y:S04]  /*c1090*/  LDL.LU.64 R136, [R1+0x1a10] ;  /* 0x001a100001887983 */ /* 0x000f280000300a00 */
[----:B------:R1:W-:Y:S04]  /*c10a0*/  STL [R1+0xddc], R3 ;  /* 0x000ddc0301007387 */ /* 0x0003e80000100800 */
[----:B------:R-:W4:Y:S04]  /*c10b0*/  LDL.LU.64 R240, [R1+0x1928] ;  /* 0x0019280001f07983 */ /* 0x000f280000300a00 */
[----:B------:R-:W4:Y:S01]  /*c10c0*/  LDL.LU.64 R236, [R1+0x18e8] ;  /* 0x0018e80001ec7983 */ /* 0x000f220000300a00 */
[----:B-1----:R-:W-:-:S02]  /*c10d0*/  IMAD.X R133, R247, 0x1, R2, P2 ;  /* 0x00000001f7857824 */ /* 0x002fc400010e0602 */
[----:B------:R-:W-:Y:S01]  /*c10e0*/  IMAD.X R3, R245, 0x1, R2, P3 ;  /* 0x00000001f5037824 */ /* 0x000fe200018e0602 */
[C---:B------:R-:W-:Y:S01]  /*c10f0*/  HMMA.1688.F32.TF32 R172, R228.reuse, R76, R172 ;  /* 0x0000004ce4ac723c */ /* 0x040fe200000810ac */
[----:B------:R-:W-:Y:S04]  /*c1100*/  LDS R246, [R251+0x9d380] ;  /* 0x09d38000fbf67984 */ /* 0x000fe80000000800 */
[----:B------:R3:W-:Y:S04]  /*c1110*/  STL [R1+0x528], R133 ;  /* 0x0005288501007387 */ /* 0x0007e80000100800 */
[----:B------:R1:W-:Y:S01]  /*c1120*/  STL [R1+0x904], R3 ;  /* 0x0009040301007387 */ /* 0x0003e20000100800 */
[-C--:B--2---:R-:W-:Y:S01]  /*c1130*/  IADD3 R140, P0, R238, R132.reuse, RZ ;  /* 0x00000084ee8c7210 */ /* 0x084fe20007f1e0ff */
[----:B------:R-:W-:Y:S01]  /*c1140*/  HMMA.1688.F32.TF32 R176, R228, R80, R176 ;  /* 0x00000050e4b0723c */ /* 0x000fe200000810b0 */
[----:B------:R-:W-:Y:S01]  /*c1150*/  IADD3 R250, R250, 0x7f, RZ ;  /* 0x0000007ffafa7810 */ /* 0x000fe20007ffe0ff */
[----:B------:R-:W-:Y:S01]  /*c1160*/  LDS R247, [R249+0x9d380] ;  /* 0x09d38000f9f77984 */ /* 0x000fe20000000800 */
[----:B---3--:R-:W-:-:S03]  /*c1170*/  IADD3 R133, P1, R214, R132, RZ ;  /* 0x00000084d6857210 */ /* 0x008fc60007f3e0ff */
[----:B------:R2:W-:Y:S04]  /*c1180*/  STL [R1+0xc20], R140 ;  /* 0x000c208c01007387 */ /* 0x0005e80000100800 */
[----:B------:R3:W-:Y:S01]  /*c1190*/  STL [R1+0xd68], R133 ;  /* 0x000d688501007387 */ /* 0x0007e20000100800 */
[----:B-1----:R-:W-:Y:S02]  /*c11a0*/  IADD3 R3, P2, R212, R132, RZ ;  /* 0x00000084d4037210 */ /* 0x002fe40007f5e0ff */
[----:B--2---:R-:W-:-:S03]  /*c11b0*/  IADD3.X R140, R239, R2, RZ, P0, !PT ;  /* 0x00000002ef8c7210 */ /* 0x004fc600007fe4ff */
        /* <DEDUP_REMOVED lines=16> */
[----:B------:R4:W-:Y:S01]  /*c12c0*/  STL [R1+0xb3c], R133 ;  /* 0x000b3c8501007387 */ /* 0x0009e20000100800 */
[--C-:B-1----:R-:W-:Y:S02]  /*c12d0*/  IMAD.X R3, R243, 0x1, R2.reuse, P0 ;  /* 0x00000001f3037824 */ /* 0x102fe400000e0602 */
[--C-:B----4-:R-:W-:Y:S02]  /*c12e0*/  IMAD.X R133, R137, 0x1, R2.reuse, P1 ;  /* 0x0000000189857824 */ /* 0x110fe400008e0602 */
[----:B------:R-:W4:Y:S04]  /*c12f0*/  LDL.LU.64 R136, [R1+0x1ab0] ;  /* 0x001ab00001887983 */ /* 0x000f280000300a00 */
[----:B------:R1:W-:Y:S04]  /*c1300*/  STL [R1+0xdd4], R3 ;  /* 0x000dd40301007387 */ /* 0x0003e80000100800 */
[----:B------:R-:W-:Y:S04]  /*c1310*/  STL [R1+0x2fc], R133 ;  /* 0x0002fc8501007387 */ /* 0x000fe80000100800 */
[----:B------:R-:W4:Y:S01]  /*c1320*/  LDL.LU.64 R244, [R1+0x1aa8] ;  /* 0x001aa80001f47983 */ /* 0x000f220000300a00 */
[----:B-1----:R-:W-:-:S03]  /*c1330*/  IMAD.X R3, R241, 0x1, R2, P2 ;  /* 0x00000001f1037824 */ /* 0x002fc600010e0602 */
[----:B------:R-:W4:Y:S04]  /*c1340*/  LDL.LU.64 R242, [R1+0x1aa0] ;  /* 0x001aa00001f27983 */ /* 0x000f280000300a00 */
[----:B------:R1:W-:Y:S04]  /*c1350*/  STL [R1+0x73c], R3 ;  /* 0x00073c0301007387 */ /* 0x0003e80000100800 */
[----:B------:R-:W4:Y:S01]  /*c1360*/  LDL.LU.64 R240, [R1+0x1a98] ;  /* 0x001a980001f07983 */ /* 0x000f220000300a00 */
[----:B-1----:R-:W-:-:S05]  /*c1370*/  IADD3.X R3, R237, R2, RZ, P3, !PT ;  /* 0x00000002ed037210 */ /* 0x002fca0001ffe4ff */
[----:B------:R1:W-:Y:S01]  /*c1380*/  STL [R1+0xb2c], R3 ;  /* 0x000b2c0301007387 */ /* 0x0003e20000100800 */
[-C--:B--2---:R-:W-:Y:S02]  /*c1390*/  IADD3 R140, P0, R214, R132.reuse, RZ ;  /* 0x00000084d68c7210 */ /* 0x084fe40007f1e0ff */
[----:B---3--:R-:W-:-:S03]  /*c13a0*/  IADD3 R133, P1, R212, R132, RZ ;  /* 0x00000084d4857210 */ /* 0x008fc60007f3e0ff */
[----:B------:R-:W-:Y:S04]  /*c13b0*/  STL [R1+0x310], R140 ;  /* 0x0003108c01007387 */ /* 0x000fe80000100800 */
[----:B------:R2:W-:Y:S01]  /*c13c0*/  STL [R1+0x314], R133 ;  /* 0x0003148501007387 */ /* 0x0005e20000100800 */
[----:B-1----:R-:W-:Y:S01]  /*c13d0*/  IADD3 R3, P2, R238, R132, RZ ;  /* 0x00000084ee037210 */ /* 0x002fe20007f5e0ff */
[----:B--2---:R-:W-:-:S04]  /*c13e0*/  IMAD.X R133, R215, 0x1, R2, P0 ;  /* 0x00000001d7857824 */ /* 0x004fc800000e0602 */
[----:B------:R1:W-:Y:S04]  /*c13f0*/  STL [R1+0x318], R3 ;  /* 0x0003180301007387 */ /* 0x0003e80000100800 */
[----:B------:R-:W2:Y:S04]  /*c1400*/  LDL.LU.64 R236, [R1+0x1af0] ;  /* 0x001af00001ec7983 */ /* 0x000ea80000300a00 */
[----:B------:R3:W-:Y:S01]  /*c1410*/  STL [R1+0x298], R133 ;  /* 0x0002988501007387 */ /* 0x0007e20000100800 */
[----:B-1----:R-:W-:-:S03]  /*c1420*/  IMAD.X R3, R213, 0x1, R2, P1 ;  /* 0x00000001d5037824 */ /* 0x002fc600008e0602 */
[----:B------:R-:W2:Y:S04]  /*c1430*/  LDL.LU.64 R214, [R1+0x1b00] ;  /* 0x001b000001d67983 */ /* 0x000ea80000300a00 */
[----:B------:R4:W-:Y:S04]  /*c1440*/  STL [R1+0x29c], R3 ;  /* 0x00029c0301007387 */ /* 0x0009e80000100800 */
[----:B------:R-:W2:Y:S01]  /*c1450*/  LDL.LU.64 R212, [R1+0x1af8] ;  /* 0x001af80001d47983 */ /* 0x000ea20000300a00 */
[----:B------:R-:W-:-:S03]  /*c1460*/  IMAD.X R140, R239, 0x1, R2, P2 ;  /* 0x00000001ef8c7824 */ /* 0x000fc600010e0602 */
[----:B---3--:R-:W3:Y:S04]  /*c1470*/  LDL R133, [R1+0x1800] ;  /* 0x0018000001857983 */ /* 0x008ee80000100800 */
[----:B------:R1:W-:Y:S01]  /*c1480*/  STL [R1+0x2a0], R140 ;  /* 0x0002a08c01007387 */ /* 0x0003e20000100800 */
[----:B----4-:R-:W-:-:S05]  /*c1490*/  IADD3 R3, P0, R136, R132, RZ ;  /* 0x0000008488037210 */ /* 0x010fca0007f1e0ff */
[----:B------:R4:W-:Y:S01]  /*c14a0*/  STL [R1+0x2a4], R3 ;  /* 0x0002a40301007387 */ /* 0x0009e20000100800 */
[-C--:B------:R-:W-:Y:S01]  /*c14b0*/  IADD3 R238, P1, R244, R132.reuse, RZ ;  /* 0x00000084f4ee7210 */ /* 0x080fe20007f3e0ff */
[----:B------:R-:W-:Y:S02]  /*c14c0*/  HMMA.1688.F32.TF32 R180, R228, R84, R180 ;  /* 0x00000054e4b4723c */ /* 0x000fe400000810b4 */
[----:B------:R-:W-:Y:S01]  /*c14d0*/  LDS R244, [R251+0x9c380] ;  /* 0x09c38000fbf47984 */ /* 0x000fe20000000800 */
[----:B-1----:R-:W-:-:S03]  /*c14e0*/  IADD3 R140, P2, R242, R132, RZ ;  /* 0x00000084f28c7210 */ /* 0x002fc60007f5e0ff */
[----:B------:R1:W-:Y:S02]  /*c14f0*/  STL [R1+0x2a8], R238 ;  /* 0x0002a8ee01007387 */ /* 0x0003e40000100800 */
[----:B------:R-:W-:Y:S02]  /*c1500*/  HMMA.1688.F32.TF32 R184, R228, R88, R184 ;  /* 0x00000058e4b8723c */ /* 0x000fe400000810b8 */
[----:B------:R-:W-:Y:S01]  /*c1510*/  LDS R242, [R251+0x9b380] ;  /* 0x09b38000fbf27984 */ /* 0x000fe20000000800 */
[----:B----4-:R-:W-:-:S03]  /*c1520*/  IADD3 R3, P3, R240, R132, RZ ;  /* 0x00000084f0037210 */ /* 0x010fc60007f7e0ff */
[----:B-1----:R-:W4:Y:S04]  /*c1530*/  LDL.LU.64 R238, [R1+0x1b48] ;  /* 0x001b480001ee7983 */ /* 0x002f280000300a00 */
[----:B------:R-:W-:Y:S04]  /*c1540*/  STL [R1+0x2ac], R140 ;  /* 0x0002ac8c01007387 */ /* 0x000fe80000100800 */
[----:B------:R1:W-:Y:S02]  /*c1550*/  STL [R1+0x2b0], R3 ;  /* 0x0002b00301007387 */ /* 0x0003e40000100800 */
[----:B-1----:R-:W-:-:S02]  /*c1560*/  IMAD.X R3, R137, 0x1, R2, P0 ;  /* 0x0000000189037824 */ /* 0x002fc400000e0602 */
[----:B------:R-:W4:Y:S01]  /*c1570*/  LDL.LU.64 R136, [R1+0x1b70] ;  /* 0x001b700001887983 */ /* 0x000f220000300a00 */
[----:B------:R-:W-:-:S03]  /*c1580*/  IMAD.X R140, R245, 0x1, R2, P1 ;  /* 0x00000001f58c7824 */ /* 0x000fc600008e0602 */
[----:B------:R1:W-:Y:S01]  /*c1590*/  STL [R1+0x154], R3 ;  /* 0x0001540301007387 */ /* 0x0003e20000100800 */
[----:B------:R-:W-:-:S03]  /*c15a0*/  IMAD.X R240, R241, 0x1, R2, P3 ;  /* 0x00000001f1f07824 */ /* 0x000fc600018e0602 */
[----:B------:R2:W-:Y:S01]  /*c15b0*/  STL [R1+0x158], R140 ;  /* 0x0001588c01007387 */ /* 0x0005e20000100800 */
[----:B------:R-:W-:Y:S03]  /*c15c0*/  HMMA.1688.F32.TF32 R188, R228, R92, R188 ;  /* 0x0000005ce4bc723c */ /* 0x000fe600000810bc */
[----:B------:R-:W-:Y:S01]  /*c15d0*/  LDS R241, [R249+0x9a380] ;  /* 0x09a38000f9f17984 */ /* 0x000fe20000000800 */
[----:B-1----:R-:W-:-:S03]  /*c15e0*/  IADD3.X R3, R243, R2, RZ, P2, !PT ;  /* 0x00000002f3037210 */ /* 0x002fc600017fe4ff */
[----:B------:R-:W-:Y:S04]  /*c15f0*/  LDS R243, [R249+0x9b380] ;  /* 0x09b38000f9f37984 */ /* 0x000fe80000000800 */
[----:B------:R1:W-:Y:S04]  /*c1600*/  STL [R1+0x15c], R3 ;  /* 0x00015c0301007387 */ /* 0x0003e80000100800 */
[----:B------:R-:W-:Y:S01]  /*c1610*/  STL [R1+0x160], R240 ;  /* 0x000160f001007387 */ /* 0x000fe20000100800 */
[----:B------:R-:W-:Y:S03]  /*c1620*/  HMMA.1688.F32.TF32 R192, R228, R96, R192 ;  /* 0x00000060e4c0723c */ /* 0x000fe600000810c0 */
[----:B------:R-:W-:Y:S01]  /*c1630*/  LDS R240, [R251+0x9a380] ;  /* 0x09a38000fbf07984 */ /* 0x000fe20000000800 */
[----:B--2---:R-:W-:-:S02]  /*c1640*/  IADD3 R140, P0, R236, R132, RZ ;  /* 0x00000084ec8c7210 */ /* 0x004fc40007f1e0ff */
[----:B-1----:R-:W-:-:S03]  /*c1650*/  IADD3 R3, P1, R214, R132, RZ ;  /* 0x00000084d6037210 */ /* 0x002fc60007f3e0ff */
[----:B------:R1:W-:Y:S04]  /*c1660*/  STL [R1+0x164], R140 ;  /* 0x0001648c01007387 */ /* 0x0003e80000100800 */
[----:B------:R2:W-:Y:S01]  /*c1670*/  STL [R1+0x168], R3 ;  /* 0x0001680301007387 */ /* 0x0005e20000100800 */
[----:B-1----:R-:W-:Y:S02]  /*c1680*/  SHF.R.S32.HI R140, RZ, 0x1f, R250 ;  /* 0x0000001fff8c7819 */ /* 0x002fe400000114fa */
[----:B--2---:R-:W-:Y:S02]  /*c1690*/  IADD3 R3, P2, R212, R132, RZ ;  /* 0x00000084d4037210 */ /* 0x004fe40007f5e0ff */
[----:B------:R-:W-:-:S03]  /*c16a0*/  LEA.HI R140, R140, R250, RZ, 0x7 ;  /* 0x000000fa8c8c7211 */ /* 0x000fc600078f38ff */
[----:B------:R1:W-:Y:S01]  /*c16b0*/  STL [R1+0x16c], R3 ;  /* 0x00016c0301007387 */ /* 0x0003e20000100800 */
[----:B------:R-:W-:Y:S01]  /*c16c0*/  SHF.R.S32.HI R140, RZ, 0x7, R140 ;  /* 0x00000007ff8c7819 */ /* 0x000fe2000001148c */
[----:B------:R-:W-:Y:S02]  /*c16d0*/  IMAD.X R236, R237, 0x1, R2, P0 ;  /* 0x00000001edec7824 */ /* 0x000fe400000e0602 */
[----:B-1----:R-:W-:Y:S01]  /*c16e0*/  IMAD.MOV.U32 R3, RZ, RZ, c[0x0][0x180] ;  /* 0x00006000ff037624 */ /* 0x002fe200078e00ff */
[----:B------:R-:W-:-:S04]  /*c16f0*/  IADD3 R140, R140, -0x2, RZ ;  /* 0xfffffffe8c8c7810 */ /* 0x000fc80007ffe0ff */
[----:B------:R-:W-:Y:S01]  /*c1700*/  IADD3 R3, R3, -0x100, RZ ;  /* 0xffffff0003037810 */ /* 0x000fe20007ffe0ff */
[----:B------:R-:W-:Y:S01]  /*c1710*/  IMAD.X R214, R215, 0x1, R2, P1 ;  /* 0x00000001d7d67824 */ /* 0x000fe200008e0602 */
[----:B------:R-:W-:Y:S01]  /*c1720*/  IADD3.X R212, R213, R2, RZ, P2, !PT ;  /* 0x00000002d5d47210 */ /* 0x000fe200017fe4ff */
[----:B------:R-:W-:Y:S01]  /*c1730*/  STL [R1+0x124], R236 ;  /* 0x000124ec01007387 */ /* 0x000fe20000100800 */
[C---:B---3--:R-:W-:Y:S01]  /*c1740*/  ISETP.GE.AND P0, PT, R133.reuse, R140, PT ;  /* 0x0000008c8500720c */ /* 0x048fe20003f06270 */
[----:B------:R-:W-:Y:S02]  /*c1750*/  IMAD R3, R133, -0x80, R3 ;  /* 0xffffff8085037824 */ /* 0x000fe400078e0203 */
[----:B------:R-:W-:Y:S04]  /*c1760*/  STL [R1+0x128], R214 ;  /* 0x000128d601007387 */ /* 0x000fe80000100800 */
[----:B------:R-:W-:Y:S04]  /*c1770*/  STL [R1+0x12c], R212 ;  /* 0x00012cd401007387 */ /* 0x000fe80000100800 */
[----:B------:R-:W-:Y:S04]  /*c1780*/  LDS R212, [R251+0x9e300] ;  /* 0x09e30000fbd47984 */ /* 0x000fe80000000800 */
[----:B------:R-:W-:Y:S01]  /*c1790*/  LDS R214, [R251+0x9f300] ;  /* 0x09f30000fbd67984 */ /* 0x000fe20000000800 */
[----:B----4-:R-:W-:-:S03]  /*c17a0*/  IADD3 R133, P3, R238, R132, RZ ;  /* 0x00000084ee857210 */ /* 0x010fc60007f7e0ff */
[----:B------:R-:W-:Y:S04]  /*c17b0*/  LDS R213, [R249+0x9e300] ;  /* 0x09e30000f9d57984 */ /* 0x000fe80000000800 */
[----:B------:R1:W-:Y:S04]  /*c17c0*/  STL [R1+0x130], R133 ;  /* 0x0001308501007387 */ /* 0x0003e80000100800 */
[----:B------:R-:W2:Y:S04]  /*c17d0*/  LDL.LU R237, [R1+0x1688] ;  /* 0x0016880001ed7983 */ /* 0x000ea80000300800 */
[----:B------:R-:W3:Y:S01]  /*c17e0*/  LDS R215, [R249+0x9f300] ;  /* 0x09f30000f9d77984 */ /* 0x000ee20000000800 */
[--C-:B-1----:R-:W-:Y:S01]  /*c17f0*/  IMAD.X R133, R239, 0x1, R2.reuse, P3 ;  /* 0x00000001ef857824 */ /* 0x102fe200018e0602 */
[----:B------:R-:W-:Y:S01]  /*c1800*/  IADD3 R132, P4, R136, R132, RZ ;  /* 0x0000008488847210 */ /* 0x000fe20007f9e0ff */
[----:B------:R-:W-:Y:S01]  /*c1810*/  IMAD.MOV.U32 R250, RZ, RZ, c[0x0][0x188] ;  /* 0x00006200fffa7624 */ /* 0x000fe200078e00ff */
[C---:B------:R-:W-:Y:S01]  /*c1820*/  ISETP.GT.AND P1, PT, R3.reuse, RZ, PT ;  /* 0x000000ff0300720c */ /* 0x040fe20003f24270 */
[----:B------:R-:W-:Y:S01]  /*c1830*/  HMMA.1688.F32.TF32 R196, R228, R100, R196 ;  /* 0x00000064e4c4723c */ /* 0x000fe200000810c4 */
[----:B------:R-:W-:Y:S01]  /*c1840*/  ISETP.GT.AND P2, PT, R3, 0x4, PT ;  /* 0x000000040300780c */ /* 0x000fe20003f44270 */
[----:B------:R1:W-:Y:S01]  /*c1850*/  STL [R1+0x104], R132 ;  /* 0x0001048401007387 */ /* 0x0003e20000100800 */
[----:B------:R-:W-:-:S03]  /*c1860*/  IMAD.X R136, R137, 0x1, R2, P4 ;  /* 0x0000000189887824 */ /* 0x000fc600020e0602 */
[----:B------:R-:W4:Y:S04]  /*c1870*/  LDL.LU R236, [R1+0x2ff4] ;  /* 0x002ff40001ec7983 */ /* 0x000f280000300800 */
[----:B------:R1:W-:Y:S04]  /*c1880*/  STL [R1+0xd4], R133 ;  /* 0x0000d48501007387 */ /* 0x0003e80000100800 */
[----:B------:R-:W4:Y:S04]  /*c1890*/  LDL.LU R137, [R1+0x2ff8] ;  /* 0x002ff80001897983 */ /* 0x000f280000300800 */
[----:B------:R-:W4:Y:S04]  /*c18a0*/  LDL.LU R245, [R1+0x3000] ;  /* 0x0030000001f57983 */ /* 0x000f280000300800 */
[----:B------:R3:W-:Y:S04]  /*c18b0*/  STL [R1+0xd0], R136 ;  /* 0x0000d08801007387 */ /* 0x0007e80000100800 */
[----:B------:R-:W4:Y:S01]  /*c18c0*/  LDL.LU R140, [R1+0x2ffc] ;  /* 0x002ffc00018c7983 */ /* 0x000f220000300800 */
[----:B-1----:R-:W-:Y:S01]  /*c18d0*/  SEL R132, RZ, 0x4, !P1 ;  /* 0x00000004ff847807 */ /* 0x002fe20004800000 */
[----:B---3--:R-:W-:Y:S03]  /*c18e0*/  HMMA.1688.F32.TF32 R144, R212, R70, R144 ;  /* 0x00000046d490723c */ /* 0x008fe60000081090 */
[----:B------:R-:W-:Y:S01]  /*c18f0*/  SEL R132, R132, RZ, !P0 ;  /* 0x000000ff84847207 */ /* 0x000fe20004000000 */
[----:B------:R-:W-:Y:S01]  /*c1900*/  IMAD.SHL.U32 R238, R250, 0x80, RZ ;  /* 0x00000080faee7824 */ /* 0x000fe200078e00ff */
[----:B------:R-:W-:Y:S01]  /*c1910*/  SEL R133, RZ, 0x4, !P2 ;  /* 0x00000004ff857807 */ /* 0x000fe20005000000 */
[----:B------:R-:W-:Y:S01]  /*c1920*/  LDS R239, [R249+0x99380] ;  /* 0x09938000f9ef7984 */ /* 0x000fe20000000800 */
[----:B------:R-:W-:-:S02]  /*c1930*/  ISETP.GT.AND P1, PT, R3, 0x8, PT ;  /* 0x000000080300780c */ /* 0x000fc40003f24270 */
[----:B------:R-:W-:Y:S01]  /*c1940*/  ISETP.NE.U32.AND P2, PT, R132, RZ, PT ;  /* 0x000000ff8400720c */ /* 0x000fe20003f45070 */
[----:B------:R-:W-:Y:S01]  /*c1950*/  HMMA.1688.F32.TF32 R168, R212, R74, R168 ;  /* 0x0000004ad4a8723c */ /* 0x000fe200000810a8 */
[----:B------:R-:W-:Y:S01]  /*c1960*/  IMAD.SHL.U32 R238, R238, 0x4, RZ ;  /* 0x00000004eeee7824 */ /* 0x000fe200078e00ff */
[----:B------:R-:W-:-:S06]  /*c1970*/  SEL R136, RZ, 0x4, !P1 ;  /* 0x00000004ff887807 */ /* 0x000fcc0004800000 */
[----:B------:R-:W-:Y:S01]  /*c1980*/  HMMA.1688.F32.TF32 R172, R212, R78, R172 ;  /* 0x0000004ed4ac723c */ /* 0x000fe200000810ac */
[----:B--2---:R-:W-:-:S04]  /*c1990*/  IADD3 R132, R237, 0x1, RZ ;  /* 0x00000001ed847810 */ /* 0x004fc80007ffe0ff */
[----:B------:R-:W-:-:S04]  /*c19a0*/  ISETP.GT.AND P1, PT, R132, 0x1, PT ;  /* 0x000000018400780c */ /* 0x000fc80003f24270 */
[----:B------:R-:W-:Y:S02]  /*c19b0*/  SEL R237, R132, RZ, !P1 ;  /* 0x000000ff84ed7207 */ /* 0x000fe40004800000 */
[-C--:B----4-:R-:W-:Y:S02]  /*c19c0*/  IADD3 R137, P5, R137, R238.reuse, RZ ;  /* 0x000000ee89897210 */ /* 0x090fe40007fbe0ff */
[----:B------:R-:W-:Y:S02]  /*c19d0*/  IADD3 R245, P6, R245, R238, RZ ;  /* 0x000000eef5f57210 */ /* 0x000fe40007fde0ff */
[----:B------:R-:W-:Y:S01]  /*c19e0*/  IADD3.X R236, R236, R0, RZ, P5, !PT ;  /* 0x00000000ecec7210 */ /* 0x000fe20002ffe4ff */
[----:B------:R-:W-:Y:S02]  /*c19f0*/  STL [R1+0x2ff8], R137 ;  /* 0x002ff88901007387 */ /* 0x000fe40000100800 */
[----:B------:R-:W-:Y:S02]  /*c1a00*/  IMAD.X R140, R140, 0x1, R0, P6 ;  /* 0x000000018c8c7824 */ /* 0x000fe400030e0600 */
[----:B------:R-:W-:Y:S04]  /*c1a10*/  STL [R1+0x1688], R237 ;  /* 0x001688ed01007387 */ /* 0x000fe80000100800 */
[----:B------:R-:W-:Y:S04]  /*c1a20*/  STL [R1+0x3000], R245 ;  /* 0x003000f501007387 */ /* 0x000fe80000100800 */
[----:B------:R-:W-:Y:S04]  /*c1a30*/  STL [R1+0x2ff4], R236 ;  /* 0x002ff4ec01007387 */ /* 0x000fe80000100800 */
[----:B------:R-:W-:Y:S04]  /*c1a40*/  STL [R1+0x2ffc], R140 ;  /* 0x002ffc8c01007387 */ /* 0x000fe80000100800 */
[----:B------:R-:W-:Y:S04]  /*c1a50*/  STL.64 [R1+0xb90], R144 ;  /* 0x000b909001007387 */ /* 0x000fe80000100a00 */
[----:B------:R1:W-:Y:S04]  /*c1a60*/  STL.64 [R1+0xb98], R146 ;  /* 0x000b989201007387 */ /* 0x0003e80000100a00 */
[----:B-1----:R-:W2:Y:S04]  /*c1a70*/  LDL.LU.64 R146, [R1+0x3ae8] ;  /* 0x003ae80001927983 */ /* 0x002ea80000300a00 */
[----:B------:R-:W2:Y:S04]  /*c1a80*/  LDL.LU.64 R144, [R1+0x3ae0] ;  /* 0x003ae00001907983 */ /* 0x000ea80000300a00 */
[----:B------:R-:W-:Y:S04]  /*c1a90*/  STL.64 [R1+0xb60], R168 ;  /* 0x000b60a801007387 */ /* 0x000fe80000100a00 */
[----:B------:R1:W-:Y:S04]  /*c1aa0*/  STL.64 [R1+0xb68], R170 ;  /* 0x000b68aa01007387 */ /* 0x0003e80000100a00 */
[----:B-1----:R-:W4:Y:S04]  /*c1ab0*/  LDL.LU R171, [R1+0x2fc8] ;  /* 0x002fc80001ab7983 */ /* 0x002f280000300800 */
[----:B------:R-:W2:Y:S04]  /*c1ac0*/  LDL.LU R170, [R1+0x2fc0] ;  /* 0x002fc00001aa7983 */ /* 0x000ea80000300800 */
[----:B------:R1:W-:Y:S04]  /*c1ad0*/  STL.64 [R1+0xb40], R172 ;  /* 0x000b40ac01007387 */ /* 0x0003e80000100a00 */
[----:B------:R1:W-:Y:S04]  /*c1ae0*/  STL.64 [R1+0xb48], R174 ;  /* 0x000b48ae01007387 */ /* 0x0003e80000100a00 */
[----:B-1----:R-:W2:Y:S04]  /*c1af0*/  LDL.LU R173, [R1+0x2fbc] ;  /* 0x002fbc0001ad7983 */ /* 0x002ea80000300800 */
[----:B------:R-:W1:Y:S01]  /*c1b00*/  S2R R250, SR_TID.X ;  /* 0x0000000000fa7919 */ /* 0x000e620000002100 */
[----:B------:R-:W-:-:S02]  /*c1b10*/  SEL R133, R133, RZ, !P0 ;  /* 0x000000ff85857207 */ /* 0x000fc40004000000 */
[----:B------:R-:W-:Y:S01]  /*c1b20*/  ISETP.GT.AND P3, PT, R3, 0xc, PT ;  /* 0x0000000c0300780c */ /* 0x000fe20003f64270 */
[C---:B------:R-:W-:Y:S01]  /*c1b30*/  HMMA.1688.F32.TF32 R200, R228.reuse, R104, R200 ;  /* 0x00000068e4c8723c */ /* 0x040fe200000810c8 */
[----:B------:R-:W-:Y:S01]  /*c1b40*/  ISETP.NE.U32.AND P4, PT, R133, RZ, PT ;  /* 0x000000ff8500720c */ /* 0x000fe20003f85070 */
[----:B------:R-:W2:Y:S01]  /*c1b50*/  LDL.LU R169, [R1+0x2fb4] ;  /* 0x002fb40001a97983 */ /* 0x000ea20000300800 */
[----:B------:R-:W-:Y:S02]  /*c1b60*/  SEL R133, R136, RZ, !P0 ;  /* 0x000000ff88857207 */ /* 0x000fe40004000000 */
[----:B------:R-:W-:Y:S01]  /*c1b70*/  SEL R136, RZ, 0x4, !P3 ;  /* 0x00000004ff887807 */ /* 0x000fe20005800000 */
[----:B------:R-:W2:Y:S01]  /*c1b80*/  LDL.LU R172, [R1+0x2f88] ;  /* 0x002f880001ac7983 */ /* 0x000ea20000300800 */
[----:B------:R-:W-:Y:S01]  /*c1b90*/  ISETP.NE.U32.AND P3, PT, R133, RZ, PT ;  /* 0x000000ff8500720c */ /* 0x000fe20003f65070 */
[----:B------:R-:W-:Y:S01]  /*c1ba0*/  HMMA.1688.F32.TF32 R204, R228, R108, R204 ;  /* 0x0000006ce4cc723c */ /* 0x000fe200000810cc */
[----:B------:R-:W-:Y:S01]  /*c1bb0*/  SEL R133, R136, RZ, !P0 ;  /* 0x000000ff88857207 */ /* 0x000fe20004000000 */
[----:B------:R-:W-:Y:S01]  /*c1bc0*/  IMAD.MOV.U32 R136, RZ, RZ, R137 ;  /* 0x000000ffff887224 */ /* 0x000fe200078e0089 */
[----:B-1----:R-:W-:-:S05]  /*c1bd0*/  LOP3.LUT R250, R250, 0x7f, RZ, 0xc0, !PT ;  /* 0x0000007ffafa7812 */ /* 0x002fca00078ec0ff */
[C---:B------:R-:W-:Y:S01]  /*c1be0*/  HMMA.1688.F32.TF32 R208, R228.reuse, R112, R208 ;  /* 0x00000070e4d0723c */ /* 0x040fe200000810d0 */
[----:B------:R-:W-:Y:S01]  /*c1bf0*/  IMAD.SHL.U32 R238, R250, 0x4, RZ ;  /* 0x00000004faee7824 */ /* 0x000fe200078e00ff */
[----:B------:R-:W-:Y:S01]  /*c1c00*/  MOV R168, R245 ;  /* 0x000000f500a87202 */ /* 0x000fe20000000f00 */
[----:B------:R-:W-:Y:S01]  /*c1c10*/  IMAD.MOV.U32 R137, RZ, RZ, R236 ;  /* 0x000000ffff897224 */ /* 0x000fe200078e00ec */
[----:B------:R-:W-:Y:S04]  /*c1c20*/  LDS R250, [R251+0x9f380] ;  /* 0x09f38000fbfa7984 */ /* 0x000fe80000000800 */
[C---:B------:R-:W-:Y:S01]  /*c1c30*/  HMMA.1688.F32.TF32 R216, R228.reuse, R116, R216 ;  /* 0x00000074e4d8723c */ /* 0x040fe200000810d8 */
[----:B------:R-:W-:Y:S01]  /*c1c40*/  IMAD R132, R237, 0x20000, R238 ;  /* 0x00020000ed847824 */ /* 0x000fe200078e02ee */
[----:B------:R-:W-:Y:S04]  /*c1c50*/  LDS R236, [R251+0x98380] ;  /* 0x09838000fbec7984 */ /* 0x000fe80000000800 */
[----:B------:R-:W-:Y:S02]  /*c1c60*/  LDS R238, [R251+0x99380] ;  /* 0x09938000fbee7984 */ /* 0x000fe40000000800 */
[C---:B------:R-:W-:Y:S02]  /*c1c70*/  HMMA.1688.F32.TF32 R220, R228.reuse, R120, R220 ;  /* 0x00000078e4dc723c */ /* 0x040fe400000810dc */
[----:B------:R-:W-:Y:S04]  /*c1c80*/  LDS R237, [R249+0x98380] ;  /* 0x09838000f9ed7984 */ /* 0x000fe80000000800 */
[----:B------:R-:W-:Y:S02]  /*c1c90*/  LDS R245, [R249+0x9c380] ;  /* 0x09c38000f9f57984 */ /* 0x000fe40000000800 */
[C---:B------:R-:W-:Y:S08]  /*c1ca0*/  HMMA.1688.F32.TF32 R224, R228.reuse, R124, R224 ;  /* 0x0000007ce4e0723c */ /* 0x040ff000000810e0 */
[----:B------:R-:W-:Y:S01]  /*c1cb0*/  HMMA.1688.F32.TF32 R228, R228, R128, R232 ;  /* 0x00000080e4e4723c */ /* 0x000fe200000810e8 */
[----:B------:R-:W-:Y:S04]  /*c1cc0*/  LDS R232, [R251+0x96380] ;  /* 0x09638000fbe87984 */ /* 0x000fe80000000800 */
[----:B------:R-:W-:Y:S04]  /*c1cd0*/  LDS R234, [R251+0x97380] ;  /* 0x09738000fbea7984 */ /* 0x000fe80000000800 */
[----:B------:R-:W-:Y:S04]  /*c1ce0*/  LDS R251, [R249+0x9f380] ;  /* 0x09f38000f9fb7984 */ /* 0x000fe80000000800 */
[----:B------:R-:W-:Y:S04]  /*c1cf0*/  LDS R233, [R249+0x96380] ;  /* 0x09638000f9e97984 */ /* 0x000fe80000000800 */
[----:B------:R-:W1:Y:S04]  /*c1d00*/  LDS R235, [R249+0x97380] ;  /* 0x09738000f9eb7984 */ /* 0x000e680000000800 */
[----:B------:R-:W1:Y:S04]  /*c1d10*/  LDS R249, [R249+0x9e380] ;  /* 0x09e38000f9f97984 */ /* 0x000e680000000800 */
[----:B------:R-:W-:Y:S01]  /*c1d20*/  BAR.SYNC.DEFER_BLOCKING 0x0 ;  /* 0x0000000000007b1d */ /* 0x000fe20000010000 */
[----:B------:R-:W-:-:S02]  /*c1d30*/  ISETP.NE.U32.AND P1, PT, R133, RZ, PT ;  /* 0x000000ff8500720c */ /* 0x000fc40003f25070 */
[----:B------:R-:W-:Y:S02]  /*c1d40*/  IADD3 R133, R132, 0x100000, RZ ;  /* 0x0010000084857810 */ /* 0x000fe40007ffe0ff */
[----:B------:R-:W-:-:S03]  /*c1d50*/  ISETP.GT.AND P5, PT, R3, 0x10, PT ;  /* 0x000000100300780c */ /* 0x000fc60003fa4270 */
[----:B------:R-:W-:Y:S01]  /*c1d60*/  @!PT LDS RZ, [RZ] ;  /* 0x00000000fffff984 */ /* 0x000fe20000000800 */
[----:B------:R-:W-:Y:S01]  /*c1d70*/  @!PT LDS RZ, [RZ] ;  /* 0x00000000fffff984 */ /* 0x000fe20000000800 */
[----:B------:R-:W-:Y:S01]  /*c1d80*/  @!PT LDS RZ, [RZ] ;  /* 0x00000000fffff984 */ /* 0x000fe20000000800 */
[----:B------:R1:W-:Y:S02]  /*c1d90*/  LDGSTS.E [R133+-0x80000], [R136.64], P2 ;  /* 0x8000000088857fae */ /* 0x0003e40009121844 */
[----:B-1----:R-:W-:-:S04]  /*c1da0*/  IMAD.MOV.U32 R136, RZ, RZ, c[0x0][0x188] ;  /* 0x00006200ff887624 */ /* 0x002fc800078e00ff */
[----:B------:R-:W-:-:S04]  /*c1db0*/  IMAD.SHL.U32 R175, R136, 0x80, RZ ;  /* 0x0000008088af7824 */ /* 0x000fc800078e00ff */
[----:B------:R-:W-:Y:S02]  /*c1dc0*/  IMAD.SHL.U32 R175, R175, 0x4, RZ ;  /* 0x00000004afaf7824 */ /* 0x000fe400078e00ff */
[----:B------:R-:W-:Y:S01]  /*c1dd0*/  IMAD.MOV.U32 R137, RZ, RZ, R140 ;  /* 0x000000ffff897224 */ /* 0x000fe200078e008c */
[----:B------:R-:W-:Y:S01]  /*c1de0*/  SEL R140, RZ, 0x4, !P5 ;  /* 0x00000004ff8c7807 */ /* 0x000fe20006800000 */
[----:B------:R-:W-:Y:S02]  /*c1df0*/  IMAD.MOV.U32 R136, RZ, RZ, R168 ;  /* 0x000000ffff887224 */ /* 0x000fe400078e00a8 */
[----:B------:R-:W3:Y:S01]  /*c1e00*/  LDL.LU R168, [R1+0x2f80] ;  /* 0x002f800001a87983 */ /* 0x000ee20000300800 */
[----:B------:R-:W-:Y:S03]  /*c1e10*/  HMMA.1688.F32.TF32 R176, R212, R82, R176 ;  /* 0x00000052d4b0723c */ /* 0x000fe600000810b0 */
[----:B------:R1:W-:Y:S01]  /*c1e20*/  LDGSTS.E [R133+-0x7fe00], [R136.64], P2 ;  /* 0x8020000088857fae */ /* 0x0003e20009121844 */
[----:B----4-:R-:W-:-:S02]  /*c1e30*/  IADD3 R171, P5, R171, R175, RZ ;  /* 0x000000afabab7210 */ /* 0x010fc40007fbe0ff */
[----:B--2---:R-:W-:-:S03]  /*c1e40*/  IADD3 R170, P6, R170, R175, RZ ;  /* 0x000000afaaaa7210 */ /* 0x004fc60007fde0ff */
[----:B------:R2:W-:Y:S04]  /*c1e50*/  STL [R1+0x2fc8], R171 ;  /* 0x002fc8ab01007387 */ /* 0x0005e80000100800 */
[----:B------:R-:W-:Y:S01]  /*c1e60*/  STL [R1+0x2fc0], R170 ;  /* 0x002fc0aa01007387 */ /* 0x000fe20000100800 */
[----:B------:R-:W-:-:S05]  /*c1e70*/  IADD3.X R173, R173, R0, RZ, P5, !PT ;  /* 0x00000000adad7210 */ /* 0x000fca0002ffe4ff */
[----:B------:R-:W-:Y:S04]  /*c1e80*/  STL [R1+0x2fbc], R173 ;  /* 0x002fbcad01007387 */ /* 0x000fe80000100800 */
[----:B------:R-:W4:Y:S01]  /*c1e90*/  LDL.LU R174, [R1+0x2f7c] ;  /* 0x002f7c0001ae7983 */ /* 0x000f220000300800 */
[----:B-1----:R-:W-:-:S03]  /*c1ea0*/  IMAD.MOV.U32 R136, RZ, RZ, R171 ;  /* 0x000000ffff887224 */ /* 0x002fc600078e00ab */
[----:B------:R-:W-:Y:S04]  /*c1eb0*/  STL.64 [R1+0xb10], R176 ;  /* 0x000b10b001007387 */ /* 0x000fe80000100a00 */
[----:B------:R1:W-:Y:S04]  /*c1ec0*/  STL.64 [R1+0xb18], R178 ;  /* 0x000b18b201007387 */ /* 0x0003e80000100a00 */
[----:B--2---:R-:W2:Y:S01]  /*c1ed0*/  LDL.LU R171, [R1+0x2f74] ;  /* 0x002f740001ab7983 */ /* 0x004ea20000300800 */
[----:B-1----:R-:W-:Y:S01]  /*c1ee0*/  HMMA.1688.F32.TF32 R176, R212, R86, R180 ;  /* 0x00000056d4b0723c */ /* 0x002fe200000810b4 */
[----:B------:R-:W-:Y:S01]  /*c1ef0*/  IMAD.X R169, R169, 0x1, R0, P6 ;  /* 0x00000001a9a97824 */ /* 0x000fe200030e0600 */
[----:B------:R-:W-:-:S04]  /*c1f00*/  SEL R133, R140, RZ, !P0 ;  /* 0x000000ff8c857207 */ /* 0x000fc80004000000 */
[----:B------:R-:W-:Y:S01]  /*c1f10*/  STL [R1+0x2fb4], R169 ;  /* 0x002fb4a901007387 */ /* 0x000fe20000100800 */
[----:B------:R-:W-:Y:S01]  /*c1f20*/  IADD3 R140, R132, 0x100000, RZ ;  /* 0x00100000848c7810 */ /* 0x000fe20007ffe0ff */
[----:B------:R-:W-:Y:S01]  /*c1f30*/  IMAD.MOV.U32 R137, RZ, RZ, R173 ;  /* 0x000000ffff897224 */ /* 0x000fe200078e00ad */
[----:B------:R-:W-:-:S04]  /*c1f40*/  ISETP.GT.AND P5, PT, R3, 0x14, PT ;  /* 0x000000140300780c */ /* 0x000fc80003fa4270 */
[----:B------:R1:W-:Y:S10]  /*c1f50*/  LDGSTS.E [R140+-0x7f000], [R136.64], P4 ;  /* 0x81000000888c7fae */ /* 0x0003f4000a121844 */
[----:B------:R-:W-:Y:S04]  /*c1f60*/  STL.64 [R1+0xaa0], R176 ;  /* 0x000aa0b001007387 */ /* 0x000fe80000100a00 */
[----:B------:R1:W-:Y:S02]  /*c1f70*/  STL.64 [R1+0xaa8], R178 ;  /* 0x000aa8b201007387 */ /* 0x0003e40000100a00 */
[----:B-1----:R-:W-:-:S02]  /*c1f80*/  SEL R140, RZ, 0x4, !P5 ;  /* 0x00000004ff8c7807 */ /* 0x002fc40006800000 */
[----:B------:R-:W-:Y:S01]  /*c1f90*/  IADD3 R172, P5, R172, R175, RZ ;  /* 0x000000afacac7210 */ /* 0x000fe20007fbe0ff */
[----:B------:R-:W-:Y:S01]  /*c1fa0*/  HMMA.1688.F32.TF32 R176, R212, R90, R184 ;  /* 0x0000005ad4b0723c */ /* 0x000fe200000810b8 */
[----:B------:R-:W-:Y:S02]  /*c1fb0*/  IMAD.MOV.U32 R137, RZ, RZ, R169 ;  /* 0x000000ffff897224 */ /* 0x000fe400078e00a9 */
[----:B------:R-:W-:Y:S01]  /*c1fc0*/  IMAD.MOV.U32 R136, RZ, RZ, R170 ;  /* 0x000000ffff887224 */ /* 0x000fe200078e00aa */
[----:B------:R-:W2:Y:S04]  /*c1fd0*/  LDL.LU R169, [R1+0x2f48] ;  /* 0x002f480001a97983 */ /* 0x000ea80000300800 */
[----:B------:R-:W2:Y:S04]  /*c1fe0*/  LDL.LU R170, [R1+0x2f40] ;  /* 0x002f400001aa7983 */ /* 0x000ea80000300800 */
[----:B------:R1:W-:Y:S01]  /*c1ff0*/  STL [R1+0x2f88], R172 ;  /* 0x002f88ac01007387 */ /* 0x0003e20000100800 */
[----:B------:R-:W-:-:S02]  /*c2000*/  ISETP.NE.U32.AND P2, PT, R133, RZ, PT ;  /* 0x000000ff8500720c */ /* 0x000fc40003f45070 */
[----:B------:R-:W-:-:S05]  /*c2010*/  IADD3 R133, R132, 0x100000, RZ ;  /* 0x0010000084857810 */ /* 0x000fca0007ffe0ff */
[----:B------:R1:W-:Y:S02]  /*c2020*/  LDGSTS.E [R133+-0x7ee00], [R136.64], P4 ;  /* 0x8120000088857fae */ /* 0x0003e4000a121844 */
[----:B-1----:R-:W-:Y:S01]  /*c2030*/  SEL R133, R140, RZ, !P0 ;  /* 0x000000ff8c857207 */ /* 0x002fe20004000000 */
[----:B------:R-:W-:Y:S01]  /*c2040*/  IMAD.MOV.U32 R136, RZ, RZ, R172 ;  /* 0x000000ffff887224 */ /* 0x000fe200078e00ac */
[----:B------:R-:W-:Y:S02]  /*c2050*/  IADD3 R140, R132, 0x100000, RZ ;  /* 0x00100000848c7810 */ /* 0x000fe40007ffe0ff */
[----:B---3--:R-:W-:-:S05]  /*c2060*/  IADD3 R168, P6, R168, R175, RZ ;  /* 0x000000afa8a87210 */ /* 0x008fca0007fde0ff */
[----:B------:R-:W-:Y:S01]  /*c2070*/  STL [R1+0x2f80], R168 ;  /* 0x002f80a801007387 */ /* 0x000fe20000100800 */
[----:B----4-:R-:W-:-:S05]  /*c2080*/  IADD3.X R174, R174, R0, RZ, P5, !PT ;  /* 0x00000000aeae7210 */ /* 0x010fca0002ffe4ff */
[----:B------:R-:W-:Y:S04]  /*c2090*/  STL [R1+0x2f7c], R174 ;  /* 0x002f7cae01007387 */ /* 0x000fe80000100800 */
[----:B------:R-:W3:Y:S04]  /*c20a0*/  LDL.LU R173, [R1+0x2f3c] ;  /* 0x002f3c0001ad7983 */ /* 0x000ee80000300800 */
[----:B------:R-:W-:Y:S04]  /*c20b0*/  STL.64 [R1+0xa60], R176 ;  /* 0x000a60b001007387 */ /* 0x000fe80000100a00 */
[----:B------:R1:W-:Y:S01]  /*c20c0*/  STL.64 [R1+0xa68], R178 ;  /* 0x000a68b201007387 */ /* 0x0003e20000100a00 */
[----:B--2---:R-:W-:-:S02]  /*c20d0*/  IMAD.X R171, R171, 0x1, R0, P6 ;  /* 0x00000001abab7824 */ /* 0x004fc400030e0600 */
[----:B------:R-:W-:Y:S01]  /*c20e0*/  IMAD.MOV.U32 R137, RZ, RZ, R174 ;  /* 0x000000ffff897224 */ /* 0x000fe200078e00ae */
[----:B------:R-:W2:Y:S01]  /*c20f0*/  LDL.LU R172, [R1+0x2f34] ;  /* 0x002f340001ac7983 */ /* 0x000ea20000300800 */
[C---:B-1----:R-:W-:Y:S03]  /*c2100*/  HMMA.1688.F32.TF32 R176, R212.reuse, R94, R188 ;  /* 0x0000005ed4b0723c */ /* 0x042fe600000810bc */
[----:B------:R1:W-:Y:S04]  /*c2110*/  STL [R1+0x2f74], R171 ;  /* 0x002f74ab01007387 */ /* 0x0003e80000100800 */
[----:B------:R4:W-:Y:S02]  /*c2120*/  LDGSTS.E [R140+-0x7e000], [R136.64], P3 ;  /* 0x82000000888c7fae */ /* 0x0009e40009921844 */
[----:B----4-:R-:W-:Y:S11]  /*c2130*/  IMAD.MOV.U32 R137, RZ, RZ, R171 ;  /* 0x000000ffff897224 */ /* 0x010ff600078e00ab */
[----:B------:R-:W-:Y:S03]  /*c2140*/  @!UPT UIADD3 URZ, URZ, URZ, URZ ;  /* 0x0000003f3f3ff290 */ /* 0x000fe6000fffe03f */
[----:B------:R-:W-:Y:S04]  /*c2150*/  STL.64 [R1+0x810], R176 ;  /* 0x000810b001007387 */ /* 0x000fe80000100a00 */
[----:B------:R4:W-:Y:S04]  /*c2160*/  STL.64 [R1+0x818], R178 ;  /* 0x000818b201007387 */ /* 0x0009e80000100a00 */
[----:B------:R-:W2:Y:S04]  /*c2170*/  LDL.LU R174, [R1+0x2efc] ;  /* 0x002efc0001ae7983 */ /* 0x000ea80000300800 */
[----:B-1----:R-:W2:Y:S01]  /*c2180*/  LDL.LU R171, [R1+0x2f08] ;  /* 0x002f080001ab7983 */ /* 0x002ea20000300800 */
[----:B----4-:R-:W-:Y:S01]  /*c2190*/  HMMA.1688.F32.TF32 R176, R212, R98, R192 ;  /* 0x00000062d4b0723c */ /* 0x010fe200000810c0 */
[----:B------:R-:W-:-:S04]  /*c21a0*/  ISETP.GT.AND P5, PT, R3, 0x18, PT ;  /* 0x000000180300780c */ /* 0x000fc80003fa4270 */
[----:B------:R-:W-:Y:S02]  /*c21b0*/  SEL R140, RZ, 0x4, !P5 ;  /* 0x00000004ff8c7807 */ /* 0x000fe40006800000 */
[-C--:B------:R-:W-:Y:S02]  /*c21c0*/  IADD3 R169, P5, R169, R175.reuse, RZ ;  /* 0x000000afa9a97210 */ /* 0x080fe40007fbe0ff */
[----:B------:R-:W-:Y:S01]  /*c21d0*/  IADD3 R170, P6, R170, R175, RZ ;  /* 0x000000afaaaa7210 */ /* 0x000fe20007fde0ff */
[----:B------:R-:W-:Y:S02]  /*c21e0*/  IMAD.MOV.U32 R136, RZ, RZ, R168 ;  /* 0x000000ffff887224 */ /* 0x000fe400078e00a8 */
[----:B------:R1:W-:Y:S04]  /*c21f0*/  STL [R1+0x2f48], R169 ;  /* 0x002f48a901007387 */ /* 0x0003e80000100800 */
[----:B------:R-:W4:Y:S04]  /*c2200*/  LDL.LU R168, [R1+0x2f00] ;  /* 0x002f000001a87983 */ /* 0x000f280000300800 */
[----:B------:R-:W-:Y:S01]  /*c2210*/  STL [R1+0x2f40], R170 ;  /* 0x002f40aa01007387 */ /* 0x000fe20000100800 */
[----:B------:R-:W-:-:S02]  /*c2220*/  ISETP.NE.U32.AND P4, PT, R133, RZ, PT ;  /* 0x000000ff8500720c */ /* 0x000fc40003f85070 */
[----:B------:R-:W-:-:S05]  /*c2230*/  IADD3 R133, R132, 0x100000, RZ ;  /* 0x0010000084857810 */ /* 0x000fca0007ffe0ff */
[----:B------:R1:W-:Y:S02]  /*c2240*/  LDGSTS.E [R133+-0x7de00], [R136.64], P3 ;  /* 0x8220000088857fae */ /* 0x0003e40009921844 */
[----:B-1----:R-:W-:Y:S01]  /*c2250*/  SEL R133, R140, RZ, !P0 ;  /* 0x000000ff8c857207 */ /* 0x002fe20004000000 */
[----:B------:R-:W-:Y:S01]  /*c2260*/  IMAD.MOV.U32 R136, RZ, RZ, R169 ;  /* 0x000000ffff887224 */ /* 0x000fe200078e00a9 */
[----:B------:R-:W-:Y:S02]  /*c2270*/  IADD3 R140, R132, 0x100000, RZ ;  /* 0x00100000848c7810 */ /* 0x000fe40007ffe0ff */
[----:B---3--:R-:W-:-:S05]  /*c2280*/  IADD3.X R173, R173, R0, RZ, P5, !PT ;  /* 0x00000000adad7210 */ /* 0x008fca0002ffe4ff */
[----:B------:R-:W-:Y:S04]  /*c2290*/  STL [R1+0x2f3c], R173 ;  /* 0x002f3cad01007387 */ /* 0x000fe80000100800 */
[----:B------:R-:W-:Y:S04]  /*c22a0*/  STL.64 [R1+0x740], R176 ;  /* 0x000740b001007387 */ /* 0x000fe80000100a00 */
[----:B------:R1:W-:Y:S01]  /*c22b0*/  STL.64 [R1+0x748], R178 ;  /* 0x000748b201007387 */ /* 0x0003e20000100a00 */
[----:B--2---:R-:W-:Y:S02]  /*c22c0*/  IMAD.X R172, R172, 0x1, R0, P6 ;  /* 0x00000001acac7824 */ /* 0x004fe400030e0600 */
[----:B------:R-:W-:Y:S01]  /*c22d0*/  IMAD.MOV.U32 R137, RZ, RZ, R173 ;  /* 0x000000ffff897224 */ /* 0x000fe200078e00ad */
[----:B------:R-:W-:Y:S01]  /*c22e0*/  ISETP.GT.AND P5, PT, R3, 0x1c, PT ;  /* 0x0000001c0300780c */ /* 0x000fe20003fa4270 */
[----:B------:R-:W2:Y:S01]  /*c22f0*/  LDL.LU R169, [R1+0x2ef4] ;  /* 0x002ef40001a97983 */ /* 0x000ea20000300800 */
[----:B-1----:R-:W-:Y:S03]  /*c2300*/  HMMA.1688.F32.TF32 R176, R212, R102, R196 ;  /* 0x00000066d4b0723c */ /* 0x002fe600000810c4 */
[----:B------:R1:W-:Y:S04]  /*c2310*/  STL [R1+0x2f34], R172 ;  /* 0x002f34ac01007387 */ /* 0x0003e80000100800 */
[----:B------:R3:W-:Y:S02]  /*c2320*/  LDGSTS.E [R140+-0x7d000], [R136.64], P1 ;  /* 0x83000000888c7fae */ /* 0x0007e40008921844 */
[----:B---3--:R-:W-:Y:S01]  /*c2330*/  SEL R140, RZ, 0x4, !P5 ;  /* 0x00000004ff8c7807 */ /* 0x008fe20006800000 */
[----:B------:R-:W-:Y:S11]  /*c2340*/  IMAD.MOV.U32 R137, RZ, RZ, R172 ;  /* 0x000000ffff897224 */ /* 0x000ff600078e00ac */
[----:B------:R-:W-:Y:S02]  /*c2350*/  @!UPT UIADD3 URZ, URZ, URZ, URZ ;  /* 0x0000003f3f3ff290 */ /* 0x000fe4000fffe03f */
[----:B------:R-:W-:Y:S04]  /*c2360*/  STL.64 [R1+0x720], R176 ;  /* 0x000720b001007387 */ /* 0x000fe80000100a00 */
[----:B------:R3:W-:Y:S01]  /*c2370*/  STL.64 [R1+0x728], R178 ;  /* 0x000728b201007387 */ /* 0x0007e20000100a00 */
[----:B------:R-:W-:-:S03]  /*c2380*/  IADD3 R171, P5, R171, R175, RZ ;  /* 0x000000afabab7210 */ /* 0x000fc60007fbe0ff */
[----:B------:R-:W2:Y:S01]  /*c2390*/  LDL.LU R173, [R1+0x2ebc] ;  /* 0x002ebc0001ad7983 */ /* 0x000ea20000300800 */
[----:B------:R-:W-:-:S03]  /*c23a0*/  IMAD.MOV.U32 R136, RZ, RZ, R170 ;  /* 0x000000ffff887224 */ /* 0x000fc600078e00aa */
[----:B-1----:R-:W2:Y:S04]  /*c23b0*/  LDL.LU R172, [R1+0x2ec8] ;  /* 0x002ec80001ac7983 */ /* 0x002ea80000300800 */
[----:B------:R1:W-:Y:S04]  /*c23c0*/  STL [R1+0x2f08], R171 ;  /* 0x002f08ab01007387 */ /* 0x0003e80000100800 */
[----:B------:R-:W2:Y:S01]  /*c23d0*/  LDL.LU R170, [R1+0x2ec0] ;  /* 0x002ec00001aa7983 */ /* 0x000ea20000300800 */
[----:B---3--:R-:W-:Y:S01]  /*c23e0*/  HMMA.1688.F32.TF32 R176, R212, R106, R200 ;  /* 0x0000006ad4b0723c */ /* 0x008fe200000810c8 */
[----:B------:R-:W-:-:S02]  /*c23f0*/  IADD3.X R174, R174, R0, RZ, P5, !PT ;  /* 0x00000000aeae7210 */ /* 0x000fc40002ffe4ff */
[----:B----4-:R-:W-:Y:S02]  /*c2400*/  IADD3 R168, P6, R168, R175, RZ ;  /* 0x000000afa8a87210 */ /* 0x010fe40007fde0ff */
[----:B------:R-:W-:Y:S02]  /*c2410*/  ISETP.NE.U32.AND P3, PT, R133, RZ, PT ;  /* 0x000000ff8500720c */ /* 0x000fe40003f65070 */
[----:B------:R-:W-:Y:S01]  /*c2420*/  IADD3 R133, R132, 0x100000, RZ ;  /* 0x0010000084857810 */ /* 0x000fe20007ffe0ff */
[----:B------:R-:W-:Y:S04]  /*c2430*/  STL [R1+0x2f00], R168 ;  /* 0x002f00a801007387 */ /* 0x000fe80000100800 */
[----:B------:R-:W-:Y:S04]  /*c2440*/  STL [R1+0x2efc], R174 ;  /* 0x002efcae01007387 */ /* 0x000fe80000100800 */
[----:B------:R3:W-:Y:S07]  /*c2450*/  LDGSTS.E [R133+-0x7ce00], [R136.64], P1 ;  /* 0x8320000088857fae */ /* 0x0007ee0008921844 */
[----:B------:R-:W-:Y:S04]  /*c2460*/  STL.64 [R1+0xb50], R176 ;  /* 0x000b50b001007387 */ /* 0x000fe80000100a00 */
[----:B------:R4:W-:Y:S01]  /*c2470*/  STL.64 [R1+0xb58], R178 ;  /* 0x000b58b201007387 */ /* 0x0009e20000100a00 */
[----:B---3--:R-:W-:-:S03]  /*c2480*/  IMAD.MOV.U32 R136, RZ, RZ, R171 ;  /* 0x000000ffff887224 */ /* 0x008fc600078e00ab */
[----:B-1----:R-:W3:Y:S01]  /*c2490*/  LDL.LU R171, [R1+0x2eb4] ;  /* 0x002eb40001ab7983 */ /* 0x002ee20000300800 */
[----:B----4-:R-:W-:Y:S01]  /*c24a0*/  HMMA.1688.F32.TF32 R176, R212, R110, R204 ;  /* 0x0000006ed4b0723c */ /* 0x010fe200000810cc */
[----:B------:R-:W-:Y:S01]  /*c24b0*/  IMAD.MOV.U32 R175, RZ, RZ, c[0x0][0x188] ;  /* 0x00006200ffaf7624 */ /* 0x000fe200078e00ff */
[----:B------:R-:W-:Y:S01]  /*c24c0*/  SEL R133, R140, RZ, !P0 ;  /* 0x000000ff8c857207 */ /* 0x000fe20004000000 */
[----:B------:R-:W-:Y:S01]  /*c24d0*/  IMAD.MOV.U32 R137, RZ, RZ, R174 ;  /* 0x000000ffff897224 */ /* 0x000fe200078e00ae */
[----:B------:R-:W-:Y:S01]  /*c24e0*/  IADD3 R140, R132, 0x100000, RZ ;  /* 0x00100000848c7810 */ /* 0x000fe20007ffe0ff */
[----:B------:R-:W-:-:S03]  /*c24f0*/  IMAD.SHL.U32 R202, R175, 0x80, RZ ;  /* 0x00000080afca7824 */ /* 0x000fc600078e00ff */
[----:B------:R-:W-:Y:S01]  /*c2500*/  HMMA.1688.F32.TF32 R180, R212, R114, R208 ;  /* 0x00000072d4b4723c */ /* 0x000fe200000810d0 */
[----:B------:R-:W-:Y:S01]  /*c2510*/  ISETP.GT.AND P5, PT, R3, 0x20, PT ;  /* 0x000000200300780c */ /* 0x000fe20003fa4270 */
[----:B------:R1:W-:Y:S01]  /*c2520*/  LDGSTS.E [R140+-0x7c000], [R136.64], P2 ;  /* 0x84000000888c7fae */ /* 0x0003e20009121844 */
[----:B------:R-:W-:Y:S02]  /*c2530*/  SHF.L.U32 R202, R202, 0x2, RZ ;  /* 0x00000002caca7819 */ /* 0x000fe400000006ff */
[----:B------:R-:W-:Y:S02]  /*c2540*/  ISETP.NE.U32.AND P1, PT, R133, RZ, PT ;  /* 0x000000ff8500720c */ /* 0x000fe40003f25070 */
[----:B------:R-:W-:Y:S01]  /*c2550*/  IADD3 R133, R132, 0x100000, RZ ;  /* 0x0010000084857810 */ /* 0x000fe20007ffe0ff */
[----:B-1----:R-:W-:Y:S01]  /*c2560*/  IMAD.MOV.U32 R136, RZ, RZ, R168 ;  /* 0x000000ffff887224 */ /* 0x002fe200078e00a8 */
[----:B------:R-:W-:Y:S01]  /*c2570*/  SEL R140, RZ, 0x4, !P5 ;  /* 0x00000004ff8c7807 */ /* 0x000fe20006800000 */
[----:B--2---:R-:W-:-:S04]  /*c2580*/  IMAD.X R169, R169, 0x1, R0, P6 ;  /* 0x00000001a9a97824 */ /* 0x004fc800030e0600 */
[----:B------:R-:W-:Y:S01]  /*c2590*/  IMAD.MOV.U32 R137, RZ, RZ, R169 ;  /* 0x000000ffff897224 */ /* 0x000fe200078e00a9 */
[----:B------:R1:W-:Y:S04]  /*c25a0*/  STL [R1+0x2ef4], R169 ;  /* 0x002ef4a901007387 */ /* 0x0003e80000100800 */
[----:B------:R2:W-:Y:S04]  /*c25b0*/  STL.64 [R1+0xbd0], R176 ;  /* 0x000bd0b001007387 */ /* 0x0005e80000100a00 */
[----:B------:R-:W-:Y:S04]  /*c25c0*/  STL.64 [R1+0xbd8], R178 ;  /* 0x000bd8b201007387 */ /* 0x000fe80000100a00 */
[----:B------:R2:W-:Y:S04]  /*c25d0*/  LDGSTS.E [R133+-0x7be00], [R136.64], P2 ;  /* 0x8420000088857fae */ /* 0x0005e80009121844 */
[----:B-1----:R-:W4:Y:S04]  /*c25e0*/  LDL.LU R169, [R1+0x2e7c] ;  /* 0x002e7c0001a97983 */ /* 0x002f280000300800 */
[----:B------:R-:W4:Y:S01]  /*c25f0*/  LDL.LU R168, [R1+0x2e88] ;  /* 0x002e880001a87983 */ /* 0x000f220000300800 */
[----:B------:R-:W-:-:S05]  /*c2600*/  IADD3 R172, P5, R172, R202, RZ ;  /* 0x000000caacac7210 */ /* 0x000fca0007fbe0ff */
[--C-:B------:R-:W-:Y:S01]  /*c2610*/  IMAD.X R173, R173, 0x1, R0.reuse, P5 ;  /* 0x00000001adad7824 */ /* 0x100fe200028e0600 */
[----:B------:R-:W-:Y:S01]  /*c2620*/  IADD3 R170, P2, R170, R202, RZ ;  /* 0x000000caaaaa7210 */ /* 0x000fe20007f5e0ff */
[----:B------:R-:W-:Y:S04]  /*c2630*/  STL [R1+0x2ec8], R172 ;  /* 0x002ec8ac01007387 */ /* 0x000fe80000100800 */
[----:B--2---:R-:W2:Y:S04]  /*c2640*/  LDL.LU R176, [R1+0x2e80] ;  /* 0x002e800001b07983 */ /* 0x004ea80000300800 */
[----:B------:R-:W-:Y:S04]  /*c2650*/  STL [R1+0x2ec0], R170 ;  /* 0x002ec0aa01007387 */ /* 0x000fe80000100800 */
[----:B------:R-:W-:Y:S04]  /*c2660*/  STL [R1+0x2ebc], R173 ;  /* 0x002ebcad01007387 */ /* 0x000fe80000100800 */
[----:B------:R-:W-:Y:S04]  /*c2670*/  STL.64 [R1+0xba0], R180 ;  /* 0x000ba0b401007387 */ /* 0x000fe80000100a00 */
[----:B------:R1:W-:Y:S04]  /*c2680*/  STL.64 [R1+0xba8], R182 ;  /* 0x000ba8b601007387 */ /* 0x0003e80000100a00 */
[----:B------:R-:W2:Y:S01]  /*c2690*/  LDL.LU R177, [R1+0x2e74] ;  /* 0x002e740001b17983 */ /* 0x000ea20000300800 */
[----:B-1----:R-:W-:Y:S01]  /*c26a0*/  HMMA.1688.F32.TF32 R180, R212, R118, R216 ;  /* 0x00000076d4b4723c */ /* 0x002fe200000810d8 */
[----:B---3--:R-:W-:-:S02]  /*c26b0*/  IMAD.X R171, R171, 0x1, R0, P2 ;  /* 0x00000001abab7824 */ /* 0x008fc400010e0600 */
[----:B------:R-:W-:-:S03]  /*c26c0*/  IMAD.MOV.U32 R136, RZ, RZ, R172 ;  /* 0x000000ffff887224 */ /* 0x000fc600078e00ac */
[----:B------:R-:W-:Y:S04]  /*c26d0*/  STL [R1+0x2eb4], R171 ;  /* 0x002eb4ab01007387 */ /* 0x000fe80000100800 */
[----:B------:R-:W3:Y:S04]  /*c26e0*/  LDL.LU R175, [R1+0x2e3c] ;  /* 0x002e3c0001af7983 */ /* 0x000ee80000300800 */
[----:B------:R-:W3:Y:S01]  /*c26f0*/  LDL.LU R172, [R1+0x2e48] ;  /* 0x002e480001ac7983 */ /* 0x000ee20000300800 */
[----:B------:R-:W-:Y:S02]  /*c2700*/  SEL R133, R140, RZ, !P0 ;  /* 0x000000ff8c857207 */ /* 0x000fe40004000000 */
[----:B------:R-:W-:-:S06]  /*c2710*/  IADD3 R140, R132, 0x100000, RZ ;  /* 0x00100000848c7810 */ /* 0x000fcc0007ffe0ff */
[----:B------:R-:W-:Y:S04]  /*c2720*/  STL.64 [R1+0xb80], R180 ;  /* 0x000b80b401007387 */ /* 0x000fe80000100a00 */
[----:B------:R1:W-:Y:S01]  /*c2730*/  STL.64 [R1+0xb88], R182 ;  /* 0x000b88b601007387 */ /* 0x0003e20000100a00 */
[----:B------:R-:W-:Y:S02]  /*c2740*/  MOV R137, R173 ;  /* 0x000000ad00897202 */ /* 0x000fe40000000f00 */
[----:B------:R-:W-:Y:S01]  /*c2750*/  ISETP.GT.AND P2, PT, R3, 0x24, PT ;  /* 0x000000240300780c */ /* 0x000fe20003f44270 */
[----:B------:R-:W3:Y:S01]  /*c2760*/  LDL.LU R174, [R1+0x2e34] ;  /* 0x002e340001ae7983 */ /* 0x000ee20000300800 */
[----:B------:R-:W-:Y:S01]  /*c2770*/  ISETP.NE.U32.AND P5, PT, R133, RZ, PT ;  /* 0x000000ff8500720c */ /* 0x000fe20003fa5070 */
[----:B-1----:R-:W-:Y:S02]  /*c2780*/  HMMA.1688.F32.TF32 R180, R212, R122, R220 ;  /* 0x0000007ad4b4723c */ /* 0x002fe400000810dc */
[----:B------:R1:W-:Y:S01]  /*c2790*/  LDGSTS.E [R140+-0x7b000], [R136.64], P4 ;  /* 0x85000000888c7fae */ /* 0x0003e2000a121844 */
[----:B------:R-:W-:-:S03]  /*c27a0*/  IADD3 R133, R132, 0x100000, RZ ;  /* 0x0010000084857810 */ /* 0x000fc60007ffe0ff */
[----:B------:R-:W3:Y:S01]  /*c27b0*/  LDL.LU R173, [R1+0x2e40] ;  /* 0x002e400001ad7983 */ /* 0x000ee20000300800 */
[----:B-1----:R-:W-:Y:S02]  /*c27c0*/  IMAD.MOV.U32 R136, RZ, RZ, R170 ;  /* 0x000000ffff887224 */ /* 0x002fe400078e00aa */
[----:B------:R-:W-:Y:S01]  /*c27d0*/  IMAD.MOV.U32 R137, RZ, RZ, R171 ;  /* 0x000000ffff897224 */ /* 0x000fe200078e00ab */
[----:B------:R-:W-:-:S04]  /*c27e0*/  SEL R140, RZ, 0x4, !P2 ;  /* 0x00000004ff8c7807 */ /* 0x000fc80005000000 */
[----:B------:R1:W-:Y:S01]  /*c27f0*/  LDGSTS.E [R133+-0x7ae00], [R136.64], P4 ;  /* 0x8520000088857fae */ /* 0x0003e2000a121844 */
[----:B----4-:R-:W-:-:S05]  /*c2800*/  IADD3 R168, P2, R168, R202, RZ ;  /* 0x000000caa8a87210 */ /* 0x010fca0007f5e0ff */
[----:B------:R-:W-:Y:S01]  /*c2810*/  IMAD.X R169, R169, 0x1, R0, P2 ;  /* 0x00000001a9a97824 */ /* 0x000fe200010e0600 */
[----:B------:R-:W-:Y:S04]  /*c2820*/  STL [R1+0x2e88], R168 ;  /* 0x002e88a801007387 */ /* 0x000fe80000100800 */
[----:B------:R-:W4:Y:S04]  /*c2830*/  LDL.LU R171, [R1+0x2dfc] ;  /* 0x002dfc0001ab7983 */ /* 0x000f280000300800 */
[----:B------:R-:W4:Y:S01]  /*c2840*/  LDL.LU R170, [R1+0x2e08] ;  /* 0x002e080001aa7983 */ /* 0x000f220000300800 */
[----:B-1----:R-:W-:Y:S01]  /*c2850*/  MOV R137, R169 ;  /* 0x000000a900897202 */ /* 0x002fe20000000f00 */
[----:B------:R-:W-:Y:S01]  /*c2860*/  IMAD.MOV.U32 R136, RZ, RZ, R168 ;  /* 0x000000ffff887224 */ /* 0x000fe200078e00a8 */
[----:B--2---:R-:W-:-:S05]  /*c2870*/  IADD3 R176, P4, R176, R202, RZ ;  /* 0x000000cab0b07210 */ /* 0x004fca0007f9e0ff */
[----:B------:R-:W-:Y:S04]  /*c2880*/  STL [R1+0x2e80], R176 ;  /* 0x002e80b001007387 */ /* 0x000fe80000100800 */
[----:B------:R1:W-:Y:S04]  /*c2890*/  STL [R1+0x2e7c], R169 ;  /* 0x002e7ca901007387 */ /* 0x0003e80000100800 */
[----:B------:R-:W-:Y:S01]  /*c28a0*/  STL.64 [R1+0x6e0], R180 ;  /* 0x0006e0b401007387 */ /* 0x000fe20000100a00 */
[----:B------:R-:W-:-:S03]  /*c28b0*/  IMAD.X R177, R177, 0x1, R0, P4 ;  /* 0x00000001b1b17824 */ /* 0x000fc600020e0600 */
[----:B------:R2:W-:Y:S04]  /*c28c0*/  STL.64 [R1+0x6e8], R182 ;  /* 0x0006e8b601007387 */ /* 0x0005e80000100a00 */
[----:B------:R2:W-:Y:S04]  /*c28d0*/  STL [R1+0x2e74], R177 ;  /* 0x002e74b101007387 */ /* 0x0005e80000100800 */
[----:B-1----:R-:W4:Y:S04]  /*c28e0*/  LDL.LU R169, [R1+0x2df4] ;  /* 0x002df40001a97983 */ /* 0x002f280000300800 */
[----:B------:R-:W4:Y:S01]  /*c28f0*/  LDL.LU R168, [R1+0x2e00] ;  /* 0x002e000001a87983 */ /* 0x000f220000300800 */
[----:B------:R-:W-:-:S02]  /*c2900*/  SEL R133, R140, RZ, !P0 ;  /* 0x000000ff8c857207 */ /* 0x000fc40004000000 */
[----:B------:R-:W-:Y:S01]  /*c2910*/  IADD3 R140, R132, 0x100000, RZ ;  /* 0x00100000848c7810 */ /* 0x000fe20007ffe0ff */
[----:B--2---:R-:W-:Y:S04]  /*c2920*/  HMMA.1688.F32.TF32 R180, R212, R126, R224 ;  /* 0x0000007ed4b4723c */ /* 0x004fe800000810e0 */
[----:B------:R1:W-:Y:S01]  /*c2930*/  LDGSTS.E [R140+-0x7a000], [R136.64], P3 ;  /* 0x86000000888c7fae */ /* 0x0003e20009921844 */
[----:B------:R-:W-:Y:S02]  /*c2940*/  ISETP.GT.AND P2, PT, R3, 0x28, PT ;  /* 0x000000280300780c */ /* 0x000fe40003f44270 */
[----:B------:R-:W-:Y:S01]  /*c2950*/  ISETP.NE.U32.AND P4, PT, R133, RZ, PT ;  /* 0x000000ff8500720c */ /* 0x000fe20003f85070 */
[----:B-1----:R-:W-:Y:S02]  /*c2960*/  IMAD.MOV.U32 R136, RZ, RZ, R176 ;  /* 0x000000ffff887224 */ /* 0x002fe400078e00b0 */
[----:B------:R-:W-:-:S02]  /*c2970*/  IMAD.MOV.U32 R137, RZ, RZ, R177 ;  /* 0x000000ffff897224 */ /* 0x000fc400078e00b1 */
[----:B------:R-:W-:Y:S01]  /*c2980*/  HMMA.1688.F32.TF32 R176, R212, R130, R228 ;  /* 0x00000082d4b0723c */ /* 0x000fe200000810e4 */
[----:B------:R-:W-:Y:S02]  /*c2990*/  SEL R133, RZ, 0x4, !P2 ;  /* 0x00000004ff857807 */ /* 0x000fe40005000000 */
[----:B---3--:R-:W-:Y:S01]  /*c29a0*/  IADD3 R172, P2, R172, R202, RZ ;  /* 0x000000caacac7210 */ /* 0x008fe20007f5e0ff */
[----:B------:R1:W-:Y:S01]  /*c29b0*/  LDGSTS.E [R140+-0x79e00], [R136.64], P3 ;  /* 0x86200000888c7fae */ /* 0x0003e20009921844 */
[----:B------:R-:W-:-:S03]  /*c29c0*/  SEL R133, R133, RZ, !P0 ;  /* 0x000000ff85857207 */ /* 0x000fc60004000000 */
[----:B------:R-:W-:-:S03]  /*c29d0*/  IMAD.X R175, R175, 0x1, R0, P2 ;  /* 0x00000001afaf7824 */ /* 0x000fc600010e0600 */
[----:B------:R-:W-:Y:S01]  /*c29e0*/  STL.64 [R1+0x6b0], R180 ;  /* 0x0006b0b401007387 */ /* 0x000fe20000100a00 */
[----:B------:R-:W-:-:S03]  /*c29f0*/  IADD3 R173, P3, R173, R202, RZ ;  /* 0x000000caadad7210 */ /* 0x000fc60007f7e0ff */
[----:B------:R-:W-:Y:S01]  /*c2a00*/  STL.64 [R1+0x6b8], R182 ;  /* 0x0006b8b601007387 */ /* 0x000fe20000100a00 */
[----:B------:R-:W-:Y:S01]  /*c2a10*/  ISETP.NE.U32.AND P2, PT, R133, RZ, PT ;  /* 0x000000ff8500720c */ /* 0x000fe20003f45070 */
[----:B------:R-:W-:Y:S02]  /*c2a20*/  IMAD.X R174, R174, 0x1, R0, P3 ;  /* 0x00000001aeae7824 */ /* 0x000fe400018e0600 */
[----:B------:R2:W-:Y:S01]  /*c2a30*/  STL [R1+0x2e48], R172 ;  /* 0x002e48ac01007387 */ /* 0x0005e20000100800 */
[----:B------:R-:W-:Y:S01]  /*c2a40*/  IADD3 R133, R132, 0x100000, RZ ;  /* 0x0010000084857810 */ /* 0x000fe20007ffe0ff */
[----:B-1----:R-:W-:Y:S01]  /*c2a50*/  IMAD.MOV.U32 R136, RZ, RZ, R172 ;  /* 0x000000ffff887224 */ /* 0x002fe200078e00ac */
[----:B------:R-:W-:Y:S01]  /*c2a60*/  MOV R137, R175 ;  /* 0x000000af00897202 */ /* 0x000fe20000000f00 */
[----:B------:R1:W-:Y:S04]  /*c2a70*/  STL [R1+0x2e40], R173 ;  /* 0x002e40ad01007387 */ /* 0x0003e80000100800 */
[----:B------:R-:W-:Y:S04]  /*c2a80*/  STL [R1+0x2e3c], R175 ;  /* 0x002e3caf01007387 */ /* 0x000fe80000100800 */
[----:B------:R-:W-:Y:S04]  /*c2a90*/  STL.64 [R1+0x690], R176 ;  /* 0x000690b001007387 */ /* 0x000fe80000100a00 */
[----:B------:R-:W-:Y:S04]  /*c2aa0*/  STL.64 [R1+0x698], R178 ;  /* 0x000698b201007387 */ /* 0x000fe80000100a00 */
[----:B------:R-:W3:Y:S04]  /*c2ab0*/  LDL.LU R188, [R1+0x2dc8] ;  /* 0x002dc80001bc7983 */ /* 0x000ee80000300800 */
[----:B------:R1:W-:Y:S04]  /*c2ac0*/  LDGSTS.E [R133+-0x79000], [R136.64], P1 ;  /* 0x8700000088857fae */ /* 0x0003e80008921844 */
[----:B------:R-:W-:Y:S04]  /*c2ad0*/  STL [R1+0x2e34], R174 ;  /* 0x002e34ae01007387 */ /* 0x000fe80000100800 */
[----:B--2---:R-:W2:Y:S01]  /*c2ae0*/  LDL.LU R172, [R1+0x2dc0] ;  /* 0x002dc00001ac7983 */ /* 0x004ea20000300800 */
[----:B-1----:R-:W-:-:S02]  /*c2af0*/  IMAD.MOV.U32 R136, RZ, RZ, R173 ;  /* 0x000000ffff887224 */ /* 0x002fc400078e00ad */
[----:B------:R-:W-:-:S05]  /*c2b00*/  IMAD.MOV.U32 R137, RZ, RZ, R174 ;  /* 0x000000ffff897224 */ /* 0x000fca00078e00ae */
[----:B------:R1:W-:Y:S01]  /*c2b10*/  LDGSTS.E [R140+-0x78e00], [R136.64], P1 ;  /* 0x87200000888c7fae */ /* 0x0003e20008921844 */
[----:B----4-:R-:W-:-:S05]  /*c2b20*/  IADD3 R170, P3, R170, R202, RZ ;  /* 0x000000caaaaa7210 */ /* 0x010fca0007f7e0ff */
[----:B------:R-:W-:Y:S01]  /*c2b30*/  IMAD.X R171, R171, 0x1, R0, P3 ;  /* 0x00000001abab7824 */ /* 0x000fe200018e0600 */
[----:B------:R-:W-:Y:S01]  /*c2b40*/  STL [R1+0x2e08], R170 ;  /* 0x002e08aa01007387 */ /* 0x000fe20000100800 */
[----:B-1----:R-:W-:-:S03]  /*c2b50*/  IMAD.MOV.U32 R136, RZ, RZ, R170 ;  /* 0x000000ffff887224 */ /* 0x002fc600078e00aa */
[----:B------:R-:W4:Y:S01]  /*c2b60*/  LDL.LU R189, [R1+0x2dbc] ;  /* 0x002dbc0001bd7983 */ /* 0x000f220000300800 */
[----:B------:R-:W-:-:S03]  /*c2b70*/  MOV R137, R171 ;  /* 0x000000ab00897202 */ /* 0x000fc60000000f00 */
[----:B------:R1:W-:Y:S04]  /*c2b80*/  STL [R1+0x2dfc], R171 ;  /* 0x002dfcab01007387 */ /* 0x0003e80000100800 */
[----:B------:R-:W4:Y:S01]  /*c2b90*/  LDL.LU R173, [R1+0x2db4] ;  /* 0x002db40001ad7983 */ /* 0x000f220000300800 */
[----:B------:R-:W-:-:S03]  /*c2ba0*/  ISETP.GT.AND P1, PT, R3, 0x2c, PT ;  /* 0x0000002c0300780c */ /* 0x000fc60003f24270 */
[----:B------:R1:W-:Y:S02]  /*c2bb0*/  LDGSTS.E [R133+-0x78000], [R136.64], P5 ;  /* 0x8800000088857fae */ /* 0x0003e4000a921844 */
[----:B-1----:R-:W-:Y:S01]  /*c2bc0*/  IMAD.MOV.U32 R171, RZ, RZ, R149 ;  /* 0x000000ffffab7224 */ /* 0x002fe200078e0095 */
[----:B------:R-:W-:-:S05]  /*c2bd0*/  IADD3 R168, P3, R168, R202, RZ ;  /* 0x000000caa8a87210 */ /* 0x000fca0007f7e0ff */
[----:B------:R-:W-:Y:S01]  /*c2be0*/  IMAD.X R169, R169, 0x1, R0, P3 ;  /* 0x00000001a9a97824 */ /* 0x000fe200018e0600 */
[----:B------:R-:W-:Y:S04]  /*c2bf0*/  STL [R1+0x2e00], R168 ;  /* 0x002e00a801007387 */ /* 0x000fe80000100800 */
[----:B------:R-:W4:Y:S04]  /*c2c00*/  LDL.LU R170, [R1+0x208] ;  /* 0x0002080001aa7983 */ /* 0x000f280000300800 */
[----:B------:R1:W-:Y:S04]  /*c2c10*/  STL [R1+0x2df4], R169 ;  /* 0x002df4a901007387 */ /* 0x0003e80000100800 */
[----:B------:R-:W4:Y:S04]  /*c2c20*/  LDL.LU R149, [R1+0x3adc] ;  /* 0x003adc0001957983 */ /* 0x000f280000300800 */
[----:B------:R-:W1:Y:S04]  /*c2c30*/  LDL.LU R176, [R1+0x1140] ;  /* 0x0011400001b07983 */ /* 0x000e680000300800 */
[----:B------:R-:W1:Y:S04]  /*c2c40*/  LDL.LU R177, [R1+0x1144] ;  /* 0x0011440001b17983 */ /* 0x000e680000300800 */
[----:B------:R-:W1:Y:S04]  /*c2c50*/  LDL.LU R178, [R1+0x1148] ;  /* 0x0011480001b27983 */ /* 0x000e680000300800 */
[----:B------:R-:W1:Y:S01]  /*c2c60*/  LDL.LU R179, [R1+0x114c] ;  /* 0x00114c0001b37983 */ /* 0x000e620000300800 */
[----:B------:R-:W-:Y:S01]  /*c2c70*/  IMAD.MOV.U32 R136, RZ, RZ, R168 ;  /* 0x000000ffff887224 */ /* 0x000fe200078e00a8 */
[----:B------:R-:W-:Y:S01]  /*c2c80*/  SEL R133, RZ, 0x4, !P1 ;  /* 0x00000004ff857807 */ /* 0x000fe20004800000 */
[----:B------:R-:W-:Y:S01]  /*c2c90*/  IMAD.MOV.U32 R137, RZ, RZ, R169 ;  /* 0x000000ffff897224 */ /* 0x000fe200078e00a9 */
[----:B------:R-:W-:Y:S01]  /*c2ca0*/  ISETP.GT.AND P1, PT, R3, 0x30, PT ;  /* 0x000000300300780c */ /* 0x000fe20003f24270 */
[----:B------:R-:W4:Y:S01]  /*c2cb0*/  LDL.LU R180, [R1+0x2d88] ;  /* 0x002d880001b47983 */ /* 0x000f220000300800 */
[----:B------:R-:W-:-:S03]  /*c2cc0*/  IMAD.MOV.U32 R174, RZ, RZ, R145 ;  /* 0x000000ffffae7224 */ /* 0x000fc600078e0091 */
[----:B------:R-:W4:Y:S04]  /*c2cd0*/  LDL.LU R145, [R1+0x3ad8] ;  /* 0x003ad80001917983 */ /* 0x000f280000300800 */
[----:B------:R3:W-:Y:S04]  /*c2ce0*/  LDGSTS.E [R140+-0x77e00], [R136.64], P5 ;  /* 0x88200000888c7fae */ /* 0x0007e8000a921844 */
[----:B------:R-:W4:Y:S04]  /*c2cf0*/  LDL.LU R184, [R1+0x1150] ;  /* 0x0011500001b87983 */ /* 0x000f280000300800 */
[----:B------:R-:W4:Y:S01]  /*c2d00*/  LDL.LU R185, [R1+0x1154] ;  /* 0x0011540001b97983 */ /* 0x000f220000300800 */
[----:B---3--:R-:W-:-:S03]  /*c2d10*/  SEL R136, RZ, 0x4, !P1 ;  /* 0x00000004ff887807 */ /* 0x008fc60004800000 */
[----:B------:R-:W3:Y:S04]  /*c2d20*/  LDL.LU R186, [R1+0x1158] ;  /* 0x0011580001ba7983 */ /* 0x000ee80000300800 */
[----:B------:R-:W3:Y:S01]  /*c2d30*/  LDL.LU R187, [R1+0x115c] ;  /* 0x00115c0001bb7983 */ /* 0x000ee20000300800 */
[----:B------:R-:W-:-:S03]  /*c2d40*/  IADD3 R188, P1, R188, R202, RZ ;  /* 0x000000cabcbc7210 */ /* 0x000fc60007f3e0ff */
[----:B------:R-:W3:Y:S04]  /*c2d50*/  LDL.LU R181, [R1+0x2d7c] ;  /* 0x002d7c0001b57983 */ /* 0x000ee80000300800 */
[----:B------:R-:W3:Y:S04]  /*c2d60*/  LDL.LU R183, [R1+0x2d74] ;  /* 0x002d740001b77983 */ /* 0x000ee80000300800 */
[----:B------:R-:W3:Y:S01]  /*c2d70*/  LDL.LU R182, [R1+0x2d80] ;  /* 0x002d800001b67983 */ /* 0x000ee20000300800 */
[----:B--2---:R-:W-:-:S03]  /*c2d80*/  IADD3 R172, P3, R172, R202, RZ ;  /* 0x000000caacac7210 */ /* 0x004fc60007f7e0ff */
[----:B------:R-:W-:Y:S04]  /*c2d90*/  STL [R1+0x2dc8], R188 ;  /* 0x002dc8bc01007387 */ /* 0x000fe80000100800 */
[----:B------:R-:W-:Y:S01]  /*c2da0*/  STL [R1+0x2dc0], R172 ;  /* 0x002dc0ac01007387 */ /* 0x000fe20000100800 */
[----:B----4-:R-:W-:Y:S01]  /*c2db0*/  IADD3.X R189, R189, R0, RZ, P1, !PT ;  /* 0x00000000bdbd7210 */ /* 0x010fe20000ffe4ff */
[----:B------:R-:W-:-:S04]  /*c2dc0*/  IMAD.X R173, R173, 0x1, R0, P3 ;  /* 0x00000001adad7824 */ /* 0x000fc800018e0600 */
[----:B------:R-:W-:Y:S04]  /*c2dd0*/  STL [R1+0x2dbc], R189 ;  /* 0x002dbcbd01007387 */ /* 0x000fe80000100800 */
[----:B------:R2:W-:Y:S01]  /*c2de0*/  STL [R1+0x2db4], R173 ;  /* 0x002db4ad01007387 */ /* 0x0005e20000100800 */
[----:B-1----:R-:W-:Y:S03]  /*c2df0*/  HMMA.1688.F32.TF32 R168, R232, R170, R176 ;  /* 0x000000aae8a8723c */ /* 0x002fe600000810b0 */
[----:B------:R-:W4:Y:S04]  /*c2e00*/  LDL.LU R179, [R1+0x2d3c] ;  /* 0x002d3c0001b37983 */ /* 0x000f280000300800 */
[----:B------:R-:W4:Y:S01]  /*c2e10*/  LDL.LU R178, [R1+0x2d48] ;  /* 0x002d480001b27983 */ /* 0x000f220000300800 */
[----:B------:R-:W-:Y:S01]  /*c2e20*/  SEL R133, R133, RZ, !P0 ;  /* 0x000000ff85857207 */ /* 0x000fe20004000000 */
[----:B------:R-:W-:Y:S01]  /*c2e30*/  IMAD.MOV.U32 R175, RZ, RZ, R141 ;  /* 0x000000ffffaf7224 */ /* 0x000fe200078e008d */
[----:B------:R-:W-:Y:S01]  /*c2e40*/  IADD3 R141, R132, 0x100000, RZ ;  /* 0x00100000848d7810 */ /* 0x000fe20007ffe0ff */
[----:B------:R-:W-:Y:S01]  /*c2e50*/  IMAD.MOV.U32 R137, RZ, RZ, R189 ;  /* 0x000000ffff897224 */ /* 0x000fe200078e00bd */
[----:B------:R-:W-:Y:S01]  /*c2e60*/  ISETP.NE.U32.AND P5, PT, R133, RZ, PT ;  /* 0x000000ff8500720c */ /* 0x000fe20003fa5070 */
[----:B------:R-:W4:Y:S01]  /*c2e70*/  LDL.LU R177, [R1+0x2d34] ;  /* 0x002d340001b17983 */ /* 0x000f220000300800 */
[----:B------:R-:W-:Y:S01]  /*c2e80*/  SEL R133, R136, RZ, !P0 ;  /* 0x000000ff88857207 */ /* 0x000fe20004000000 */
[----:B------:R-:W-:Y:S01]  /*c2e90*/  IMAD.MOV.U32 R136, RZ, RZ, R188 ;  /* 0x000000ffff887224 */ /* 0x000fe200078e00bc */
[----:B------:R-:W-:Y:S01]  /*c2ea0*/  ISETP.GT.AND P3, PT, R3, 0x34, PT ;  /* 0x000000340300780c */ /* 0x000fe20003f64270 */
[----:B------:R-:W4:Y:S04]  /*c2eb0*/  LDL.LU R176, [R1+0x2d40] ;  /* 0x002d400001b07983 */ /* 0x000f280000300800 */
[----:B------:R1:W-:Y:S01]  /*c2ec0*/  LDGSTS.E [R141+-0x77000], [R136.64], P4 ;  /* 0x89000000888d7fae */ /* 0x0003e2000a121844 */
[----:B------:R-:W-:-:S02]  /*c2ed0*/  ISETP.NE.U32.AND P1, PT, R133, RZ, PT ;  /* 0x000000ff8500720c */ /* 0x000fc40003f25070 */
[----:B------:R-:W-:Y:S02]  /*c2ee0*/  SEL R133, RZ, 0x4, !P3 ;  /* 0x00000004ff857807 */ /* 0x000fe40005800000 */
[----:B------:R-:W-:Y:S01]  /*c2ef0*/  IADD3 R180, P3, R180, R202, RZ ;  /* 0x000000cab4b47210 */ /* 0x000fe20007f7e0ff */
[----:B-1----:R-:W-:Y:S02]  /*c2f00*/  IMAD.MOV.U32 R136, RZ, RZ, R172 ;  /* 0x000000ffff887224 */ /* 0x002fe400078e00ac */
[----:B------:R-:W-:Y:S01]  /*c2f10*/  IMAD.MOV.U32 R137, RZ, RZ, R173 ;  /* 0x000000ffff897224 */ /* 0x000fe200078e00ad */
[----:B---3--:R-:W-:-:S04]  /*c2f20*/  IADD3.X R181, R181, R0, RZ, P3, !PT ;  /* 0x00000000b5b57210 */ /* 0x008fc80001ffe4ff */
[----:B------:R1:W-:Y:S01]  /*c2f30*/  LDGSTS.E [R140+-0x76e00], [R136.64], P4 ;  /* 0x89200000888c7fae */ /* 0x0003e2000a121844 */
[----:B------:R-:W-:-:S03]  /*c2f40*/  IADD3 R182, P4, R182, R202, RZ ;  /* 0x000000cab6b67210 */ /* 0x000fc60007f9e0ff */
[----:B------:R-:W-:Y:S01]  /*c2f50*/  STL [R1+0x2d88], R180 ;  /* 0x002d88b401007387 */ /* 0x000fe20000100800 */
[----:B--2---:R-:W-:Y:S01]  /*c2f60*/  HMMA.1688.F32.TF32 R172, R232, R174, R184 ;  /* 0x000000aee8ac723c */ /* 0x004fe200000810b8 */
[----:B------:R-:W-:Y:S02]  /*c2f70*/  IMAD.X R183, R183, 0x1, R0, P4 ;  /* 0x00000001b7b77824 */ /* 0x000fe400020e0600 */
[----:B------:R-:W-:Y:S04]  /*c2f80*/  STL [R1+0x2d80], R182 ;  /* 0x002d80b601007387 */ /* 0x000fe80000100800 */
[----:B------:R2:W-:Y:S01]  /*c2f90*/  STL [R1+0x2d7c], R181 ;  /* 0x002d7cb501007387 */ /* 0x0005e20000100800 */
[----:B-1----:R-:W-:-:S03]  /*c2fa0*/  IMAD.MOV.U32 R137, RZ, RZ, R181 ;  /* 0x000000ffff897224 */ /* 0x002fc600078e00b5 */
[----:B------:R-:W3:Y:S01]  /*c2fb0*/  LDL.LU R185, [R1+0x2cfc] ;  /* 0x002cfc0001b97983 */ /* 0x000ee20000300800 */
[----:B------:R-:W-:-:S03]  /*c2fc0*/  IMAD.MOV.U32 R136, RZ, RZ, R180 ;  /* 0x000000ffff887224 */ /* 0x000fc600078e00b4 */
[----:B------:R-:W-:Y:S04]  /*c2fd0*/  STL [R1+0x2d74], R183 ;  /* 0x002d74b701007387 */ /* 0x000fe80000100800 */
[----:B------:R-:W3:Y:S01]  /*c2fe0*/  LDL.LU R184, [R1+0x2d08] ;  /* 0x002d080001b87983 */ /* 0x000ee20000300800 */
[----:B----4-:R-:W-:-:S05]  /*c2ff0*/  IADD3 R178, P4, R178, R202, RZ ;  /* 0x000000cab2b27210 */ /* 0x010fca0007f9e0ff */
[----:B------:R1:W-:Y:S04]  /*c3000*/  STL [R1+0x2d48], R178 ;  /* 0x002d48b201007387 */ /* 0x0003e80000100800 */
[----:B--2---:R-:W2:Y:S04]  /*c3010*/  LDL.LU R181, [R1+0x2cf4] ;  /* 0x002cf40001b57983 */ /* 0x004ea80000300800 */
[----:B------:R-:W4:Y:S01]  /*c3020*/  LDL.LU R180, [R1+0x2d00] ;  /* 0x002d000001b47983 */ /* 0x000f220000300800 */
[----:B------:R-:W-:-:S04]  /*c3030*/  SEL R133, R133, RZ, !P0 ;  /* 0x000000ff85857207 */ /* 0x000fc80004000000 */
[----:B------:R-:W-:Y:S02]  /*c3040*/  ISETP.NE.U32.AND P3, PT, R133, RZ, PT ;  /* 0x000000ff8500720c */ /* 0x000fe40003f65070 */
[----:B------:R-:W-:Y:S01]  /*c3050*/  IADD3 R133, R132, 0x100000, RZ ;  /* 0x0010000084857810 */ /* 0x000fe20007ffe0ff */
[----:B------:R-:W-:-:S04]  /*c3060*/  IMAD.X R179, R179, 0x1, R0, P4 ;  /* 0x00000001b3b37824 */ /* 0x000fc800020e0600 */
[----:B------:R1:W-:Y:S01]  /*c3070*/  LDGSTS.E [R133+-0x76000], [R136.64], P2 ;  /* 0x8a00000088857fae */ /* 0x0003e20009121844 */
[----:B------:R-:W-:Y:S01]  /*c3080*/  IADD3 R176, P4, R176, R202, RZ ;  /* 0x000000cab0b07210 */ /* 0x000fe20007f9e0ff */
[----:B-1----:R-:W-:Y:S01]  /*c3090*/  IMAD.MOV.U32 R136, RZ, RZ, R182 ;  /* 0x000000ffff887224 */ /* 0x002fe200078e00b6 */
[----:B------:R-:W-:-:S03]  /*c30a0*/  MOV R137, R183 ;  /* 0x000000b700897202 */ /* 0x000fc60000000f00 */
[----:B------:R-:W-:Y:S02]  /*c30b0*/  IMAD.X R177, R177, 0x1, R0, P4 ;  /* 0x00000001b1b17824 */ /* 0x000fe400020e0600 */
[----:B------:R1:W-:Y:S01]  /*c30c0*/  LDGSTS.E [R140+-0x75e00], [R136.64], P2 ;  /* 0x8a200000888c7fae */ /* 0x0003e20009121844 */
[----:B------:R-:W-:-:S03]  /*c30d0*/  ISETP.GT.AND P2, PT, R3, 0x38, PT ;  /* 0x000000380300780c */ /* 0x000fc60003f44270 */
[----:B------:R3:W-:Y:S01]  /*c30e0*/  STL [R1+0x2d3c], R179 ;  /* 0x002d3cb301007387 */ /* 0x0007e20000100800 */
[----:B-1----:R-:W-:Y:S02]  /*c30f0*/  IMAD.MOV.U32 R136, RZ, RZ, R178 ;  /* 0x000000ffff887224 */ /* 0x002fe400078e00b2 */
[----:B------:R-:W-:Y:S01]  /*c3100*/  IMAD.MOV.U32 R137, RZ, RZ, R179 ;  /* 0x000000ffff897224 */ /* 0x000fe200078e00b3 */
[----:B------:R-:W-:Y:S01]  /*c3110*/  STL [R1+0x2d40], R176 ;  /* 0x002d40b001007387 */ /* 0x000fe20000100800 */
[----:B------:R-:W-:-:S03]  /*c3120*/  IMAD.MOV.U32 R178, RZ, RZ, R157 ;  /* 0x000000ffffb27224 */ /* 0x000fc600078e009d */
[----:B------:R1:W-:Y:S01]  /*c3130*/  LDGSTS.E [R133+-0x75000], [R136.64], P5 ;  /* 0x8b00000088857fae */ /* 0x0003e2000a921844 */
[----:B---3--:R-:W-:-:S03]  /*c3140*/  IMAD.MOV.U32 R179, RZ, RZ, R153 ;  /* 0x000000ffffb37224 */ /* 0x008fc600078e0099 */
[----:B------:R-:W3:Y:S04]  /*c3150*/  LDL.LU R157, [R1+0x3ad4] ;  /* 0x003ad400019d7983 */ /* 0x000ee80000300800 */
[----:B------:R-:W-:Y:S01]  /*c3160*/  STL [R1+0x2d34], R177 ;  /* 0x002d34b101007387 */ /* 0x000fe20000100800 */
[----:B-1----:R-:W-:Y:S01]  /*c3170*/  MOV R136, R176 ;  /* 0x000000b000887202 */ /* 0x002fe20000000f00 */
[----:B------:R-:W-:Y:S01]  /*c3180*/  IMAD.MOV.U32 R137, RZ, RZ, R177 ;  /* 0x000000ffff897224 */ /* 0x000fe200078e00b1 */
[----:B------:R-:W-:Y:S01]  /*c3190*/  SEL R133, RZ, 0x4, !P2 ;  /* 0x00000004ff857807 */ /* 0x000fe20005000000 */
[----:B------:R-:W3:Y:S01]  /*c31a0*/  LDL.LU R153, [R1+0x3ad0] ;  /* 0x003ad00001997983 */ /* 0x000ee20000300800 */
[----:B------:R-:W-:-:S03]  /*c31b0*/  ISETP.GT.AND P2, PT, R3, 0x3c, PT ;  /* 0x0000003c0300780c */ /* 0x000fc60003f44270 */
[----:B------:R-:W3:Y:S04]  /*c31c0*/  LDL.LU R196, [R1+0x1160] ;  /* 0x0011600001c47983 */ /* 0x000ee80000300800 */
[----:B------:R-:W3:Y:S04]  /*c31d0*/  LDL.LU R197, [R1+0x1164] ;  /* 0x0011640001c57983 */ /* 0x000ee80000300800 */
[----:B------:R1:W-:Y:S04]  /*c31e0*/  LDGSTS.E [R140+-0x74e00], [R136.64], P5 ;  /* 0x8b200000888c7fae */ /* 0x0003e8000a921844 */
[----:B------:R-:W3:Y:S04]  /*c31f0*/  LDL.LU R198, [R1+0x1168] ;  /* 0x0011680001c67983 */ /* 0x000ee80000300800 */
[----:B------:R-:W3:Y:S01]  /*c3200*/  LDL.LU R199, [R1+0x116c] ;  /* 0x00116c0001c77983 */ /* 0x000ee20000300800 */
[----:B-1----:R-:W-:-:S03]  /*c3210*/  SEL R136, RZ, 0x4, !P2 ;  /* 0x00000004ff887807 */ /* 0x002fc60005000000 */
[----:B------:R-:W3:Y:S01]  /*c3220*/  LDL.LU R192, [R1+0x1170] ;  /* 0x0011700001c07983 */ /* 0x000ee20000300800 */
[----:B------:R-:W-:-:S03]  /*c3230*/  IADD3 R184, P2, R184, R202, RZ ;  /* 0x000000cab8b87210 */ /* 0x000fc60007f5e0ff */
[----:B------:R-:W3:Y:S01]  /*c3240*/  LDL.LU R193, [R1+0x1174] ;  /* 0x0011740001c17983 */ /* 0x000ee20000300800 */
[----:B------:R-:W-:-:S03]  /*c3250*/  IMAD.MOV.U32 R183, RZ, RZ, R144 ;  /* 0x000000ffffb77224 */ /* 0x000fc600078e0090 */
[----:B------:R-:W3:Y:S01]  /*c3260*/  LDL.LU R194, [R1+0x1178] ;  /* 0x0011780001c27983 */ /* 0x000ee20000300800 */
[----:B------:R-:W-:-:S03]  /*c3270*/  IMAD.X R185, R185, 0x1, R0, P2 ;  /* 0x00000001b9b97824 */ /* 0x000fc600010e0600 */
[----:B------:R-:W3:Y:S04]  /*c3280*/  LDL.LU R195, [R1+0x117c] ;  /* 0x00117c0001c37983 */ /* 0x000ee80000300800 */
[----:B------:R-:W3:Y:S04]  /*c3290*/  LDL.LU R189, [R1+0x2cbc] ;  /* 0x002cbc0001bd7983 */ /* 0x000ee80000300800 */
[----:B------:R-:W3:Y:S04]  /*c32a0*/  LDL.LU R188, [R1+0x2cc8] ;  /* 0x002cc80001bc7983 */ /* 0x000ee80000300800 */
[----:B------:R-:W3:Y:S01]  /*c32b0*/  LDL.LU R144, [R1+0x2cc0] ;  /* 0x002cc00001907983 */ /* 0x000ee20000300800 */
[----:B------:R-:W-:-:S03]  /*c32c0*/  IMAD.MOV.U32 R182, RZ, RZ, R160 ;  /* 0x000000ffffb67224 */ /* 0x000fc600078e00a0 */
[----:B------:R-:W-:Y:S01]  /*c32d0*/  STL [R1+0x2d08], R184 ;  /* 0x002d08b801007387 */ /* 0x000fe20000100800 */
[----:B------:R-:W-:Y:S01]  /*c32e0*/  SEL R133, R133, RZ, !P0 ;  /* 0x000000ff85857207 */ /* 0x000fe20004000000 */
[----:B------:R-:W-:-:S03]  /*c32f0*/  IMAD.MOV.U32 R137, RZ, RZ, R185 ;  /* 0x000000ffff897224 */ /* 0x000fc600078e00b9 */
[----:B------:R-:W-:Y:S02]  /*c3300*/  ISETP.NE.U32.AND P4, PT, R133, RZ, PT ;  /* 0x000000ff8500720c */ /* 0x000fe40003f85070 */
[----:B------:R-:W-:Y:S02]  /*c3310*/  SEL R133, R136, RZ, !P0 ;  /* 0x000000ff88857207 */ /* 0x000fe40004000000 */
[----:B------:R-:W-:Y:S02]  /*c3320*/  MOV R136, R184 ;  /* 0x000000b800887202 */ /* 0x000fe40000000f00 */
[----:B----4-:R-:W-:-:S03]  /*c3330*/  IADD3 R180, P5, R180, R202, RZ ;  /* 0x000000cab4b47210 */ /* 0x010fc60007fbe0ff */
[----:B------:R1:W-:Y:S02]  /*c3340*/  LDGSTS.E [R141+-0x74000], [R136.64], P1 ;  /* 0x8c000000888d7fae */ /* 0x0003e40008921844 */
[----:B--2---:R-:W-:Y:S02]  /*c3350*/  IMAD.X R181, R181, 0x1, R0, P5 ;  /* 0x00000001b5b57824 */ /* 0x004fe400028e0600 */
[----:B------:R-:W-:Y:S04]  /*c3360*/  STL [R1+0x2d00], R180 ;  /* 0x002d00b401007387 */ /* 0x000fe80000100800 */
[----:B------:R2:W-:Y:S04]  /*c3370*/  STL [R1+0x2cfc], R185 ;  /* 0x002cfcb901007387 */ /* 0x0005e80000100800 */
[----:B------:R-:W-:Y:S04]  /*c3380*/  STL [R1+0x2cf4], R181 ;  /* 0x002cf4b501007387 */ /* 0x000fe80000100800 */
[----:B------:R-:W4:Y:S04]  /*c3390*/  LDL.LU R160, [R1+0x2cb4] ;  /* 0x002cb40001a07983 */ /* 0x000f280000300800 */
[----:B------:R-:W4:Y:S04]  /*c33a0*/  LDL.LU R187, [R1+0x2c7c] ;  /* 0x002c7c0001bb7983 */ /* 0x000f280000300800 */
[----:B------:R-:W4:Y:S04]  /*c33b0*/  LDL.LU R186, [R1+0x2c88] ;  /* 0x002c880001ba7983 */ /* 0x000f280000300800 */
[----:B--2---:R-:W2:Y:S04]  /*c33c0*/  LDL.LU R185, [R1+0x2c74] ;  /* 0x002c740001b97983 */ /* 0x004ea80000300800 */
[----:B------:R-:W2:Y:S01]  /*c33d0*/  LDL.LU R184, [R1+0x2c80] ;  /* 0x002c800001b87983 */ /* 0x000ea20000300800 */
[----:B------:R-:W-:-:S02]  /*c33e0*/  ISETP.GT.AND P5, PT, R3, 0x40, PT ;  /* 0x000000400300780c */ /* 0x000fc40003fa4270 */
[----:B------:R-:W-:Y:S02]  /*c33f0*/  ISETP.NE.U32.AND P2, PT, R133, RZ, PT ;  /* 0x000000ff8500720c */ /* 0x000fe40003f45070 */
[----:B------:R-:W-:Y:S01]  /*c3400*/  SEL R133, RZ, 0x4, !P5 ;  /* 0x00000004ff857807 */ /* 0x000fe20006800000 */
[----:B-1----:R-:W-:Y:S02]  /*c3410*/  IMAD.MOV.U32 R136, RZ, RZ, R180 ;  /* 0x000000ffff887224 */ /* 0x002fe400078e00b4 */
[----:B------:R-:W-:Y:S01]  /*c3420*/  IMAD.MOV.U32 R137, RZ, RZ, R181 ;  /* 0x000000ffff897224 */ /* 0x000fe200078e00b5 */
[----:B------:R-:W-:-:S04]  /*c3430*/  SEL R133, R133, RZ, !P0 ;  /* 0x000000ff85857207 */ /* 0x000fc80004000000 */
[----:B------:R1:W-:Y:S01]  /*c3440*/  LDGSTS.E [R140+-0x73e00], [R136.64], P1 ;  /* 0x8c200000888c7fae */ /* 0x0003e20008921844 */
[----:B------:R-:W-:Y:S02]  /*c3450*/  ISETP.NE.U32.AND P1, PT, R133, RZ, PT ;  /* 0x000000ff8500720c */ /* 0x000fe40003f25070 */
[----:B------:R-:W-:Y:S02]  /*c3460*/  IADD3 R133, R132, 0x100000, RZ ;  /* 0x0010000084857810 */ /* 0x000fe40007ffe0ff */
[-C--:B---3--:R-:W-:Y:S02]  /*c3470*/  IADD3 R188, P5, R188, R202.reuse, RZ ;  /* 0x000000cabcbc7210 */ /* 0x088fe40007fbe0ff */
[----:B------:R-:W-:-:S03]  /*c3480*/  IADD3 R144, P6, R144, R202, RZ ;  /* 0x000000ca90907210 */ /* 0x000fc60007fde0ff */
[----:B------:R-:W-:Y:S01]  /*c3490*/  IMAD.X R189, R189, 0x1, R0, P5 ;  /* 0x00000001bdbd7824 */ /* 0x000fe200028e0600 */
[----:B-1----:R-:W-:-:S03]  /*c34a0*/  MOV R136, R188 ;  /* 0x000000bc00887202 */ /* 0x002fc60000000f00 */
[----:B------:R-:W-:Y:S01]  /*c34b0*/  IMAD.MOV.U32 R137, RZ, RZ, R189 ;  /* 0x000000ffff897224 */ /* 0x000fe200078e00bd */
[----:B------:R-:W-:Y:S04]  /*c34c0*/  STL [R1+0x2cc8], R188 ;  /* 0x002cc8bc01007387 */ /* 0x000fe80000100800 */
[----:B------:R-:W-:Y:S04]  /*c34d0*/  STL [R1+0x2cc0], R144 ;  /* 0x002cc09001007387 */ /* 0x000fe80000100800 */
[----:B------:R1:W-:Y:S04]  /*c34e0*/  LDGSTS.E [R133+-0x73000], [R136.64], P3 ;  /* 0x8d00000088857fae */ /* 0x0003e80009921844 */
[----:B------:R-:W-:Y:S01]  /*c34f0*/  STL [R1+0x2cbc], R189 ;  /* 0x002cbcbd01007387 */ /* 0x000fe20000100800 */
[----:B-1----:R-:W-:-:S02]  /*c3500*/  IMAD.MOV.U32 R136, RZ, RZ, R144 ;  /* 0x000000ffff887224 */ /* 0x002fc400078e0090 */
[----:B----4-:R-:W-:Y:S01]  /*c3510*/  IMAD.X R160, R160, 0x1, R0, P6 ;  /* 0x00000001a0a07824 */ /* 0x010fe200030e0600 */
[----:B------:R-:W-:-:S03]  /*c3520*/  IADD3 R186, P5, R186, R202, RZ ;  /* 0x000000cababa7210 */ /* 0x000fc60007fbe0ff */
[----:B------:R-:W-:Y:S01]  /*c3530*/  IMAD.MOV.U32 R137, RZ, RZ, R160 ;  /* 0x000000ffff897224 */ /* 0x000fe200078e00a0 */
[----:B------:R1:W-:Y:S01]  /*c3540*/  STL [R1+0x2cb4], R160 ;  /* 0x002cb4a001007387 */ /* 0x0003e20000100800 */
[----:B------:R-:W-:-:S03]  /*c3550*/  IMAD.X R187, R187, 0x1, R0, P5 ;  /* 0x00000001bbbb7824 */ /* 0x000fc600028e0600 */
[----:B------:R3:W-:Y:S01]  /*c3560*/  LDGSTS.E [R140+-0x72e00], [R136.64], P3 ;  /* 0x8d200000888c7fae */ /* 0x0007e20009921844 */
[----:B--2---:R-:W-:-:S03]  /*c3570*/  IADD3 R184, P5, R184, R202, RZ ;  /* 0x000000cab8b87210 */ /* 0x004fc60007fbe0ff */
[----:B------:R2:W-:Y:S02]  /*c3580*/  STL [R1+0x2c88], R186 ;  /* 0x002c88ba01007387 */ /* 0x0005e40000100800 */
[----:B------:R-:W-:Y:S02]  /*c3590*/  IMAD.X R185, R185, 0x1, R0, P5 ;  /* 0x00000001b9b97824 */ /* 0x000fe400028e0600 */
[----:B-1----:R-:W4:Y:S04]  /*c35a0*/  LDL.LU R160, [R1+0x2c3c] ;  /* 0x002c3c0001a07983 */ /* 0x002f280000300800 */
[----:B------:R1:W-:Y:S01]  /*c35b0*/  STL [R1+0x2c7c], R187 ;  /* 0x002c7cbb01007387 */ /* 0x0003e20000100800 */
[----:B---3--:R-:W-:Y:S01]  /*c35c0*/  MOV R136, R186 ;  /* 0x000000ba00887202 */ /* 0x008fe20000000f00 */
[----:B--2---:R-:W-:-:S02]  /*c35d0*/  IMAD.MOV.U32 R186, RZ, RZ, R165 ;  /* 0x000000ffffba7224 */ /* 0x004fc400078e00a5 */
[----:B------:R-:W2:Y:S01]  /*c35e0*/  LDL.LU R144, [R1+0x2c48] ;  /* 0x002c480001907983 */ /* 0x000ea20000300800 */
[----:B------:R-:W-:-:S03]  /*c35f0*/  IMAD.MOV.U32 R137, RZ, RZ, R187 ;  /* 0x000000ffff897224 */ /* 0x000fc600078e00bb */
[----:B------:R-:W-:Y:S01]  /*c3600*/  STL [R1+0x2c80], R184 ;  /* 0x002c80b801007387 */ /* 0x000fe20000100800 */
[----:B-1----:R-:W-:-:S03]  /*c3610*/  IMAD.MOV.U32 R187, RZ, RZ, R161 ;  /* 0x000000ffffbb7224 */ /* 0x002fc600078e00a1 */
[----:B------:R-:W3:Y:S04]  /*c3620*/  LDL.LU R189, [R1+0x2c34] ;  /* 0x002c340001bd7983 */ /* 0x000ee80000300800 */
[----:B------:R-:W3:Y:S04]  /*c3630*/  LDL.LU R165, [R1+0x3acc] ;  /* 0x003acc0001a57983 */ /* 0x000ee80000300800 */
[----:B------:R-:W-:Y:S04]  /*c3640*/  STL [R1+0x2c74], R185 ;  /* 0x002c74b901007387 */ /* 0x000fe80000100800 */
[----:B------:R-:W3:Y:S04]  /*c3650*/  LDL.LU R161, [R1+0x3ac8] ;  /* 0x003ac80001a17983 */ /* 0x000ee80000300800 */
[----:B------:R-:W3:Y:S04]  /*c3660*/  LDL.LU R204, [R1+0x1180] ;  /* 0x0011800001cc7983 */ /* 0x000ee80000300800 */
[----:B------:R-:W3:Y:S04]  /*c3670*/  LDL.LU R205, [R1+0x1184] ;  /* 0x0011840001cd7983 */ /* 0x000ee80000300800 */
[----:B------:R-:W3:Y:S04]  /*c3680*/  LDL.LU R206, [R1+0x1188] ;  /* 0x0011880001ce7983 */ /* 0x000ee80000300800 */
[----:B------:R-:W3:Y:S04]  /*c3690*/  LDL.LU R207, [R1+0x118c] ;  /* 0x00118c0001cf7983 */ /* 0x000ee80000300800 */
[----:B------:R-:W3:Y:S01]  /*c36a0*/  LDL.LU R188, [R1+0x2c40] ;  /* 0x002c400001bc7983 */ /* 0x000ee20000300800 */
[----:B------:R-:W-:-:S03]  /*c36b0*/  ISETP.GT.AND P3, PT, R3, 0x44, PT ;  /* 0x000000440300780c */ /* 0x000fc60003f64270 */
[----:B------:R1:W-:Y:S01]  /*c36c0*/  LDGSTS.E [R133+-0x72000], [R136.64], P4 ;  /* 0x8e00000088857fae */ /* 0x0003e2000a121844 */
[----:B------:R-:W-:Y:S03]  /*c36d0*/  HMMA.1688.F32.TF32 R176, R232, R178, R196 ;  /* 0x000000b2e8b0723c */ /* 0x000fe600000810c4 */
[----:B------:R-:W3:Y:S01]  /*c36e0*/  LDL.LU R196, [R1+0x1190] ;  /* 0x0011900001c47983 */ /* 0x000ee20000300800 */
[----:B------:R-:W-:-:S03]  /*c36f0*/  MOV R190, R164 ;  /* 0x000000a400be7202 */ /* 0x000fc60000000f00 */
[----:B------:R-:W3:Y:S01]  /*c3700*/  LDL.LU R197, [R1+0x1194] ;  /* 0x0011940001c57983 */ /* 0x000ee20000300800 */
[----:B-1----:R-:W-:Y:S01]  /*c3710*/  IMAD.MOV.U32 R136, RZ, RZ, R184 ;  /* 0x000000ffff887224 */ /* 0x002fe200078e00b8 */
[----:B------:R-:W-:Y:S01]  /*c3720*/  SEL R133, RZ, 0x4, !P3 ;  /* 0x00000004ff857807 */ /* 0x000fe20005800000 */
[----:B------:R-:W-:Y:S01]  /*c3730*/  IMAD.MOV.U32 R137, RZ, RZ, R185 ;  /* 0x000000ffff897224 */ /* 0x000fe200078e00b9 */
[----:B------:R-:W-:Y:S01]  /*c3740*/  ISETP.GT.AND P3, PT, R3, 0x48, PT ;  /* 0x000000480300780c */ /* 0x000fe20003f64270 */
[----:B------:R-:W3:Y:S04]  /*c3750*/  LDL.LU R198, [R1+0x1198] ;  /* 0x0011980001c67983 */ /* 0x000ee80000300800 */
[----:B------:R1:W-:Y:S01]  /*c3760*/  LDGSTS.E [R140+-0x71e00], [R136.64], P4 ;  /* 0x8e200000888c7fae */ /* 0x0003e2000a121844 */
[----:B------:R-:W-:Y:S03]  /*c3770*/  HMMA.1688.F32.TF32 R180, R232, R182, R192 ;  /* 0x000000b6e8b4723c */ /* 0x000fe600000810c0 */
[----:B------:R-:W3:Y:S04]  /*c3780*/  LDL.LU R199, [R1+0x119c] ;  /* 0x00119c0001c77983 */ /* 0x000ee80000300800 */
[----:B------:R-:W3:Y:S01]  /*c3790*/  LDL.LU R193, [R1+0x2c08] ;  /* 0x002c080001c17983 */ /* 0x000ee20000300800 */
[----:B-1----:R-:W-:-:S03]  /*c37a0*/  SEL R136, RZ, 0x4, !P3 ;  /* 0x00000004ff887807 */ /* 0x002fc60005800000 */
[----:B------:R-:W3:Y:S01]  /*c37b0*/  LDL.LU R164, [R1+0x2c00] ;  /* 0x002c000001a47983 */ /* 0x000ee20000300800 */
[----:B------:R-:W-:Y:S01]  /*c37c0*/  SEL R133, R133, RZ, !P0 ;  /* 0x000000ff85857207 */ /* 0x000fe20004000000 */
[----:B------:R-:W-:-:S03]  /*c37d0*/  IMAD.MOV.U32 R191, RZ, RZ, R152 ;  /* 0x000000ffffbf7224 */ /* 0x000fc600078e0098 */
[----:B------:R-:W-:Y:S02]  /*c37e0*/  ISETP.NE.U32.AND P4, PT, R133, RZ, PT ;  /* 0x000000ff8500720c */ /* 0x000fe40003f85070 */
[----:B------:R-:W-:Y:S02]  /*c37f0*/  SEL R133, R136, RZ, !P0 ;  /* 0x000000ff88857207 */ /* 0x000fe40004000000 */
[----:B--2---:R-:W-:-:S05]  /*c3800*/  IADD3 R144, P3, R144, R202, RZ ;  /* 0x000000ca90907210 */ /* 0x004fca0007f7e0ff */
[----:B----4-:R-:W-:Y:S01]  /*c3810*/  IMAD.X R160, R160, 0x1, R0, P3 ;  /* 0x00000001a0a07824 */ /* 0x010fe200018e0600 */
[----:B------:R-:W-:Y:S01]  /*c3820*/  STL [R1+0x2c48], R144 ;  /* 0x002c489001007387 */ /* 0x000fe20000100800 */
[----:B------:R-:W-:Y:S02]  /*c3830*/  IMAD.MOV.U32 R136, RZ, RZ, R144 ;  /* 0x000000ffff887224 */ /* 0x000fe400078e0090 */
[----:B------:R-:W-:-:S05]  /*c3840*/  IMAD.MOV.U32 R137, RZ, RZ, R160 ;  /* 0x000000ffff897224 */ /* 0x000fca00078e00a0 */
[----:B------:R1:W-:Y:S01]  /*c3850*/  LDGSTS.E [R141+-0x71000], [R136.64], P2 ;  /* 0x8f000000888d7fae */ /* 0x0003e20009121844 */
[----:B---3--:R-:W-:-:S05]  /*c3860*/  IADD3 R188, P5, R188, R202, RZ ;  /* 0x000000cabcbc7210 */ /* 0x008fca0007fbe0ff */
[----:B------:R-:W-:Y:S01]  /*c3870*/  IMAD.X R189, R189, 0x1, R0, P5 ;  /* 0x00000001bdbd7824 */ /* 0x000fe200028e0600 */
[----:B------:R-:W-:Y:S04]  /*c3880*/  STL [R1+0x2c40], R188 ;  /* 0x002c40bc01007387 */ /* 0x000fe80000100800 */
[----:B------:R2:W-:Y:S04]  /*c3890*/  STL [R1+0x2c3c], R160 ;  /* 0x002c3ca001007387 */ /* 0x0005e80000100800 */
[----:B------:R-:W-:Y:S04]  /*c38a0*/  STL [R1+0x2c34], R189 ;  /* 0x002c34bd01007387 */ /* 0x000fe80000100800 */
[----:B------:R-:W3:Y:S04]  /*c38b0*/  LDL.LU R194, [R1+0x2bfc] ;  /* 0x002bfc0001c27983 */ /* 0x000ee80000300800 */
[----:B------:R-:W4:Y:S04]  /*c38c0*/  LDL.LU R192, [R1+0x2bf4] ;  /* 0x002bf40001c07983 */ /* 0x000f280000300800 */
[----:B------:R-:W4:Y:S04]  /*c38d0*/  LDL.LU R152, [R1+0x2bc8] ;  /* 0x002bc80001987983 */ /* 0x000f280000300800 */
[----:B--2---:R-:W2:Y:S04]  /*c38e0*/  LDL.LU R160, [R1+0x2bbc] ;  /* 0x002bbc0001a07983 */ /* 0x004ea80000300800 */
[----:B------:R-:W2:Y:S04]  /*c38f0*/  LDL.LU R144, [R1+0x2bc0] ;  /* 0x002bc00001907983 */ /* 0x000ea80000300800 */
[----:B-1----:R-:W2:Y:S01]  /*c3900*/  LDL.LU R141, [R1+0x2bb4] ;  /* 0x002bb400018d7983 */ /* 0x002ea20000300800 */
[----:B------:R-:W-:-:S02]  /*c3910*/  ISETP.GT.AND P5, PT, R3, 0x4c, PT ;  /* 0x0000004c0300780c */ /* 0x000fc40003fa4270 */
[----:B------:R-:W-:Y:S02]  /*c3920*/  ISETP.NE.U32.AND P3, PT, R133, RZ, PT ;  /* 0x000000ff8500720c */ /* 0x000fe40003f65070 */
[----:B------:R-:W-:Y:S02]  /*c3930*/  SEL R133, RZ, 0x4, !P5 ;  /* 0x00000004ff857807 */ /* 0x000fe40006800000 */
[-C--:B------:R-:W-:Y:S02]  /*c3940*/  IADD3 R193, P5, R193, R202.reuse, RZ ;  /* 0x000000cac1c17210 */ /* 0x080fe40007fbe0ff */
[----:B------:R-:W-:-:S03]  /*c3950*/  IADD3 R164, P6, R164, R202, RZ ;  /* 0x000000caa4a47210 */ /* 0x000fc60007fde0ff */
[----:B------:R-:W-:Y:S01]  /*c3960*/  STL [R1+0x2c08], R193 ;  /* 0x002c08c101007387 */ /* 0x000fe20000100800 */
[----:B------:R-:W-:Y:S01]  /*c3970*/  MOV R136, R188 ;  /* 0x000000bc00887202 */ /* 0x000fe20000000f00 */
[----:B------:R-:W-:Y:S02]  /*c3980*/  IMAD.MOV.U32 R137, RZ, RZ, R189 ;  /* 0x000000ffff897224 */ /* 0x000fe400078e00bd */
[----:B------:R-:W-:Y:S01]  /*c3990*/  STL [R1+0x2c00], R164 ;  /* 0x002c00a401007387 */ /* 0x000fe20000100800 */
[----:B------:R-:W-:-:S03]  /*c39a0*/  IMAD.MOV.U32 R195, RZ, RZ, R148 ;  /* 0x000000ffffc37224 */ /* 0x000fc600078e0094 */
[----:B------:R1:W-:Y:S01]  /*c39b0*/  LDGSTS.E [R140+-0x70e00], [R136.64], P2 ;  /* 0x8f200000888c7fae */ /* 0x0003e20009121844 */
[----:B------:R-:W-:Y:S01]  /*c39c0*/  HMMA.1688.F32.TF32 R184, R232, R186, R204 ;  /* 0x000000bae8b8723c */ /* 0x000fe200000810cc */
[--C-:B---3--:R-:W-:Y:S02]  /*c39d0*/  IMAD.X R194, R194, 0x1, R0.reuse, P5 ;  /* 0x00000001c2c27824 */ /* 0x108fe400028e0600 */
[----:B----4-:R-:W-:Y:S01]  /*c39e0*/  IMAD.X R192, R192, 0x1, R0, P6 ;  /* 0x00000001c0c07824 */ /* 0x010fe200030e0600 */
[----:B------:R-:W-:Y:S02]  /*c39f0*/  IADD3 R152, P5, R152, R202, RZ ;  /* 0x000000ca98987210 */ /* 0x000fe40007fbe0ff */
[----:B------:R3:W-:Y:S02]  /*c3a00*/  STL [R1+0x2bfc], R194 ;  /* 0x002bfcc201007387 */ /* 0x0007e40000100800 */
[----:B--2---:R-:W-:Y:S02]  /*c3a10*/  IADD3.X R160, R160, R0, RZ, P5, !PT ;  /* 0x00000000a0a07210 */ /* 0x004fe40002ffe4ff */
[----:B------:R-:W-:Y:S01]  /*c3a20*/  STL [R1+0x2bf4], R192 ;  /* 0x002bf4c001007387 */ /* 0x000fe20000100800 */
[----:B------:R-:W-:-:S03]  /*c3a30*/  IADD3 R144, P5, R144, R202, RZ ;  /* 0x000000ca90907210 */ /* 0x000fc60007fbe0ff */
[----:B------:R2:W-:Y:S04]  /*c3a40*/  STL [R1+0x2bc8], R152 ;  /* 0x002bc89801007387 */ /* 0x0005e80000100800 */
[----:B------:R4:W-:Y:S01]  /*c3a50*/  STL [R1+0x2bbc], R160 ;  /* 0x002bbca001007387 */ /* 0x0009e20000100800 */
[----:B-1----:R-:W-:-:S03]  /*c3a60*/  IMAD.MOV.U32 R137, RZ, RZ, R194 ;  /* 0x000000ffff897224 */ /* 0x002fc600078e00c2 */
[----:B------:R1:W-:Y:S01]  /*c3a70*/  STL [R1+0x2bc0], R144 ;  /* 0x002bc09001007387 */ /* 0x0003e20000100800 */
[----:B------:R-:W-:-:S03]  /*c3a80*/  IMAD.X R141, R141, 0x1, R0, P5 ;  /* 0x000000018d8d7824 */ /* 0x000fc600028e0600 */
[----:B------:R-:W4:Y:S01]  /*c3a90*/  LDL.LU R208, [R1+0x11a0] ;  /* 0x0011a00001d07983 */ /* 0x000f220000300800 */
[----:B---3--:R-:W-:-:S03]  /*c3aa0*/  IMAD.MOV.U32 R194, RZ, RZ, R156 ;  /* 0x000000ffffc27224 */ /* 0x008fc600078e009c */
[----:B------:R-:W3:Y:S04]  /*c3ab0*/  LDL.LU R209, [R1+0x11a4] ;  /* 0x0011a40001d17983 */ /* 0x000ee80000300800 */
[----:B------:R-:W3:Y:S04]  /*c3ac0*/  LDL.LU R210, [R1+0x11a8] ;  /* 0x0011a80001d27983 */ /* 0x000ee80000300800 */
[----:B------:R-:W3:Y:S04]  /*c3ad0*/  LDL.LU R211, [R1+0x11ac] ;  /* 0x0011ac0001d37983 */ /* 0x000ee80000300800 */
[----:B------:R-:W3:Y:S04]  /*c3ae0*/  LDL.LU R156, [R1+0x2b7c] ;  /* 0x002b7c00019c7983 */ /* 0x000ee80000300800 */
[----:B------:R-:W3:Y:S04]  /*c3af0*/  LDL.LU R148, [R1+0x2b88] ;  /* 0x002b880001947983 */ /* 0x000ee80000300800 */
[----:B------:R-:W4:Y:S04]  /*c3b00*/  LDL.LU R204, [R1+0x2b74] ;  /* 0x002b740001cc7983 */ /* 0x000f280000300800 */
[----:B------:R-:W-:Y:S04]  /*c3b10*/  STL [R1+0x2bb4], R141 ;  /* 0x002bb48d01007387 */ /* 0x000fe80000100800 */
[----:B------:R-:W4:Y:S01]  /*c3b20*/  LDL.LU R203, [R1+0x2b80] ;  /* 0x002b800001cb7983 */ /* 0x000f220000300800 */
[----:B------:R-:W-:Y:S01]  /*c3b30*/  SEL R133, R133, RZ, !P0 ;  /* 0x000000ff85857207 */ /* 0x000fe20004000000 */
[----:B------:R-:W-:-:S03]  /*c3b40*/  IMAD.MOV.U32 R136, RZ, RZ, R193 ;  /* 0x000000ffff887224 */ /* 0x000fc600078e00c1 */
[----:B------:R-:W-:Y:S02]  /*c3b50*/  ISETP.NE.U32.AND P2, PT, R133, RZ, PT ;  /* 0x000000ff8500720c */ /* 0x000fe40003f45070 */
[----:B------:R-:W-:-:S05]  /*c3b60*/  IADD3 R133, R132, 0x100000, RZ ;  /* 0x0010000084857810 */ /* 0x000fca0007ffe0ff */
[----:B------:R1:W-:Y:S02]  /*c3b70*/  LDGSTS.E [R133+-0x70000], [R136.64], P1 ;  /* 0x9000000088857fae */ /* 0x0003e40008921844 */
[----:B-1----:R-:W-:Y:S02]  /*c3b80*/  IMAD.MOV.U32 R136, RZ, RZ, R164 ;  /* 0x000000ffff887224 */ /* 0x002fe400078e00a4 */
[----:B------:R-:W-:-:S05]  /*c3b90*/  IMAD.MOV.U32 R137, RZ, RZ, R192 ;  /* 0x000000ffff897224 */ /* 0x000fca00078e00c0 */
[----:B------:R1:W-:Y:S01]  /*c3ba0*/  LDGSTS.E [R140+-0x6fe00], [R136.64], P1 ;  /* 0x90200000888c7fae */ /* 0x0003e20008921844 */
[----:B------:R-:W-:Y:S02]  /*c3bb0*/  ISETP.GT.AND P1, PT, R3, 0x50, PT ;  /* 0x000000500300780c */ /* 0x000fe40003f24270 */
[----:B-1----:R-:W-:Y:S01]  /*c3bc0*/  MOV R136, R152 ;  /* 0x0000009800887202 */ /* 0x002fe20000000f00 */
[----:B------:R-:W-:-:S05]  /*c3bd0*/  IMAD.MOV.U32 R137, RZ, RZ, R160 ;  /* 0x000000ffff897224 */ /* 0x000fca00078e00a0 */
[----:B------:R1:W-:Y:S01]  /*c3be0*/  LDGSTS.E [R133+-0x6f000], [R136.64], P4 ;  /* 0x9100000088857fae */ /* 0x0003e2000a121844 */
[----:B------:R-:W-:Y:S03]  /*c3bf0*/  HMMA.1688.F32.TF32 R188, R232, R190, R196 ;  /* 0x000000bee8bc723c */ /* 0x000fe600000810c4 */
[----:B------:R-:W4:Y:S04]  /*c3c00*/  LDL.LU R196, [R1+0x11b0] ;  /* 0x0011b00001c47983 */ /* 0x000f280000300800 */
[----:B------:R-:W4:Y:S01]  /*c3c10*/  LDL.LU R197, [R1+0x11b4] ;  /* 0x0011b40001c57983 */ /* 0x000f220000300800 */
[----:B-1----:R-:W-:Y:S01]  /*c3c20*/  IMAD.MOV.U32 R136, RZ, RZ, R144 ;  /* 0x000000ffff887224 */ /* 0x002fe200078e0090 */
[----:B------:R-:W-:Y:S01]  /*c3c30*/  SEL R133, RZ, 0x4, !P1 ;  /* 0x00000004ff857807 */ /* 0x000fe20004800000 */
[----:B------:R-:W-:Y:S01]  /*c3c40*/  IMAD.MOV.U32 R137, RZ, RZ, R141 ;  /* 0x000000ffff897224 */ /* 0x000fe200078e008d */
[----:B------:R-:W-:Y:S01]  /*c3c50*/  ISETP.GT.AND P1, PT, R3, 0x54, PT ;  /* 0x000000540300780c */ /* 0x000fe20003f24270 */
[----:B------:R-:W4:Y:S04]  /*c3c60*/  LDL.LU R198, [R1+0x11b8] ;  /* 0x0011b80001c67983 */ /* 0x000f280000300800 */
[----:B------:R1:W-:Y:S04]  /*c3c70*/  LDGSTS.E [R140+-0x6ee00], [R136.64], P4 ;  /* 0x91200000888c7fae */ /* 0x0003e8000a121844 */
[----:B------:R-:W4:Y:S04]  /*c3c80*/  LDL.LU R199, [R1+0x11bc] ;  /* 0x0011bc0001c77983 */ /* 0x000f280000300800 */
[----:B------:R-:W4:Y:S01]  /*c3c90*/  LDL.LU R200, [R1+0x2b3c] ;  /* 0x002b3c0001c87983 */ /* 0x000f220000300800 */
[----:B-1----:R-:W-:-:S03]  /*c3ca0*/  SEL R136, RZ, 0x4, !P1 ;  /* 0x00000004ff887807 */ /* 0x002fc60004800000 */
[----:B--2---:R-:W2:Y:S01]  /*c3cb0*/  LDL.LU R152, [R1+0x2b44] ;  /* 0x002b440001987983 */ /* 0x004ea20000300800 */
[----:B------:R-:W-:-:S04]  /*c3cc0*/  SEL R133, R133, RZ, !P0 ;  /* 0x000000ff85857207 */ /* 0x000fc80004000000 */
[----:B------:R-:W-:Y:S02]  /*c3cd0*/  ISETP.NE.U32.AND P5, PT, R133, RZ, PT ;  /* 0x000000ff8500720c */ /* 0x000fe40003fa5070 */
[----:B------:R-:W-:Y:S02]  /*c3ce0*/  SEL R133, R136, RZ, !P0 ;  /* 0x000000ff88857207 */ /* 0x000fe40004000000 */
[----:B---3--:R-:W-:-:S05]  /*c3cf0*/  IADD3 R148, P1, R148, R202, RZ ;  /* 0x000000ca94947210 */ /* 0x008fca0007f3e0ff */
[--C-:B------:R-:W-:Y:S01]  /*c3d00*/  IMAD.X R156, R156, 0x1, R0.reuse, P1 ;  /* 0x000000019c9c7824 */ /* 0x100fe200008e0600 */
[----:B----4-:R-:W-:Y:S01]  /*c3d10*/  IADD3 R203, P4, R203, R202, RZ ;  /* 0x000000cacbcb7210 */ /* 0x010fe20007f9e0ff */
[----:B------:R-:W-:Y:S04]  /*c3d20*/  STL [R1+0x2b88], R148 ;  /* 0x002b889401007387 */ /* 0x000fe80000100800 */
[----:B------:R-:W-:Y:S01]  /*c3d30*/  IMAD.X R204, R204, 0x1, R0, P4 ;  /* 0x00000001cccc7824 */ /* 0x000fe200020e0600 */
[----:B------:R-:W-:Y:S04]  /*c3d40*/  STL [R1+0x2b80], R203 ;  /* 0x002b80cb01007387 */ /* 0x000fe80000100800 */
[----:B------:R1:W-:Y:S04]  /*c3d50*/  STL [R1+0x2b7c], R156 ;  /* 0x002b7c9c01007387 */ /* 0x0003e80000100800 */
[----:B------:R-:W-:Y:S04]  /*c3d60*/  STL [R1+0x2b74], R204 ;  /* 0x002b74cc01007387 */ /* 0x000fe80000100800 */
[----:B------:R-:W3:Y:S04]  /*c3d70*/  LDL.LU R201, [R1+0x2b38] ;  /* 0x002b380001c97983 */ /* 0x000ee80000300800 */
[----:B------:R-:W4:Y:S04]  /*c3d80*/  LDL.LU R164, [R1+0x2b40] ;  /* 0x002b400001a47983 */ /* 0x000f280000300800 */
[----:B------:R-:W4:Y:S04]  /*c3d90*/  LDL.LU R160, [R1+0x2af8] ;  /* 0x002af80001a07983 */ /* 0x000f280000300800 */
[----:B------:R-:W4:Y:S01]  /*c3da0*/  LDL.LU R144, [R1+0x2afc] ;  /* 0x002afc0001907983 */ /* 0x000f220000300800 */
[----:B------:R-:W-:Y:S01]  /*c3db0*/  IMAD.MOV.U32 R137, RZ, RZ, R156 ;  /* 0x000000ffff897224 */ /* 0x000fe200078e009c */
[----:B------:R-:W-:-:S02]  /*c3dc0*/  MOV R136, R148 ;  /* 0x0000009400887202 */ /* 0x000fc40000000f00 */
[----:B-1----:R-:W4:Y:S04]  /*c3dd0*/  LDL.LU R156, [R1+0x2b00] ;  /* 0x002b0000019c7983 */ /* 0x002f280000300800 */
[----:B------:R-:W4:Y:S01]  /*c3de0*/  LDL.LU R148, [R1+0x2b04] ;  /* 0x002b040001947983 */ /* 0x000f220000300800 */
[----:B------:R-:W-:Y:S02]  /*c3df0*/  IADD3 R141, R132, 0x100000, RZ ;  /* 0x00100000848d7810 */ /* 0x000fe40007ffe0ff */
[----:B------:R-:W-:-:S03]  /*c3e00*/  ISETP.GT.AND P1, PT, R3, 0x58, PT ;  /* 0x000000580300780c */ /* 0x000fc60003f24270 */
[----:B------:R1:W-:Y:S01]  /*c3e10*/  LDGSTS.E [R141+-0x6e000], [R136.64], P3 ;  /* 0x92000000888d7fae */ /* 0x0003e20009921844 */
[----:B------:R-:W-:Y:S02]  /*c3e20*/  ISETP.NE.U32.AND P4, PT, R133, RZ, PT ;  /* 0x000000ff8500720c */ /* 0x000fe40003f85070 */
[----:B------:R-:W-:Y:S01]  /*c3e30*/  SEL R133, RZ, 0x4, !P1 ;  /* 0x00000004ff857807 */ /* 0x000fe20004800000 */
[----:B-1----:R-:W-:Y:S02]  /*c3e40*/  IMAD.MOV.U32 R136, RZ, RZ, R203 ;  /* 0x000000ffff887224 */ /* 0x002fe400078e00cb */
[----:B------:R-:W-:Y:S01]  /*c3e50*/  IMAD.MOV.U32 R137, RZ, RZ, R204 ;  /* 0x000000ffff897224 */ /* 0x000fe200078e00cc */
[----:B------:R-:W-:-:S04]  /*c3e60*/  SEL R133, R133, RZ, !P0 ;  /* 0x000000ff85857207 */ /* 0x000fc80004000000 */
[----:B------:R1:W-:Y:S01]  /*c3e70*/  LDGSTS.E [R140+-0x6de00], [R136.64], P3 ;  /* 0x92200000888c7fae */ /* 0x0003e20009921844 */
[-C--:B------:R-:W-:Y:S02]  /*c3e80*/  IADD3 R200, P1, R200, R202.reuse, RZ ;  /* 0x000000cac8c87210 */ /* 0x080fe40007f3e0ff */
[----:B--2---:R-:W-:Y:S01]  /*c3e90*/  IADD3 R152, P3, R152, R202, RZ ;  /* 0x000000ca98987210 */ /* 0x004fe20007f7e0ff */
[C---:B------:R-:W-:Y:S02]  /*c3ea0*/  HMMA.1688.F32.TF32 R196, R232.reuse, R134, R196 ;  /* 0x00000086e8c4723c */ /* 0x040fe400000810c4 */
[----:B------:R-:W-:Y:S04]  /*c3eb0*/  STL [R1+0x2b3c], R200 ;  /* 0x002b3cc801007387 */ /* 0x000fe80000100800 */
[----:B------:R2:W-:Y:S01]  /*c3ec0*/  STL [R1+0x2b44], R152 ;  /* 0x002b449801007387 */ /* 0x0005e20000100800 */
[----:B------:R-:W-:Y:S01]  /*c3ed0*/  MOV R134, R200 ;  /* 0x000000c800867202 */ /* 0x000fe20000000f00 */
[----:B------:R-:W-:Y:S01]  /*c3ee0*/  HMMA.1688.F32.TF32 R192, R232, R194, R208 ;  /* 0x000000c2e8c0723c */ /* 0x000fe200000810d0 */
[--C-:B---3--:R-:W-:Y:S01]  /*c3ef0*/  IMAD.X R201, R201, 0x1, R0.reuse, P1 ;  /* 0x00000001c9c97824 */ /* 0x108fe200008e0600 */
[----:B------:R-:W-:Y:S01]  /*c3f00*/  ISETP.NE.U32.AND P1, PT, R133, RZ, PT ;  /* 0x000000ff8500720c */ /* 0x000fe20003f25070 */
[----:B----4-:R-:W-:Y:S01]  /*c3f10*/  IMAD.X R164, R164, 0x1, R0, P3 ;  /* 0x00000001a4a47824 */ /* 0x010fe200018e0600 */
[----:B------:R-:W-:Y:S01]  /*c3f20*/  IADD3 R133, R132, 0x100000, RZ ;  /* 0x0010000084857810 */ /* 0x000fe20007ffe0ff */
[----:B------:R-:W-:Y:S01]  /*c3f30*/  IMAD.MOV.U32 R135, RZ, RZ, R201 ;  /* 0x000000ffff877224 */ /* 0x000fe200078e00c9 */
[----:B------:R-:W-:Y:S04]  /*c3f40*/  STL [R1+0x2b38], R201 ;  /* 0x002b38c901007387 */ /* 0x000fe80000100800 */
[----:B-1----:R-:W3:Y:S01]  /*c3f50*/  LDL.LU R140, [R1+0x2abc] ;  /* 0x002abc00018c7983 */ /* 0x002ee20000300800 */
[----:B------:R-:W-:-:S03]  /*c3f60*/  IADD3 R144, P3, R144, R202, RZ ;  /* 0x000000ca90907210 */ /* 0x000fc60007f7e0ff */
[----:B------:R-:W-:Y:S02]  /*c3f70*/  STL [R1+0x2b40], R164 ;  /* 0x002b40a401007387 */ /* 0x000fe40000100800 */
[----:B------:R-:W-:Y:S02]  /*c3f80*/  IMAD.X R160, R160, 0x1, R0, P3 ;  /* 0x00000001a0a07824 */ /* 0x000fe400018e0600 */
[----:B------:R1:W-:Y:S01]  /*c3f90*/  LDGSTS.E [R133+-0x6d000], [R134.64], P2 ;  /* 0x9300000086857fae */ /* 0x0003e20009121844 */
[----:B------:R-:W-:-:S03]  /*c3fa0*/  IADD3 R148, P3, R148, R202, RZ ;  /* 0x000000ca94947210 */ /* 0x000fc60007f7e0ff */
[----:B------:R4:W-:Y:S01]  /*c3fb0*/  STL [R1+0x2afc], R144 ;  /* 0x002afc9001007387 */ /* 0x0009e20000100800 */
[----:B-1----:R-:W-:-:S03]  /*c3fc0*/  IMAD.MOV.U32 R134, RZ, RZ, R152 ;  /* 0x000000ffff867224 */ /* 0x002fc600078e0098 */
[----:B--2---:R-:W2:Y:S04]  /*c3fd0*/  LDL.LU R152, [R1+0x2ab8] ;  /* 0x002ab80001987983 */ /* 0x004ea80000300800 */
[----:B------:R1:W-:Y:S04]  /*c3fe0*/  STL [R1+0x2af8], R160 ;  /* 0x002af8a001007387 */ /* 0x0003e80000100800 */
[----:B------:R-:W2:Y:S04]  /*c3ff0*/  LDL.LU R208, [R1+0x2ac0] ;  /* 0x002ac00001d07983 */ /* 0x000ea80000300800 */
[----:B------:R1:W-:Y:S04]  /*c4000*/  STL [R1+0x2b04], R148 ;  /* 0x002b049401007387 */ /* 0x0003e80000100800 */
[----:B------:R-:W2:Y:S01]  /*c4010*/  LDL.LU R203, [R1+0x2ac4] ;  /* 0x002ac40001cb7983 */ /* 0x000ea20000300800 */
[----:B------:R-:W-:Y:S01]  /*c4020*/  IADD3 R136, R132, 0x100000, RZ ;  /* 0x0010000084887810 */ /* 0x000fe20007ffe0ff */
[----:B------:R-:W-:-:S02]  /*c4030*/  IMAD.MOV.U32 R135, RZ, RZ, R164 ;  /* 0x000000ffff877224 */ /* 0x000fc400078e00a4 */
[----:B------:R-:W-:Y:S01]  /*c4040*/  IMAD.X R156, R156, 0x1, R0, P3 ;  /* 0x000000019c9c7824 */ /* 0x000fe200018e0600 */
[----:B------:R-:W2:Y:S04]  /*c4050*/  LDL.LU R216, [R1+0x11c0] ;  /* 0x0011c00001d87983 */ /* 0x000ea80000300800 */
[----:B------:R1:W-:Y:S01]  /*c4060*/  LDGSTS.E [R136+-0x6ce00], [R134.64], P2 ;  /* 0x9320000086887fae */ /* 0x0003e20009121844 */
[----:B------:R-:W-:-:S03]  /*c4070*/  ISETP.GT.AND P2, PT, R3, 0x5c, PT ;  /* 0x0000005c0300780c */ /* 0x000fc60003f44270 */
[----:B------:R2:W-:Y:S04]  /*c4080*/  STL [R1+0x2b00], R156 ;  /* 0x002b009c01007387 */ /* 0x0005e80000100800 */
[----:B------:R-:W2:Y:S01]  /*c4090*/  LDL.LU R217, [R1+0x11c4] ;  /* 0x0011c40001d97983 */ /* 0x000ea20000300800 */
[----:B-1----:R-:W-:Y:S01]  /*c40a0*/  MOV R134, R144 ;  /* 0x0000009000867202 */ /* 0x002fe20000000f00 */
[----:B------:R-:W-:Y:S02]  /*c40b0*/  IMAD.MOV.U32 R135, RZ, RZ, R160 ;  /* 0x000000ffff877224 */ /* 0x000fe400078e00a0 */
[----:B------:R-:W2:Y:S04]  /*c40c0*/  LDL.LU R218, [R1+0x11c8] ;  /* 0x0011c80001da7983 */ /* 0x000ea80000300800 */
[----:B------:R1:W-:Y:S04]  /*c40d0*/  LDGSTS.E [R133+-0x6c000], [R134.64], P5 ;  /* 0x9400000086857fae */ /* 0x0003e8000a921844 */
[----:B------:R-:W2:Y:S04]  /*c40e0*/  LDL.LU R219, [R1+0x11cc] ;  /* 0x0011cc0001db7983 */ /* 0x000ea80000300800 */
[----:B----4-:R-:W4:Y:S01]  /*c40f0*/  LDL.LU R144, [R1+0x2a7c] ;  /* 0x002a7c0001907983 */ /* 0x010f220000300800 */
[----:B-1----:R-:W-:Y:S01]  /*c4100*/  IMAD.MOV.U32 R134, RZ, RZ, R148 ;  /* 0x000000ffff867224 */ /* 0x002fe200078e0094 */
[----:B------:R-:W-:Y:S01]  /*c4110*/  SEL R133, RZ, 0x4, !P2 ;  /* 0x00000004ff857807 */ /* 0x000fe20005000000 */
[----:B------:R-:W-:Y:S01]  /*c4120*/  IMAD.MOV.U32 R135, RZ, RZ, R156 ;  /* 0x000000ffff877224 */ /* 0x000fe200078e009c */
[----:B------:R-:W-:Y:S01]  /*c4130*/  ISETP.GT.AND P2, PT, R3, 0x60, PT ;  /* 0x000000600300780c */ /* 0x000fe20003f44270 */
[----:B------:R-:W4:Y:S04]  /*c4140*/  LDL.LU R204, [R1+0x11d0] ;  /* 0x0011d00001cc7983 */ /* 0x000f280000300800 */
[----:B------:R-:W4:Y:S04]  /*c4150*/  LDL.LU R205, [R1+0x11d4] ;  /* 0x0011d40001cd7983 */ /* 0x000f280000300800 */
[----:B------:R-:W4:Y:S04]  /*c4160*/  LDL.LU R206, [R1+0x11d8] ;  /* 0x0011d80001ce7983 */ /* 0x000f280000300800 */
[----:B------:R-:W4:Y:S04]  /*c4170*/  LDL.LU R207, [R1+0x11dc] ;  /* 0x0011dc0001cf7983 */ /* 0x000f280000300800 */
[----:B------:R1:W-:Y:S04]  /*c4180*/  LDGSTS.E [R136+-0x6be00], [R134.64], P5 ;  /* 0x9420000086887fae */ /* 0x0003e8000a921844 */
[----:B------:R-:W4:Y:S04]  /*c4190*/  LDL.LU R201, [R1+0x2a78] ;  /* 0x002a780001c97983 */ /* 0x000f280000300800 */
[----:B------:R-:W4:Y:S01]  /*c41a0*/  LDL.LU R160, [R1+0x2a80] ;  /* 0x002a800001a07983 */ /* 0x000f220000300800 */
[----:B-1----:R-:W-:-:S03]  /*c41b0*/  SEL R134, RZ, 0x4, !P2 ;  /* 0x00000004ff867807 */ /* 0x002fc60005000000 */
[----:B------:R-:W4:Y:S04]  /*c41c0*/  LDL.LU R148, [R1+0x2a84] ;  /* 0x002a840001947983 */ /* 0x000f280000300800 */
[----:B------:R-:W4:Y:S04]  /*c41d0*/  LDL.LU R200, [R1+0x2a38] ;  /* 0x002a380001c87983 */ /* 0x000f280000300800 */
[----:B------:R-:W4:Y:S01]  /*c41e0*/  LDL.LU R164, [R1+0x2a3c] ;  /* 0x002a3c0001a47983 */ /* 0x000f220000300800 */
[----:B---3--:R-:W-:-:S05]  /*c41f0*/  IADD3 R140, P2, R140, R202, RZ ;  /* 0x000000ca8c8c7210 */ /* 0x008fca0007f5e0ff */
[----:B------:R-:W-:Y:S01]  /*c4200*/  STL [R1+0x2abc], R140 ;  /* 0x002abc8c01007387 */ /* 0x000fe20000100800 */
[----:B--2---:R-:W-:-:S04]  /*c4210*/  IMAD.X R152, R152, 0x1, R0, P2 ;  /* 0x0000000198987824 */ /* 0x004fc800010e0600 */
[----:B------:R-:W-:Y:S01]  /*c4220*/  IMAD.MOV.U32 R135, RZ, RZ, R152 ;  /* 0x000000ffff877224 */ /* 0x000fe200078e0098 */
[----:B------:R-:W-:-:S05]  /*c4230*/  IADD3 R203, P3, R203, R202, RZ ;  /* 0x000000cacbcb7210 */ /* 0x000fca0007f7e0ff */
[----:B------:R-:W-:Y:S01]  /*c4240*/  IMAD.X R208, R208, 0x1, R0, P3 ;  /* 0x00000001d0d07824 */ /* 0x000fe200018e0600 */
[----:B------:R-:W-:Y:S04]  /*c4250*/  STL [R1+0x2ac4], R203 ;  /* 0x002ac4cb01007387 */ /* 0x000fe80000100800 */
[----:B------:R1:W-:Y:S04]  /*c4260*/  STL [R1+0x2ab8], R152 ;  /* 0x002ab89801007387 */ /* 0x0003e80000100800 */
[----:B------:R-:W-:Y:S04]  /*c4270*/  STL [R1+0x2ac0], R208 ;  /* 0x002ac0d001007387 */ /* 0x000fe80000100800 */
[----:B------:R-:W2:Y:S04]  /*c4280*/  LDL.LU R156, [R1+0x2a40] ;  /* 0x002a4000019c7983 */ /* 0x000ea80000300800 */
[----:B-1----:R-:W3:Y:S01]  /*c4290*/  LDL.LU R152, [R1+0x2a44] ;  /* 0x002a440001987983 */ /* 0x002ee20000300800 */
[----:B------:R-:W-:-:S04]  /*c42a0*/  SEL R133, R133, RZ, !P0 ;  /* 0x000000ff85857207 */ /* 0x000fc80004000000 */
[----:B------:R-:W-:Y:S02]  /*c42b0*/  ISETP.NE.U32.AND P5, PT, R133, RZ, PT ;  /* 0x000000ff8500720c */ /* 0x000fe40003fa5070 */
[----:B------:R-:W-:Y:S02]  /*c42c0*/  SEL R133, R134, RZ, !P0 ;  /* 0x000000ff86857207 */ /* 0x000fe40004000000 */
[----:B------:R-:W-:Y:S02]  /*c42d0*/  MOV R134, R140 ;  /* 0x0000008c00867202 */ /* 0x000fe40000000f00 */
[----:B------:R-:W-:-:S03]  /*c42e0*/  IADD3 R140, R132, 0x100000, RZ ;  /* 0x00100000848c7810 */ /* 0x000fc60007ffe0ff */
[----:B------:R1:W-:Y:S01]  /*c42f0*/  LDGSTS.E [R141+-0x6b000], [R134.64], P4 ;  /* 0x95000000868d7fae */ /* 0x0003e2000a121844 */
[----:B------:R-:W-:Y:S02]  /*c4300*/  ISETP.GT.AND P3, PT, R3, 0x64, PT ;  /* 0x000000640300780c */ /* 0x000fe40003f64270 */
[----:B------:R-:W-:Y:S02]  /*c4310*/  ISETP.NE.U32.AND P2, PT, R133, RZ, PT ;  /* 0x000000ff8500720c */ /* 0x000fe40003f45070 */
[----:B------:R-:W-:Y:S01]  /*c4320*/  SEL R133, RZ, 0x4, !P3 ;  /* 0x00000004ff857807 */ /* 0x000fe20005800000 */
[----:B-1----:R-:W-:Y:S02]  /*c4330*/  IMAD.MOV.U32 R134, RZ, RZ, R203 ;  /* 0x000000ffff867224 */ /* 0x002fe400078e00cb */
[----:B------:R-:W-:Y:S01]  /*c4340*/  IMAD.MOV.U32 R135, RZ, RZ, R208 ;  /* 0x000000ffff877224 */ /* 0x000fe200078e00d0 */
[----:B----4-:R-:W-:-:S04]  /*c4350*/  IADD3 R144, P3, R144, R202, RZ ;  /* 0x000000ca90907210 */ /* 0x010fc80007f7e0ff */
[----:B------:R1:W-:Y:S01]  /*c4360*/  LDGSTS.E [R140+-0x6ae00], [R134.64], P4 ;  /* 0x95200000868c7fae */ /* 0x0003e2000a121844 */
[----:B------:R-:W-:Y:S01]  /*c4370*/  SEL R133, R133, RZ, !P0 ;  /* 0x000000ff85857207 */ /* 0x000fe20004000000 */
[----:B------:R-:W-:-:S03]  /*c4380*/  IMAD.X R201, R201, 0x1, R0, P3 ;  /* 0x00000001c9c97824 */ /* 0x000fc600018e0600 */
[----:B------:R-:W-:Y:S02]  /*c4390*/  ISETP.NE.U32.AND P3, PT, R133, RZ, PT ;  /* 0x000000ff8500720c */ /* 0x000fe40003f65070 */
[----:B------:R-:W-:Y:S01]  /*c43a0*/  IADD3 R148, P4, R148, R202, RZ ;  /* 0x000000ca94947210 */ /* 0x000fe20007f9e0ff */
[----:B-1----:R-:W-:-:S04]  /*c43b0*/  IMAD.MOV.U32 R135, RZ, RZ, R201 ;  /* 0x000000ffff877224 */ /* 0x002fc800078e00c9 */
[--C-:B------:R-:W-:Y:S01]  /*c43c0*/  IMAD.X R160, R160, 0x1, R0.reuse, P4 ;  /* 0x00000001a0a07824 */ /* 0x100fe200020e0600 */
[----:B------:R-:W-:Y:S02]  /*c43d0*/  IADD3 R164, P4, R164, R202, RZ ;  /* 0x000000caa4a47210 */ /* 0x000fe40007f9e0ff */
[----:B------:R-:W-:Y:S02]  /*c43e0*/  IADD3 R133, R132, 0x100000, RZ ;  /* 0x0010000084857810 */ /* 0x000fe40007ffe0ff */
[----:B------:R-:W-:Y:S01]  /*c43f0*/  MOV R134, R144 ;  /* 0x0000009000867202 */ /* 0x000fe20000000f00 */
[----:B------:R1:W-:Y:S01]  /*c4400*/  STL [R1+0x2a7c], R144 ;  /* 0x002a7c9001007387 */ /* 0x0003e20000100800 */
[----:B------:R-:W-:-:S03]  /*c4410*/  IMAD.X R200, R200, 0x1, R0, P4 ;  /* 0x00000001c8c87824 */ /* 0x000fc600020e0600 */
[----:B------:R-:W-:Y:S04]  /*c4420*/  STL [R1+0x2a84], R148 ;  /* 0x002a849401007387 */ /* 0x000fe80000100800 */
[----:B------:R-:W-:Y:S04]  /*c4430*/  STL [R1+0x2a78], R201 ;  /* 0x002a78c901007387 */ /* 0x000fe80000100800 */
[----:B------:R4:W-:Y:S04]  /*c4440*/  STL [R1+0x2a80], R160 ;  /* 0x002a80a001007387 */ /* 0x0009e80000100800 */
[----:B------:R4:W-:Y:S04]  /*c4450*/  LDGSTS.E [R133+-0x6a000], [R134.64], P1 ;  /* 0x9600000086857fae */ /* 0x0009e80008921844 */
[----:B------:R2:W-:Y:S01]  /*c4460*/  STL [R1+0x2a3c], R164 ;  /* 0x002a3ca401007387 */ /* 0x0005e20000100800 */
[----:B------:R-:W-:Y:S01]  /*c4470*/  HMMA.1688.F32.TF32 R140, R232, R142, R204 ;  /* 0x0000008ee88c723c */ /* 0x000fe200000810cc */
[----:B-1----:R-:W-:Y:S01]  /*c4480*/  IADD3 R144, R132, 0x100000, RZ ;  /* 0x0010000084907810 */ /* 0x002fe20007ffe0ff */
[----:B----4-:R-:W-:-:S02]  /*c4490*/  IMAD.MOV.U32 R135, RZ, RZ, R160 ;  /* 0x000000ffff877224 */ /* 0x010fc400078e00a0 */
[----:B------:R-:W4:Y:S01]  /*c44a0*/  LDL.LU R160, [R1+0x29e8] ;  /* 0x0029e80001a07983 */ /* 0x000f220000300800 */
[----:B------:R-:W-:-:S03]  /*c44b0*/  IMAD.MOV.U32 R134, RZ, RZ, R148 ;  /* 0x000000ffff867224 */ /* 0x000fc600078e0094 */
[----:B------:R-:W-:Y:S01]  /*c44c0*/  STL [R1+0x2a38], R200 ;  /* 0x002a38c801007387 */ /* 0x000fe20000100800 */
[----:B------:R-:W-:Y:S03]  /*c44d0*/  HMMA.1688.F32.TF32 R136, R232, R138, R216 ;  /* 0x0000008ae888723c */ /* 0x000fe600000810d8 */
[----:B------:R-:W4:Y:S04]  /*c44e0*/  LDL.LU R148, [R1+0x29ec] ;  /* 0x0029ec0001947983 */ /* 0x000f280000300800 */
[----:B------:R1:W-:Y:S02]  /*c44f0*/  LDGSTS.E [R144+-0x69e00], [R134.64], P1 ;  /* 0x9620000086907fae */ /* 0x0003e40008921844 */
[----:B-1----:R-:W-:-:S02]  /*c4500*/  MOV R134, R164 ;  /* 0x000000a400867202 */ /* 0x002fc40000000f00 */
[----:B---3--:R-:W-:-:S05]  /*c4510*/  IADD3 R152, P4, R152, R202, RZ ;  /* 0x000000ca98987210 */ /* 0x008fca0007f9e0ff */
[----:B--2---:R-:W-:Y:S01]  /*c4520*/  IMAD.X R156, R156, 0x1, R0, P4 ;  /* 0x000000019c9c7824 */ /* 0x004fe200020e0600 */
[----:B------:R1:W-:Y:S04]  /*c4530*/  STL [R1+0x2a44], R152 ;  /* 0x002a449801007387 */ /* 0x0003e80000100800 */
[----:B------:R-:W2:Y:S04]  /*c4540*/  LDL.LU R205, [R1+0x29f0] ;  /* 0x0029f00001cd7983 */ /* 0x000ea80000300800 */
[----:B------:R-:W3:Y:S04]  /*c4550*/  LDL.LU R216, [R1+0x11e0] ;  /* 0x0011e00001d87983 */ /* 0x000ee80000300800 */
[----:B------:R1:W-:Y:S04]  /*c4560*/  STL [R1+0x2a40], R156 ;  /* 0x002a409c01007387 */ /* 0x0003e80000100800 */
[----:B------:R-:W3:Y:S04]  /*c4570*/  LDL.LU R217, [R1+0x11e4] ;  /* 0x0011e40001d97983 */ /* 0x000ee80000300800 */
[----:B------:R-:W3:Y:S04]  /*c4580*/  LDL.LU R218, [R1+0x11e8] ;  /* 0x0011e80001da7983 */ /* 0x000ee80000300800 */
[----:B------:R-:W3:Y:S04]  /*c4590*/  LDL.LU R219, [R1+0x11ec] ;  /* 0x0011ec0001db7983 */ /* 0x000ee80000300800 */
[----:B------:R-:W2:Y:S01]  /*c45a0*/  LDL.LU R164, [R1+0x29f4] ;  /* 0x0029f40001a47983 */ /* 0x000ea20000300800 */
[----:B------:R-:W-:Y:S01]  /*c45b0*/  IMAD.MOV.U32 R135, RZ, RZ, R200 ;  /* 0x000000ffff877224 */ /* 0x000fe200078e00c8 */
[----:B------:R-:W-:-:S02]  /*c45c0*/  ISETP.GT.AND P1, PT, R3, 0x68, PT ;  /* 0x000000680300780c */ /* 0x000fc40003f24270 */
[----:B------:R-:W3:Y:S04]  /*c45d0*/  LDL.LU R208, [R1+0x11f0] ;  /* 0x0011f00001d07983 */ /* 0x000ee80000300800 */
[----:B------:R1:W-:Y:S04]  /*c45e0*/  LDGSTS.E [R133+-0x69000], [R134.64], P5 ;  /* 0x9700000086857fae */ /* 0x0003e8000a921844 */
[----:B------:R-:W3:Y:S04]  /*c45f0*/  LDL.LU R209, [R1+0x11f4] ;  /* 0x0011f40001d17983 */ /* 0x000ee80000300800 */
[----:B------:R-:W3:Y:S01]  /*c4600*/  LDL.LU R204, [R1+0x29a8] ;  /* 0x0029a80001cc7983 */ /* 0x000ee20000300800 */
[----:B-1----:R-:W-:Y:S01]  /*c4610*/  IMAD.MOV.U32 R134, RZ, RZ, R152 ;  /* 0x000000ffff867224 */ /* 0x002fe200078e0098 */
[----:B------:R-:W-:Y:S01]  /*c4620*/  SEL R133, RZ, 0x4, !P1 ;  /* 0x00000004ff857807 */ /* 0x000fe20004800000 */
[----:B------:R-:W-:Y:S01]  /*c4630*/  IMAD.MOV.U32 R135, RZ, RZ, R156 ;  /* 0x000000ffff877224 */ /* 0x000fe200078e009c */
[----:B------:R-:W-:Y:S01]  /*c4640*/  ISETP.GT.AND P1, PT, R3, 0x6c, PT ;  /* 0x0000006c0300780c */ /* 0x000fe20003f24270 */
[----:B------:R-:W3:Y:S04]  /*c4650*/  LDL.LU R152, [R1+0x29ac] ;  /* 0x0029ac0001987983 */ /* 0x000ee80000300800 */
[----:B------:R-:W3:Y:S04]  /*c4660*/  LDL.LU R200, [R1+0x29b0] ;  /* 0x0029b00001c87983 */ /* 0x000ee80000300800 */
[----:B------:R1:W-:Y:S04]  /*c4670*/  LDGSTS.E [R144+-0x68e00], [R134.64], P5 ;  /* 0x9720000086907fae */ /* 0x0003e8000a921844 */
[----:B------:R-:W3:Y:S01]  /*c4680*/  LDL.LU R156, [R1+0x29b4] ;  /* 0x0029b400019c7983 */ /* 0x000ee20000300800 */
[----:B------:R-:W-:-:S03]  /*c4690*/  SEL R133, R133, RZ, !P0 ;  /* 0x000000ff85857207 */ /* 0x000fc60004000000 */
[----:B------:R-:W3:Y:S01]  /*c46a0*/  LDL.LU R203, [R1+0x2968] ;  /* 0x0029680001cb7983 */ /* 0x000ee20000300800 */
[----:B-1----:R-:W-:-:S03]  /*c46b0*/  SEL R134, RZ, 0x4, !P1 ;  /* 0x00000004ff867807 */ /* 0x002fc60004800000 */
[----:B------:R-:W3:Y:S01]  /*c46c0*/  LDL.LU R201, [R1+0x296c] ;  /* 0x00296c0001c97983 */ /* 0x000ee20000300800 */
[----:B------:R-:W-:Y:S01]  /*c46d0*/  ISETP.NE.U32.AND P5, PT, R133, RZ, PT ;  /* 0x000000ff8500720c */ /* 0x000fe20003fa5070 */
[----:B------:R-:W-:Y:S01]  /*c46e0*/  IMAD.MOV.U32 R210, RZ, RZ, R149 ;  /* 0x000000ffffd27224 */ /* 0x000fe200078e0095 */
[----:B------:R-:W-:Y:S02]  /*c46f0*/  SEL R133, R134, RZ, !P0 ;  /* 0x000000ff86857207 */ /* 0x000fe40004000000 */
[----:B------:R-:W-:Y:S02]  /*c4700*/  IADD3 R149, R132, 0x100000, RZ ;  /* 0x0010000084957810 */ /* 0x000fe40007ffe0ff */
[----:B----4-:R-:W-:-:S04]  /*c4710*/  IADD3 R148, P1, R148, R202, RZ ;  /* 0x000000ca94947210 */ /* 0x010fc80007f3e0ff */
[----:B------:R-:W-:Y:S01]  /*c4720*/  IADD3.X R160, R160, R0, RZ, P1, !PT ;  /* 0x00000000a0a07210 */ /* 0x000fe20000ffe4ff */
[----:B------:R-:W-:Y:S01]  /*c4730*/  STL [R1+0x29ec], R148 ;  /* 0x0029ec9401007387 */ /* 0x000fe20000100800 */
[----:B------:R-:W-:-:S03]  /*c4740*/  IMAD.MOV.U32 R134, RZ, RZ, R148 ;  /* 0x000000ffff867224 */ /* 0x000fc600078e0094 */
[----:B------:R-:W-:-:S05]  /*c4750*/  IMAD.MOV.U32 R135, RZ, RZ, R160 ;  /* 0x000000ffff877224 */ /* 0x000fca00078e00a0 */
[----:B------:R1:W-:Y:S01]  /*c4760*/  LDGSTS.E [R149+-0x68000], [R134.64], P2 ;  /* 0x9800000086957fae */ /* 0x0003e20009121844 */
[----:B--2---:R-:W-:-:S05]  /*c4770*/  IADD3 R164, P4, R164, R202, RZ ;  /* 0x000000caa4a47210 */ /* 0x004fca0007f9e0ff */
[----:B------:R-:W-:Y:S01]  /*c4780*/  IMAD.X R205, R205, 0x1, R0, P4 ;  /* 0x00000001cdcd7824 */ /* 0x000fe200020e0600 */
[----:B------:R-:W-:Y:S04]  /*c4790*/  STL [R1+0x29f4], R164 ;  /* 0x0029f4a401007387 */ /* 0x000fe80000100800 */
[----:B------:R2:W-:Y:S04]  /*c47a0*/  STL [R1+0x29e8], R160 ;  /* 0x0029e8a001007387 */ /* 0x0005e80000100800 */
[----:B------:R-:W-:Y:S01]  /*c47b0*/  STL [R1+0x29f0], R205 ;  /* 0x0029f0cd01007387 */ /* 0x000fe20000100800 */
[----:B-1----:R-:W-:-:S03]  /*c47c0*/  IMAD.MOV.U32 R134, RZ, RZ, R164 ;  /* 0x000000ffff867224 */ /* 0x002fc600078e00a4 */
[----:B--2---:R-:W2:Y:S04]  /*c47d0*/  LDL.LU R160, [R1+0x2974] ;  /* 0x0029740001a07983 */ /* 0x004ea80000300800 */
[----:B------:R-:W4:Y:S01]  /*c47e0*/  LDL.LU R164, [R1+0x2970] ;  /* 0x0029700001a47983 */ /* 0x000f220000300800 */
[----:B------:R-:W-:Y:S01]  /*c47f0*/  IADD3 R148, R132, 0x100000, RZ ;  /* 0x0010000084947810 */ /* 0x000fe20007ffe0ff */
[----:B------:R-:W-:Y:S01]  /*c4800*/  IMAD.MOV.U32 R135, RZ, RZ, R205 ;  /* 0x000000ffff877224 */ /* 0x000fe200078e00cd */
[----:B------:R-:W-:Y:S02]  /*c4810*/  ISETP.GT.AND P1, PT, R3, 0x70, PT ;  /* 0x000000700300780c */ /* 0x000fe40003f24270 */
[----:B------:R-:W-:Y:S02]  /*c4820*/  ISETP.NE.U32.AND P4, PT, R133, RZ, PT ;  /* 0x000000ff8500720c */ /* 0x000fe40003f85070 */
[----:B------:R1:W-:Y:S01]  /*c4830*/  LDGSTS.E [R148+-0x67e00], [R134.64], P2 ;  /* 0x9820000086947fae */ /* 0x0003e20009121844 */
[----:B------:R-:W-:-:S02]  /*c4840*/  SEL R133, RZ, 0x4, !P1 ;  /* 0x00000004ff857807 */ /* 0x000fc40004800000 */
[-C--:B---3--:R-:W-:Y:S02]  /*c4850*/  IADD3 R152, P1, R152, R202.reuse, RZ ;  /* 0x000000ca98987210 */ /* 0x088fe40007f3e0ff */
[----:B------:R-:W-:Y:S02]  /*c4860*/  IADD3 R156, P2, R156, R202, RZ ;  /* 0x000000ca9c9c7210 */ /* 0x000fe40007f5e0ff */
[----:B------:R-:W-:Y:S02]  /*c4870*/  SEL R133, R133, RZ, !P0 ;  /* 0x000000ff85857207 */ /* 0x000fe40004000000 */
[----:B------:R-:W-:Y:S01]  /*c4880*/  IADD3.X R204, R204, R0, RZ, P1, !PT ;  /* 0x00000000cccc7210 */ /* 0x000fe20000ffe4ff */
[----:B------:R-:W-:Y:S01]  /*c4890*/  IMAD.X R200, R200, 0x1, R0, P2 ;  /* 0x00000001c8c87824 */ /* 0x000fe200010e0600 */
[----:B------:R-:W-:Y:S02]  /*c48a0*/  ISETP.NE.U32.AND P1, PT, R133, RZ, PT ;  /* 0x000000ff8500720c */ /* 0x000fe40003f25070 */
[----:B------:R-:W-:Y:S01]  /*c48b0*/  IADD3 R201, P2, R201, R202, RZ ;  /* 0x000000cac9c97210 */ /* 0x000fe20007f5e0ff */
[----:B-1----:R-:W-:Y:S01]  /*c48c0*/  IMAD.MOV.U32 R134, RZ, RZ, R152 ;  /* 0x000000ffff867224 */ /* 0x002fe200078e0098 */
[----:B------:R-:W-:Y:S01]  /*c48d0*/  IADD3 R133, R132, 0x100000, RZ ;  /* 0x0010000084857810 */ /* 0x000fe20007ffe0ff */
[----:B------:R-:W-:Y:S01]  /*c48e0*/  IMAD.MOV.U32 R135, RZ, RZ, R204 ;  /* 0x000000ffff877224 */ /* 0x000fe200078e00cc */
[----:B------:R1:W-:Y:S01]  /*c48f0*/  STL [R1+0x29ac], R152 ;  /* 0x0029ac9801007387 */ /* 0x0003e20000100800 */
[----:B------:R-:W-:-:S03]  /*c4900*/  IMAD.X R203, R203, 0x1, R0, P2 ;  /* 0x00000001cbcb7824 */ /* 0x000fc600010e0600 */
[----:B------:R-:W-:Y:S04]  /*c4910*/  STL [R1+0x29b4], R156 ;  /* 0x0029b49c01007387 */ /* 0x000fe80000100800 */
[----:B------:R-:W-:Y:S04]  /*c4920*/  STL [R1+0x29a8], R204 ;  /* 0x0029a8cc01007387 */ /* 0x000fe80000100800 */
[----:B------:R3:W-:Y:S04]  /*c4930*/  STL [R1+0x29b0], R200 ;  /* 0x0029b0c801007387 */ /* 0x0007e80000100800 */
[----:B------:R3:W-:Y:S01]  /*c4940*/  LDGSTS.E [R133+-0x67000], [R134.64], P3 ;  /* 0x9900000086857fae */ /* 0x0007e20009921844 */
[----:B------:R-:W-:-:S03]  /*c4950*/  IMAD.MOV.U32 R211, RZ, RZ, R145 ;  /* 0x000000ffffd37224 */ /* 0x000fc600078e0091 */
[----:B------:R-:W-:Y:S01]  /*c4960*/  STL [R1+0x296c], R201 ;  /* 0x00296cc901007387 */ /* 0x000fe20000100800 */
[----:B------:R-:W-:Y:S01]  /*c4970*/  HMMA.1688.F32.TF32 R144, R232, R146, R216 ;  /* 0x00000092e890723c */ /* 0x000fe200000810d8 */
[----:B-1----:R-:W-:Y:S02]  /*c4980*/  IADD3 R152, R132, 0x100000, RZ ;  /* 0x0010000084987810 */ /* 0x002fe40007ffe0ff */
[----:B---3--:R-:W-:Y:S01]  /*c4990*/  MOV R135, R200 ;  /* 0x000000c800877202 */ /* 0x008fe20000000f00 */
[----:B------:R-:W-:Y:S01]  /*c49a0*/  IMAD.MOV.U32 R134, RZ, RZ, R156 ;  /* 0x000000ffff867224 */ /* 0x000fe200078e009c */
[----:B------:R-:W3:Y:S04]  /*c49b0*/  LDL.LU R200, [R1+0x2928] ;  /* 0x0029280001c87983 */ /* 0x000ee80000300800 */
[----:B------:R1:W-:Y:S04]  /*c49c0*/  STL [R1+0x2968], R203 ;  /* 0x002968cb01007387 */ /* 0x0003e80000100800 */
[----:B------:R-:W3:Y:S04]  /*c49d0*/  LDL.LU R156, [R1+0x292c] ;  /* 0x00292c00019c7983 */ /* 0x000ee80000300800 */
[----:B------:R1:W-:Y:S02]  /*c49e0*/  LDGSTS.E [R152+-0x66e00], [R134.64], P3 ;  /* 0x9920000086987fae */ /* 0x0003e40009921844 */
[----:B-1----:R-:W-:Y:S01]  /*c49f0*/  IMAD.MOV.U32 R135, RZ, RZ, R203 ;  /* 0x000000ffff877224 */ /* 0x002fe200078e00cb */
[----:B--2---:R-:W-:-:S05]  /*c4a00*/  IADD3 R160, P2, R160, R202, RZ ;  /* 0x000000caa0a07210 */ /* 0x004fca0007f5e0ff */
[----:B----4-:R-:W-:Y:S01]  /*c4a10*/  IMAD.X R164, R164, 0x1, R0, P2 ;  /* 0x00000001a4a47824 */ /* 0x010fe200010e0600 */
[----:B------:R1:W-:Y:S04]  /*c4a20*/  STL [R1+0x2974], R160 ;  /* 0x002974a001007387 */ /* 0x0003e80000100800 */
[----:B------:R-:W2:Y:S04]  /*c4a30*/  LDL.LU R216, [R1+0x1200] ;  /* 0x0012000001d87983 */ /* 0x000ea80000300800 */
[----:B------:R4:W-:Y:S04]  /*c4a40*/  STL [R1+0x2970], R164 ;  /* 0x002970a401007387 */ /* 0x0009e80000100800 */
[----:B------:R-:W2:Y:S04]  /*c4a50*/  LDL.LU R217, [R1+0x1204] ;  /* 0x0012040001d97983 */ /* 0x000ea80000300800 */
[----:B------:R-:W2:Y:S04]  /*c4a60*/  LDL.LU R218, [R1+0x1208] ;  /* 0x0012080001da7983 */ /* 0x000ea80000300800 */
[----:B------:R-:W2:Y:S04]  /*c4a70*/  LDL.LU R219, [R1+0x120c] ;  /* 0x00120c0001db7983 */ /* 0x000ea80000300800 */
[----:B------:R-:W2:Y:S04]  /*c4a80*/  LDL.LU R207, [R1+0x2930] ;  /* 0x0029300001cf7983 */ /* 0x000ea80000300800 */
[----:B------:R-:W2:Y:S01]  /*c4a90*/  LDL.LU R203, [R1+0x2934] ;  /* 0x0029340001cb7983 */ /* 0x000ea20000300800 */
[----:B------:R-:W-:Y:S01]  /*c4aa0*/  IMAD.MOV.U32 R134, RZ, RZ, R201 ;  /* 0x000000ffff867224 */ /* 0x000fe200078e00c9 */
[C---:B------:R-:W-:Y:S01]  /*c4ab0*/  ISETP.GT.AND P2, PT, R3.reuse, 0x74, PT ;  /* 0x000000740300780c */ /* 0x040fe20003f44270 */
[----:B------:R-:W-:Y:S01]  /*c4ac0*/  HMMA.1688.F32.TF32 R148, R232, R150, R208 ;  /* 0x00000096e894723c */ /* 0x000fe200000810d0 */
[----:B------:R-:W2:Y:S04]  /*c4ad0*/  LDL.LU R208, [R1+0x1210] ;  /* 0x0012100001d07983 */ /* 0x000ea80000300800 */
[----:B------:R1:W-:Y:S04]  /*c4ae0*/  LDGSTS.E [R133+-0x66000], [R134.64], P5 ;  /* 0x9a00000086857fae */ /* 0x0003e8000a921844 */
[----:B------:R-:W2:Y:S04]  /*c4af0*/  LDL.LU R209, [R1+0x1214] ;  /* 0x0012140001d17983 */ /* 0x000ea80000300800 */
[----:B------:R-:W2:Y:S01]  /*c4b00*/  LDL.LU R206, [R1+0x28d8] ;  /* 0x0028d80001ce7983 */ /* 0x000ea20000300800 */
[----:B-1----:R-:W-:Y:S01]  /*c4b10*/  IMAD.MOV.U32 R134, RZ, RZ, R160 ;  /* 0x000000ffff867224 */ /* 0x002fe200078e00a0 */
[----:B------:R-:W-:Y:S01]  /*c4b20*/  SEL R133, RZ, 0x4, !P2 ;  /* 0x00000004ff857807 */ /* 0x000fe20005000000 */
[----:B------:R-:W-:Y:S01]  /*c4b30*/  IMAD.MOV.U32 R135, RZ, RZ, R164 ;  /* 0x000000ffff877224 */ /* 0x000fe200078e00a4 */
[----:B------:R-:W-:Y:S01]  /*c4b40*/  ISETP.GT.AND P2, PT, R3, 0x78, PT ;  /* 0x000000780300780c */ /* 0x000fe20003f44270 */
[----:B------:R-:W2:Y:S04]  /*c4b50*/  LDL.LU R160, [R1+0x28dc] ;  /* 0x0028dc0001a07983 */ /* 0x000ea80000300800 */
[----:B------:R1:W-:Y:S04]  /*c4b60*/  LDGSTS.E [R152+-0x65e00], [R134.64], P5 ;  /* 0x9a20000086987fae */ /* 0x0003e8000a921844 */
[----:B------:R-:W2:Y:S01]  /*c4b70*/  LDL.LU R205, [R1+0x28e0] ;  /* 0x0028e00001cd7983 */ /* 0x000ea20000300800 */
[----:B------:R-:W-:-:S03]  /*c4b80*/  SEL R133, R133, RZ, !P0 ;  /* 0x000000ff85857207 */ /* 0x000fc60004000000 */
[----:B----4-:R-:W4:Y:S01]  /*c4b90*/  LDL.LU R164, [R1+0x28e4] ;  /* 0x0028e40001a47983 */ /* 0x010f220000300800 */
[----:B-1----:R-:W-:-:S03]  /*c4ba0*/  SEL R134, RZ, 0x4, !P2 ;  /* 0x00000004ff867807 */ /* 0x002fc60005000000 */
[----:B------:R-:W4:Y:S01]  /*c4bb0*/  LDL.LU R204, [R1+0x2898] ;  /* 0x0028980001cc7983 */ /* 0x000f220000300800 */
[----:B---3--:R-:W-:Y:S02]  /*c4bc0*/  IADD3 R156, P2, R156, R202, RZ ;  /* 0x000000ca9c9c7210 */ /* 0x008fe40007f5e0ff */
[----:B------:R-:W-:Y:S01]  /*c4bd0*/  ISETP.NE.U32.AND P5, PT, R133, RZ, PT ;  /* 0x000000ff8500720c */ /* 0x000fe20003fa5070 */
[----:B------:R-:W3:Y:S02]  /*c4be0*/  LDL.LU R201, [R1+0x289c] ;  /* 0x00289c0001c97983 */ /* 0x000ee40000300800 */
[----:B------:R-:W-:Y:S01]  /*c4bf0*/  IMAD.X R200, R200, 0x1, R0, P2 ;  /* 0x00000001c8c87824 */ /* 0x000fe200010e0600 */
[----:B------:R-:W-:Y:S01]  /*c4c00*/  MOV R210, R157 ;  /* 0x0000009d00d27202 */ /* 0x000fe20000000f00 */
[----:B------:R-:W-:Y:S01]  /*c4c10*/  STL [R1+0x292c], R156 ;  /* 0x00292c9c01007387 */ /* 0x000fe20000100800 */
[----:B------:R-:W-:Y:S01]  /*c4c20*/  SEL R133, R134, RZ, !P0 ;  /* 0x000000ff86857207 */ /* 0x000fe20004000000 */
[----:B------:R-:W-:Y:S01]  /*c4c30*/  IMAD.MOV.U32 R134, RZ, RZ, R156 ;  /* 0x000000ffff867224 */ /* 0x000fe200078e009c */
[----:B------:R-:W-:Y:S01]  /*c4c40*/  IADD3 R157, R132, 0x100000, RZ ;  /* 0x00100000849d7810 */ /* 0x000fe20007ffe0ff */
[----:B------:R-:W-:-:S05]  /*c4c50*/  IMAD.MOV.U32 R135, RZ, RZ, R200 ;  /* 0x000000ffff877224 */ /* 0x000fca00078e00c8 */
[----:B------:R1:W-:Y:S01]  /*c4c60*/  LDGSTS.E [R157+-0x65000], [R134.64], P4 ;  /* 0x9b000000869d7fae */ /* 0x0003e2000a121844 */
[----:B--2---:R-:W-:-:S05]  /*c4c70*/  IADD3 R203, P3, R203, R202, RZ ;  /* 0x000000cacbcb7210 */ /* 0x004fca0007f7e0ff */
[----:B------:R-:W-:Y:S01]  /*c4c80*/  IMAD.X R207, R207, 0x1, R0, P3 ;  /* 0x00000001cfcf7824 */ /* 0x000fe200018e0600 */
[----:B------:R-:W-:Y:S04]  /*c4c90*/  STL [R1+0x2934], R203 ;  /* 0x002934cb01007387 */ /* 0x000fe80000100800 */
[----:B------:R2:W-:Y:S04]  /*c4ca0*/  STL [R1+0x2928], R200 ;  /* 0x002928c801007387 */ /* 0x0005e80000100800 */
[----:B------:R-:W-:Y:S01]  /*c4cb0*/  STL [R1+0x2930], R207 ;  /* 0x002930cf01007387 */ /* 0x000fe20000100800 */
[----:B-1----:R-:W-:-:S03]  /*c4cc0*/  MOV R134, R203 ;  /* 0x000000cb00867202 */ /* 0x002fc60000000f00 */
[----:B--2---:R-:W2:Y:S04]  /*c4cd0*/  LDL.LU R200, [R1+0x28a4] ;  /* 0x0028a40001c87983 */ /* 0x004ea80000300800 */
[----:B------:R-:W2:Y:S01]  /*c4ce0*/  LDL.LU R203, [R1+0x28a0] ;  /* 0x0028a00001cb7983 */ /* 0x000ea20000300800 */
[----:B------:R-:W-:Y:S01]  /*c4cf0*/  IADD3 R156, R132, 0x100000, RZ ;  /* 0x00100000849c7810 */ /* 0x000fe20007ffe0ff */
[----:B------:R-:W-:Y:S01]  /*c4d00*/  IMAD.MOV.U32 R135, RZ, RZ, R207 ;  /* 0x000000ffff877224 */ /* 0x000fe200078e00cf */
[----:B------:R-:W-:Y:S02]  /*c4d10*/  ISETP.GT.AND P3, PT, R3, 0x7c, PT ;  /* 0x0000007c0300780c */ /* 0x000fe40003f64270 */
[----:B------:R-:W-:Y:S02]  /*c4d20*/  ISETP.NE.U32.AND P2, PT, R133, RZ, PT ;  /* 0x000000ff8500720c */ /* 0x000fe40003f45070 */
[----:B------:R1:W-:Y:S01]  /*c4d30*/  LDGSTS.E [R156+-0x64e00], [R134.64], P4 ;  /* 0x9b200000869c7fae */ /* 0x0003e2000a121844 */
[----:B------:R-:W-:-:S02]  /*c4d40*/  SEL R133, RZ, 0x4, !P3 ;  /* 0x00000004ff857807 */ /* 0x000fc40005800000 */
[-C--:B------:R-:W-:Y:S02]  /*c4d50*/  IADD3 R160, P3, R160, R202.reuse, RZ ;  /* 0x000000caa0a07210 */ /* 0x080fe40007f7e0ff */
[-C--:B----4-:R-:W-:Y:S02]  /*c4d60*/  IADD3 R164, P4, R164, R202.reuse, RZ ;  /* 0x000000caa4a47210 */ /* 0x090fe40007f9e0ff */
[----:B------:R-:W-:Y:S01]  /*c4d70*/  SEL R133, R133, RZ, !P0 ;  /* 0x000000ff85857207 */ /* 0x000fe20004000000 */
[--C-:B------:R-:W-:Y:S02]  /*c4d80*/  IMAD.X R206, R206, 0x1, R0.reuse, P3 ;  /* 0x00000001cece7824 */ /* 0x100fe400018e0600 */
[----:B------:R-:W-:Y:S01]  /*c4d90*/  IMAD.X R205, R205, 0x1, R0, P4 ;  /* 0x00000001cdcd7824 */ /* 0x000fe200020e0600 */
[----:B---3--:R-:W-:Y:S01]  /*c4da0*/  IADD3 R201, P4, R201, R202, RZ ;  /* 0x000000cac9c97210 */ /* 0x008fe20007f9e0ff */
[----:B------:R3:W-:Y:S01]  /*c4db0*/  STL [R1+0x28dc], R160 ;  /* 0x0028dca001007387 */ /* 0x0007e20000100800 */
[----:B------:R-:W-:Y:S01]  /*c4dc0*/  ISETP.NE.U32.AND P3, PT, R133, RZ, PT ;  /* 0x000000ff8500720c */ /* 0x000fe20003f65070 */
[----:B-1----:R-:W-:Y:S01]  /*c4dd0*/  IMAD.MOV.U32 R134, RZ, RZ, R160 ;  /* 0x000000ffff867224 */ /* 0x002fe200078e00a0 */
[----:B------:R-:W-:Y:S01]  /*c4de0*/  IADD3.X R204, R204, R0, RZ, P4, !PT ;  /* 0x00000000cccc7210 */ /* 0x000fe200027fe4ff */
[----:B------:R-:W-:Y:S01]  /*c4df0*/  IMAD.MOV.U32 R135, RZ, RZ, R206 ;  /* 0x000000ffff877224 */ /* 0x000fe200078e00ce */
[C---:B------:R-:W-:Y:S01]  /*c4e00*/  IADD3 R133, R132.reuse, 0x100000, RZ ;  /* 0x0010000084857810 */ /* 0x040fe20007ffe0ff */
[----:B------:R-:W-:Y:S01]  /*c4e10*/  IMAD.MOV.U32 R211, RZ, RZ, R153 ;  /* 0x000000ffffd37224 */ /* 0x000fe200078e0099 */
[----:B------:R-:W-:Y:S04]  /*c4e20*/  STL [R1+0x28e4], R164 ;  /* 0x0028e4a401007387 */ /* 0x000fe80000100800 */
[----:B------:R1:W-:Y:S04]  /*c4e30*/  STL [R1+0x28d8], R206 ;  /* 0x0028d8ce01007387 */ /* 0x0003e80000100800 */
[----:B------:R-:W-:Y:S01]  /*c4e40*/  STL [R1+0x28e0], R205 ;  /* 0x0028e0cd01007387 */ /* 0x000fe20000100800 */
[----:B---3--:R-:W-:-:S03]  /*c4e50*/  IADD3 R160, R132, 0x100000, RZ ;  /* 0x0010000084a07810 */ /* 0x008fc60007ffe0ff */
[----:B------:R-:W-:Y:S01]  /*c4e60*/  STL [R1+0x289c], R201 ;  /* 0x00289cc901007387 */ /* 0x000fe20000100800 */
[----:B------:R-:W-:Y:S03]  /*c4e70*/  HMMA.1688.F32.TF32 R156, R232, R158, R208 ;  /* 0x0000009ee89c723c */ /* 0x000fe600000810d0 */
[----:B------:R3:W-:Y:S04]  /*c4e80*/  LDGSTS.E [R133+-0x64000], [R134.64], P1 ;  /* 0x9c00000086857fae */ /* 0x0007e80008921844 */
[----:B-1----:R-:W2:Y:S04]  /*c4e90*/  LDL.LU R206, [R1+0x2858] ;  /* 0x0028580001ce7983 */ /* 0x002ea80000300800 */
[----:B------:R1:W-:Y:S01]  /*c4ea0*/  STL [R1+0x2898], R204 ;  /* 0x002898cc01007387 */ /* 0x0003e20000100800 */
[----:B---3--:R-:W-:-:S02]  /*c4eb0*/  IMAD.MOV.U32 R134, RZ, RZ, R164 ;  /* 0x000000ffff867224 */ /* 0x008fc400078e00a4 */
[----:B------:R-:W-:Y:S01]  /*c4ec0*/  IMAD.MOV.U32 R135, RZ, RZ, R205 ;  /* 0x000000ffff877224 */ /* 0x000fe200078e00cd */
[----:B------:R-:W3:Y:S04]  /*c4ed0*/  LDL.LU R164, [R1+0x285c] ;  /* 0x00285c0001a47983 */ /* 0x000ee80000300800 */
[----:B------:R1:W-:Y:S02]  /*c4ee0*/  LDGSTS.E [R160+-0x63e00], [R134.64], P1 ;  /* 0x9c20000086a07fae */ /* 0x0003e40008921844 */
[----:B-1----:R-:W-:Y:S02]  /*c4ef0*/  IMAD.MOV.U32 R135, RZ, RZ, R204 ;  /* 0x000000ffff877224 */ /* 0x002fe400078e00cc */
[----:B------:R-:W-:Y:S01]  /*c4f00*/  IMAD.MOV.U32 R134, RZ, RZ, R201 ;  /* 0x000000ffff867224 */ /* 0x000fe200078e00c9 */
[----:B--2---:R-:W-:Y:S01]  /*c4f10*/  IADD3 R200, P4, R200, R202, RZ ;  /* 0x000000cac8c87210 */ /* 0x004fe20007f9e0ff */
[----:B------:R-:W-:Y:S01]  /*c4f20*/  HMMA.1688.F32.TF32 R152, R232, R154, R216 ;  /* 0x0000009ae898723c */ /* 0x000fe200000810d8 */
[----:B------:R-:W-:-:S02]  /*c4f30*/  ISETP.GT.AND P1, PT, R3, 0x1, PT ;  /* 0x000000010300780c */ /* 0x000fc40003f24270 */
[----:B------:R1:W-:Y:S01]  /*c4f40*/  LDGSTS.E [R133+-0x63000], [R134.64], P5 ;  /* 0x9d00000086857fae */ /* 0x0003e2000a921844 */
[----:B------:R-:W-:-:S03]  /*c4f50*/  IMAD.X R203, R203, 0x1, R0, P4 ;  /* 0x00000001cbcb7824 */ /* 0x000fc600020e0600 */
[----:B------:R2:W-:Y:S04]  /*c4f60*/  STL [R1+0x28a4], R200 ;  /* 0x0028a4c801007387 */ /* 0x0005e80000100800 */
[----:B------:R-:W4:Y:S04]  /*c4f70*/  LDL.LU R208, [R1+0x1220] ;  /* 0x0012200001d07983 */ /* 0x000f280000300800 */
[----:B------:R1:W-:Y:S04]  /*c4f80*/  STL [R1+0x28a0], R203 ;  /* 0x0028a0cb01007387 */ /* 0x0003e80000100800 */
[----:B------:R-:W4:Y:S04]  /*c4f90*/  LDL.LU R209, [R1+0x1224] ;  /* 0x0012240001d17983 */ /* 0x000f280000300800 */
[----:B------:R-:W4:Y:S04]  /*c4fa0*/  LDL.LU R210, [R1+0x1228] ;  /* 0x0012280001d27983 */ /* 0x000f280000300800 */
[----:B------:R-:W4:Y:S04]  /*c4fb0*/  LDL.LU R211, [R1+0x122c] ;  /* 0x00122c0001d37983 */ /* 0x000f280000300800 */
[----:B------:R-:W4:Y:S04]  /*c4fc0*/  LDL.LU R204, [R1+0x2860] ;  /* 0x0028600001cc7983 */ /* 0x000f280000300800 */
[----:B------:R-:W4:Y:S01]  /*c4fd0*/  LDL.LU R201, [R1+0x2864] ;  /* 0x0028640001c97983 */ /* 0x000f220000300800 */
[----:B-1----:R-:W-:-:S03]  /*c4fe0*/  MOV R134, R200 ;  /* 0x000000c800867202 */ /* 0x002fc60000000f00 */
[----:B------:R-:W4:Y:S01]  /*c4ff0*/  LDL.LU R216, [R1+0x1230] ;  /* 0x0012300001d87983 */ /* 0x000f220000300800 */
[----:B------:R-:W-:-:S03]  /*c5000*/  IMAD.MOV.U32 R135, RZ, RZ, R203 ;  /* 0x000000ffff877224 */ /* 0x000fc600078e00cb */
[----:B------:R-:W4:Y:S01]  /*c5010*/  LDL.LU R217, [R1+0x1234] ;  /* 0x0012340001d97983 */ /* 0x000f220000300800 */
[----:B------:R-:W-:-:S03]  /*c5020*/  SEL R133, RZ, 0x4, !P1 ;  /* 0x00000004ff857807 */ /* 0x000fc60004800000 */
[----:B------:R-:W4:Y:S01]  /*c5030*/  LDL.LU R207, [R1+0x2818] ;  /* 0x0028180001cf7983 */ /* 0x000f220000300800 */
[----:B------:R-:W-:-:S03]  /*c5040*/  ISETP.GT.AND P1, PT, R3, 0x5, PT ;  /* 0x000000050300780c */ /* 0x000fc60003f24270 */
[----:B------:R-:W4:Y:S04]  /*c5050*/  LDL.LU R205, [R1+0x281c] ;  /* 0x00281c0001cd7983 */ /* 0x000f280000300800 */
[----:B------:R1:W-:Y:S04]  /*c5060*/  LDGSTS.E [R160+-0x62e00], [R134.64], P5 ;  /* 0x9d20000086a07fae */ /* 0x0003e8000a921844 */
[----:B--2---:R-:W2:Y:S04]  /*c5070*/  LDL.LU R200, [R1+0x2824] ;  /* 0x0028240001c87983 */ /* 0x004ea80000300800 */
[----:B------:R-:W2:Y:S01]  /*c5080*/  LDL R203, [R1+0x1688] ;  /* 0x0016880001cb7983 */ /* 0x000ea20000100800 */
[----:B-1----:R-:W-:-:S02]  /*c5090*/  SEL R134, RZ, 0x4, !P1 ;  /* 0x00000004ff867807 */ /* 0x002fc40004800000 */
[----:B---3--:R-:W-:-:S05]  /*c50a0*/  IADD3 R164, P1, R164, R202, RZ ;  /* 0x000000caa4a47210 */ /* 0x008fca0007f3e0ff */
[----:B------:R-:W-:Y:S01]  /*c50b0*/  IMAD.X R206, R206, 0x1, R0, P1 ;  /* 0x00000001cece7824 */ /* 0x000fe200008e0600 */
[----:B------:R-:W-:Y:S03]  /*c50c0*/  STL [R1+0x285c], R164 ;  /* 0x00285ca401007387 */ /* 0x000fe60000100800 */
[----:B------:R-:W-:Y:S01]  /*c50d0*/  IMAD.MOV.U32 R135, RZ, RZ, R206 ;  /* 0x000000ffff877224 */ /* 0x000fe200078e00ce */
[----:B----4-:R-:W-:-:S05]  /*c50e0*/  IADD3 R201, P5, R201, R202, RZ ;  /* 0x000000cac9c97210 */ /* 0x010fca0007fbe0ff */
[----:B------:R-:W-:Y:S01]  /*c50f0*/  IMAD.X R204, R204, 0x1, R0, P5 ;  /* 0x00000001cccc7824 */ /* 0x000fe200028e0600 */
[----:B------:R-:W-:Y:S04]  /*c5100*/  STL [R1+0x2864], R201 ;  /* 0x002864c901007387 */ /* 0x000fe80000100800 */
[----:B------:R1:W-:Y:S04]  /*c5110*/  STL [R1+0x2858], R206 ;  /* 0x002858ce01007387 */ /* 0x0003e80000100800 */
[----:B------:R3:W-:Y:S04]  /*c5120*/  STL [R1+0x2860], R204 ;  /* 0x002860cc01007387 */ /* 0x0007e80000100800 */
[----:B-1----:R-:W4:Y:S04]  /*c5130*/  LDL.LU R206, [R1+0x2820] ;  /* 0x0028200001ce7983 */ /* 0x002f280000300800 */
[----:B------:R-:W4:Y:S04]  /*c5140*/  LDL.LU R213, [R1+0x2fec] ;  /* 0x002fec0001d57983 */ /* 0x000f280000300800 */
[----:B------:R-:W4:Y:S01]  /*c5150*/  LDL.LU R212, [R1+0x3004] ;  /* 0x0030040001d47983 */ /* 0x000f220000300800 */
[----:B------:R-:W-:-:S02]  /*c5160*/  SEL R133, R133, RZ, !P0 ;  /* 0x000000ff85857207 */ /* 0x000fc40004000000 */
[----:B------:R-:W-:Y:S02]  /*c5170*/  ISETP.GT.AND P5, PT, R3, 0x9, PT ;  /* 0x000000090300780c */ /* 0x000fe40003fa4270 */
[----:B------:R-:W-:Y:S02]  /*c5180*/  ISETP.NE.U32.AND P4, PT, R133, RZ, PT ;  /* 0x000000ff8500720c */ /* 0x000fe40003f85070 */
[----:B------:R-:W-:Y:S01]  /*c5190*/  SEL R133, R134, RZ, !P0 ;  /* 0x000000ff86857207 */ /* 0x000fe20004000000 */
[----:B------:R-:W-:-:S03]  /*c51a0*/  IMAD.MOV.U32 R218, RZ, RZ, R165 ;  /* 0x000000ffffda7224 */ /* 0x000fc600078e00a5 */
[----:B------:R-:W-:Y:S02]  /*c51b0*/  ISETP.NE.U32.AND P1, PT, R133, RZ, PT ;  /* 0x000000ff8500720c */ /* 0x000fe40003f25070 */
[----:B------:R-:W-:Y:S02]  /*c51c0*/  SEL R133, RZ, 0x4, !P5 ;  /* 0x00000004ff857807 */ /* 0x000fe40006800000 */
[----:B------:R-:W-:Y:S02]  /*c51d0*/  IADD3 R205, P5, R205, R202, RZ ;  /* 0x000000cacdcd7210 */ /* 0x000fe40007fbe0ff */
[C---:B------:R-:W-:Y:S02]  /*c51e0*/  IADD3 R165, R132.reuse, 0x100000, RZ ;  /* 0x0010000084a57810 */ /* 0x040fe40007ffe0ff */
[----:B------:R-:W-:Y:S01]  /*c51f0*/  MOV R134, R164 ;  /* 0x000000a400867202 */ /* 0x000fe20000000f00 */
[----:B------:R-:W-:Y:S01]  /*c5200*/  IMAD.MOV.U32 R219, RZ, RZ, R161 ;  /* 0x000000ffffdb7224 */ /* 0x000fe200078e00a1 */
[----:B------:R1:W-:Y:S01]  /*c5210*/  STL [R1+0x281c], R205 ;  /* 0x00281ccd01007387 */ /* 0x0003e20000100800 */
[----:B------:R-:W-:Y:S01]  /*c5220*/  HMMA.1688.F32.TF32 R160, R232, R162, R208 ;  /* 0x000000a2e8a0723c */ /* 0x000fe200000810d0 */
[----:B------:R-:W-:-:S02]  /*c5230*/  IADD3 R164, R132, 0x100000, RZ ;  /* 0x0010000084a47810 */ /* 0x000fc40007ffe0ff */
[----:B------:R-:W4:Y:S04]  /*c5240*/  LDL.LU R211, [R1+0x2fe4] ;  /* 0x002fe40001d37983 */ /* 0x000f280000300800 */
[----:B------:R1:W-:Y:S04]  /*c5250*/  LDGSTS.E [R165+-0x62000], [R134.64], P2 ;  /* 0x9e00000086a57fae */ /* 0x0003e80009121844 */
[----:B------:R-:W4:Y:S01]  /*c5260*/  LDL.LU R208, [R1+0x2ff0] ;  /* 0x002ff00001d07983 */ /* 0x000f220000300800 */
[----:B------:R-:W-:Y:S01]  /*c5270*/  SEL R133, R133, RZ, !P0 ;  /* 0x000000ff85857207 */ /* 0x000fe20004000000 */
[----:B-1----:R-:W-:-:S02]  /*c5280*/  IMAD.MOV.U32 R134, RZ, RZ, R201 ;  /* 0x000000ffff867224 */ /* 0x002fc400078e00c9 */
[----:B------:R-:W-:Y:S02]  /*c5290*/  IMAD.MOV.U32 R135, RZ, RZ, R204 ;  /* 0x000000ffff877224 */ /* 0x000fe400078e00cc */
[----:B------:R-:W-:-:S03]  /*c52a0*/  IMAD.X R207, R207, 0x1, R0, P5 ;  /* 0x00000001cfcf7824 */ /* 0x000fc600028e0600 */
[----:B------:R1:W-:Y:S01]  /*c52b0*/  LDGSTS.E [R164+-0x61e00], [R134.64], P2 ;  /* 0x9e20000086a47fae */ /* 0x0003e20009121844 */
[----:B--2---:R-:W-:Y:S02]  /*c52c0*/  IADD3 R200, P2, R200, R202, RZ ;  /* 0x000000cac8c87210 */ /* 0x004fe40007f5e0ff */
[----:B------:R-:W-:Y:S02]  /*c52d0*/  ISETP.NE.U32.AND P5, PT, R133, RZ, PT ;  /* 0x000000ff8500720c */ /* 0x000fe40003fa5070 */
[----:B------:R-:W-:Y:S01]  /*c52e0*/  IADD3 R133, R132, 0x100000, RZ ;  /* 0x0010000084857810 */ /* 0x000fe20007ffe0ff */
[----:B------:R-:W-:Y:S01]  /*c52f0*/  STL [R1+0x2824], R200 ;  /* 0x002824c801007387 */ /* 0x000fe20000100800 */
[----:B-1----:R-:W-:Y:S01]  /*c5300*/  MOV R134, R205 ;  /* 0x000000cd00867202 */ /* 0x002fe20000000f00 */
[----:B------:R-:W-:Y:S02]  /*c5310*/  IMAD.MOV.U32 R135, RZ, RZ, R207 ;  /* 0x000000ffff877224 */ /* 0x000fe400078e00cf */
[----:B------:R-:W-:Y:S04]  /*c5320*/  STL [R1+0x2818], R207 ;  /* 0x002818cf01007387 */ /* 0x000fe80000100800 */
[----:B---3--:R-:W2:Y:S04]  /*c5330*/  LDL.LU R204, [R1+0x2fb8] ;  /* 0x002fb80001cc7983 */ /* 0x008ea80000300800 */
[----:B------:R1:W-:Y:S01]  /*c5340*/  LDGSTS.E [R133+-0x61000], [R134.64], P3 ;  /* 0x9f00000086857fae */ /* 0x0003e20009921844 */
[----:B------:R-:W-:Y:S01]  /*c5350*/  IMAD.MOV.U32 R132, RZ, RZ, R200 ;  /* 0x000000ffff847224 */ /* 0x000fe200078e00c8 */
[----:B------:R-:W-:Y:S01]  /*c5360*/  HMMA.1688.F32.TF32 R232, R232, R166, R216 ;  /* 0x000000a6e8e8723c */ /* 0x000fe200000810d8 */
[----:B----4-:R-:W-:Y:S01]  /*c5370*/  IMAD.X R206, R206, 0x1, R0, P2 ;  /* 0x00000001cece7824 */ /* 0x010fe200010e0600 */
[----:B------:R-:W-:-:S04]  /*c5380*/  ISETP.GT.AND P2, PT, R3, 0xd, PT ;  /* 0x0000000d0300780c */ /* 0x000fc80003f44270 */
[----:B------:R3:W-:Y:S01]  /*c5390*/  STL [R1+0x2820], R206 ;  /* 0x002820ce01007387 */ /* 0x0007e20000100800 */
[----:B-1----:R-:W-:Y:S02]  /*c53a0*/  SEL R134, RZ, 0x4, !P2 ;  /* 0x00000004ff867807 */ /* 0x002fe40005000000 */
[----:B------:R-:W-:Y:S01]  /*c53b0*/  IADD3 R212, P2, R212, R202, RZ ;  /* 0x000000cad4d47210 */ /* 0x000fe20007f5e0ff */
[----:B------:R-:W4:Y:S01]  /*c53c0*/  LDL.LU R209, [R1+0x2fac] ;  /* 0x002fac0001d17983 */ /* 0x000f220000300800 */
[----:B------:R-:W-:-:S03]  /*c53d0*/  IMAD.MOV.U32 R133, RZ, RZ, R206 ;  /* 0x000000ffff857224 */ /* 0x000fc600078e00ce */
[----:B------:R-:W4:Y:S04]  /*c53e0*/  LDL.LU R205, [R1+0x2fb0] ;  /* 0x002fb00001cd7983 */ /* 0x000f280000300800 */
[----:B------:R-:W4:Y:S04]  /*c53f0*/  LDL.LU R210, [R1+0x2fa4] ;  /* 0x002fa40001d27983 */ /* 0x000f280000300800 */
[----:B---3--:R-:W3:Y:S04]  /*c5400*/  LDL.LU R206, [R1+0x2f6c] ;  /* 0x002f6c0001ce7983 */ /* 0x008ee80000300800 */
[----:B------:R-:W-:Y:S04]  /*c5410*/  STL [R1+0x3004], R212 ;  /* 0x003004d401007387 */ /* 0x000fe80000100800 */
[----:B------:R-:W3:Y:S04]  /*c5420*/  LDL.LU R200, [R1+0x2f78] ;  /* 0x002f780001c87983 */ /* 0x000ee80000300800 */
[----:B------:R-:W3:Y:S04]  /*c5430*/  LDL.LU R167, [R1+0x2f64] ;  /* 0x002f640001a77983 */ /* 0x000ee80000300800 */
[----:B------:R-:W3:Y:S04]  /*c5440*/  LDL.LU R166, [R1+0x2f70] ;  /* 0x002f700001a67983 */ /* 0x000ee80000300800 */
[----:B------:R-:W1:Y:S04]  /*c5450*/  S2R R201, SR_TID.X ;  /* 0x0000000000c97919 */ /* 0x000e680000002100 */
[----:B------:R1:W-:Y:S01]  /*c5460*/  LDGSTS.E [R164+-0x60e00], [R132.64], P3 ;  /* 0x9f20000084a47fae */ /* 0x0003e20009921844 */
[----:B------:R-:W-:Y:S01]  /*c5470*/  IADD3 R208, P3, R208, R202, RZ ;  /* 0x000000cad0d07210 */ /* 0x000fe20007f7e0ff */
[----:B------:R-:W-:Y:S01]  /*c5480*/  IMAD.X R213, R213, 0x1, R0, P2 ;  /* 0x00000001d5d57824 */ /* 0x000fe200010e0600 */
[----:B------:R-:W-:Y:S01]  /*c5490*/  HMMA.1688.F32.TF32 R168, R236, R4, R168 ;  /* 0x00000004eca8723c */ /* 0x000fe200000810a8 */
[----:B-1----:R-:W-:-:S05]  /*c54a0*/  LOP3.LUT R201, R201, 0x7f, RZ, 0xc0, !PT ;  /* 0x0000007fc9c97812 */ /* 0x002fca00078ec0ff */
[----:B------:R-:W-:Y:S01]  /*c54b0*/  IMAD.SHL.U32 R207, R201, 0x4, RZ ;  /* 0x00000004c9cf7824 */ /* 0x000fe200078e00ff */
[----:B------:R-:W-:-:S04]  /*c54c0*/  SEL R133, R134, RZ, !P0 ;  /* 0x000000ff86857207 */ /* 0x000fc80004000000 */
[----:B------:R-:W-:Y:S01]  /*c54d0*/  LOP3.LUT R165, R207, 0x20, RZ, 0x3c, !PT ;  /* 0x00000020cfa57812 */ /* 0x000fe200078e3cff */
[----:B------:R-:W-:-:S03]  /*c54e0*/  IMAD.X R211, R211, 0x1, R0, P3 ;  /* 0x00000001d3d37824 */ /* 0x000fc600018e0600 */
[----:B------:R-:W-:Y:S01]  /*c54f0*/  LEA R132, R203, R165, 0x11 ;  /* 0x000000a5cb847211 */ /* 0x000fe200078e88ff */
[----:B------:R-:W-:Y:S01]  /*c5500*/  IMAD.MOV.U32 R4, RZ, RZ, R212 ;  /* 0x000000ffff047224 */ /* 0x000fe200078e00d4 */
[----:B------:R-:W-:Y:S01]  /*c5510*/  ISETP.NE.U32.AND P3, PT, R133, RZ, PT ;  /* 0x000000ff8500720c */ /* 0x000fe20003f65070 */
[----:B------:R-:W-:Y:S01]  /*c5520*/  IMAD.MOV.U32 R5, RZ, RZ, R213 ;  /* 0x000000ffff057224 */ /* 0x000fe200078e00d5 */
[C---:B------:R-:W-:Y:S02]  /*c5530*/  IADD3 R133, R132.reuse, 0x100000, RZ ;  /* 0x0010000084857810 */ /* 0x040fe40007ffe0ff */
[----:B------:R-:W-:-:S03]  /*c5540*/  IADD3 R134, R132, 0x100000, RZ ;  /* 0x0010000084867810 */ /* 0x000fc60007ffe0ff */
[----:B------:R1:W-:Y:S01]  /*c5550*/  LDGSTS.E [R133+-0x7fc00], [R4.64], P4 ;  /* 0x8040000004857fae */ /* 0x0003e2000a121844 */
[----:B------:R-:W-:-:S04]  /*c5560*/  ISETP.GT.AND P2, PT, R3, 0x11, PT ;  /* 0x000000110300780c */ /* 0x000fc80003f44270 */
[----:B------:R-:W-:Y:S01]  /*c5570*/  SEL R135, RZ, 0x4, !P2 ;  /* 0x00000004ff877807 */ /* 0x000fe20005000000 */
[----:B-1----:R-:W-:Y:S02]  /*c5580*/  IMAD.MOV.U32 R4, RZ, RZ, R208 ;  /* 0x000000ffff047224 */ /* 0x002fe400078e00d0 */
[----:B------:R-:W-:Y:S01]  /*c5590*/  IMAD.MOV.U32 R5, RZ, RZ, R211 ;  /* 0x000000ffff057224 */ /* 0x000fe200078e00d3 */
[----:B--2---:R-:W-:Y:S01]  /*c55a0*/  IADD3 R204, P2, R204, R202, RZ ;  /* 0x000000cacccc7210 */ /* 0x004fe20007f5e0ff */
[----:B------:R1:W-:Y:S04]  /*c55b0*/  STL [R1+0x2ff0], R208 ;  /* 0x002ff0d001007387 */ /* 0x0003e80000100800 */
[----:B------:R2:W-:Y:S04]  /*c55c0*/  LDGSTS.E [R134+-0x7fa00], [R4.64], P4 ;  /* 0x8060000004867fae */ /* 0x0005e8000a121844 */
[----:B------:R-:W-:Y:S04]  /*c55d0*/  STL [R1+0x2fec], R213 ;  /* 0x002fecd501007387 */ /* 0x000fe80000100800 */
[----:B------:R-:W-:Y:S04]  /*c55e0*/  STL [R1+0x2fe4], R211 ;  /* 0x002fe4d301007387 */ /* 0x000fe80000100800 */
[----:B-1----:R-:W3:Y:S01]  /*c55f0*/  LDL.LU R208, [R1+0x2f38] ;  /* 0x002f380001d07983 */ /* 0x002ee20000300800 */
[----:B------:R-:W-:Y:S03]  /*c5600*/  HMMA.1688.F32.TF32 R172, R236, R8, R172 ;  /* 0x00000008ecac723c */ /* 0x000fe600000810ac */
[----:B------:R-:W3:Y:S01]  /*c5610*/  LDL.LU R164, [R1+0x2f30] ;  /* 0x002f300001a47983 */ /* 0x000ee20000300800 */
[----:B--2---:R-:W-:-:S03]  /*c5620*/  IMAD.MOV.U32 R4, RZ, RZ, R204 ;  /* 0x000000ffff047224 */ /* 0x004fc600078e00cc */
[----:B------:R-:W-:Y:S01]  /*c5630*/  STL [R1+0x2fb8], R204 ;  /* 0x002fb8cc01007387 */ /* 0x000fe20000100800 */
[C---:B------:R-:W-:Y:S02]  /*c5640*/  IADD3 R8, R132.reuse, 0x100000, RZ ;  /* 0x0010000084087810 */ /* 0x040fe40007ffe0ff */
[----:B------:R-:W-:Y:S02]  /*c5650*/  SEL R133, R135, RZ, !P0 ;  /* 0x000000ff87857207 */ /* 0x000fe40004000000 */
[----:B------:R-:W-:Y:S02]  /*c5660*/  IADD3 R9, R132, 0x100000, RZ ;  /* 0x0010000084097810 */ /* 0x000fe40007ffe0ff */
[----:B----4-:R-:W-:Y:S02]  /*c5670*/  IADD3.X R209, R209, R0, RZ, P2, !PT ;  /* 0x00000000d1d17210 */ /* 0x010fe400017fe4ff */
[----:B------:R-:W-:-:S03]  /*c5680*/  IADD3 R205, P4, R205, R202, RZ ;  /* 0x000000cacdcd7210 */ /* 0x000fc60007f9e0ff */
[----:B------:R-:W-:Y:S02]  /*c5690*/  IMAD.MOV.U32 R5, RZ, RZ, R209 ;  /* 0x000000ffff057224 */ /* 0x000fe400078e00d1 */
[----:B------:R-:W-:Y:S01]  /*c56a0*/  IMAD.X R210, R210, 0x1, R0, P4 ;  /* 0x00000001d2d27824 */ /* 0x000fe200020e0600 */
[----:B------:R-:W-:Y:S04]  /*c56b0*/  STL [R1+0x2fb0], R205 ;  /* 0x002fb0cd01007387 */ /* 0x000fe80000100800 */
[----:B------:R1:W-:Y:S04]  /*c56c0*/  STL [R1+0x2fac], R209 ;  /* 0x002facd101007387 */ /* 0x0003e80000100800 */
[----:B------:R2:W-:Y:S01]  /*c56d0*/  LDGSTS.E [R8+-0x7ec00], [R4.64], P1 ;  /* 0x8140000004087fae */ /* 0x0005e20008921844 */
[----:B---3--:R-:W-:-:S03]  /*c56e0*/  IADD3 R200, P4, R200, R202, RZ ;  /* 0x000000cac8c87210 */ /* 0x008fc60007f9e0ff */
[----:B-1----:R-:W3:Y:S02]  /*c56f0*/  LDL.LU R209, [R1+0x2f2c] ;  /* 0x002f2c0001d17983 */ /* 0x002ee40000300800 */
[----:B------:R-:W-:Y:S02]  /*c5700*/  IMAD.X R206, R206, 0x1, R0, P4 ;  /* 0x00000001cece7824 */ /* 0x000fe400020e0600 */
[----:B------:R-:W-:Y:S01]  /*c5710*/  STL [R1+0x2fa4], R210 ;  /* 0x002fa4d201007387 */ /* 0x000fe20000100800 */
[----:B------:R-:W-:-:S03]  /*c5720*/  IADD3 R166, P4, R166, R202, RZ ;  /* 0x000000caa6a67210 */ /* 0x000fc60007f9e0ff */
[----:B------:R-:W4:Y:S01]  /*c5730*/  LDL.LU R204, [R1+0x2f24] ;  /* 0x002f240001cc7983 */ /* 0x000f220000300800 */
[----:B--2---:R-:W-:Y:S01]  /*c5740*/  IMAD.MOV.U32 R4, RZ, RZ, R205 ;  /* 0x000000ffff047224 */ /* 0x004fe200078e00cd */
[----:B------:R-:W-:Y:S01]  /*c5750*/  MOV R5, R210 ;  /* 0x000000d200057202 */ /* 0x000fe20000000f00 */
[----:B------:R-:W-:Y:S01]  /*c5760*/  IMAD.X R167, R167, 0x1, R0, P4 ;  /* 0x00000001a7a77824 */ /* 0x000fe200020e0600 */
[----:B------:R-:W-:Y:S01]  /*c5770*/  STL [R1+0x2f78], R200 ;  /* 0x002f78c801007387 */ /* 0x000fe20000100800 */
[----:B------:R-:W-:-:S03]  /*c5780*/  ISETP.NE.U32.AND P2, PT, R133, RZ, PT ;  /* 0x000000ff8500720c */ /* 0x000fc60003f45070 */
[----:B------:R-:W2:Y:S04]  /*c5790*/  LDL.LU R205, [R1+0x2ef8] ;  /* 0x002ef80001cd7983 */ /* 0x000ea80000300800 */
[----:B------:R1:W-:Y:S04]  /*c57a0*/  STL [R1+0x2f6c], R206 ;  /* 0x002f6cce01007387 */ /* 0x0003e80000100800 */
[----:B------:R-:W-:Y:S04]  /*c57b0*/  STL [R1+0x2f70], R166 ;  /* 0x002f70a601007387 */ /* 0x000fe80000100800 */
[----:B------:R1:W-:Y:S04]  /*c57c0*/  LDGSTS.E [R9+-0x7ea00], [R4.64], P1 ;  /* 0x8160000004097fae */ /* 0x0003e80008921844 */
[----:B------:R-:W2:Y:S04]  /*c57d0*/  LDL.LU R133, [R1+0x2ef0] ;  /* 0x002ef00001857983 */ /* 0x000ea80000300800 */
[----:B------:R1:W-:Y:S02]  /*c57e0*/  STL [R1+0x2f64], R167 ;  /* 0x002f64a701007387 */ /* 0x0003e40000100800 */
[----:B-1----:R-:W-:-:S02]  /*c57f0*/  IMAD.MOV.U32 R4, RZ, RZ, R200 ;  /* 0x000000ffff047224 */ /* 0x002fc400078e00c8 */
[----:B------:R-:W-:Y:S02]  /*c5800*/  IMAD.MOV.U32 R5, RZ, RZ, R206 ;  /* 0x000000ffff057224 */ /* 0x000fe400078e00ce */
[----:B------:R-:W2:Y:S04]  /*c5810*/  LDL.LU R206, [R1+0x2eec] ;  /* 0x002eec0001ce7983 */ /* 0x000ea80000300800 */
[----:B------:R1:W-:Y:S04]  /*c5820*/  LDGSTS.E [R8+-0x7dc00], [R4.64], P5 ;  /* 0x8240000004087fae */ /* 0x0003e8000a921844 */
[----:B------:R-:W2:Y:S01]  /*c5830*/  LDL.LU R200, [R1+0x2ee4] ;  /* 0x002ee40001c87983 */ /* 0x000ea20000300800 */
[----:B-1----:R-:W-:-:S03]  /*c5840*/  IMAD.MOV.U32 R5, RZ, RZ, R167 ;  /* 0x000000ffff057224 */ /* 0x002fc600078e00a7 */
[----:B------:R-:W2:Y:S04]  /*c5850*/  LDL.LU R167, [R1+0x2eac] ;  /* 0x002eac0001a77983 */ /* 0x000ea80000300800 */
[----:B------:R-:W2:Y:S01]  /*c5860*/  LDL.LU R134, [R1+0x2eb8] ;  /* 0x002eb80001867983 */ /* 0x000ea20000300800 */
[----:B------:R-:W-:-:S03]  /*c5870*/  IMAD.MOV.U32 R4, RZ, RZ, R166 ;  /* 0x000000ffff047224 */ /* 0x000fc600078e00a6 */
[----:B------:R-:W2:Y:S04]  /*c5880*/  LDL.LU R166, [R1+0x2ea4] ;  /* 0x002ea40001a67983 */ /* 0x000ea80000300800 */
[----:B------:R-:W2:Y:S01]  /*c5890*/  LDL.LU R135, [R1+0x2eb0] ;  /* 0x002eb00001877983 */ /* 0x000ea20000300800 */
[----:B------:R-:W-:-:S03]  /*c58a0*/  ISETP.GT.AND P1, PT, R3, 0x15, PT ;  /* 0x000000150300780c */ /* 0x000fc60003f24270 */
[----:B------:R1:W-:Y:S01]  /*c58b0*/  LDGSTS.E [R9+-0x7da00], [R4.64], P5 ;  /* 0x8260000004097fae */ /* 0x0003e2000a921844 */
[----:B------:R-:W-:Y:S02]  /*c58c0*/  SEL R8, RZ, 0x4, !P1 ;  /* 0x00000004ff087807 */ /* 0x000fe40004800000 */
[----:B------:R-:W-:Y:S02]  /*c58d0*/  ISETP.GT.AND P1, PT, R3, 0x19, PT ;  /* 0x000000190300780c */ /* 0x000fe40003f24270 */
[----:B-1----:R-:W-:Y:S02]  /*c58e0*/  SEL R4, R8, RZ, !P0 ;  /* 0x000000ff08047207 */ /* 0x002fe40004000000 */
[----:B------:R-:W-:Y:S02]  /*c58f0*/  SEL R5, RZ, 0x4, !P1 ;  /* 0x00000004ff057807 */ /* 0x000fe40004800000 */
[-C--:B------:R-:W-:Y:S02]  /*c5900*/  IADD3 R208, P1, R208, R202.reuse, RZ ;  /* 0x000000cad0d07210 */ /* 0x080fe40007f3e0ff */
[----:B------:R-:W-:-:S02]  /*c5910*/  IADD3 R164, P5, R164, R202, RZ ;  /* 0x000000caa4a47210 */ /* 0x000fc40007fbe0ff */
[----:B------:R-:W-:Y:S02]  /*c5920*/  ISETP.NE.U32.AND P4, PT, R4, RZ, PT ;  /* 0x000000ff0400720c */ /* 0x000fe40003f85070 */
[----:B------:R-:W-:Y:S02]  /*c5930*/  SEL R4, R5, RZ, !P0 ;  /* 0x000000ff05047207 */ /* 0x000fe40004000000 */
[----:B------:R-:W-:Y:S01]  /*c5940*/  IADD3 R8, R132, 0x100000, RZ ;  /* 0x0010000084087810 */ /* 0x000fe20007ffe0ff */
[C---:B------:R-:W-:Y:S01]  /*c5950*/  HMMA.1688.F32.TF32 R176, R236.reuse, R12, R176 ;  /* 0x0000000cecb0723c */ /* 0x040fe200000810b0 */
[----:B------:R-:W-:Y:S04]  /*c5960*/  STL [R1+0x2f38], R208 ;  /* 0x002f38d001007387 */ /* 0x000fe80000100800 */
[----:B------:R-:W-:Y:S03]  /*c5970*/  STL [R1+0x2f30], R164 ;  /* 0x002f30a401007387 */ /* 0x000fe60000100800 */
[----:B------:R-:W-:Y:S01]  /*c5980*/  HMMA.1688.F32.TF32 R180, R236, R16, R180 ;  /* 0x00000010ecb4723c */ /* 0x000fe200000810b4 */
[----:B---3--:R-:W-:-:S02]  /*c5990*/  IADD3.X R209, R209, R0, RZ, P1, !PT ;  /* 0x00000000d1d17210 */ /* 0x008fc40000ffe4ff */
[----:B------:R-:W-:Y:S01]  /*c59a0*/  ISETP.NE.U32.AND P1, PT, R4, RZ, PT ;  /* 0x000000ff0400720c */ /* 0x000fe20003f25070 */
[----:B------:R-:W-:Y:S02]  /*c59b0*/  IMAD.MOV.U32 R4, RZ, RZ, R208 ;  /* 0x000000ffff047224 */ /* 0x000fe400078e00d0 */
[----:B------:R-:W-:Y:S02]  /*c59c0*/  IMAD.MOV.U32 R5, RZ, RZ, R209 ;  /* 0x000000ffff057224 */ /* 0x000fe400078e00d1 */
[----:B----4-:R-:W-:Y:S01]  /*c59d0*/  IMAD.X R204, R204, 0x1, R0, P5 ;  /* 0x00000001cccc7824 */ /* 0x010fe200028e0600 */
[----:B------:R-:W-:Y:S02]  /*c59e0*/  ISETP.GT.AND P5, PT, R3, 0x1d, PT ;  /* 0x0000001d0300780c */ /* 0x000fe40003fa4270 */
[----:B------:R1:W-:Y:S02]  /*c59f0*/  LDGSTS.E [R8+-0x7cc00], [R4.64], P3 ;  /* 0x8340000004087fae */ /* 0x0003e40009921844 */
[----:B------:R-:W-:-:S02]  /*c5a00*/  SEL R12, RZ, 0x4, !P5 ;  /* 0x00000004ff0c7807 */ /* 0x000fc40006800000 */
[-C--:B--2---:R-:W-:Y:S01]  /*c5a10*/  IADD3 R205, P5, R205, R202.reuse, RZ ;  /* 0x000000cacdcd7210 */ /* 0x084fe20007fbe0ff */
[----:B-1----:R-:W-:Y:S02]  /*c5a20*/  IMAD.MOV.U32 R4, RZ, RZ, R164 ;  /* 0x000000ffff047224 */ /* 0x002fe400078e00a4 */
[----:B------:R-:W-:Y:S01]  /*c5a30*/  IMAD.MOV.U32 R5, RZ, RZ, R204 ;  /* 0x000000ffff057224 */ /* 0x000fe200078e00cc */
[----:B------:R-:W-:Y:S01]  /*c5a40*/  SEL R8, R12, RZ, !P0 ;  /* 0x000000ff0c087207 */ /* 0x000fe20004000000 */
[----:B------:R-:W-:Y:S04]  /*c5a50*/  STL [R1+0x2f2c], R209 ;  /* 0x002f2cd101007387 */ /* 0x000fe80000100800 */
[----:B------:R1:W-:Y:S01]  /*c5a60*/  LDGSTS.E [R9+-0x7ca00], [R4.64], P3 ;  /* 0x8360000004097fae */ /* 0x0003e20009921844 */
[----:B------:R-:W-:-:S02]  /*c5a70*/  IADD3 R133, P6, R133, R202, RZ ;  /* 0x000000ca85857210 */ /* 0x000fc40007fde0ff */
[----:B------:R-:W-:Y:S02]  /*c5a80*/  ISETP.NE.U32.AND P3, PT, R8, RZ, PT ;  /* 0x000000ff0800720c */ /* 0x000fe40003f65070 */
[----:B------:R-:W-:Y:S01]  /*c5a90*/  IADD3 R8, R132, 0x100000, RZ ;  /* 0x0010000084087810 */ /* 0x000fe20007ffe0ff */
[----:B------:R2:W-:Y:S01]  /*c5aa0*/  STL [R1+0x2f24], R204 ;  /* 0x002f24cc01007387 */ /* 0x0005e20000100800 */
[----:B------:R-:W-:Y:S01]  /*c5ab0*/  IADD3.X R206, R206, R0, RZ, P5, !PT ;  /* 0x00000000cece7210 */ /* 0x000fe20002ffe4ff */
[----:B-1----:R-:W-:Y:S02]  /*c5ac0*/  IMAD.MOV.U32 R4, RZ, RZ, R205 ;  /* 0x000000ffff047224 */ /* 0x002fe400078e00cd */
[----:B--2---:R-:W2:Y:S02]  /*c5ad0*/  LDL.LU R204, [R1+0x2e78] ;  /* 0x002e780001cc7983 */ /* 0x004ea40000300800 */
[----:B------:R-:W-:Y:S02]  /*c5ae0*/  IMAD.MOV.U32 R5, RZ, RZ, R206 ;  /* 0x000000ffff057224 */ /* 0x000fe400078e00ce */
[----:B------:R-:W3:Y:S01]  /*c5af0*/  LDL.LU R164, [R1+0x2e70] ;  /* 0x002e700001a47983 */ /* 0x000ee20000300800 */
[----:B------:R-:W-:-:S03]  /*c5b00*/  IMAD.X R200, R200, 0x1, R0, P6 ;  /* 0x00000001c8c87824 */ /* 0x000fc600030e0600 */
[----:B------:R1:W-:Y:S04]  /*c5b10*/  STL [R1+0x2ef8], R205 ;  /* 0x002ef8cd01007387 */ /* 0x0003e80000100800 */
[----:B------:R4:W-:Y:S01]  /*c5b20*/  LDGSTS.E [R8+-0x7bc00], [R4.64], P2 ;  /* 0x8440000004087fae */ /* 0x0009e20009121844 */
[----:B------:R-:W-:-:S03]  /*c5b30*/  IADD3 R134, P5, R134, R202, RZ ;  /* 0x000000ca86867210 */ /* 0x000fc60007fbe0ff */
[----:B------:R1:W-:Y:S01]  /*c5b40*/  STL [R1+0x2ef0], R133 ;  /* 0x002ef08501007387 */ /* 0x0003e20000100800 */
[----:B----4-:R-:W-:Y:S01]  /*c5b50*/  IMAD.MOV.U32 R4, RZ, RZ, R133 ;  /* 0x000000ffff047224 */ /* 0x010fe200078e0085 */
[----:B------:R-:W-:Y:S02]  /*c5b60*/  MOV R5, R200 ;  /* 0x000000c800057202 */ /* 0x000fe40000000f00 */
[----:B------:R-:W-:Y:S01]  /*c5b70*/  STL [R1+0x2eec], R206 ;  /* 0x002eecce01007387 */ /* 0x000fe20000100800 */
[--C-:B------:R-:W-:Y:S01]  /*c5b80*/  IMAD.X R167, R167, 0x1, R0.reuse, P5 ;  /* 0x00000001a7a77824 */ /* 0x100fe200028e0600 */
[----:B------:R-:W-:Y:S02]  /*c5b90*/  IADD3 R135, P5, R135, R202, RZ ;  /* 0x000000ca87877210 */ /* 0x000fe40007fbe0ff */
[----:B-1----:R-:W4:Y:S04]  /*c5ba0*/  LDL.LU R205, [R1+0x2e6c] ;  /* 0x002e6c0001cd7983 */ /* 0x002f280000300800 */
[----:B------:R-:W-:Y:S01]  /*c5bb0*/  STL [R1+0x2ee4], R200 ;  /* 0x002ee4c801007387 */ /* 0x000fe20000100800 */
[----:B------:R-:W-:-:S03]  /*c5bc0*/  IMAD.X R166, R166, 0x1, R0, P5 ;  /* 0x00000001a6a67824 */ /* 0x000fc600028e0600 */
[----:B------:R-:W4:Y:S04]  /*c5bd0*/  LDL.LU R16, [R1+0x2e64] ;  /* 0x002e640001107983 */ /* 0x000f280000300800 */
[----:B------:R1:W-:Y:S04]  /*c5be0*/  LDGSTS.E [R9+-0x7ba00], [R4.64], P2 ;  /* 0x8460000004097fae */ /* 0x0003e80009121844 */
[----:B------:R1:W-:Y:S04]  /*c5bf0*/  STL [R1+0x2eb8], R134 ;  /* 0x002eb88601007387 */ /* 0x0003e80000100800 */
[----:B------:R-:W4:Y:S01]  /*c5c00*/  LDL.LU R133, [R1+0x2e38] ;  /* 0x002e380001857983 */ /* 0x000f220000300800 */
[----:B-1----:R-:W-:-:S02]  /*c5c10*/  IMAD.MOV.U32 R4, RZ, RZ, R134 ;  /* 0x000000ffff047224 */ /* 0x002fc400078e0086 */
[----:B------:R-:W-:Y:S01]  /*c5c20*/  IMAD.MOV.U32 R5, RZ, RZ, R167 ;  /* 0x000000ffff057224 */ /* 0x000fe200078e00a7 */
[----:B------:R-:W-:Y:S04]  /*c5c30*/  STL [R1+0x2eac], R167 ;  /* 0x002eaca701007387 */ /* 0x000fe80000100800 */
[----:B------:R-:W-:Y:S04]  /*c5c40*/  STL [R1+0x2eb0], R135 ;  /* 0x002eb08701007387 */ /* 0x000fe80000100800 */
[----:B------:R-:W4:Y:S04]  /*c5c50*/  LDL.LU R134, [R1+0x2e30] ;  /* 0x002e300001867983 */ /* 0x000f280000300800 */
[----:B------:R1:W-:Y:S04]  /*c5c60*/  LDGSTS.E [R8+-0x7ac00], [R4.64], P4 ;  /* 0x8540000004087fae */ /* 0x0003e8000a121844 */
[----:B------:R1:W-:Y:S02]  /*c5c70*/  STL [R1+0x2ea4], R166 ;  /* 0x002ea4a601007387 */ /* 0x0003e40000100800 */
[----:B-1----:R-:W-:-:S02]  /*c5c80*/  IMAD.MOV.U32 R5, RZ, RZ, R166 ;  /* 0x000000ffff057224 */ /* 0x002fc400078e00a6 */
[----:B------:R-:W4:Y:S01]  /*c5c90*/  LDL.LU R166, [R1+0x2e2c] ;  /* 0x002e2c0001a67983 */ /* 0x000f220000300800 */
[----:B------:R-:W-:-:S03]  /*c5ca0*/  IMAD.MOV.U32 R4, RZ, RZ, R135 ;  /* 0x000000ffff047224 */ /* 0x000fc600078e0087 */
[----:B------:R-:W4:Y:S04]  /*c5cb0*/  LDL.LU R200, [R1+0x2e24] ;  /* 0x002e240001c87983 */ /* 0x000f280000300800 */
[----:B------:R-:W4:Y:S04]  /*c5cc0*/  LDL.LU R167, [R1+0x2dec] ;  /* 0x002dec0001a77983 */ /* 0x000f280000300800 */
[----:B------:R-:W4:Y:S04]  /*c5cd0*/  LDL.LU R135, [R1+0x2df8] ;  /* 0x002df80001877983 */ /* 0x000f280000300800 */
[----:B------:R-:W4:Y:S04]  /*c5ce0*/  LDL.LU R17, [R1+0x2de4] ;  /* 0x002de40001117983 */ /* 0x000f280000300800 */
[----:B------:R-:W4:Y:S01]  /*c5cf0*/  LDL.LU R13, [R1+0x2df0] ;  /* 0x002df000010d7983 */ /* 0x000f220000300800 */
[----:B------:R-:W-:-:S03]  /*c5d00*/  ISETP.GT.AND P2, PT, R3, 0x21, PT ;  /* 0x000000210300780c */ /* 0x000fc60003f44270 */
[----:B------:R1:W-:Y:S01]  /*c5d10*/  LDGSTS.E [R9+-0x7aa00], [R4.64], P4 ;  /* 0x8560000004097fae */ /* 0x0003e2000a121844 */
[----:B------:R-:W-:Y:S02]  /*c5d20*/  SEL R8, RZ, 0x4, !P2 ;  /* 0x00000004ff087807 */ /* 0x000fe40005000000 */
[----:B------:R-:W-:Y:S02]  /*c5d30*/  ISETP.GT.AND P2, PT, R3, 0x25, PT ;  /* 0x000000250300780c */ /* 0x000fe40003f44270 */
[----:B-1----:R-:W-:Y:S02]  /*c5d40*/  SEL R4, R8, RZ, !P0 ;  /* 0x000000ff08047207 */ /* 0x002fe40004000000 */
[----:B------:R-:W-:Y:S02]  /*c5d50*/  SEL R5, RZ, 0x4, !P2 ;  /* 0x00000004ff057807 */ /* 0x000fe40005000000 */
[----:B------:R-:W-:Y:S02]  /*c5d60*/  ISETP.NE.U32.AND P4, PT, R4, RZ, PT ;  /* 0x000000ff0400720c */ /* 0x000fe40003f85070 */
[----:B------:R-:W-:-:S02]  /*c5d70*/  SEL R4, R5, RZ, !P0 ;  /* 0x000000ff05047207 */ /* 0x000fc40004000000 */
[----:B------:R-:W-:Y:S01]  /*c5d80*/  IADD3 R8, R132, 0x100000, RZ ;  /* 0x0010000084087810 */ /* 0x000fe20007ffe0ff */
[C---:B------:R-:W-:Y:S08]  /*c5d90*/  HMMA.1688.F32.TF32 R188, R236.reuse, R24, R188 ;  /* 0x00000018ecbc723c */ /* 0x040ff000000810bc */
[----:B------:R-:W-:Y:S01]  /*c5da0*/  HMMA.1688.F32.TF32 R184, R236, R20, R184 ;  /* 0x00000014ecb8723c */ /* 0x000fe200000810b8 */
[----:B--2---:R-:W-:-:S02]  /*c5db0*/  IADD3 R204, P2, R204, R202, RZ ;  /* 0x000000cacccc7210 */ /* 0x004fc40007f5e0ff */
[----:B---3--:R-:W-:-:S03]  /*c5dc0*/  IADD3 R164, P5, R164, R202, RZ ;  /* 0x000000caa4a47210 */ /* 0x008fc60007fbe0ff */
[----:B------:R-:W-:Y:S04]  /*c5dd0*/  STL [R1+0x2e78], R204 ;  /* 0x002e78cc01007387 */ /* 0x000fe80000100800 */
[----:B------:R1:W-:Y:S01]  /*c5de0*/  STL [R1+0x2e70], R164 ;  /* 0x002e70a401007387 */ /* 0x0003e20000100800 */
[----:B----4-:R-:W-:Y:S02]  /*c5df0*/  IADD3.X R205, R205, R0, RZ, P2, !PT ;  /* 0x00000000cdcd7210 */ /* 0x010fe400017fe4ff */
[----:B------:R-:W-:Y:S01]  /*c5e00*/  ISETP.NE.U32.AND P2, PT, R4, RZ, PT ;  /* 0x000000ff0400720c */ /* 0x000fe20003f45070 */
[----:B------:R-:W-:Y:S02]  /*c5e10*/  IMAD.MOV.U32 R4, RZ, RZ, R204 ;  /* 0x000000ffff047224 */ /* 0x000fe400078e00cc */
[----:B------:R-:W-:-:S02]  /*c5e20*/  IMAD.MOV.U32 R5, RZ, RZ, R205 ;  /* 0x000000ffff057224 */ /* 0x000fc400078e00cd */
[----:B------:R-:W-:Y:S01]  /*c5e30*/  IMAD.X R16, R16, 0x1, R0, P5 ;  /* 0x0000000110107824 */ /* 0x000fe200028e0600 */
[----:B------:R-:W-:Y:S02]  /*c5e40*/  ISETP.GT.AND P5, PT, R3, 0x29, PT ;  /* 0x000000290300780c */ /* 0x000fe40003fa4270 */
[----:B------:R2:W-:Y:S02]  /*c5e50*/  LDGSTS.E [R8+-0x79c00], [R4.64], P1 ;  /* 0x8640000004087fae */ /* 0x0005e40008921844 */
[----:B------:R-:W-:Y:S02]  /*c5e60*/  SEL R12, RZ, 0x4, !P5 ;  /* 0x00000004ff0c7807 */ /* 0x000fe40006800000 */
[----:B------:R-:W-:Y:S01]  /*c5e70*/  STL [R1+0x2e6c], R205 ;  /* 0x002e6ccd01007387 */ /* 0x000fe20000100800 */
[----:B------:R-:W-:Y:S01]  /*c5e80*/  IADD3 R133, P5, R133, R202, RZ ;  /* 0x000000ca85857210 */ /* 0x000fe20007fbe0ff */
[----:B--2---:R-:W-:Y:S02]  /*c5e90*/  IMAD.MOV.U32 R4, RZ, RZ, R164 ;  /* 0x000000ffff047224 */ /* 0x004fe400078e00a4 */
[----:B------:R-:W-:Y:S01]  /*c5ea0*/  IMAD.MOV.U32 R5, RZ, RZ, R16 ;  /* 0x000000ffff057224 */ /* 0x000fe200078e0010 */
[----:B------:R2:W-:Y:S01]  /*c5eb0*/  STL [R1+0x2e64], R16 ;  /* 0x002e641001007387 */ /* 0x0005e20000100800 */
[----:B------:R-:W-:-:S03]  /*c5ec0*/  SEL R8, R12, RZ, !P0 ;  /* 0x000000ff0c087207 */ /* 0x000fc60004000000 */
[----:B-1----:R-:W3:Y:S04]  /*c5ed0*/  LDL.LU R164, [R1+0x2db8] ;  /* 0x002db80001a47983 */ /* 0x002ee80000300800 */
[----:B------:R1:W-:Y:S01]  /*c5ee0*/  LDGSTS.E [R9+-0x79a00], [R4.64], P1 ;  /* 0x8660000004097fae */ /* 0x0003e20008921844 */
[----:B------:R-:W-:-:S03]  /*c5ef0*/  IADD3 R134, P6, R134, R202, RZ ;  /* 0x000000ca86867210 */ /* 0x000fc60007fde0ff */
[----:B--2---:R-:W2:Y:S01]  /*c5f00*/  LDL.LU R16, [R1+0x2db0] ;  /* 0x002db00001107983 */ /* 0x004ea20000300800 */
[----:B------:R-:W-:-:S03]  /*c5f10*/  ISETP.NE.U32.AND P1, PT, R8, RZ, PT ;  /* 0x000000ff0800720c */ /* 0x000fc60003f25070 */
[----:B------:R-:W-:Y:S01]  /*c5f20*/  STL [R1+0x2e38], R133 ;  /* 0x002e388501007387 */ /* 0x000fe20000100800 */
[----:B------:R-:W-:-:S03]  /*c5f30*/  IADD3 R8, R132, 0x100000, RZ ;  /* 0x0010000084087810 */ /* 0x000fc60007ffe0ff */
[----:B------:R-:W-:Y:S01]  /*c5f40*/  STL [R1+0x2e30], R134 ;  /* 0x002e308601007387 */ /* 0x000fe20000100800 */
[----:B-1----:R-:W-:Y:S01]  /*c5f50*/  IMAD.MOV.U32 R4, RZ, RZ, R133 ;  /* 0x000000ffff047224 */ /* 0x002fe200078e0085 */
[----:B------:R-:W-:Y:S01]  /*c5f60*/  IADD3.X R166, R166, R0, RZ, P5, !PT ;  /* 0x00000000a6a67210 */ /* 0x000fe20002ffe4ff */
[----:B------:R-:W-:-:S04]  /*c5f70*/  IMAD.X R200, R200, 0x1, R0, P6 ;  /* 0x00000001c8c87824 */ /* 0x000fc800030e0600 */
[----:B------:R1:W-:Y:S01]  /*c5f80*/  STL [R1+0x2e2c], R166 ;  /* 0x002e2ca601007387 */ /* 0x0003e20000100800 */
[----:B------:R-:W-:-:S05]  /*c5f90*/  IMAD.MOV.U32 R5, RZ, RZ, R166 ;  /* 0x000000ffff057224 */ /* 0x000fca00078e00a6 */
[----:B------:R4:W-:Y:S01]  /*c5fa0*/  LDGSTS.E [R8+-0x78c00], [R4.64], P3 ;  /* 0x8740000004087fae */ /* 0x0009e20009921844 */
[----:B------:R-:W-:-:S03]  /*c5fb0*/  IADD3 R135, P5, R135, R202, RZ ;  /* 0x000000ca87877210 */ /* 0x000fc60007fbe0ff */
[----:B-1----:R-:W2:Y:S02]  /*c5fc0*/  LDL.LU R166, [R1+0x2dac] ;  /* 0x002dac0001a67983 */ /* 0x002ea40000300800 */
[----:B------:R-:W-:Y:S02]  /*c5fd0*/  IMAD.X R167, R167, 0x1, R0, P5 ;  /* 0x00000001a7a77824 */ /* 0x000fe400028e0600 */
[----:B------:R-:W-:Y:S01]  /*c5fe0*/  STL [R1+0x2e24], R200 ;  /* 0x002e24c801007387 */ /* 0x000fe20000100800 */
[----:B------:R-:W-:-:S03]  /*c5ff0*/  IADD3 R13, P5, R13, R202, RZ ;  /* 0x000000ca0d0d7210 */ /* 0x000fc60007fbe0ff */
[----:B------:R-:W2:Y:S01]  /*c6000*/  LDL.LU R133, [R1+0x2da4] ;  /* 0x002da40001857983 */ /* 0x000ea20000300800 */
[----:B----4-:R-:W-:Y:S01]  /*c6010*/  IMAD.MOV.U32 R4, RZ, RZ, R134 ;  /* 0x000000ffff047224 */ /* 0x010fe200078e0086 */
[----:B------:R-:W-:Y:S01]  /*c6020*/  MOV R5, R200 ;  /* 0x000000c800057202 */ /* 0x000fe20000000f00 */
[----:B------:R-:W-:Y:S01]  /*c6030*/  IMAD.X R17, R17, 0x1, R0, P5 ;  /* 0x0000000111117824 */ /* 0x000fe200028e0600 */
[----:B------:R1:W-:Y:S04]  /*c6040*/  STL [R1+0x2df8], R135 ;  /* 0x002df88701007387 */ /* 0x0003e80000100800 */
[----:B------:R-:W4:Y:S04]  /*c6050*/  LDL.LU R134, [R1+0x2d78] ;  /* 0x002d780001867983 */ /* 0x000f280000300800 */
[----:B------:R-:W-:Y:S04]  /*c6060*/  STL [R1+0x2dec], R167 ;  /* 0x002deca701007387 */ /* 0x000fe80000100800 */
[----:B------:R-:W-:Y:S04]  /*c6070*/  STL [R1+0x2df0], R13 ;  /* 0x002df00d01007387 */ /* 0x000fe80000100800 */
[----:B------:R1:W-:Y:S04]  /*c6080*/  LDGSTS.E [R9+-0x78a00], [R4.64], P3 ;  /* 0x8760000004097fae */ /* 0x0003e80009921844 */
[----:B------:R-:W4:Y:S04]  /*c6090*/  LDL.LU R24, [R1+0x2d70] ;  /* 0x002d700001187983 */ /* 0x000f280000300800 */
[----:B------:R1:W-:Y:S02]  /*c60a0*/  STL [R1+0x2de4], R17 ;  /* 0x002de41101007387 */ /* 0x0003e40000100800 */
[----:B-1----:R-:W-:-:S02]  /*c60b0*/  IMAD.MOV.U32 R4, RZ, RZ, R135 ;  /* 0x000000ffff047224 */ /* 0x002fc400078e0087 */
[----:B------:R-:W4:Y:S01]  /*c60c0*/  LDL.LU R135, [R1+0x2d6c] ;  /* 0x002d6c0001877983 */ /* 0x000f220000300800 */
[----:B------:R-:W-:-:S03]  /*c60d0*/  IMAD.MOV.U32 R5, RZ, RZ, R167 ;  /* 0x000000ffff057224 */ /* 0x000fc600078e00a7 */
[----:B------:R-:W4:Y:S04]  /*c60e0*/  LDL.LU R25, [R1+0x2d64] ;  /* 0x002d640001197983 */ /* 0x000f280000300800 */
[----:B------:R-:W4:Y:S04]  /*c60f0*/  LDL.LU R21, [R1+0x2d2c] ;  /* 0x002d2c0001157983 */ /* 0x000f280000300800 */
[----:B------:R-:W4:Y:S04]  /*c6100*/  LDL.LU R20, [R1+0x2d38] ;  /* 0x002d380001147983 */ /* 0x000f280000300800 */
[----:B------:R1:W-:Y:S02]  /*c6110*/  LDGSTS.E [R8+-0x77c00], [R4.64], P4 ;  /* 0x8840000004087fae */ /* 0x0003e4000a121844 */
[----:B-1----:R-:W-:-:S02]  /*c6120*/  IMAD.MOV.U32 R5, RZ, RZ, R17 ;  /* 0x000000ffff057224 */ /* 0x002fc400078e0011 */
[----:B------:R-:W-:Y:S01]  /*c6130*/  IMAD.MOV.U32 R4, RZ, RZ, R13 ;  /* 0x000000ffff047224 */ /* 0x000fe200078e000d */
        /* <DEDUP_REMOVED lines=13> */
[----:B---3--:R-:W-:-:S02]  /*c6210*/  IADD3 R164, P3, R164, R202, RZ ;  /* 0x000000caa4a47210 */ /* 0x008fc40007f7e0ff */
[----:B--2---:R-:W-:-:S03]  /*c6220*/  IADD3 R16, P5, R16, R202, RZ ;  /* 0x000000ca10107210 */ /* 0x004fc60007fbe0ff */
[----:B------:R-:W-:Y:S04]  /*c6230*/  STL [R1+0x2db8], R164 ;  /* 0x002db8a401007387 */ /* 0x000fe80000100800 */
[----:B------:R-:W-:Y:S01]  /*c6240*/  STL [R1+0x2db0], R16 ;  /* 0x002db01001007387 */ /* 0x000fe20000100800 */
[----:B------:R-:W-:Y:S02]  /*c6250*/  IADD3.X R166, R166, R0, RZ, P3, !PT ;  /* 0x00000000a6a67210 */ /* 0x000fe40001ffe4ff */
[----:B------:R-:W-:Y:S01]  /*c6260*/  ISETP.NE.U32.AND P3, PT, R4, RZ, PT ;  /* 0x000000ff0400720c */ /* 0x000fe20003f65070 */
[----:B------:R-:W-:Y:S02]  /*c6270*/  IMAD.MOV.U32 R4, RZ, RZ, R164 ;  /* 0x000000ffff047224 */ /* 0x000fe400078e00a4 */
[----:B------:R-:W-:Y:S01]  /*c6280*/  IMAD.X R133, R133, 0x1, R0, P5 ;  /* 0x0000000185857824 */ /* 0x000fe200028e0600 */
[----:B------:R-:W-:Y:S01]  /*c6290*/  ISETP.GT.AND P5, PT, R3, 0x35, PT ;  /* 0x000000350300780c */ /* 0x000fe20003fa4270 */
[----:B------:R-:W-:-:S03]  /*c62a0*/  IMAD.MOV.U32 R5, RZ, RZ, R166 ;  /* 0x000000ffff057224 */ /* 0x000fc600078e00a6 */
[----:B------:R-:W-:Y:S01]  /*c62b0*/  SEL R12, RZ, 0x4, !P5 ;  /* 0x00000004ff0c7807 */ /* 0x000fe20006800000 */
[----:B------:R-:W-:Y:S01]  /*c62c0*/  STL [R1+0x2dac], R166 ;  /* 0x002daca601007387 */ /* 0x000fe20000100800 */
[----:B----4-:R-:W-:-:S03]  /*c62d0*/  IADD3 R134, P5, R134, R202, RZ ;  /* 0x000000ca86867210 */ /* 0x010fc60007fbe0ff */
[----:B------:R1:W-:Y:S04]  /*c62e0*/  LDGSTS.E [R8+-0x76c00], [R4.64], P2 ;  /* 0x8940000004087fae */ /* 0x0003e80009121844 */
[----:B------:R2:W-:Y:S01]  /*c62f0*/  STL [R1+0x2da4], R133 ;  /* 0x002da48501007387 */ /* 0x0005e20000100800 */
[----:B-1----:R-:W-:Y:S01]  /*c6300*/  IMAD.MOV.U32 R5, RZ, RZ, R133 ;  /* 0x000000ffff057224 */ /* 0x002fe200078e0085 */
[----:B------:R-:W-:Y:S01]  /*c6310*/  IADD3 R24, P6, R24, R202, RZ ;  /* 0x000000ca18187210 */ /* 0x000fe20007fde0ff */
[----:B------:R-:W-:Y:S01]  /*c6320*/  IMAD.MOV.U32 R4, RZ, RZ, R16 ;  /* 0x000000ffff047224 */ /* 0x000fe200078e0010 */
[----:B--2---:R-:W2:Y:S04]  /*c6330*/  LDL.LU R133, [R1+0x2cf8] ;  /* 0x002cf80001857983 */ /* 0x004ea80000300800 */
[----:B------:R-:W3:Y:S01]  /*c6340*/  LDL.LU R16, [R1+0x2cf0] ;  /* 0x002cf00001107983 */ /* 0x000ee20000300800 */
[----:B------:R-:W-:-:S03]  /*c6350*/  IADD3.X R135, R135, R0, RZ, P5, !PT ;  /* 0x0000000087877210 */ /* 0x000fc60002ffe4ff */
[----:B------:R-:W-:Y:S01]  /*c6360*/  STL [R1+0x2d78], R134 ;  /* 0x002d788601007387 */ /* 0x000fe20000100800 */
[----:B------:R-:W-:-:S03]  /*c6370*/  IMAD.X R25, R25, 0x1, R0, P6 ;  /* 0x0000000119197824 */ /* 0x000fc600030e0600 */
[----:B------:R1:W-:Y:S04]  /*c6380*/  STL [R1+0x2d70], R24 ;  /* 0x002d701801007387 */ /* 0x0003e80000100800 */
[----:B------:R-:W-:Y:S01]  /*c6390*/  STL [R1+0x2d6c], R135 ;  /* 0x002d6c8701007387 */ /* 0x000fe20000100800 */
[----:B------:R-:W-:-:S03]  /*c63a0*/  IADD3 R20, P5, R20, R202, RZ ;  /* 0x000000ca14147210 */ /* 0x000fc60007fbe0ff */
[----:B------:R-:W4:Y:S01]  /*c63b0*/  LDL.LU R33, [R1+0x2cec] ;  /* 0x002cec0001217983 */ /* 0x000f220000300800 */
[----:B------:R-:W-:-:S03]  /*c63c0*/  SEL R8, R12, RZ, !P0 ;  /* 0x000000ff0c087207 */ /* 0x000fc60004000000 */
[----:B------:R1:W-:Y:S01]  /*c63d0*/  STL [R1+0x2d64], R25 ;  /* 0x002d641901007387 */ /* 0x0003e20000100800 */
[----:B------:R-:W-:-:S03]  /*c63e0*/  IMAD.X R21, R21, 0x1, R0, P5 ;  /* 0x0000000115157824 */ /* 0x000fc600028e0600 */
[----:B------:R-:W4:Y:S04]  /*c63f0*/  LDL.LU R32, [R1+0x2ce4] ;  /* 0x002ce40001207983 */ /* 0x000f280000300800 */
[----:B------:R1:W-:Y:S01]  /*c6400*/  LDGSTS.E [R9+-0x76a00], [R4.64], P2 ;  /* 0x8960000004097fae */ /* 0x0003e20009121844 */
[----:B------:R-:W-:Y:S02]  /*c6410*/  ISETP.NE.U32.AND P2, PT, R8, RZ, PT ;  /* 0x000000ff0800720c */ /* 0x000fe40003f45070 */
[----:B------:R-:W-:Y:S01]  /*c6420*/  IADD3 R8, R132, 0x100000, RZ ;  /* 0x0010000084087810 */ /* 0x000fe20007ffe0ff */
[----:B------:R-:W-:Y:S04]  /*c6430*/  STL [R1+0x2d38], R20 ;  /* 0x002d381401007387 */ /* 0x000fe80000100800 */
[----:B------:R-:W4:Y:S01]  /*c6440*/  LDL.LU R28, [R1+0x2cb8] ;  /* 0x002cb800011c7983 */ /* 0x000f220000300800 */
[----:B------:R-:W-:Y:S01]  /*c6450*/  IADD3 R13, P5, R13, R202, RZ ;  /* 0x000000ca0d0d7210 */ /* 0x000fe20007fbe0ff */
[----:B-1----:R-:W-:-:S02]  /*c6460*/  IMAD.MOV.U32 R4, RZ, RZ, R134 ;  /* 0x000000ffff047224 */ /* 0x002fc400078e0086 */
[----:B------:R-:W-:Y:S02]  /*c6470*/  IMAD.MOV.U32 R5, RZ, RZ, R135 ;  /* 0x000000ffff057224 */ /* 0x000fe400078e0087 */
[----:B------:R-:W-:Y:S01]  /*c6480*/  IMAD.X R17, R17, 0x1, R0, P5 ;  /* 0x0000000111117824 */ /* 0x000fe200028e0600 */
[----:B------:R1:W-:Y:S04]  /*c6490*/  STL [R1+0x2d2c], R21 ;  /* 0x002d2c1501007387 */ /* 0x0003e80000100800 */
[----:B------:R1:W-:Y:S04]  /*c64a0*/  LDGSTS.E [R8+-0x75c00], [R4.64], P1 ;  /* 0x8a40000004087fae */ /* 0x0003e80008921844 */
[----:B------:R-:W-:Y:S01]  /*c64b0*/  STL [R1+0x2d30], R13 ;  /* 0x002d300d01007387 */ /* 0x000fe20000100800 */
[----:B-1----:R-:W-:-:S03]  /*c64c0*/  IMAD.MOV.U32 R4, RZ, RZ, R24 ;  /* 0x000000ffff047224 */ /* 0x002fc600078e0018 */
[----:B------:R-:W4:Y:S01]  /*c64d0*/  LDL.LU R24, [R1+0x2cb0] ;  /* 0x002cb00001187983 */ /* 0x000f220000300800 */
[----:B------:R-:W-:-:S03]  /*c64e0*/  MOV R5, R25 ;  /* 0x0000001900057202 */ /* 0x000fc60000000f00 */
[----:B------:R1:W-:Y:S04]  /*c64f0*/  STL [R1+0x2d24], R17 ;  /* 0x002d241101007387 */ /* 0x0003e80000100800 */
[----:B------:R-:W4:Y:S04]  /*c6500*/  LDL.LU R29, [R1+0x2cac] ;  /* 0x002cac00011d7983 */ /* 0x000f280000300800 */
[----:B------:R1:W-:Y:S04]  /*c6510*/  LDGSTS.E [R9+-0x75a00], [R4.64], P1 ;  /* 0x8a60000004097fae */ /* 0x0003e80008921844 */
[----:B------:R-:W4:Y:S01]  /*c6520*/  LDL.LU R25, [R1+0x2ca4] ;  /* 0x002ca40001197983 */ /* 0x000f220000300800 */
[----:B-1----:R-:W-:-:S02]  /*c6530*/  IMAD.MOV.U32 R4, RZ, RZ, R20 ;  /* 0x000000ffff047224 */ /* 0x002fc400078e0014 */
[----:B------:R-:W-:Y:S02]  /*c6540*/  IMAD.MOV.U32 R5, RZ, RZ, R21 ;  /* 0x000000ffff057224 */ /* 0x000fe400078e0015 */
        /* <DEDUP_REMOVED lines=16> */
[----:B------:R-:W-:Y:S01]  /*c6650*/  HMMA.1688.F32.TF32 R136, R236, R36, R136 ;  /* 0x00000024ec88723c */ /* 0x000fe20000081088 */
[-C--:B--2---:R-:W-:Y:S02]  /*c6660*/  IADD3 R133, P1, R133, R202.reuse, RZ ;  /* 0x000000ca85857210 */ /* 0x084fe40007f3e0ff */
[----:B---3--:R-:W-:-:S03]  /*c6670*/  IADD3 R16, P4, R16, R202, RZ ;  /* 0x000000ca10107210 */ /* 0x008fc60007f9e0ff */
[----:B------:R-:W-:Y:S01]  /*c6680*/  STL [R1+0x2cf8], R133 ;  /* 0x002cf88501007387 */ /* 0x000fe20000100800 */
[----:B----4-:R-:W-:-:S05]  /*c6690*/  IADD3.X R33, R33, R0, RZ, P1, !PT ;  /* 0x0000000021217210 */ /* 0x010fca0000ffe4ff */
[----:B------:R-:W-:Y:S02]  /*c66a0*/  IMAD.MOV.U32 R5, RZ, RZ, R33 ;  /* 0x000000ffff057224 */ /* 0x000fe400078e0021 */
[----:B------:R-:W-:Y:S01]  /*c66b0*/  IMAD.X R32, R32, 0x1, R0, P4 ;  /* 0x0000000120207824 */ /* 0x000fe200020e0600 */
[----:B------:R-:W-:Y:S01]  /*c66c0*/  ISETP.NE.U32.AND P4, PT, R4, RZ, PT ;  /* 0x000000ff0400720c */ /* 0x000fe20003f85070 */
[----:B------:R-:W-:Y:S01]  /*c66d0*/  IMAD.MOV.U32 R4, RZ, RZ, R133 ;  /* 0x000000ffff047224 */ /* 0x000fe200078e0085 */
[----:B------:R-:W-:-:S04]  /*c66e0*/  ISETP.GT.AND P1, PT, R3, 0x41, PT ;  /* 0x000000410300780c */ /* 0x000fc80003f24270 */
[----:B------:R1:W-:Y:S01]  /*c66f0*/  LDGSTS.E [R8+-0x73c00], [R4.64], P3 ;  /* 0x8c40000004087fae */ /* 0x0003e20009921844 */
[----:B------:R-:W-:Y:S02]  /*c6700*/  SEL R12, RZ, 0x4, !P1 ;  /* 0x00000004ff0c7807 */ /* 0x000fe40004800000 */
[-C--:B------:R-:W-:Y:S01]  /*c6710*/  IADD3 R28, P1, R28, R202.reuse, RZ ;  /* 0x000000ca1c1c7210 */ /* 0x080fe20007f3e0ff */
[----:B------:R-:W-:Y:S01]  /*c6720*/  STL [R1+0x2cf0], R16 ;  /* 0x002cf01001007387 */ /* 0x000fe20000100800 */
[----:B-1----:R-:W-:Y:S02]  /*c6730*/  IMAD.MOV.U32 R4, RZ, RZ, R16 ;  /* 0x000000ffff047224 */ /* 0x002fe400078e0010 */
[----:B------:R-:W-:Y:S01]  /*c6740*/  IMAD.MOV.U32 R5, RZ, RZ, R32 ;  /* 0x000000ffff057224 */ /* 0x000fe200078e0020 */
[----:B------:R1:W-:Y:S04]  /*c6750*/  STL [R1+0x2cec], R33 ;  /* 0x002cec2101007387 */ /* 0x0003e80000100800 */
[----:B------:R2:W-:Y:S04]  /*c6760*/  LDGSTS.E [R9+-0x73a00], [R4.64], P3 ;  /* 0x8c60000004097fae */ /* 0x0005e80009921844 */
[----:B------:R3:W-:Y:S04]  /*c6770*/  STL [R1+0x2ce4], R32 ;  /* 0x002ce42001007387 */ /* 0x0007e80000100800 */
[----:B-1----:R-:W4:Y:S04]  /*c6780*/  LDL.LU R33, [R1+0x2c38] ;  /* 0x002c380001217983 */ /* 0x002f280000300800 */
[----:B------:R-:W4:Y:S01]  /*c6790*/  LDL.LU R16, [R1+0x2c30] ;  /* 0x002c300001107983 */ /* 0x000f220000300800 */
[----:B------:R-:W-:-:S03]  /*c67a0*/  IADD3 R24, P3, R24, R202, RZ ;  /* 0x000000ca18187210 */ /* 0x000fc60007f7e0ff */
[----:B------:R1:W-:Y:S01]  /*c67b0*/  STL [R1+0x2cb8], R28 ;  /* 0x002cb81c01007387 */ /* 0x0003e20000100800 */
[----:B------:R-:W-:-:S03]  /*c67c0*/  IADD3.X R29, R29, R0, RZ, P1, !PT ;  /* 0x000000001d1d7210 */ /* 0x000fc60000ffe4ff */
[----:B------:R1:W-:Y:S04]  /*c67d0*/  STL [R1+0x2cb0], R24 ;  /* 0x002cb01801007387 */ /* 0x0003e80000100800 */
[----:B------:R1:W-:Y:S01]  /*c67e0*/  STL [R1+0x2cac], R29 ;  /* 0x002cac1d01007387 */ /* 0x0003e20000100800 */
[----:B------:R-:W-:-:S03]  /*c67f0*/  IMAD.X R25, R25, 0x1, R0, P3 ;  /* 0x0000000119197824 */ /* 0x000fc600018e0600 */
[----:B------:R-:W4:Y:S01]  /*c6800*/  LDL.LU R36, [R1+0x2c2c] ;  /* 0x002c2c0001247983 */ /* 0x000f220000300800 */
[----:B------:R-:W-:-:S03]  /*c6810*/  SEL R8, R12, RZ, !P0 ;  /* 0x000000ff0c087207 */ /* 0x000fc60004000000 */
[----:B------:R1:W-:Y:S01]  /*c6820*/  STL [R1+0x2ca4], R25 ;  /* 0x002ca41901007387 */ /* 0x0003e20000100800 */
[----:B------:R-:W-:-:S03]  /*c6830*/  ISETP.NE.U32.AND P1, PT, R8, RZ, PT ;  /* 0x000000ff0800720c */ /* 0x000fc60003f25070 */
[----:B---3--:R-:W3:Y:S01]  /*c6840*/  LDL.LU R32, [R1+0x2c24] ;  /* 0x002c240001207983 */ /* 0x008ee20000300800 */
[----:B------:R-:W-:Y:S01]  /*c6850*/  IADD3 R20, P3, R20, R202, RZ ;  /* 0x000000ca14147210 */ /* 0x000fe20007f7e0ff */
[----:B--2---:R-:W-:Y:S01]  /*c6860*/  IMAD.MOV.U32 R4, RZ, RZ, R28 ;  /* 0x000000ffff047224 */ /* 0x004fe200078e001c */
[----:B------:R-:W-:-:S03]  /*c6870*/  IADD3 R8, R132, 0x100000, RZ ;  /* 0x0010000084087810 */ /* 0x000fc60007ffe0ff */
[----:B------:R-:W-:Y:S02]  /*c6880*/  IMAD.X R21, R21, 0x1, R0, P3 ;  /* 0x0000000115157824 */ /* 0x000fe400018e0600 */
[----:B------:R-:W-:Y:S01]  /*c6890*/  IMAD.MOV.U32 R5, RZ, RZ, R29 ;  /* 0x000000ffff057224 */ /* 0x000fe200078e001d */
[----:B------:R-:W-:Y:S04]  /*c68a0*/  STL [R1+0x2c78], R20 ;  /* 0x002c781401007387 */ /* 0x000fe80000100800 */
[----:B-1----:R-:W2:Y:S04]  /*c68b0*/  LDL.LU R28, [R1+0x2bf8] ;  /* 0x002bf800011c7983 */ /* 0x002ea80000300800 */
[----:B------:R1:W-:Y:S01]  /*c68c0*/  LDGSTS.E [R8+-0x72c00], [R4.64], P2 ;  /* 0x8d40000004087fae */ /* 0x0003e20009121844 */
[----:B------:R-:W-:-:S03]  /*c68d0*/  IADD3 R13, P3, R13, R202, RZ ;  /* 0x000000ca0d0d7210 */ /* 0x000fc60007f7e0ff */
[----:B------:R1:W-:Y:S02]  /*c68e0*/  STL [R1+0x2c6c], R21 ;  /* 0x002c6c1501007387 */ /* 0x0003e40000100800 */
[----:B------:R-:W-:Y:S02]  /*c68f0*/  IMAD.X R17, R17, 0x1, R0, P3 ;  /* 0x0000000111117824 */ /* 0x000fe400018e0600 */
[----:B------:R-:W-:Y:S01]  /*c6900*/  STL [R1+0x2c70], R13 ;  /* 0x002c700d01007387 */ /* 0x000fe20000100800 */
[----:B-1----:R-:W-:Y:S01]  /*c6910*/  IMAD.MOV.U32 R4, RZ, RZ, R24 ;  /* 0x000000ffff047224 */ /* 0x002fe200078e0018 */
[----:B------:R-:W-:Y:S02]  /*c6920*/  MOV R5, R25 ;  /* 0x0000001900057202 */ /* 0x000fe40000000f00 */
[----:B------:R-:W2:Y:S04]  /*c6930*/  LDL.LU R24, [R1+0x2bf0] ;  /* 0x002bf00001187983 */ /* 0x000ea80000300800 */
[----:B------:R1:W-:Y:S04]  /*c6940*/  STL [R1+0x2c64], R17 ;  /* 0x002c641101007387 */ /* 0x0003e80000100800 */
[----:B------:R-:W2:Y:S04]  /*c6950*/  LDL.LU R29, [R1+0x2bec] ;  /* 0x002bec00011d7983 */ /* 0x000ea80000300800 */
[----:B------:R-:W2:Y:S04]  /*c6960*/  LDL.LU R25, [R1+0x2be4] ;  /* 0x002be40001197983 */ /* 0x000ea80000300800 */
[----:B------:R1:W-:Y:S02]  /*c6970*/  LDGSTS.E [R9+-0x72a00], [R4.64], P2 ;  /* 0x8d60000004097fae */ /* 0x0003e40009121844 */
[----:B-1----:R-:W-:-:S02]  /*c6980*/  IMAD.MOV.U32 R4, RZ, RZ, R20 ;  /* 0x000000ffff047224 */ /* 0x002fc400078e0014 */
[----:B------:R-:W-:Y:S02]  /*c6990*/  IMAD.MOV.U32 R5, RZ, RZ, R21 ;  /* 0x000000ffff057224 */ /* 0x000fe400078e0015 */
[----:B------:R-:W2:Y:S04]  /*c69a0*/  LDL.LU R21, [R1+0x2bac] ;  /* 0x002bac0001157983 */ /* 0x000ea80000300800 */
[----:B------:R-:W2:Y:S04]  /*c69b0*/  LDL.LU R20, [R1+0x2bb8] ;  /* 0x002bb80001147983 */ /* 0x000ea80000300800 */
[----:B------:R1:W-:Y:S02]  /*c69c0*/  LDGSTS.E [R8+-0x71c00], [R4.64], P5 ;  /* 0x8e40000004087fae */ /* 0x0003e4000a921844 */
[----:B-1----:R-:W-:-:S02]  /*c69d0*/  IMAD.MOV.U32 R5, RZ, RZ, R17 ;  /* 0x000000ffff057224 */ /* 0x002fc400078e0011 */
[----:B------:R-:W-:Y:S01]  /*c69e0*/  IMAD.MOV.U32 R4, RZ, RZ, R13 ;  /* 0x000000ffff047224 */ /* 0x000fe200078e000d */
        /* <DEDUP_REMOVED lines=10> */
[----:B------:R-:W-:Y:S02]  /*c6a90*/  IADD3 R8, R132, 0x100000, RZ ;  /* 0x0010000084087810 */ /* 0x000fe40007ffe0ff */
[-C--:B----4-:R-:W-:Y:S02]  /*c6aa0*/  IADD3 R33, P2, R33, R202.reuse, RZ ;  /* 0x000000ca21217210 */ /* 0x090fe40007f5e0ff */
[----:B------:R-:W-:-:S03]  /*c6ab0*/  IADD3 R16, P3, R16, R202, RZ ;  /* 0x000000ca10107210 */ /* 0x000fc60007f7e0ff */
[----:B------:R1:W-:Y:S01]  /*c6ac0*/  STL [R1+0x2c38], R33 ;  /* 0x002c382101007387 */ /* 0x0003e20000100800 */
[----:B------:R-:W-:Y:S02]  /*c6ad0*/  IADD3.X R36, R36, R0, RZ, P2, !PT ;  /* 0x0000000024247210 */ /* 0x000fe400017fe4ff */
[----:B------:R-:W-:Y:S01]  /*c6ae0*/  ISETP.NE.U32.AND P2, PT, R4, RZ, PT ;  /* 0x000000ff0400720c */ /* 0x000fe20003f45070 */
[----:B------:R-:W-:Y:S02]  /*c6af0*/  IMAD.MOV.U32 R4, RZ, RZ, R33 ;  /* 0x000000ffff047224 */ /* 0x000fe400078e0021 */
[----:B------:R-:W-:Y:S02]  /*c6b00*/  IMAD.MOV.U32 R5, RZ, RZ, R36 ;  /* 0x000000ffff057224 */ /* 0x000fe400078e0024 */
[----:B---3--:R-:W-:Y:S01]  /*c6b10*/  IMAD.X R32, R32, 0x1, R0, P3 ;  /* 0x0000000120207824 */ /* 0x008fe200018e0600 */
[----:B------:R-:W-:Y:S02]  /*c6b20*/  ISETP.GT.AND P3, PT, R3, 0x4d, PT ;  /* 0x0000004d0300780c */ /* 0x000fe40003f64270 */
[----:B------:R3:W-:Y:S02]  /*c6b30*/  LDGSTS.E [R8+-0x70c00], [R4.64], P4 ;  /* 0x8f40000004087fae */ /* 0x0007e4000a121844 */
[----:B------:R-:W-:-:S02]  /*c6b40*/  SEL R12, RZ, 0x4, !P3 ;  /* 0x00000004ff0c7807 */ /* 0x000fc40005800000 */
[----:B------:R4:W-:Y:S01]  /*c6b50*/  STL [R1+0x2c30], R16 ;  /* 0x002c301001007387 */ /* 0x0009e20000100800 */
[----:B---3--:R-:W-:Y:S02]  /*c6b60*/  IMAD.MOV.U32 R4, RZ, RZ, R16 ;  /* 0x000000ffff047224 */ /* 0x008fe400078e0010 */
[----:B------:R-:W-:Y:S01]  /*c6b70*/  IMAD.MOV.U32 R5, RZ, RZ, R32 ;  /* 0x000000ffff057224 */ /* 0x000fe200078e0020 */
[----:B--2---:R-:W-:-:S04]  /*c6b80*/  IADD3 R28, P3, R28, R202, RZ ;  /* 0x000000ca1c1c7210 */ /* 0x004fc80007f7e0ff */
[----:B------:R3:W-:Y:S04]  /*c6b90*/  LDGSTS.E [R9+-0x70a00], [R4.64], P4 ;  /* 0x8f60000004097fae */ /* 0x0007e8000a121844 */
[----:B------:R3:W-:Y:S04]  /*c6ba0*/  STL [R1+0x2c2c], R36 ;  /* 0x002c2c2401007387 */ /* 0x0007e80000100800 */
[----:B------:R3:W-:Y:S04]  /*c6bb0*/  STL [R1+0x2c24], R32 ;  /* 0x002c242001007387 */ /* 0x0007e80000100800 */
[----:B-1----:R-:W2:Y:S04]  /*c6bc0*/  LDL.LU R33, [R1+0x2b78] ;  /* 0x002b780001217983 */ /* 0x002ea80000300800 */
[----:B----4-:R-:W4:Y:S01]  /*c6bd0*/  LDL.LU R16, [R1+0x2b70] ;  /* 0x002b700001107983 */ /* 0x010f220000300800 */
[----:B------:R-:W-:-:S03]  /*c6be0*/  IADD3 R24, P4, R24, R202, RZ ;  /* 0x000000ca18187210 */ /* 0x000fc60007f9e0ff */
[----:B------:R1:W-:Y:S01]  /*c6bf0*/  STL [R1+0x2bf8], R28 ;  /* 0x002bf81c01007387 */ /* 0x0003e20000100800 */
[----:B------:R-:W-:-:S03]  /*c6c00*/  IADD3.X R29, R29, R0, RZ, P3, !PT ;  /* 0x000000001d1d7210 */ /* 0x000fc60001ffe4ff */
[----:B------:R1:W-:Y:S01]  /*c6c10*/  STL [R1+0x2bf0], R24 ;  /* 0x002bf01801007387 */ /* 0x0003e20000100800 */
[----:B------:R-:W-:-:S03]  /*c6c20*/  IMAD.X R25, R25, 0x1, R0, P4 ;  /* 0x0000000119197824 */ /* 0x000fc600020e0600 */
[----:B------:R1:W-:Y:S04]  /*c6c30*/  STL [R1+0x2bec], R29 ;  /* 0x002bec1d01007387 */ /* 0x0003e80000100800 */
[----:B---3--:R-:W3:Y:S01]  /*c6c40*/  LDL.LU R36, [R1+0x2b6c] ;  /* 0x002b6c0001247983 */ /* 0x008ee20000300800 */
[----:B------:R-:W-:-:S03]  /*c6c50*/  SEL R8, R12, RZ, !P0 ;  /* 0x000000ff0c087207 */ /* 0x000fc60004000000 */
[----:B------:R1:W-:Y:S04]  /*c6c60*/  STL [R1+0x2be4], R25 ;  /* 0x002be41901007387 */ /* 0x0003e80000100800 */
[----:B------:R-:W3:Y:S01]  /*c6c70*/  LDL.LU R32, [R1+0x2b64] ;  /* 0x002b640001207983 */ /* 0x000ee20000300800 */
[----:B------:R-:W-:Y:S01]  /*c6c80*/  ISETP.NE.U32.AND P3, PT, R8, RZ, PT ;  /* 0x000000ff0800720c */ /* 0x000fe20003f65070 */
[----:B------:R-:W-:Y:S01]  /*c6c90*/  IMAD.MOV.U32 R4, RZ, RZ, R28 ;  /* 0x000000ffff047224 */ /* 0x000fe200078e001c */
[----:B------:R-:W-:Y:S02]  /*c6ca0*/  IADD3 R8, R132, 0x100000, RZ ;  /* 0x0010000084087810 */ /* 0x000fe40007ffe0ff */
[----:B------:R-:W-:Y:S01]  /*c6cb0*/  IADD3 R20, P4, R20, R202, RZ ;  /* 0x000000ca14147210 */ /* 0x000fe20007f9e0ff */
[----:B------:R-:W-:-:S04]  /*c6cc0*/  IMAD.MOV.U32 R5, RZ, RZ, R29 ;  /* 0x000000ffff057224 */ /* 0x000fc800078e001d */
[----:B------:R-:W-:Y:S01]  /*c6cd0*/  IMAD.X R21, R21, 0x1, R0, P4 ;  /* 0x0000000115157824 */ /* 0x000fe200020e0600 */
[----:B------:R-:W-:Y:S04]  /*c6ce0*/  STL [R1+0x2bb8], R20 ;  /* 0x002bb81401007387 */ /* 0x000fe80000100800 */
[----:B-1----:R-:W3:Y:S04]  /*c6cf0*/  LDL.LU R28, [R1+0x2b48] ;  /* 0x002b4800011c7983 */ /* 0x002ee80000300800 */
[----:B------:R1:W-:Y:S01]  /*c6d00*/  LDGSTS.E [R8+-0x6fc00], [R4.64], P1 ;  /* 0x9040000004087fae */ /* 0x0003e20008921844 */
[----:B------:R-:W-:-:S03]  /*c6d10*/  IADD3 R13, P4, R13, R202, RZ ;  /* 0x000000ca0d0d7210 */ /* 0x000fc60007f9e0ff */
[----:B------:R1:W-:Y:S02]  /*c6d20*/  STL [R1+0x2bac], R21 ;  /* 0x002bac1501007387 */ /* 0x0003e40000100800 */
[----:B------:R-:W-:Y:S02]  /*c6d30*/  IMAD.X R17, R17, 0x1, R0, P4 ;  /* 0x0000000111117824 */ /* 0x000fe400020e0600 */
[----:B------:R-:W-:Y:S01]  /*c6d40*/  STL [R1+0x2bb0], R13 ;  /* 0x002bb00d01007387 */ /* 0x000fe20000100800 */
[----:B-1----:R-:W-:Y:S01]  /*c6d50*/  IMAD.MOV.U32 R4, RZ, RZ, R24 ;  /* 0x000000ffff047224 */ /* 0x002fe200078e0018 */
[----:B------:R-:W-:Y:S02]  /*c6d60*/  MOV R5, R25 ;  /* 0x0000001900057202 */ /* 0x000fe40000000f00 */
[----:B------:R-:W3:Y:S04]  /*c6d70*/  LDL.LU R24, [R1+0x2b30] ;  /* 0x002b300001187983 */ /* 0x000ee80000300800 */
[----:B------:R1:W-:Y:S04]  /*c6d80*/  STL [R1+0x2ba4], R17 ;  /* 0x002ba41101007387 */ /* 0x0003e80000100800 */
[----:B------:R-:W3:Y:S04]  /*c6d90*/  LDL.LU R29, [R1+0x2b2c] ;  /* 0x002b2c00011d7983 */ /* 0x000ee80000300800 */
[----:B------:R1:W-:Y:S04]  /*c6da0*/  LDGSTS.E [R9+-0x6fa00], [R4.64], P1 ;  /* 0x9060000004097fae */ /* 0x0003e80008921844 */
[----:B------:R-:W3:Y:S01]  /*c6db0*/  LDL.LU R25, [R1+0x2b24] ;  /* 0x002b240001197983 */ /* 0x000ee20000300800 */
[----:B-1----:R-:W-:-:S02]  /*c6dc0*/  IMAD.MOV.U32 R4, RZ, RZ, R20 ;  /* 0x000000ffff047224 */ /* 0x002fc400078e0014 */
[----:B------:R-:W-:Y:S02]  /*c6dd0*/  IMAD.MOV.U32 R5, RZ, RZ, R21 ;  /* 0x000000ffff057224 */ /* 0x000fe400078e0015 */
[----:B------:R-:W3:Y:S04]  /*c6de0*/  LDL.LU R21, [R1+0x2aec] ;  /* 0x002aec0001157983 */ /* 0x000ee80000300800 */
[----:B------:R-:W3:Y:S04]  /*c6df0*/  LDL.LU R20, [R1+0x2b08] ;  /* 0x002b080001147983 */ /* 0x000ee80000300800 */
[----:B------:R1:W-:Y:S02]  /*c6e00*/  LDGSTS.E [R8+-0x6ec00], [R4.64], P5 ;  /* 0x9140000004087fae */ /* 0x0003e4000a921844 */
[----:B-1----:R-:W-:-:S02]  /*c6e10*/  IMAD.MOV.U32 R5, RZ, RZ, R17 ;  /* 0x000000ffff057224 */ /* 0x002fc400078e0011 */
[----:B------:R-:W-:Y:S01]  /*c6e20*/  IMAD.MOV.U32 R4, RZ, RZ, R13 ;  /* 0x000000ffff047224 */ /* 0x000fe200078e000d */
[----:B------:R-:W3:Y:S04]  /*c6e30*/  LDL.LU R17, [R1+0x2ae4] ;  /* 0x002ae40001117983 */ /* 0x000ee80000300800 */
[----:B------:R-:W3:Y:S01]  /*c6e40*/  LDL.LU R13, [R1+0x2af0] ;  /* 0x002af000010d7983 */ /* 0x000ee20000300800 */
        /* <DEDUP_REMOVED lines=9> */
[-C--:B--2---:R-:W-:Y:S02]  /*c6ee0*/  IADD3 R33, P1, R33, R202.reuse, RZ ;  /* 0x000000ca21217210 */ /* 0x084fe40007f3e0ff */
[----:B----4-:R-:W-:-:S03]  /*c6ef0*/  IADD3 R16, P4, R16, R202, RZ ;  /* 0x000000ca10107210 */ /* 0x010fc60007f9e0ff */
[----:B------:R1:W-:Y:S01]  /*c6f00*/  STL [R1+0x2b78], R33 ;  /* 0x002b782101007387 */ /* 0x0003e20000100800 */
[----:B---3--:R-:W-:-:S05]  /*c6f10*/  IADD3.X R36, R36, R0, RZ, P1, !PT ;  /* 0x0000000024247210 */ /* 0x008fca0000ffe4ff */
[----:B------:R-:W-:Y:S02]  /*c6f20*/  IMAD.MOV.U32 R5, RZ, RZ, R36 ;  /* 0x000000ffff057224 */ /* 0x000fe400078e0024 */
[----:B------:R-:W-:Y:S01]  /*c6f30*/  IMAD.X R32, R32, 0x1, R0, P4 ;  /* 0x0000000120207824 */ /* 0x000fe200020e0600 */
[----:B------:R-:W-:Y:S01]  /*c6f40*/  ISETP.NE.U32.AND P4, PT, R4, RZ, PT ;  /* 0x000000ff0400720c */ /* 0x000fe20003f85070 */
[----:B------:R-:W-:Y:S01]  /*c6f50*/  IMAD.MOV.U32 R4, RZ, RZ, R33 ;  /* 0x000000ffff047224 */ /* 0x000fe200078e0021 */
[----:B------:R-:W-:-:S04]  /*c6f60*/  ISETP.GT.AND P1, PT, R3, 0x59, PT ;  /* 0x000000590300780c */ /* 0x000fc80003f24270 */
[----:B------:R2:W-:Y:S01]  /*c6f70*/  LDGSTS.E [R8+-0x6dc00], [R4.64], P2 ;  /* 0x9240000004087fae */ /* 0x0005e20009121844 */
[----:B------:R-:W-:-:S03]  /*c6f80*/  SEL R12, RZ, 0x4, !P1 ;  /* 0x00000004ff0c7807 */ /* 0x000fc60004800000 */
[----:B------:R4:W-:Y:S01]  /*c6f90*/  STL [R1+0x2b70], R16 ;  /* 0x002b701001007387 */ /* 0x0009e20000100800 */
[----:B--2---:R-:W-:Y:S02]  /*c6fa0*/  IMAD.MOV.U32 R4, RZ, RZ, R16 ;  /* 0x000000ffff047224 */ /* 0x004fe400078e0010 */
[----:B------:R-:W-:Y:S01]  /*c6fb0*/  IMAD.MOV.U32 R5, RZ, RZ, R32 ;  /* 0x000000ffff057224 */ /* 0x000fe200078e0020 */
[-C--:B------:R-:W-:Y:S01]  /*c6fc0*/  IADD3 R28, P1, R28, R202.reuse, RZ ;  /* 0x000000ca1c1c7210 */ /* 0x080fe20007f3e0ff */
[----:B------:R2:W-:Y:S04]  /*c6fd0*/  STL [R1+0x2b6c], R36 ;  /* 0x002b6c2401007387 */ /* 0x0005e80000100800 */
[----:B------:R4:W-:Y:S04]  /*c6fe0*/  LDGSTS.E [R9+-0x6da00], [R4.64], P2 ;  /* 0x9260000004097fae */ /* 0x0009e80009121844 */
[----:B------:R2:W-:Y:S04]  /*c6ff0*/  STL [R1+0x2b64], R32 ;  /* 0x002b642001007387 */ /* 0x0005e80000100800 */
[----:B-1----:R-:W3:Y:S04]  /*c7000*/  LDL.LU R33, [R1+0x2ac8] ;  /* 0x002ac80001217983 */ /* 0x002ee80000300800 */
[----:B----4-:R-:W4:Y:S01]  /*c7010*/  LDL.LU R16, [R1+0x2ab0] ;  /* 0x002ab00001107983 */ /* 0x010f220000300800 */
[----:B------:R-:W-:-:S03]  /*c7020*/  IADD3 R24, P2, R24, R202, RZ ;  /* 0x000000ca18187210 */ /* 0x000fc60007f5e0ff */
[----:B------:R-:W-:Y:S01]  /*c7030*/  STL [R1+0x2b48], R28 ;  /* 0x002b481c01007387 */ /* 0x000fe20000100800 */
[----:B------:R-:W-:-:S03]  /*c7040*/  IADD3.X R29, R29, R0, RZ, P1, !PT ;  /* 0x000000001d1d7210 */ /* 0x000fc60000ffe4ff */
[----:B------:R-:W-:Y:S01]  /*c7050*/  STL [R1+0x2b30], R24 ;  /* 0x002b301801007387 */ /* 0x000fe20000100800 */
[----:B------:R-:W-:-:S03]  /*c7060*/  SEL R8, R12, RZ, !P0 ;  /* 0x000000ff0c087207 */ /* 0x000fc60004000000 */
[----:B------:R-:W-:Y:S01]  /*c7070*/  STL [R1+0x2b2c], R29 ;  /* 0x002b2c1d01007387 */ /* 0x000fe20000100800 */
[----:B------:R-:W-:-:S03]  /*c7080*/  IMAD.X R25, R25, 0x1, R0, P2 ;  /* 0x0000000119197824 */ /* 0x000fc600010e0600 */
[----:B--2---:R-:W2:Y:S01]  /*c7090*/  LDL.LU R36, [R1+0x2aac] ;  /* 0x002aac0001247983 */ /* 0x004ea20000300800 */
[----:B------:R-:W-:Y:S01]  /*c70a0*/  ISETP.NE.U32.AND P1, PT, R8, RZ, PT ;  /* 0x000000ff0800720c */ /* 0x000fe20003f25070 */
[----:B------:R-:W-:Y:S01]  /*c70b0*/  IMAD.MOV.U32 R4, RZ, RZ, R28 ;  /* 0x000000ffff047224 */ /* 0x000fe200078e001c */
[----:B------:R-:W-:Y:S01]  /*c70c0*/  IADD3 R8, R132, 0x100000, RZ ;  /* 0x0010000084087810 */ /* 0x000fe20007ffe0ff */
[----:B------:R1:W-:Y:S01]  /*c70d0*/  STL [R1+0x2b24], R25 ;  /* 0x002b241901007387 */ /* 0x0003e20000100800 */
[----:B------:R-:W-:-:S03]  /*c70e0*/  IMAD.MOV.U32 R5, RZ, RZ, R29 ;  /* 0x000000ffff057224 */ /* 0x000fc600078e001d */
[----:B------:R-:W2:Y:S04]  /*c70f0*/  LDL.LU R32, [R1+0x2aa4] ;  /* 0x002aa40001207983 */ /* 0x000ea80000300800 */
[----:B------:R1:W-:Y:S01]  /*c7100*/  LDGSTS.E [R8+-0x6cc00], [R4.64], P3 ;  /* 0x9340000004087fae */ /* 0x0003e20009921844 */
[----:B------:R-:W-:-:S05]  /*c7110*/  IADD3 R20, P2, R20, R202, RZ ;  /* 0x000000ca14147210 */ /* 0x000fca0007f5e0ff */
[----:B------:R-:W-:Y:S01]  /*c7120*/  IMAD.X R21, R21, 0x1, R0, P2 ;  /* 0x0000000115157824 */ /* 0x000fe200010e0600 */
[----:B------:R-:W-:Y:S01]  /*c7130*/  STL [R1+0x2b08], R20 ;  /* 0x002b081401007387 */ /* 0x000fe20000100800 */
[----:B-1----:R-:W-:Y:S01]  /*c7140*/  IMAD.MOV.U32 R4, RZ, RZ, R24 ;  /* 0x000000ffff047224 */ /* 0x002fe200078e0018 */
[----:B------:R-:W-:Y:S02]  /*c7150*/  MOV R5, R25 ;  /* 0x0000001900057202 */ /* 0x000fe40000000f00 */
[----:B------:R-:W2:Y:S04]  /*c7160*/  LDL.LU R25, [R1+0x2a88] ;  /* 0x002a880001197983 */ /* 0x000ea80000300800 */
[----:B------:R1:W-:Y:S04]  /*c7170*/  STL [R1+0x2aec], R21 ;  /* 0x002aec1501007387 */ /* 0x0003e80000100800 */
[----:B------:R1:W-:Y:S01]  /*c7180*/  LDGSTS.E [R9+-0x6ca00], [R4.64], P3 ;  /* 0x9360000004097fae */ /* 0x0003e20009921844 */
[----:B------:R-:W-:-:S05]  /*c7190*/  IADD3 R13, P2, R13, R202, RZ ;  /* 0x000000ca0d0d7210 */ /* 0x000fca0007f5e0ff */
[----:B------:R-:W-:Y:S01]  /*c71a0*/  IMAD.X R17, R17, 0x1, R0, P2 ;  /* 0x0000000111117824 */ /* 0x000fe200010e0600 */
[----:B------:R-:W-:Y:S04]  /*c71b0*/  STL [R1+0x2af0], R13 ;  /* 0x002af00d01007387 */ /* 0x000fe80000100800 */
[----:B------:R-:W2:Y:S01]  /*c71c0*/  LDL.LU R24, [R1+0x2a70] ;  /* 0x002a700001187983 */ /* 0x000ea20000300800 */
[----:B-1----:R-:W-:Y:S02]  /*c71d0*/  IMAD.MOV.U32 R4, RZ, RZ, R20 ;  /* 0x000000ffff047224 */ /* 0x002fe400078e0014 */
[----:B------:R-:W-:Y:S01]  /*c71e0*/  IMAD.MOV.U32 R5, RZ, RZ, R21 ;  /* 0x000000ffff057224 */ /* 0x000fe200078e0015 */
[----:B------:R1:W-:Y:S04]  /*c71f0*/  STL [R1+0x2ae4], R17 ;  /* 0x002ae41101007387 */ /* 0x0003e80000100800 */
[----:B------:R-:W2:Y:S04]  /*c7200*/  LDL.LU R29, [R1+0x2a6c] ;  /* 0x002a6c00011d7983 */ /* 0x000ea80000300800 */
[----:B------:R-:W2:Y:S04]  /*c7210*/  LDL.LU R28, [R1+0x2a64] ;  /* 0x002a6400011c7983 */ /* 0x000ea80000300800 */
[----:B------:R1:W-:Y:S04]  /*c7220*/  LDGSTS.E [R8+-0x6bc00], [R4.64], P5 ;  /* 0x9440000004087fae */ /* 0x0003e8000a921844 */
[----:B------:R-:W2:Y:S01]  /*c7230*/  LDL.LU R21, [R1+0x2a24] ;  /* 0x002a240001157983 */ /* 0x000ea20000300800 */
[----:B-1----:R-:W-:-:S03]  /*c7240*/  IMAD.MOV.U32 R5, RZ, RZ, R17 ;  /* 0x000000ffff057224 */ /* 0x002fc600078e0011 */
        /* <DEDUP_REMOVED lines=13> */
[-C--:B---3--:R-:W-:Y:S02]  /*c7320*/  IADD3 R33, P2, R33, R202.reuse, RZ ;  /* 0x000000ca21217210 */ /* 0x088fe40007f5e0ff */
[----:B----4-:R-:W-:-:S03]  /*c7330*/  IADD3 R16, P3, R16, R202, RZ ;  /* 0x000000ca10107210 */ /* 0x010fc60007f7e0ff */
[----:B------:R-:W-:Y:S04]  /*c7340*/  STL [R1+0x2ac8], R33 ;  /* 0x002ac82101007387 */ /* 0x000fe80000100800 */
[----:B------:R-:W-:Y:S01]  /*c7350*/  STL [R1+0x2ab0], R16 ;  /* 0x002ab01001007387 */ /* 0x000fe20000100800 */
[----:B--2---:R-:W-:Y:S02]  /*c7360*/  IADD3.X R36, R36, R0, RZ, P2, !PT ;  /* 0x0000000024247210 */ /* 0x004fe400017fe4ff */
        /* <DEDUP_REMOVED lines=8> */
[----:B-1----:R-:W-:Y:S02]  /*c73f0*/  IMAD.MOV.U32 R4, RZ, RZ, R16 ;  /* 0x000000ffff047224 */ /* 0x002fe400078e0010 */
[----:B------:R-:W-:Y:S01]  /*c7400*/  IMAD.MOV.U32 R5, RZ, RZ, R32 ;  /* 0x000000ffff057224 */ /* 0x000fe200078e0020 */
[----:B------:R-:W-:-:S04]  /*c7410*/  IADD3 R25, P3, R25, R202, RZ ;  /* 0x000000ca19197210 */ /* 0x000fc80007f7e0ff */
[----:B------:R1:W-:Y:S04]  /*c7420*/  LDGSTS.E [R9+-0x6aa00], [R4.64], P4 ;  /* 0x9560000004097fae */ /* 0x0003e8000a121844 */
[----:B------:R2:W-:Y:S01]  /*c7430*/  STL [R1+0x2aa4], R32 ;  /* 0x002aa42001007387 */ /* 0x0005e20000100800 */
[----:B------:R-:W-:-:S03]  /*c7440*/  SEL R8, R12, RZ, !P0 ;  /* 0x000000ff0c087207 */ /* 0x000fc60004000000 */
[----:B--2---:R-:W2:Y:S04]  /*c7450*/  LDL.LU R32, [R1+0x29fc] ;  /* 0x0029fc0001207983 */ /* 0x004ea80000300800 */
[----:B------:R-:W3:Y:S01]  /*c7460*/  LDL.LU R16, [R1+0x2a04] ;  /* 0x002a040001107983 */ /* 0x000ee20000300800 */
[----:B------:R-:W-:-:S03]  /*c7470*/  IADD3 R24, P4, R24, R202, RZ ;  /* 0x000000ca18187210 */ /* 0x000fc60007f9e0ff */
[----:B------:R4:W-:Y:S01]  /*c7480*/  STL [R1+0x2a88], R25 ;  /* 0x002a881901007387 */ /* 0x0009e20000100800 */
[----:B------:R-:W-:-:S03]  /*c7490*/  IADD3.X R29, R29, R0, RZ, P3, !PT ;  /* 0x000000001d1d7210 */ /* 0x000fc60001ffe4ff */
[----:B------:R4:W-:Y:S01]  /*c74a0*/  STL [R1+0x2a70], R24 ;  /* 0x002a701801007387 */ /* 0x0009e20000100800 */
[----:B------:R-:W-:-:S03]  /*c74b0*/  IMAD.X R28, R28, 0x1, R0, P4 ;  /* 0x000000011c1c7824 */ /* 0x000fc600020e0600 */
[----:B------:R-:W-:Y:S01]  /*c74c0*/  STL [R1+0x2a6c], R29 ;  /* 0x002a6c1d01007387 */ /* 0x000fe20000100800 */
[----:B------:R-:W-:Y:S01]  /*c74d0*/  ISETP.NE.U32.AND P3, PT, R8, RZ, PT ;  /* 0x000000ff0800720c */ /* 0x000fe20003f65070 */
[----:B-1----:R-:W-:Y:S02]  /*c74e0*/  IMAD.MOV.U32 R4, RZ, RZ, R25 ;  /* 0x000000ffff047224 */ /* 0x002fe400078e0019 */
[----:B------:R-:W3:Y:S01]  /*c74f0*/  LDL.LU R33, [R1+0x29f8] ;  /* 0x0029f80001217983 */ /* 0x000ee20000300800 */
[----:B------:R-:W-:Y:S01]  /*c7500*/  IADD3 R8, R132, 0x100000, RZ ;  /* 0x0010000084087810 */ /* 0x000fe20007ffe0ff */
[----:B------:R-:W-:Y:S02]  /*c7510*/  IMAD.MOV.U32 R5, RZ, RZ, R29 ;  /* 0x000000ffff057224 */ /* 0x000fe400078e001d */
[----:B------:R-:W-:Y:S04]  /*c7520*/  STL [R1+0x2a64], R28 ;  /* 0x002a641c01007387 */ /* 0x000fe80000100800 */
[----:B----4-:R-:W4:Y:S04]  /*c7530*/  LDL.LU R25, [R1+0x2a00] ;  /* 0x002a000001197983 */ /* 0x010f280000300800 */
[----:B------:R1:W-:Y:S01]  /*c7540*/  LDGSTS.E [R8+-0x69c00], [R4.64], P1 ;  /* 0x9640000004087fae */ /* 0x0003e20008921844 */
[----:B------:R-:W-:-:S05]  /*c7550*/  IADD3 R17, P4, R17, R202, RZ ;  /* 0x000000ca11117210 */ /* 0x000fca0007f9e0ff */
[----:B------:R-:W-:Y:S01]  /*c7560*/  IMAD.X R21, R21, 0x1, R0, P4 ;  /* 0x0000000115157824 */ /* 0x000fe200020e0600 */
[----:B------:R-:W-:Y:S01]  /*c7570*/  IADD3 R13, P4, R13, R202, RZ ;  /* 0x000000ca0d0d7210 */ /* 0x000fe20007f9e0ff */
[----:B-1----:R-:W-:Y:S01]  /*c7580*/  IMAD.MOV.U32 R4, RZ, RZ, R24 ;  /* 0x000000ffff047224 */ /* 0x002fe200078e0018 */
[----:B------:R-:W-:Y:S01]  /*c7590*/  MOV R5, R28 ;  /* 0x0000001c00057202 */ /* 0x000fe20000000f00 */
[----:B------:R1:W-:Y:S02]  /*c75a0*/  STL [R1+0x2a48], R17 ;  /* 0x002a481101007387 */ /* 0x0003e40000100800 */
[----:B------:R-:W-:Y:S02]  /*c75b0*/  IMAD.X R20, R20, 0x1, R0, P4 ;  /* 0x0000000114147824 */ /* 0x000fe400020e0600 */
[----:B------:R-:W4:Y:S04]  /*c75c0*/  LDL.LU R24, [R1+0x29bc] ;  /* 0x0029bc0001187983 */ /* 0x000f280000300800 */
[----:B------:R1:W-:Y:S04]  /*c75d0*/  STL [R1+0x2a24], R21 ;  /* 0x002a241501007387 */ /* 0x0003e80000100800 */
[----:B------:R1:W-:Y:S04]  /*c75e0*/  LDGSTS.E [R9+-0x69a00], [R4.64], P1 ;  /* 0x9660000004097fae */ /* 0x0003e80008921844 */
[----:B------:R-:W-:Y:S01]  /*c75f0*/  STL [R1+0x2a2c], R13 ;  /* 0x002a2c0d01007387 */ /* 0x000fe20000100800 */
[----:B-1----:R-:W-:-:S03]  /*c7600*/  IMAD.MOV.U32 R4, RZ, RZ, R17 ;  /* 0x000000ffff047224 */ /* 0x002fc600078e0011 */
[----:B------:R-:W4:Y:S01]  /*c7610*/  LDL.LU R17, [R1+0x29c4] ;  /* 0x0029c40001117983 */ /* 0x000f220000300800 */
[----:B------:R-:W-:-:S03]  /*c7620*/  IMAD.MOV.U32 R5, RZ, RZ, R21 ;  /* 0x000000ffff057224 */ /* 0x000fc600078e0015 */
[----:B------:R1:W-:Y:S04]  /*c7630*/  STL [R1+0x2a28], R20 ;  /* 0x002a281401007387 */ /* 0x0003e80000100800 */
[----:B------:R-:W4:Y:S04]  /*c7640*/  LDL.LU R28, [R1+0x29b8] ;  /* 0x0029b800011c7983 */ /* 0x000f280000300800 */
[----:B------:R1:W-:Y:S04]  /*c7650*/  LDGSTS.E [R8+-0x68c00], [R4.64], P5 ;  /* 0x9740000004087fae */ /* 0x0003e8000a921844 */
[----:B------:R-:W4:Y:S04]  /*c7660*/  LDL.LU R29, [R1+0x29c0] ;  /* 0x0029c000011d7983 */ /* 0x000f280000300800 */
[----:B------:R-:W4:Y:S01]  /*c7670*/  LDL.LU R21, [R1+0x2978] ;  /* 0x0029780001157983 */ /* 0x000f220000300800 */
[----:B-1----:R-:W-:-:S03]  /*c7680*/  IMAD.MOV.U32 R5, RZ, RZ, R20 ;  /* 0x000000ffff057224 */ /* 0x002fc600078e0014 */
[----:B------:R-:W4:Y:S01]  /*c7690*/  LDL.LU R20, [R1+0x297c] ;  /* 0x00297c0001147983 */ /* 0x000f220000300800 */
[----:B------:R-:W-:-:S03]  /*c76a0*/  IMAD.MOV.U32 R4, RZ, RZ, R13 ;  /* 0x000000ffff047224 */ /* 0x000fc600078e000d */
        /* <DEDUP_REMOVED lines=10> */
[C---:B------:R-:W-:Y:S01]  /*c7750*/  IADD3 R8, R132.reuse, 0x100000, RZ ;  /* 0x0010000084087810 */ /* 0x040fe20007ffe0ff */
[C---:B------:R-:W-:Y:S07]  /*c7760*/  HMMA.1688.F32.TF32 R168, R240.reuse, R6, R168 ;  /* 0x00000006f0a8723c */ /* 0x040fee00000810a8 */
[----:B------:R-:W-:Y:S01]  /*c7770*/  IADD3 R7, R132, 0x100000, RZ ;  /* 0x0010000084077810 */ /* 0x000fe20007ffe0ff */
[----:B------:R-:W-:Y:S01]  /*c7780*/  HMMA.1688.F32.TF32 R172, R240, R10, R172 ;  /* 0x0000000af0ac723c */ /* 0x000fe200000810ac */
[----:B--2---:R-:W-:-:S02]  /*c7790*/  IADD3 R32, P1, R32, R202, RZ ;  /* 0x000000ca20207210 */ /* 0x004fc40007f3e0ff */
[----:B---3--:R-:W-:-:S03]  /*c77a0*/  IADD3 R16, P4, R16, R202, RZ ;  /* 0x000000ca10107210 */ /* 0x008fc60007f9e0ff */
[----:B------:R-:W-:Y:S01]  /*c77b0*/  STL [R1+0x29fc], R32 ;  /* 0x0029fc2001007387 */ /* 0x000fe20000100800 */
[----:B------:R-:W-:-:S05]  /*c77c0*/  IADD3.X R33, R33, R0, RZ, P1, !PT ;  /* 0x0000000021217210 */ /* 0x000fca0000ffe4ff */
[----:B------:R-:W-:Y:S02]  /*c77d0*/  IMAD.MOV.U32 R5, RZ, RZ, R33 ;  /* 0x000000ffff057224 */ /* 0x000fe400078e0021 */
[----:B----4-:R-:W-:Y:S01]  /*c77e0*/  IMAD.X R25, R25, 0x1, R0, P4 ;  /* 0x0000000119197824 */ /* 0x010fe200020e0600 */
[----:B------:R-:W-:Y:S01]  /*c77f0*/  ISETP.NE.U32.AND P4, PT, R4, RZ, PT ;  /* 0x000000ff0400720c */ /* 0x000fe20003f85070 */
[----:B------:R-:W-:Y:S01]  /*c7800*/  IMAD.MOV.U32 R4, RZ, RZ, R32 ;  /* 0x000000ffff047224 */ /* 0x000fe200078e0020 */
[----:B------:R-:W-:-:S04]  /*c7810*/  ISETP.GT.AND P1, PT, R3, 0x71, PT ;  /* 0x000000710300780c */ /* 0x000fc80003f24270 */
[----:B------:R1:W-:Y:S01]  /*c7820*/  LDGSTS.E [R8+-0x67c00], [R4.64], P2 ;  /* 0x9840000004087fae */ /* 0x0003e20009121844 */
[----:B------:R-:W-:-:S03]  /*c7830*/  SEL R6, RZ, 0x4, !P1 ;  /* 0x00000004ff067807 */ /* 0x000fc60004800000 */
[----:B------:R-:W-:Y:S01]  /*c7840*/  STL [R1+0x2a04], R16 ;  /* 0x002a041001007387 */ /* 0x000fe20000100800 */
[----:B-1----:R-:W-:Y:S02]  /*c7850*/  IMAD.MOV.U32 R4, RZ, RZ, R16 ;  /* 0x000000ffff047224 */ /* 0x002fe400078e0010 */
[----:B------:R-:W-:Y:S01]  /*c7860*/  IMAD.MOV.U32 R5, RZ, RZ, R25 ;  /* 0x000000ffff057224 */ /* 0x000fe200078e0019 */
[----:B------:R-:W-:Y:S01]  /*c7870*/  IADD3 R24, P1, R24, R202, RZ ;  /* 0x000000ca18187210 */ /* 0x000fe20007f3e0ff */
[----:B------:R-:W-:Y:S04]  /*c7880*/  STL [R1+0x29f8], R33 ;  /* 0x0029f82101007387 */ /* 0x000fe80000100800 */
[----:B------:R1:W-:Y:S04]  /*c7890*/  LDGSTS.E [R7+-0x67a00], [R4.64], P2 ;  /* 0x9860000004077fae */ /* 0x0003e80009121844 */
[----:B------:R2:W-:Y:S01]  /*c78a0*/  STL [R1+0x2a00], R25 ;  /* 0x002a001901007387 */ /* 0x0005e20000100800 */
[----:B------:R-:W-:-:S03]  /*c78b0*/  SEL R6, R6, RZ, !P0 ;  /* 0x000000ff06067207 */ /* 0x000fc60004000000 */
[----:B--2---:R-:W2:Y:S01]  /*c78c0*/  LDL.LU R25, [R1+0x293c] ;  /* 0x00293c0001197983 */ /* 0x004ea20000300800 */
[----:B------:R-:W-:-:S03]  /*c78d0*/  IADD3 R17, P2, R17, R202, RZ ;  /* 0x000000ca11117210 */ /* 0x000fc60007f5e0ff */
[----:B------:R-:W3:Y:S04]  /*c78e0*/  LDL.LU R16, [R1+0x2944] ;  /* 0x0029440001107983 */ /* 0x000ee80000300800 */
[----:B------:R-:W-:Y:S01]  /*c78f0*/  STL [R1+0x29bc], R24 ;  /* 0x0029bc1801007387 */ /* 0x000fe20000100800 */
[----:B------:R-:W-:-:S03]  /*c7900*/  IADD3.X R28, R28, R0, RZ, P1, !PT ;  /* 0x000000001c1c7210 */ /* 0x000fc60000ffe4ff */
[----:B------:R-:W-:Y:S04]  /*c7910*/  STL [R1+0x29c4], R17 ;  /* 0x0029c41101007387 */ /* 0x000fe80000100800 */
[----:B------:R4:W-:Y:S01]  /*c7920*/  STL [R1+0x29b8], R28 ;  /* 0x0029b81c01007387 */ /* 0x0009e20000100800 */
[----:B-1----:R-:W-:Y:S02]  /*c7930*/  IMAD.MOV.U32 R5, RZ, RZ, R28 ;  /* 0x000000ffff057224 */ /* 0x002fe400078e001c */
[----:B------:R-:W-:Y:S01]  /*c7940*/  IMAD.X R29, R29, 0x1, R0, P2 ;  /* 0x000000011d1d7824 */ /* 0x000fe200010e0600 */
[----:B------:R-:W-:Y:S01]  /*c7950*/  ISETP.NE.U32.AND P1, PT, R6, RZ, PT ;  /* 0x000000ff0600720c */ /* 0x000fe20003f25070 */
[----:B----4-:R-:W4:Y:S01]  /*c7960*/  LDL.LU R28, [R1+0x2938] ;  /* 0x00293800011c7983 */ /* 0x010f220000300800 */
[----:B------:R-:W-:Y:S01]  /*c7970*/  IADD3 R20, P2, R20, R202, RZ ;  /* 0x000000ca14147210 */ /* 0x000fe20007f5e0ff */
[----:B------:R-:W-:-:S02]  /*c7980*/  IMAD.MOV.U32 R4, RZ, RZ, R24 ;  /* 0x000000ffff047224 */ /* 0x000fc400078e0018 */
[----:B------:R-:W-:Y:S01]  /*c7990*/  STL [R1+0x29c0], R29 ;  /* 0x0029c01d01007387 */ /* 0x000fe20000100800 */
[----:B------:R-:W-:Y:S01]  /*c79a0*/  IADD3 R6, R132, 0x100000, RZ ;  /* 0x0010000084067810 */ /* 0x000fe20007ffe0ff */
[----:B------:R-:W-:Y:S02]  /*c79b0*/  IMAD.X R21, R21, 0x1, R0, P2 ;  /* 0x0000000115157824 */ /* 0x000fe400010e0600 */
[----:B------:R-:W4:Y:S01]  /*c79c0*/  LDL.LU R24, [R1+0x2940] ;  /* 0x0029400001187983 */ /* 0x000f220000300800 */
[----:B------:R-:W-:-:S03]  /*c79d0*/  IADD3 R12, P2, R12, R202, RZ ;  /* 0x000000ca0c0c7210 */ /* 0x000fc60007f5e0ff */
[----:B------:R1:W-:Y:S02]  /*c79e0*/  LDGSTS.E [R6+-0x66c00], [R4.64], P3 ;  /* 0x9940000004067fae */ /* 0x0003e40009921844 */
[----:B------:R-:W-:Y:S02]  /*c79f0*/  IMAD.X R13, R13, 0x1, R0, P2 ;  /* 0x000000010d0d7824 */ /* 0x000fe400010e0600 */
[----:B------:R-:W-:Y:S01]  /*c7a00*/  STL [R1+0x297c], R20 ;  /* 0x00297c1401007387 */ /* 0x000fe20000100800 */
[----:B-1----:R-:W-:Y:S01]  /*c7a10*/  IMAD.MOV.U32 R4, RZ, RZ, R17 ;  /* 0x000000ffff047224 */ /* 0x002fe200078e0011 */
[----:B------:R-:W-:Y:S02]  /*c7a20*/  MOV R5, R29 ;  /* 0x0000001d00057202 */ /* 0x000fe40000000f00 */
[----:B------:R-:W4:Y:S04]  /*c7a30*/  LDL.LU R17, [R1+0x28ec] ;  /* 0x0028ec0001117983 */ /* 0x000f280000300800 */
[----:B------:R1:W-:Y:S04]  /*c7a40*/  STL [R1+0x2978], R21 ;  /* 0x0029781501007387 */ /* 0x0003e80000100800 */
[----:B------:R-:W-:Y:S04]  /*c7a50*/  STL [R1+0x2984], R12 ;  /* 0x0029840c01007387 */ /* 0x000fe80000100800 */
[----:B------:R-:W4:Y:S04]  /*c7a60*/  LDL.LU R11, [R1+0x28f4] ;  /* 0x0028f400010b7983 */ /* 0x000f280000300800 */
[----:B------:R1:W-:Y:S04]  /*c7a70*/  LDGSTS.E [R7+-0x66a00], [R4.64], P3 ;  /* 0x9960000004077fae */ /* 0x0003e80009921844 */
[----:B------:R1:W-:Y:S02]  /*c7a80*/  STL [R1+0x2980], R13 ;  /* 0x0029800d01007387 */ /* 0x0003e40000100800 */
[----:B-1----:R-:W-:-:S02]  /*c7a90*/  IMAD.MOV.U32 R5, RZ, RZ, R21 ;  /* 0x000000ffff057224 */ /* 0x002fc400078e0015 */
[----:B------:R-:W4:Y:S01]  /*c7aa0*/  LDL.LU R21, [R1+0x28e8] ;  /* 0x0028e80001157983 */ /* 0x000f220000300800 */
[----:B------:R-:W-:-:S03]  /*c7ab0*/  IMAD.MOV.U32 R4, RZ, RZ, R20 ;  /* 0x000000ffff047224 */ /* 0x000fc600078e0014 */
[----:B------:R-:W4:Y:S01]  /*c7ac0*/  LDL.LU R20, [R1+0x28f0] ;  /* 0x0028f00001147983 */ /* 0x000f220000300800 */
[----:B------:R-:W-:-:S03]  /*c7ad0*/  ISETP.GT.AND P2, PT, R3, 0x75, PT ;  /* 0x000000750300780c */ /* 0x000fc60003f44270 */
[----:B------:R1:W-:Y:S02]  /*c7ae0*/  LDGSTS.E [R6+-0x65c00], [R4.64], P5 ;  /* 0x9a40000004067fae */ /* 0x0003e4000a921844 */
        /* <DEDUP_REMOVED lines=8> */
[----:B-1----:R-:W-:-:S03]  /*c7b70*/  SEL R4, R6, RZ, !P0 ;  /* 0x000000ff06047207 */ /* 0x002fc60004000000 */
[----:B------:R-:W4:Y:S01]  /*c7b80*/  LDL.LU R10, [R1+0x28b4] ;  /* 0x0028b400010a7983 */ /* 0x000f220000300800 */
[----:B------:R-:W-:Y:S02]  /*c7b90*/  SEL R5, RZ, 0x4, !P2 ;  /* 0x00000004ff057807 */ /* 0x000fe40005000000 */
[----:B------:R-:W-:Y:S02]  /*c7ba0*/  ISETP.NE.U32.AND P5, PT, R4, RZ, PT ;  /* 0x000000ff0400720c */ /* 0x000fe40003fa5070 */
[----:B------:R-:W-:Y:S02]  /*c7bb0*/  SEL R4, R5, RZ, !P0 ;  /* 0x000000ff05047207 */ /* 0x000fe40004000000 */
[----:B------:R-:W-:Y:S01]  /*c7bc0*/  IADD3 R6, R132, 0x100000, RZ ;  /* 0x0010000084067810 */ /* 0x000fe20007ffe0ff */
[----:B------:R-:W-:Y:S01]  /*c7bd0*/  HMMA.1688.F32.TF32 R176, R240, R14, R176 ;  /* 0x0000000ef0b0723c */ /* 0x000fe200000810b0 */
[-C--:B--2---:R-:W-:Y:S02]  /*c7be0*/  IADD3 R25, P2, R25, R202.reuse, RZ ;  /* 0x000000ca19197210 */ /* 0x084fe40007f5e0ff */
[----:B---3--:R-:W-:-:S03]  /*c7bf0*/  IADD3 R16, P3, R16, R202, RZ ;  /* 0x000000ca10107210 */ /* 0x008fc60007f7e0ff */
[----:B------:R-:W-:Y:S01]  /*c7c00*/  STL [R1+0x293c], R25 ;  /* 0x00293c1901007387 */ /* 0x000fe20000100800 */
[----:B----4-:R-:W-:Y:S02]  /*c7c10*/  IADD3.X R28, R28, R0, RZ, P2, !PT ;  /* 0x000000001c1c7210 */ /* 0x010fe400017fe4ff */
[----:B------:R-:W-:Y:S01]  /*c7c20*/  ISETP.NE.U32.AND P2, PT, R4, RZ, PT ;  /* 0x000000ff0400720c */ /* 0x000fe20003f45070 */
[----:B------:R-:W-:Y:S02]  /*c7c30*/  IMAD.MOV.U32 R4, RZ, RZ, R25 ;  /* 0x000000ffff047224 */ /* 0x000fe400078e0019 */
[----:B------:R-:W-:Y:S02]  /*c7c40*/  IMAD.MOV.U32 R5, RZ, RZ, R28 ;  /* 0x000000ffff057224 */ /* 0x000fe400078e001c */
[----:B------:R-:W-:-:S03]  /*c7c50*/  IMAD.X R24, R24, 0x1, R0, P3 ;  /* 0x0000000118187824 */ /* 0x000fc600018e0600 */
[----:B------:R1:W-:Y:S01]  /*c7c60*/  LDGSTS.E [R6+-0x64c00], [R4.64], P4 ;  /* 0x9b40000004067fae */ /* 0x0003e2000a121844 */
[----:B------:R-:W-:-:S04]  /*c7c70*/  ISETP.GT.AND P3, PT, R3, 0x7d, PT ;  /* 0x0000007d0300780c */ /* 0x000fc80003f64270 */
[----:B------:R-:W-:Y:S01]  /*c7c80*/  SEL R8, RZ, 0x4, !P3 ;  /* 0x00000004ff087807 */ /* 0x000fe20005800000 */
[----:B-1----:R-:W-:Y:S02]  /*c7c90*/  IMAD.MOV.U32 R4, RZ, RZ, R16 ;  /* 0x000000ffff047224 */ /* 0x002fe400078e0010 */
[----:B------:R-:W-:Y:S01]  /*c7ca0*/  IMAD.MOV.U32 R5, RZ, RZ, R24 ;  /* 0x000000ffff057224 */ /* 0x000fe200078e0018 */
[----:B------:R1:W-:Y:S01]  /*c7cb0*/  STL [R1+0x2944], R16 ;  /* 0x0029441001007387 */ /* 0x0003e20000100800 */
[----:B------:R-:W-:-:S03]  /*c7cc0*/  IADD3 R17, P3, R17, R202, RZ ;  /* 0x000000ca11117210 */ /* 0x000fc60007f7e0ff */
[----:B------:R2:W-:Y:S04]  /*c7cd0*/  LDGSTS.E [R7+-0x64a00], [R4.64], P4 ;  /* 0x9b60000004077fae */ /* 0x0005e8000a121844 */
[----:B------:R-:W-:Y:S01]  /*c7ce0*/  STL [R1+0x2938], R28 ;  /* 0x0029381c01007387 */ /* 0x000fe20000100800 */
[----:B------:R-:W-:-:S03]  /*c7cf0*/  IADD3 R11, P4, R11, R202, RZ ;  /* 0x000000ca0b0b7210 */ /* 0x000fc60007f9e0ff */
[----:B------:R-:W-:Y:S04]  /*c7d00*/  STL [R1+0x2940], R24 ;  /* 0x0029401801007387 */ /* 0x000fe80000100800 */
[----:B-1----:R-:W3:Y:S01]  /*c7d10*/  LDL.LU R16, [R1+0x286c] ;  /* 0x00286c0001107983 */ /* 0x002ee20000300800 */
[----:B--2---:R-:W-:-:S03]  /*c7d20*/  IMAD.MOV.U32 R4, RZ, RZ, R17 ;  /* 0x000000ffff047224 */ /* 0x004fc600078e0011 */
[----:B------:R-:W2:Y:S04]  /*c7d30*/  LDL.LU R14, [R1+0x2874] ;  /* 0x00287400010e7983 */ /* 0x000ea80000300800 */
[----:B------:R1:W-:Y:S01]  /*c7d40*/  STL [R1+0x28ec], R17 ;  /* 0x0028ec1101007387 */ /* 0x0003e20000100800 */
[----:B------:R-:W-:-:S03]  /*c7d50*/  IADD3.X R21, R21, R0, RZ, P3, !PT ;  /* 0x0000000015157210 */ /* 0x000fc60001ffe4ff */
[----:B------:R4:W-:Y:S01]  /*c7d60*/  STL [R1+0x28f4], R11 ;  /* 0x0028f40b01007387 */ /* 0x0009e20000100800 */
[----:B------:R-:W-:-:S03]  /*c7d70*/  IMAD.X R20, R20, 0x1, R0, P4 ;  /* 0x0000000114147824 */ /* 0x000fc600020e0600 */
[----:B------:R-:W-:Y:S04]  /*c7d80*/  STL [R1+0x28e8], R21 ;  /* 0x0028e81501007387 */ /* 0x000fe80000100800 */
[----:B-1----:R-:W2:Y:S04]  /*c7d90*/  LDL.LU R17, [R1+0x2868] ;  /* 0x0028680001117983 */ /* 0x002ea80000300800 */
[----:B------:R-:W-:Y:S04]  /*c7da0*/  STL [R1+0x28f0], R20 ;  /* 0x0028f01401007387 */ /* 0x000fe80000100800 */
[----:B------:R-:W2:Y:S01]  /*c7db0*/  LDL.LU R15, [R1+0x2870] ;  /* 0x00287000010f7983 */ /* 0x000ea20000300800 */
[----:B------:R-:W-:Y:S01]  /*c7dc0*/  SEL R6, R8, RZ, !P0 ;  /* 0x000000ff08067207 */ /* 0x000fe20004000000 */
[----:B------:R-:W-:-:S03]  /*c7dd0*/  IMAD.MOV.U32 R5, RZ, RZ, R21 ;  /* 0x000000ffff057224 */ /* 0x000fc600078e0015 */
[----:B------:R-:W-:Y:S02]  /*c7de0*/  ISETP.NE.U32.AND P3, PT, R6, RZ, PT ;  /* 0x000000ff0600720c */ /* 0x000fe40003f65070 */
[----:B------:R-:W-:-:S05]  /*c7df0*/  IADD3 R6, R132, 0x100000, RZ ;  /* 0x0010000084067810 */ /* 0x000fca0007ffe0ff */
[----:B------:R1:W-:Y:S01]  /*c7e00*/  LDGSTS.E [R6+-0x63c00], [R4.64], P1 ;  /* 0x9c40000004067fae */ /* 0x0003e20008921844 */
[----:B------:R-:W-:-:S05]  /*c7e10*/  IADD3 R9, P4, R9, R202, RZ ;  /* 0x000000ca09097210 */ /* 0x000fca0007f9e0ff */
[--C-:B------:R-:W-:Y:S02]  /*c7e20*/  IMAD.X R13, R13, 0x1, R0.reuse, P4 ;  /* 0x000000010d0d7824 */ /* 0x100fe400020e0600 */
[----:B-1----:R-:W-:Y:S01]  /*c7e30*/  IMAD.MOV.U32 R4, RZ, RZ, R11 ;  /* 0x000000ffff047224 */ /* 0x002fe200078e000b */
[----:B------:R-:W-:Y:S02]  /*c7e40*/  MOV R5, R20 ;  /* 0x0000001400057202 */ /* 0x000fe40000000f00 */
[----:B------:R-:W-:Y:S01]  /*c7e50*/  IADD3 R10, P4, R10, R202, RZ ;  /* 0x000000ca0a0a7210 */ /* 0x000fe20007f9e0ff */
[----:B------:R1:W-:Y:S04]  /*c7e60*/  STL [R1+0x28ac], R9 ;  /* 0x0028ac0901007387 */ /* 0x0003e80000100800 */
[----:B------:R1:W-:Y:S01]  /*c7e70*/  LDGSTS.E [R7+-0x63a00], [R4.64], P1 ;  /* 0x9c60000004077fae */ /* 0x0003e20008921844 */
[----:B------:R-:W-:Y:S01]  /*c7e80*/  IMAD.X R12, R12, 0x1, R0, P4 ;  /* 0x000000010c0c7824 */ /* 0x000fe200020e0600 */
[----:B------:R-:W-:-:S02]  /*c7e90*/  ISETP.GT.AND P1, PT, R3, 0x2, PT ;  /* 0x000000020300780c */ /* 0x000fc40003f24270 */
[----:B----4-:R-:W4:Y:S04]  /*c7ea0*/  LDL.LU R11, [R1+0x282c] ;  /* 0x00282c00010b7983 */ /* 0x010f280000300800 */
[----:B------:R1:W-:Y:S02]  /*c7eb0*/  STL [R1+0x28a8], R13 ;  /* 0x0028a80d01007387 */ /* 0x0003e40000100800 */
[----:B-1----:R-:W-:Y:S02]  /*c7ec0*/  IMAD.MOV.U32 R4, RZ, RZ, R9 ;  /* 0x000000ffff047224 */ /* 0x002fe400078e0009 */
[----:B------:R-:W-:Y:S01]  /*c7ed0*/  IMAD.MOV.U32 R5, RZ, RZ, R13 ;  /* 0x000000ffff057224 */ /* 0x000fe200078e000d */
[----:B------:R1:W-:Y:S04]  /*c7ee0*/  STL [R1+0x28b4], R10 ;  /* 0x0028b40a01007387 */ /* 0x0003e80000100800 */
[----:B------:R-:W4:Y:S04]  /*c7ef0*/  LDL.LU R9, [R1+0x2834] ;  /* 0x0028340001097983 */ /* 0x000f280000300800 */
[----:B------:R1:W-:Y:S04]  /*c7f00*/  STL [R1+0x28b0], R12 ;  /* 0x0028b00c01007387 */ /* 0x0003e80000100800 */
[----:B------:R1:W-:Y:S04]  /*c7f10*/  LDGSTS.E [R6+-0x62c00], [R4.64], P5 ;  /* 0x9d40000004067fae */ /* 0x0003e8000a921844 */
        /* <DEDUP_REMOVED lines=9> */
[----:B-1----:R-:W-:-:S02]  /*c7fb0*/  SEL R5, RZ, 0x4, !P1 ;  /* 0x00000004ff057807 */ /* 0x002fc40004800000 */
[-C--:B---3--:R-:W-:Y:S02]  /*c7fc0*/  IADD3 R16, P1, R16, R202.reuse, RZ ;  /* 0x000000ca10107210 */ /* 0x088fe40007f3e0ff */
[----:B--2---:R-:W-:-:S03]  /*c7fd0*/  IADD3 R14, P5, R14, R202, RZ ;  /* 0x000000ca0e0e7210 */ /* 0x004fc60007fbe0ff */
[----:B------:R-:W-:Y:S04]  /*c7fe0*/  STL [R1+0x286c], R16 ;  /* 0x00286c1001007387 */ /* 0x000fe80000100800 */
[----:B------:R-:W-:Y:S01]  /*c7ff0*/  STL [R1+0x2874], R14 ;  /* 0x0028740e01007387 */ /* 0x000fe20000100800 */
[----:B------:R-:W-:Y:S01]  /*c8000*/  IADD3.X R17, R17, R0, RZ, P1, !PT ;  /* 0x0000000011117210 */ /* 0x000fe20000ffe4ff */
[----:B------:R-:W-:-:S04]  /*c8010*/  IMAD.X R15, R15, 0x1, R0, P5 ;  /* 0x000000010f0f7824 */ /* 0x000fc800028e0600 */
[----:B------:R1:W-:Y:S04]  /*c8020*/  STL [R1+0x2868], R17 ;  /* 0x0028681101007387 */ /* 0x0003e80000100800 */
[----:B------:R2:W-:Y:S04]  /*c8030*/  STL [R1+0x2870], R15 ;  /* 0x0028700f01007387 */ /* 0x0005e80000100800 */
[----:B------:R-:W3:Y:S01]  /*c8040*/  LDL.LU R21, [R1+0x2fdc] ;  /* 0x002fdc0001157983 */ /* 0x000ee20000300800 */
[----:B------:R-:W-:-:S04]  /*c8050*/  SEL R4, R6, RZ, !P0 ;  /* 0x000000ff06047207 */ /* 0x000fc80004000000 */
[----:B------:R-:W-:Y:S02]  /*c8060*/  ISETP.NE.U32.AND P4, PT, R4, RZ, PT ;  /* 0x000000ff0400720c */ /* 0x000fe40003f85070 */
[----:B------:R-:W-:Y:S01]  /*c8070*/  SEL R4, R5, RZ, !P0 ;  /* 0x000000ff05047207 */ /* 0x000fe20004000000 */
[----:B------:R-:W-:Y:S01]  /*c8080*/  IMAD.MOV.U32 R5, RZ, RZ, R17 ;  /* 0x000000ffff057224 */ /* 0x000fe200078e0011 */
[----:B------:R-:W-:Y:S02]  /*c8090*/  IADD3 R6, R132, 0x100000, RZ ;  /* 0x0010000084067810 */ /* 0x000fe40007ffe0ff */
[----:B------:R-:W-:Y:S01]  /*c80a0*/  ISETP.NE.U32.AND P1, PT, R4, RZ, PT ;  /* 0x000000ff0400720c */ /* 0x000fe20003f25070 */
[----:B------:R-:W-:Y:S01]  /*c80b0*/  IMAD.MOV.U32 R4, RZ, RZ, R16 ;  /* 0x000000ffff047224 */ /* 0x000fe200078e0010 */
[----:B------:R-:W-:-:S04]  /*c80c0*/  ISETP.GT.AND P5, PT, R3, 0xa, PT ;  /* 0x0000000a0300780c */ /* 0x000fc80003fa4270 */
[----:B------:R-:W-:Y:S01]  /*c80d0*/  SEL R8, RZ, 0x4, !P5 ;  /* 0x00000004ff087807 */ /* 0x000fe20006800000 */
[----:B------:R2:W-:Y:S01]  /*c80e0*/  LDGSTS.E [R6+-0x61c00], [R4.64], P2 ;  /* 0x9e40000004067fae */ /* 0x0005e20009121844 */
[----:B------:R-:W-:Y:S03]  /*c80f0*/  HMMA.1688.F32.TF32 R180, R240, R18, R180 ;  /* 0x00000012f0b4723c */ /* 0x000fe600000810b4 */
[----:B------:R-:W3:Y:S04]  /*c8100*/  LDL.LU R19, [R1+0x2fd4] ;  /* 0x002fd40001137983 */ /* 0x000ee80000300800 */
[----:B-1----:R-:W3:Y:S01]  /*c8110*/  LDL.LU R17, [R1+0x2fa8] ;  /* 0x002fa80001117983 */ /* 0x002ee20000300800 */
[----:B----4-:R-:W-:Y:S01]  /*c8120*/  IADD3 R11, P5, R11, R202, RZ ;  /* 0x000000ca0b0b7210 */ /* 0x010fe20007fbe0ff */
[----:B--2---:R-:W-:-:S02]  /*c8130*/  IMAD.MOV.U32 R4, RZ, RZ, R14 ;  /* 0x000000ffff047224 */ /* 0x004fc400078e000e */
[----:B------:R-:W-:Y:S01]  /*c8140*/  IMAD.MOV.U32 R5, RZ, RZ, R15 ;  /* 0x000000ffff057224 */ /* 0x000fe200078e000f */
[----:B------:R-:W-:-:S04]  /*c8150*/  SEL R6, R8, RZ, !P0 ;  /* 0x000000ff08067207 */ /* 0x000fc80004000000 */
[----:B------:R1:W-:Y:S01]  /*c8160*/  LDGSTS.E [R7+-0x61a00], [R4.64], P2 ;  /* 0x9e60000004077fae */ /* 0x0003e20009121844 */
[----:B------:R-:W-:-:S03]  /*c8170*/  IADD3 R9, P2, R9, R202, RZ ;  /* 0x000000ca09097210 */ /* 0x000fc60007f5e0ff */
[----:B------:R-:W-:Y:S01]  /*c8180*/  STL [R1+0x282c], R11 ;  /* 0x00282c0b01007387 */ /* 0x000fe20000100800 */
[----:B-1----:R-:W-:Y:S01]  /*c8190*/  IMAD.MOV.U32 R4, RZ, RZ, R11 ;  /* 0x000000ffff047224 */ /* 0x002fe200078e000b */
[----:B------:R-:W-:Y:S02]  /*c81a0*/  IADD3.X R13, R13, R0, RZ, P5, !PT ;  /* 0x000000000d0d7210 */ /* 0x000fe40002ffe4ff */
[----:B------:R-:W-:Y:S02]  /*c81b0*/  ISETP.NE.U32.AND P5, PT, R6, RZ, PT ;  /* 0x000000ff0600720c */ /* 0x000fe40003fa5070 */
[C---:B------:R-:W-:Y:S01]  /*c81c0*/  IADD3 R6, R132.reuse, 0x100000, RZ ;  /* 0x0010000084067810 */ /* 0x040fe20007ffe0ff */
[----:B------:R-:W-:Y:S01]  /*c81d0*/  IMAD.MOV.U32 R5, RZ, RZ, R13 ;  /* 0x000000ffff057224 */ /* 0x000fe200078e000d */
[----:B------:R-:W-:Y:S01]  /*c81e0*/  STL [R1+0x2834], R9 ;  /* 0x0028340901007387 */ /* 0x000fe20000100800 */
[----:B------:R-:W-:-:S03]  /*c81f0*/  IADD3 R132, R132, 0x100000, RZ ;  /* 0x0010000084847810 */ /* 0x000fc60007ffe0ff */
[----:B------:R1:W-:Y:S01]  /*c8200*/  LDGSTS.E [R6+-0x60c00], [R4.64], P3 ;  /* 0x9f40000004067fae */ /* 0x0003e20009921844 */
[----:B------:R-:W-:Y:S01]  /*c8210*/  IMAD.X R10, R10, 0x1, R0, P2 ;  /* 0x000000010a0a7824 */ /* 0x000fe200010e0600 */
[----:B------:R-:W-:Y:S02]  /*c8220*/  ISETP.GT.AND P2, PT, R3, 0xe, PT ;  /* 0x0000000e0300780c */ /* 0x000fe40003f44270 */
[----:B------:R2:W-:Y:S04]  /*c8230*/  STL [R1+0x2828], R13 ;  /* 0x0028280d01007387 */ /* 0x0005e80000100800 */
[----:B------:R-:W4:Y:S01]  /*c8240*/  LDL.LU R18, [R1+0x2f9c] ;  /* 0x002f9c0001127983 */ /* 0x000f220000300800 */
[----:B-1----:R-:W-:Y:S01]  /*c8250*/  IMAD.MOV.U32 R4, RZ, RZ, R9 ;  /* 0x000000ffff047224 */ /* 0x002fe200078e0009 */
[----:B------:R-:W-:Y:S01]  /*c8260*/  SEL R6, RZ, 0x4, !P2 ;  /* 0x00000004ff067807 */ /* 0x000fe20005000000 */
[----:B------:R-:W-:Y:S01]  /*c8270*/  IMAD.MOV.U32 R5, RZ, RZ, R10 ;  /* 0x000000ffff057224 */ /* 0x000fe200078e000a */
[----:B------:R1:W-:Y:S01]  /*c8280*/  STL [R1+0x2830], R10 ;  /* 0x0028300a01007387 */ /* 0x0003e20000100800 */
[----:B------:R-:W-:-:S03]  /*c8290*/  IADD3 R20, P2, R20, R202, RZ ;  /* 0x000000ca14147210 */ /* 0x000fc60007f5e0ff */
[----:B------:R-:W4:Y:S04]  /*c82a0*/  LDL.LU R15, [R1+0x2fa0] ;  /* 0x002fa000010f7983 */ /* 0x000f280000300800 */
[----:B------:R1:W-:Y:S01]  /*c82b0*/  LDGSTS.E [R132+-0x60a00], [R4.64], P3 ;  /* 0x9f60000004847fae */ /* 0x0003e20009921844 */
[----:B------:R-:W-:-:S03]  /*c82c0*/  IADD3 R12, P3, R12, R202, RZ ;  /* 0x000000ca0c0c7210 */ /* 0x000fc60007f7e0ff */
[----:B--2---:R-:W3:Y:S04]  /*c82d0*/  LDL.LU R13, [R1+0x2f68] ;  /* 0x002f6800010d7983 */ /* 0x004ee80000300800 */
[----:B------:R-:W3:Y:S04]  /*c82e0*/  LDL.LU R16, [R1+0x2f94] ;  /* 0x002f940001107983 */ /* 0x000ee80000300800 */
[----:B-1----:R-:W3:Y:S04]  /*c82f0*/  LDL.LU R10, [R1+0x2f60] ;  /* 0x002f6000010a7983 */ /* 0x002ee80000300800 */
[----:B------:R1:W-:Y:S04]  /*c8300*/  STL [R1+0x2fe8], R20 ;  /* 0x002fe81401007387 */ /* 0x0003e80000100800 */
[----:B------:R1:W-:Y:S01]  /*c8310*/  STL [R1+0x2fe0], R12 ;  /* 0x002fe00c01007387 */ /* 0x0003e20000100800 */
[----:B---3--:R-:W-:-:S05]  /*c8320*/  IMAD.X R21, R21, 0x1, R0, P2 ;  /* 0x0000000115157824 */ /* 0x008fca00010e0600 */
[----:B------:R3:W-:Y:S04]  /*c8330*/  STL [R1+0x2fdc], R21 ;  /* 0x002fdc1501007387 */ /* 0x0007e80000100800 */
[----:B------:R-:W2:Y:S04]  /*c8340*/  LDL.LU R14, [R1+0x2f5c] ;  /* 0x002f5c00010e7983 */ /* 0x000ea80000300800 */
[----:B------:R-:W2:Y:S01]  /*c8350*/  LDL.LU R11, [R1+0x2f54] ;  /* 0x002f5400010b7983 */ /* 0x000ea20000300800 */
[----:B------:R-:W-:-:S04]  /*c8360*/  SHF.L.U32 R201, R201, 0x2, RZ ;  /* 0x00000002c9c97819 */ /* 0x000fc800000006ff */
[----:B------:R-:W-:Y:S02]  /*c8370*/  LOP3.LUT R9, R201, 0x40, RZ, 0x3c, !PT ;  /* 0x00000040c9097812 */ /* 0x000fe400078e3cff */
[----:B------:R-:W-:-:S03]  /*c8380*/  SEL R5, R6, RZ, !P0 ;  /* 0x000000ff06057207 */ /* 0x000fc60004000000 */
[----:B------:R-:W-:Y:S02]  /*c8390*/  IMAD R4, R203, 0x20000, R9 ;  /* 0x00020000cb047824 */ /* 0x000fe400078e0209 */
[----:B------:R-:W-:Y:S01]  /*c83a0*/  IMAD.X R19, R19, 0x1, R0, P3 ;  /* 0x0000000113137824 */ /* 0x000fe200018e0600 */
[----:B------:R-:W-:Y:S01]  /*c83b0*/  ISETP.NE.U32.AND P3, PT, R5, RZ, PT ;  /* 0x000000ff0500720c */ /* 0x000fe20003f65070 */
[----:B------:R-:W-:Y:S01]  /*c83c0*/  IMAD.MOV.U32 R6, RZ, RZ, R20 ;  /* 0x000000ffff067224 */ /* 0x000fe200078e0014 */
[C---:B------:R-:W-:Y:S01]  /*c83d0*/  IADD3 R5, R4.reuse, 0x100000, RZ ;  /* 0x0010000004057810 */ /* 0x040fe20007ffe0ff */
[----:B------:R-:W-:Y:S01]  /*c83e0*/  IMAD.MOV.U32 R7, RZ, RZ, R21 ;  /* 0x000000ffff077224 */ /* 0x000fe200078e0015 */
[----:B------:R-:W-:Y:S02]  /*c83f0*/  ISETP.GT.AND P2, PT, R3, 0x12, PT ;  /* 0x000000120300780c */ /* 0x000fe40003f44270 */
[----:B------:R-:W-:Y:S02]  /*c8400*/  IADD3 R8, R4, 0x100000, RZ ;  /* 0x0010000004087810 */ /* 0x000fe40007ffe0ff */
[----:B------:R1:W-:Y:S01]  /*c8410*/  LDGSTS.E [R5+-0x7f800], [R6.64], P4 ;  /* 0x8080000006057fae */ /* 0x0003e2000a121844 */
[----:B------:R-:W-:-:S02]  /*c8420*/  SEL R9, RZ, 0x4, !P2 ;  /* 0x00000004ff097807 */ /* 0x000fc40005000000 */
[----:B------:R-:W-:Y:S02]  /*c8430*/  IADD3 R17, P2, R17, R202, RZ ;  /* 0x000000ca11117210 */ /* 0x000fe40007f5e0ff */
[----:B-1----:R-:W-:Y:S01]  /*c8440*/  MOV R6, R12 ;  /* 0x0000000c00067202 */ /* 0x002fe20000000f00 */
[----:B------:R-:W-:Y:S01]  /*c8450*/  IMAD.MOV.U32 R7, RZ, RZ, R19 ;  /* 0x000000ffff077224 */ /* 0x000fe200078e0013 */
[----:B------:R1:W-:Y:S04]  /*c8460*/  STL [R1+0x2fd4], R19 ;  /* 0x002fd41301007387 */ /* 0x0003e80000100800 */
[----:B------:R1:W-:Y:S01]  /*c8470*/  LDGSTS.E [R8+-0x7f600], [R6.64], P4 ;  /* 0x80a0000006087fae */ /* 0x0003e2000a121844 */
[----:B------:R-:W-:-:S03]  /*c8480*/  SEL R5, R9, RZ, !P0 ;  /* 0x000000ff09057207 */ /* 0x000fc60004000000 */
[----:B------:R-:W2:Y:S04]  /*c8490*/  LDL.LU R20, [R1+0x2f28] ;  /* 0x002f280001147983 */ /* 0x000ea80000300800 */
[----:B------:R-:W2:Y:S04]  /*c84a0*/  LDL.LU R12, [R1+0x2f20] ;  /* 0x002f2000010c7983 */ /* 0x000ea80000300800 */
[----:B------:R3:W-:Y:S01]  /*c84b0*/  STL [R1+0x2fa8], R17 ;  /* 0x002fa81101007387 */ /* 0x0007e20000100800 */
[----:B-1----:R-:W-:Y:S02]  /*c84c0*/  IMAD.MOV.U32 R6, RZ, RZ, R17 ;  /* 0x000000ffff067224 */ /* 0x002fe400078e0011 */
[----:B----4-:R-:W-:Y:S01]  /*c84d0*/  IMAD.X R18, R18, 0x1, R0, P2 ;  /* 0x0000000112127824 */ /* 0x010fe200010e0600 */
[----:B------:R-:W-:-:S02]  /*c84e0*/  ISETP.NE.U32.AND P2, PT, R5, RZ, PT ;  /* 0x000000ff0500720c */ /* 0x000fc40003f45070 */
[----:B------:R-:W-:Y:S01]  /*c84f0*/  IADD3 R15, P4, R15, R202, RZ ;  /* 0x000000ca0f0f7210 */ /* 0x000fe20007f9e0ff */
[----:B------:R-:W-:Y:S01]  /*c8500*/  IMAD.MOV.U32 R7, RZ, RZ, R18 ;  /* 0x000000ffff077224 */ /* 0x000fe200078e0012 */
[----:B------:R-:W-:-:S03]  /*c8510*/  IADD3 R5, R4, 0x100000, RZ ;  /* 0x0010000004057810 */ /* 0x000fc60007ffe0ff */
[----:B------:R1:W-:Y:S04]  /*c8520*/  STL [R1+0x2fa0], R15 ;  /* 0x002fa00f01007387 */ /* 0x0003e80000100800 */
[----:B------:R4:W-:Y:S01]  /*c8530*/  STL [R1+0x2f9c], R18 ;  /* 0x002f9c1201007387 */ /* 0x0009e20000100800 */
[----:B---3--:R-:W-:Y:S01]  /*c8540*/  IMAD.X R16, R16, 0x1, R0, P4 ;  /* 0x0000000110107824 */ /* 0x008fe200020e0600 */
[----:B------:R-:W-:Y:S02]  /*c8550*/  IADD3 R13, P4, R13, R202, RZ ;  /* 0x000000ca0d0d7210 */ /* 0x000fe40007f9e0ff */
[----:B------:R-:W3:Y:S04]  /*c8560*/  LDL.LU R21, [R1+0x2f1c] ;  /* 0x002f1c0001157983 */ /* 0x000ee80000300800 */
[----:B------:R1:W-:Y:S04]  /*c8570*/  STL [R1+0x2f94], R16 ;  /* 0x002f941001007387 */ /* 0x0003e80000100800 */
[----:B------:R-:W3:Y:S04]  /*c8580*/  LDL.LU R19, [R1+0x2f14] ;  /* 0x002f140001137983 */ /* 0x000ee80000300800 */
[----:B------:R-:W-:Y:S04]  /*c8590*/  STL [R1+0x2f68], R13 ;  /* 0x002f680d01007387 */ /* 0x000fe80000100800 */
[----:B------:R1:W-:Y:S04]  /*c85a0*/  LDGSTS.E [R5+-0x7e800], [R6.64], P1 ;  /* 0x8180000006057fae */ /* 0x0003e80008921844 */
[----:B------:R-:W3:Y:S01]  /*c85b0*/  LDL.LU R17, [R1+0x2ee8] ;  /* 0x002ee80001117983 */ /* 0x000ee20000300800 */
[----:B-1----:R-:W-:-:S02]  /*c85c0*/  IMAD.MOV.U32 R6, RZ, RZ, R15 ;  /* 0x000000ffff067224 */ /* 0x002fc400078e000f */
[----:B------:R-:W-:-:S05]  /*c85d0*/  IMAD.MOV.U32 R7, RZ, RZ, R16 ;  /* 0x000000ffff077224 */ /* 0x000fca00078e0010 */
[----:B------:R1:W-:Y:S02]  /*c85e0*/  LDGSTS.E [R8+-0x7e600], [R6.64], P1 ;  /* 0x81a0000006087fae */ /* 0x0003e40008921844 */
[----:B-1----:R-:W-:Y:S01]  /*c85f0*/  IMAD.MOV.U32 R6, RZ, RZ, R13 ;  /* 0x000000ffff067224 */ /* 0x002fe200078e000d */
[----:B--2---:R-:W-:Y:S02]  /*c8600*/  IADD3.X R14, R14, R0, RZ, P4, !PT ;  /* 0x000000000e0e7210 */ /* 0x004fe400027fe4ff */
[----:B------:R-:W-:-:S03]  /*c8610*/  IADD3 R10, P4, R10, R202, RZ ;  /* 0x000000ca0a0a7210 */ /* 0x000fc60007f9e0ff */
[----:B------:R1:W-:Y:S02]  /*c8620*/  STL [R1+0x2f5c], R14 ;  /* 0x002f5c0e01007387 */ /* 0x0003e40000100800 */
[----:B------:R-:W-:Y:S02]  /*c8630*/  IMAD.X R11, R11, 0x1, R0, P4 ;  /* 0x000000010b0b7824 */ /* 0x000fe400020e0600 */
[----:B------:R-:W-:Y:S01]  /*c8640*/  STL [R1+0x2f60], R10 ;  /* 0x002f600a01007387 */ /* 0x000fe20000100800 */
[----:B------:R-:W-:-:S03]  /*c8650*/  IMAD.MOV.U32 R7, RZ, RZ, R14 ;  /* 0x000000ffff077224 */ /* 0x000fc600078e000e */
[----:B------:R-:W2:Y:S04]  /*c8660*/  LDL.LU R15, [R1+0x2ee0] ;  /* 0x002ee000010f7983 */ /* 0x000ea80000300800 */
[----:B------:R1:W-:Y:S04]  /*c8670*/  STL [R1+0x2f54], R11 ;  /* 0x002f540b01007387 */ /* 0x0003e80000100800 */
[----:B----4-:R-:W4:Y:S04]  /*c8680*/  LDL.LU R18, [R1+0x2edc] ;  /* 0x002edc0001127983 */ /* 0x010f280000300800 */
[----:B------:R-:W4:Y:S04]  /*c8690*/  LDL.LU R16, [R1+0x2ed4] ;  /* 0x002ed40001107983 */ /* 0x000f280000300800 */
[----:B-1----:R-:W4:Y:S04]  /*c86a0*/  LDL.LU R14, [R1+0x2e9c] ;  /* 0x002e9c00010e7983 */ /* 0x002f280000300800 */
[----:B------:R-:W4:Y:S04]  /*c86b0*/  LDL.LU R13, [R1+0x2ea8] ;  /* 0x002ea800010d7983 */ /* 0x000f280000300800 */
[----:B------:R1:W-:Y:S02]  /*c86c0*/  LDGSTS.E [R5+-0x7d800], [R6.64], P5 ;  /* 0x8280000006057fae */ /* 0x0003e4000a921844 */
[----:B-1----:R-:W-:Y:S01]  /*c86d0*/  IMAD.MOV.U32 R7, RZ, RZ, R11 ;  /* 0x000000ffff077224 */ /* 0x002fe200078e000b */
[----:B------:R-:W-:Y:S01]  /*c86e0*/  MOV R6, R10 ;  /* 0x0000000a00067202 */ /* 0x000fe20000000f00 */
[----:B------:R-:W4:Y:S04]  /*c86f0*/  LDL.LU R11, [R1+0x2e94] ;  /* 0x002e9400010b7983 */ /* 0x000f280000300800 */
[----:B------:R-:W4:Y:S01]  /*c8700*/  LDL.LU R10, [R1+0x2ea0] ;  /* 0x002ea000010a7983 */ /* 0x000f220000300800 */
[----:B------:R-:W-:-:S03]  /*c8710*/  ISETP.GT.AND P1, PT, R3, 0x16, PT ;  /* 0x000000160300780c */ /* 0x000fc60003f24270 */
[----:B------:R1:W-:Y:S01]  /*c8720*/  LDGSTS.E [R8+-0x7d600], [R6.64], P5 ;  /* 0x82a0000006087fae */ /* 0x0003e2000a921844 */
[----:B------:R-:W-:Y:S02]  /*c8730*/  SEL R5, RZ, 0x4, !P1 ;  /* 0x00000004ff057807 */ /* 0x000fe40004800000 */
[----:B------:R-:W-:Y:S02]  /*c8740*/  ISETP.GT.AND P1, PT, R3, 0x1a, PT ;  /* 0x0000001a0300780c */ /* 0x000fe40003f24270 */
[----:B------:R-:W-:Y:S02]  /*c8750*/  SEL R5, R5, RZ, !P0 ;  /* 0x000000ff05057207 */ /* 0x000fe40004000000 */
[-C--:B------:R-:W-:Y:S02]  /*c8760*/  IADD3 R12, P5, R12, R202.reuse, RZ ;  /* 0x000000ca0c0c7210 */ /* 0x080fe40007fbe0ff */
[----:B-1----:R-:W-:Y:S02]  /*c8770*/  SEL R6, RZ, 0x4, !P1 ;  /* 0x00000004ff067807 */ /* 0x002fe40004800000 */
[----:B------:R-:W-:-:S02]  /*c8780*/  IADD3 R20, P1, R20, R202, RZ ;  /* 0x000000ca14147210 */ /* 0x000fc40007f3e0ff */
[----:B------:R-:W-:Y:S02]  /*c8790*/  ISETP.NE.U32.AND P4, PT, R5, RZ, PT ;  /* 0x000000ff0500720c */ /* 0x000fe40003f85070 */
[----:B------:R-:W-:Y:S01]  /*c87a0*/  SEL R5, R6, RZ, !P0 ;  /* 0x000000ff06057207 */ /* 0x000fe20004000000 */
[----:B------:R-:W-:Y:S01]  /*c87b0*/  IMAD.MOV.U32 R6, RZ, RZ, R20 ;  /* 0x000000ffff067224 */ /* 0x000fe200078e0014 */
[----:B------:R1:W-:Y:S01]  /*c87c0*/  STL [R1+0x2f28], R20 ;  /* 0x002f281401007387 */ /* 0x0003e20000100800 */
[--C-:B---3--:R-:W-:Y:S01]  /*c87d0*/  IMAD.X R21, R21, 0x1, R0.reuse, P1 ;  /* 0x0000000115157824 */ /* 0x108fe200008e0600 */
[----:B------:R-:W-:Y:S02]  /*c87e0*/  ISETP.NE.U32.AND P1, PT, R5, RZ, PT ;  /* 0x000000ff0500720c */ /* 0x000fe40003f25070 */
[----:B------:R-:W-:Y:S01]  /*c87f0*/  IADD3 R5, R4, 0x100000, RZ ;  /* 0x0010000004057810 */ /* 0x000fe20007ffe0ff */
[----:B------:R-:W-:Y:S01]  /*c8800*/  IMAD.X R19, R19, 0x1, R0, P5 ;  /* 0x0000000113137824 */ /* 0x000fe200028e0600 */
[----:B------:R-:W-:Y:S01]  /*c8810*/  ISETP.GT.AND P5, PT, R3, 0x1e, PT ;  /* 0x0000001e0300780c */ /* 0x000fe20003fa4270 */
[----:B------:R-:W-:-:S03]  /*c8820*/  IMAD.MOV.U32 R7, RZ, RZ, R21 ;  /* 0x000000ffff077224 */ /* 0x000fc600078e0015 */
[----:B------:R-:W-:Y:S01]  /*c8830*/  SEL R9, RZ, 0x4, !P5 ;  /* 0x00000004ff097807 */ /* 0x000fe20006800000 */
[----:B------:R3:W-:Y:S04]  /*c8840*/  STL [R1+0x2f20], R12 ;  /* 0x002f200c01007387 */ /* 0x0007e80000100800 */
[----:B------:R1:W-:Y:S01]  /*c8850*/  LDGSTS.E [R5+-0x7c800], [R6.64], P3 ;  /* 0x8380000006057fae */ /* 0x0003e20009921844 */
[----:B------:R-:W-:-:S03]  /*c8860*/  IADD3 R17, P5, R17, R202, RZ ;  /* 0x000000ca11117210 */ /* 0x000fc60007fbe0ff */
[----:B------:R2:W-:Y:S04]  /*c8870*/  STL [R1+0x2f1c], R21 ;  /* 0x002f1c1501007387 */ /* 0x0005e80000100800 */
[----:B------:R2:W-:Y:S01]  /*c8880*/  STL [R1+0x2f14], R19 ;  /* 0x002f141301007387 */ /* 0x0005e20000100800 */
[----:B-1----:R-:W-:Y:S01]  /*c8890*/  MOV R6, R12 ;  /* 0x0000000c00067202 */ /* 0x002fe20000000f00 */
[----:B------:R-:W-:Y:S02]  /*c88a0*/  IMAD.MOV.U32 R7, RZ, RZ, R19 ;  /* 0x000000ffff077224 */ /* 0x000fe400078e0013 */
[----:B------:R-:W4:Y:S01]  /*c88b0*/  LDL.LU R20, [R1+0x2e68] ;  /* 0x002e680001147983 */ /* 0x000f220000300800 */
[----:B------:R-:W-:-:S03]  /*c88c0*/  SEL R5, R9, RZ, !P0 ;  /* 0x000000ff09057207 */ /* 0x000fc60004000000 */
[----:B---3--:R-:W3:Y:S04]  /*c88d0*/  LDL.LU R12, [R1+0x2e60] ;  /* 0x002e6000010c7983 */ /* 0x008ee80000300800 */
[----:B------:R1:W-:Y:S04]  /*c88e0*/  STL [R1+0x2ee8], R17 ;  /* 0x002ee81101007387 */ /* 0x0003e80000100800 */
[----:B------:R1:W-:Y:S01]  /*c88f0*/  LDGSTS.E [R8+-0x7c600], [R6.64], P3 ;  /* 0x83a0000006087fae */ /* 0x0003e20009921844 */
[----:B------:R-:W-:Y:S02]  /*c8900*/  ISETP.NE.U32.AND P3, PT, R5, RZ, PT ;  /* 0x000000ff0500720c */ /* 0x000fe40003f65070 */
[----:B------:R-:W-:Y:S01]  /*c8910*/  IADD3 R5, R4, 0x100000, RZ ;  /* 0x0010000004057810 */ /* 0x000fe20007ffe0ff */
[----:B-1----:R-:W-:Y:S01]  /*c8920*/  IMAD.MOV.U32 R6, RZ, RZ, R17 ;  /* 0x000000ffff067224 */ /* 0x002fe200078e0011 */
[----:B--2---:R-:W-:Y:S01]  /*c8930*/  IADD3 R15, P6, R15, R202, RZ ;  /* 0x000000ca0f0f7210 */ /* 0x004fe20007fde0ff */
[----:B----4-:R-:W-:-:S04]  /*c8940*/  IMAD.X R18, R18, 0x1, R0, P5 ;  /* 0x0000000112127824 */ /* 0x010fc800028e0600 */
[----:B------:R1:W-:Y:S01]  /*c8950*/  STL [R1+0x2ee0], R15 ;  /* 0x002ee00f01007387 */ /* 0x0003e20000100800 */
[----:B------:R-:W-:-:S03]  /*c8960*/  IMAD.X R16, R16, 0x1, R0, P6 ;  /* 0x0000000110107824 */ /* 0x000fc600030e0600 */
[----:B------:R2:W-:Y:S01]  /*c8970*/  STL [R1+0x2edc], R18 ;  /* 0x002edc1201007387 */ /* 0x0005e20000100800 */
[----:B------:R-:W-:-:S03]  /*c8980*/  IMAD.MOV.U32 R7, RZ, RZ, R18 ;  /* 0x000000ffff077224 */ /* 0x000fc600078e0012 */
[----:B------:R-:W4:Y:S01]  /*c8990*/  LDL.LU R21, [R1+0x2e5c] ;  /* 0x002e5c0001157983 */ /* 0x000f220000300800 */
[----:B------:R-:W-:-:S03]  /*c89a0*/  IADD3 R13, P5, R13, R202, RZ ;  /* 0x000000ca0d0d7210 */ /* 0x000fc60007fbe0ff */
[----:B------:R1:W-:Y:S01]  /*c89b0*/  STL [R1+0x2ed4], R16 ;  /* 0x002ed41001007387 */ /* 0x0003e20000100800 */
[----:B------:R-:W-:-:S03]  /*c89c0*/  IADD3.X R14, R14, R0, RZ, P5, !PT ;  /* 0x000000000e0e7210 */ /* 0x000fc60002ffe4ff */
[----:B------:R-:W4:Y:S04]  /*c89d0*/  LDL.LU R19, [R1+0x2e54] ;  /* 0x002e540001137983 */ /* 0x000f280000300800 */
[----:B------:R-:W-:Y:S04]  /*c89e0*/  STL [R1+0x2ea8], R13 ;  /* 0x002ea80d01007387 */ /* 0x000fe80000100800 */
[----:B------:R1:W-:Y:S04]  /*c89f0*/  LDGSTS.E [R5+-0x7b800], [R6.64], P2 ;  /* 0x8480000006057fae */ /* 0x0003e80009121844 */
[----:B------:R-:W4:Y:S01]  /*c8a00*/  LDL.LU R17, [R1+0x2e28] ;  /* 0x002e280001117983 */ /* 0x000f220000300800 */
[----:B------:R-:W-:-:S03]  /*c8a10*/  IADD3 R10, P5, R10, R202, RZ ;  /* 0x000000ca0a0a7210 */ /* 0x000fc60007fbe0ff */
[----:B------:R2:W-:Y:S01]  /*c8a20*/  STL [R1+0x2e9c], R14 ;  /* 0x002e9c0e01007387 */ /* 0x0005e20000100800 */
[----:B-1----:R-:W-:Y:S02]  /*c8a30*/  IMAD.MOV.U32 R6, RZ, RZ, R15 ;  /* 0x000000ffff067224 */ /* 0x002fe400078e000f */
[----:B------:R-:W-:Y:S02]  /*c8a40*/  IMAD.MOV.U32 R7, RZ, RZ, R16 ;  /* 0x000000ffff077224 */ /* 0x000fe400078e0010 */
[----:B------:R-:W-:Y:S01]  /*c8a50*/  IMAD.X R11, R11, 0x1, R0, P5 ;  /* 0x000000010b0b7824 */ /* 0x000fe200028e0600 */
[----:B------:R-:W-:Y:S04]  /*c8a60*/  STL [R1+0x2ea0], R10 ;  /* 0x002ea00a01007387 */ /* 0x000fe80000100800 */
[----:B------:R-:W4:Y:S04]  /*c8a70*/  LDL.LU R15, [R1+0x2e20] ;  /* 0x002e2000010f7983 */ /* 0x000f280000300800 */
[----:B------:R1:W-:Y:S04]  /*c8a80*/  LDGSTS.E [R8+-0x7b600], [R6.64], P2 ;  /* 0x84a0000006087fae */ /* 0x0003e80009121844 */
[----:B------:R1:W-:Y:S04]  /*c8a90*/  STL [R1+0x2e94], R11 ;  /* 0x002e940b01007387 */ /* 0x0003e80000100800 */
[----:B--2---:R-:W4:Y:S01]  /*c8aa0*/  LDL.LU R18, [R1+0x2e1c] ;  /* 0x002e1c0001127983 */ /* 0x004f220000300800 */
[----:B-1----:R-:W-:-:S03]  /*c8ab0*/  IMAD.MOV.U32 R6, RZ, RZ, R13 ;  /* 0x000000ffff067224 */ /* 0x002fc600078e000d */
[----:B------:R-:W4:Y:S01]  /*c8ac0*/  LDL.LU R16, [R1+0x2e14] ;  /* 0x002e140001107983 */ /* 0x000f220000300800 */
[----:B------:R-:W-:-:S03]  /*c8ad0*/  IMAD.MOV.U32 R7, RZ, RZ, R14 ;  /* 0x000000ffff077224 */ /* 0x000fc600078e000e */
[----:B------:R-:W4:Y:S04]  /*c8ae0*/  LDL.LU R14, [R1+0x2ddc] ;  /* 0x002ddc00010e7983 */ /* 0x000f280000300800 */
        /* <DEDUP_REMOVED lines=11> */
[-C--:B---3--:R-:W-:Y:S02]  /*c8ba0*/  IADD3 R12, P5, R12, R202.reuse, RZ ;  /* 0x000000ca0c0c7210 */ /* 0x088fe40007fbe0ff */
[----:B-1----:R-:W-:Y:S02]  /*c8bb0*/  SEL R6, RZ, 0x4, !P2 ;  /* 0x00000004ff067807 */ /* 0x002fe40005000000 */
[----:B------:R-:W-:-:S02]  /*c8bc0*/  IADD3 R20, P2, R20, R202, RZ ;  /* 0x000000ca14147210 */ /* 0x000fc40007f5e0ff */
[----:B------:R-:W-:Y:S02]  /*c8bd0*/  ISETP.NE.U32.AND P4, PT, R5, RZ, PT ;  /* 0x000000ff0500720c */ /* 0x000fe40003f85070 */
[----:B------:R-:W-:Y:S01]  /*c8be0*/  SEL R5, R6, RZ, !P0 ;  /* 0x000000ff06057207 */ /* 0x000fe20004000000 */
[----:B------:R-:W-:Y:S01]  /*c8bf0*/  IMAD.MOV.U32 R6, RZ, RZ, R20 ;  /* 0x000000ffff067224 */ /* 0x000fe200078e0014 */
[----:B------:R1:W-:Y:S04]  /*c8c00*/  STL [R1+0x2e68], R20 ;  /* 0x002e681401007387 */ /* 0x0003e80000100800 */
[----:B------:R3:W-:Y:S01]  /*c8c10*/  STL [R1+0x2e60], R12 ;  /* 0x002e600c01007387 */ /* 0x0007e20000100800 */
[--C-:B----4-:R-:W-:Y:S01]  /*c8c20*/  IMAD.X R21, R21, 0x1, R0.reuse, P2 ;  /* 0x0000000115157824 */ /* 0x110fe200010e0600 */
[----:B------:R-:W-:Y:S01]  /*c8c30*/  ISETP.NE.U32.AND P2, PT, R5, RZ, PT ;  /* 0x000000ff0500720c */ /* 0x000fe20003f45070 */
[----:B------:R-:W-:Y:S01]  /*c8c40*/  IMAD.X R19, R19, 0x1, R0, P5 ;  /* 0x0000000113137824 */ /* 0x000fe200028e0600 */
[----:B------:R-:W-:Y:S01]  /*c8c50*/  ISETP.GT.AND P5, PT, R3, 0x2a, PT ;  /* 0x0000002a0300780c */ /* 0x000fe20003fa4270 */
[----:B------:R-:W-:Y:S01]  /*c8c60*/  IMAD.MOV.U32 R7, RZ, RZ, R21 ;  /* 0x000000ffff077224 */ /* 0x000fe200078e0015 */
[----:B------:R-:W-:-:S02]  /*c8c70*/  IADD3 R5, R4, 0x100000, RZ ;  /* 0x0010000004057810 */ /* 0x000fc40007ffe0ff */
[----:B------:R-:W-:Y:S01]  /*c8c80*/  SEL R9, RZ, 0x4, !P5 ;  /* 0x00000004ff097807 */ /* 0x000fe20006800000 */
[----:B------:R4:W-:Y:S04]  /*c8c90*/  STL [R1+0x2e5c], R21 ;  /* 0x002e5c1501007387 */ /* 0x0009e80000100800 */
[----:B------:R3:W-:Y:S01]  /*c8ca0*/  LDGSTS.E [R5+-0x79800], [R6.64], P1 ;  /* 0x8680000006057fae */ /* 0x0007e20008921844 */
[----:B------:R-:W-:-:S03]  /*c8cb0*/  IADD3 R17, P5, R17, R202, RZ ;  /* 0x000000ca11117210 */ /* 0x000fc60007fbe0ff */
[----:B------:R4:W-:Y:S04]  /*c8cc0*/  STL [R1+0x2e54], R19 ;  /* 0x002e541301007387 */ /* 0x0009e80000100800 */
[----:B-1----:R-:W2:Y:S01]  /*c8cd0*/  LDL.LU R20, [R1+0x2da8] ;  /* 0x002da80001147983 */ /* 0x002ea20000300800 */
[----:B---3--:R-:W-:Y:S01]  /*c8ce0*/  MOV R6, R12 ;  /* 0x0000000c00067202 */ /* 0x008fe20000000f00 */
[----:B------:R-:W-:Y:S02]  /*c8cf0*/  IMAD.MOV.U32 R7, RZ, RZ, R19 ;  /* 0x000000ffff077224 */ /* 0x000fe400078e0013 */
[----:B------:R-:W3:Y:S01]  /*c8d00*/  LDL.LU R12, [R1+0x2da0] ;  /* 0x002da000010c7983 */ /* 0x000ee20000300800 */
[----:B------:R-:W-:-:S03]  /*c8d10*/  IADD3 R15, P6, R15, R202, RZ ;  /* 0x000000ca0f0f7210 */ /* 0x000fc60007fde0ff */
[----:B------:R1:W-:Y:S01]  /*c8d20*/  STL [R1+0x2e28], R17 ;  /* 0x002e281101007387 */ /* 0x0003e20000100800 */
[----:B------:R-:W-:-:S03]  /*c8d30*/  SEL R5, R9, RZ, !P0 ;  /* 0x000000ff09057207 */ /* 0x000fc60004000000 */
[----:B------:R1:W-:Y:S04]  /*c8d40*/  STL [R1+0x2e20], R15 ;  /* 0x002e200f01007387 */ /* 0x0003e80000100800 */
[----:B------:R1:W-:Y:S01]  /*c8d50*/  LDGSTS.E [R8+-0x79600], [R6.64], P1 ;  /* 0x86a0000006087fae */ /* 0x0003e20008921844 */
[--C-:B----4-:R-:W-:Y:S02]  /*c8d60*/  IMAD.X R18, R18, 0x1, R0.reuse, P5 ;  /* 0x0000000112127824 */ /* 0x110fe400028e0600 */
[----:B------:R-:W-:-:S03]  /*c8d70*/  IMAD.X R16, R16, 0x1, R0, P6 ;  /* 0x0000000110107824 */ /* 0x000fc600030e0600 */
[----:B------:R4:W-:Y:S01]  /*c8d80*/  STL [R1+0x2e1c], R18 ;  /* 0x002e1c1201007387 */ /* 0x0009e20000100800 */
[----:B------:R-:W-:-:S03]  /*c8d90*/  ISETP.NE.U32.AND P1, PT, R5, RZ, PT ;  /* 0x000000ff0500720c */ /* 0x000fc60003f25070 */
[----:B------:R-:W3:Y:S01]  /*c8da0*/  LDL.LU R21, [R1+0x2d9c] ;  /* 0x002d9c0001157983 */ /* 0x000ee20000300800 */
[----:B------:R-:W-:-:S03]  /*c8db0*/  IADD3 R13, P5, R13, R202, RZ ;  /* 0x000000ca0d0d7210 */ /* 0x000fc60007fbe0ff */
[----:B------:R4:W-:Y:S01]  /*c8dc0*/  STL [R1+0x2e14], R16 ;  /* 0x002e141001007387 */ /* 0x0009e20000100800 */
[----:B------:R-:W-:Y:S02]  /*c8dd0*/  IADD3 R5, R4, 0x100000, RZ ;  /* 0x0010000004057810 */ /* 0x000fe40007ffe0ff */
[----:B------:R-:W-:Y:S01]  /*c8de0*/  IADD3.X R14, R14, R0, RZ, P5, !PT ;  /* 0x000000000e0e7210 */ /* 0x000fe20002ffe4ff */
[----:B------:R-:W3:Y:S01]  /*c8df0*/  LDL.LU R19, [R1+0x2d94] ;  /* 0x002d940001137983 */ /* 0x000ee20000300800 */
[----:B-1----:R-:W-:Y:S02]  /*c8e00*/  IMAD.MOV.U32 R6, RZ, RZ, R17 ;  /* 0x000000ffff067224 */ /* 0x002fe400078e0011 */
[----:B------:R-:W-:Y:S01]  /*c8e10*/  IMAD.MOV.U32 R7, RZ, RZ, R18 ;  /* 0x000000ffff077224 */ /* 0x000fe200078e0012 */
[----:B------:R-:W-:Y:S04]  /*c8e20*/  STL [R1+0x2de8], R13 ;  /* 0x002de80d01007387 */ /* 0x000fe80000100800 */
[----:B------:R-:W3:Y:S04]  /*c8e30*/  LDL.LU R17, [R1+0x2d68] ;  /* 0x002d680001117983 */ /* 0x000ee80000300800 */
[----:B------:R1:W-:Y:S01]  /*c8e40*/  LDGSTS.E [R5+-0x78800], [R6.64], P3 ;  /* 0x8780000006057fae */ /* 0x0003e20009921844 */
[----:B------:R-:W-:-:S03]  /*c8e50*/  IADD3 R10, P5, R10, R202, RZ ;  /* 0x000000ca0a0a7210 */ /* 0x000fc60007fbe0ff */
[----:B------:R4:W-:Y:S02]  /*c8e60*/  STL [R1+0x2ddc], R14 ;  /* 0x002ddc0e01007387 */ /* 0x0009e40000100800 */
[----:B------:R-:W-:Y:S02]  /*c8e70*/  IMAD.X R11, R11, 0x1, R0, P5 ;  /* 0x000000010b0b7824 */ /* 0x000fe400028e0600 */
[----:B------:R-:W-:Y:S01]  /*c8e80*/  STL [R1+0x2de0], R10 ;  /* 0x002de00a01007387 */ /* 0x000fe20000100800 */
[----:B-1----:R-:W-:Y:S02]  /*c8e90*/  IMAD.MOV.U32 R6, RZ, RZ, R15 ;  /* 0x000000ffff067224 */ /* 0x002fe400078e000f */
[----:B------:R-:W-:Y:S01]  /*c8ea0*/  IMAD.MOV.U32 R7, RZ, RZ, R16 ;  /* 0x000000ffff077224 */ /* 0x000fe200078e0010 */
[----:B------:R-:W3:Y:S04]  /*c8eb0*/  LDL.LU R15, [R1+0x2d60] ;  /* 0x002d6000010f7983 */ /* 0x000ee80000300800 */
[----:B------:R1:W-:Y:S04]  /*c8ec0*/  STL [R1+0x2dd4], R11 ;  /* 0x002dd40b01007387 */ /* 0x0003e80000100800 */
[----:B----4-:R-:W3:Y:S04]  /*c8ed0*/  LDL.LU R18, [R1+0x2d5c] ;  /* 0x002d5c0001127983 */ /* 0x010ee80000300800 */
[----:B------:R-:W3:Y:S04]  /*c8ee0*/  LDL.LU R16, [R1+0x2d54] ;  /* 0x002d540001107983 */ /* 0x000ee80000300800 */
[----:B------:R1:W-:Y:S02]  /*c8ef0*/  LDGSTS.E [R8+-0x78600], [R6.64], P3 ;  /* 0x87a0000006087fae */ /* 0x0003e40009921844 */
[----:B-1----:R-:W-:-:S02]  /*c8f00*/  IMAD.MOV.U32 R6, RZ, RZ, R13 ;  /* 0x000000ffff067224 */ /* 0x002fc400078e000d */
[----:B------:R-:W-:Y:S02]  /*c8f10*/  IMAD.MOV.U32 R7, RZ, RZ, R14 ;  /* 0x000000ffff077224 */ /* 0x000fe400078e000e */
[----:B------:R-:W3:Y:S04]  /*c8f20*/  LDL.LU R14, [R1+0x2d1c] ;  /* 0x002d1c00010e7983 */ /* 0x000ee80000300800 */
[----:B------:R-:W3:Y:S04]  /*c8f30*/  LDL.LU R13, [R1+0x2d28] ;  /* 0x002d2800010d7983 */ /* 0x000ee80000300800 */
[----:B------:R1:W-:Y:S02]  /*c8f40*/  LDGSTS.E [R5+-0x77800], [R6.64], P4 ;  /* 0x8880000006057fae */ /* 0x0003e4000a121844 */
[----:B-1----:R-:W-:Y:S01]  /*c8f50*/  IMAD.MOV.U32 R7, RZ, RZ, R11 ;  /* 0x000000ffff077224 */ /* 0x002fe200078e000b */
[----:B------:R-:W-:Y:S01]  /*c8f60*/  MOV R6, R10 ;  /* 0x0000000a00067202 */ /* 0x000fe20000000f00 */
[----:B------:R-:W3:Y:S04]  /*c8f70*/  LDL.LU R11, [R1+0x2d14] ;  /* 0x002d1400010b7983 */ /* 0x000ee80000300800 */
[----:B------:R-:W3:Y:S01]  /*c8f80*/  LDL.LU R10, [R1+0x2d20] ;  /* 0x002d2000010a7983 */ /* 0x000ee20000300800 */
[----:B------:R-:W-:-:S03]  /*c8f90*/  ISETP.GT.AND P3, PT, R3, 0x2e, PT ;  /* 0x0000002e0300780c */ /* 0x000fc60003f64270 */
[----:B------:R1:W-:Y:S01]  /*c8fa0*/  LDGSTS.E [R8+-0x77600], [R6.64], P4 ;  /* 0x88a0000006087fae */ /* 0x0003e2000a121844 */
[----:B------:R-:W-:Y:S02]  /*c8fb0*/  SEL R5, RZ, 0x4, !P3 ;  /* 0x00000004ff057807 */ /* 0x000fe40005800000 */
[----:B------:R-:W-:Y:S02]  /*c8fc0*/  ISETP.GT.AND P3, PT, R3, 0x32, PT ;  /* 0x000000320300780c */ /* 0x000fe40003f64270 */
[----:B------:R-:W-:Y:S02]  /*c8fd0*/  SEL R5, R5, RZ, !P0 ;  /* 0x000000ff05057207 */ /* 0x000fe40004000000 */
[----:B-1----:R-:W-:Y:S02]  /*c8fe0*/  SEL R6, RZ, 0x4, !P3 ;  /* 0x00000004ff067807 */ /* 0x002fe40005800000 */
[----:B------:R-:W-:Y:S02]  /*c8ff0*/  ISETP.NE.U32.AND P4, PT, R5, RZ, PT ;  /* 0x000000ff0500720c */ /* 0x000fe40003f85070 */
[----:B------:R-:W-:-:S02]  /*c9000*/  SEL R5, R6, RZ, !P0 ;  /* 0x000000ff06057207 */ /* 0x000fc40004000000 */
[-C--:B--2---:R-:W-:Y:S02]  /*c9010*/  IADD3 R20, P3, R20, R202.reuse, RZ ;  /* 0x000000ca14147210 */ /* 0x084fe40007f7e0ff */
[----:B---3--:R-:W-:-:S03]  /*c9020*/  IADD3 R12, P5, R12, R202, RZ ;  /* 0x000000ca0c0c7210 */ /* 0x008fc60007fbe0ff */
[----:B------:R-:W-:Y:S01]  /*c9030*/  IMAD.MOV.U32 R6, RZ, RZ, R20 ;  /* 0x000000ffff067224 */ /* 0x000fe200078e0014 */
[----:B------:R1:W-:Y:S04]  /*c9040*/  STL [R1+0x2da8], R20 ;  /* 0x002da81401007387 */ /* 0x0003e80000100800 */
[----:B------:R2:W-:Y:S01]  /*c9050*/  STL [R1+0x2da0], R12 ;  /* 0x002da00c01007387 */ /* 0x0005e20000100800 */
[--C-:B------:R-:W-:Y:S01]  /*c9060*/  IMAD.X R21, R21, 0x1, R0.reuse, P3 ;  /* 0x0000000115157824 */ /* 0x100fe200018e0600 */
[----:B------:R-:W-:Y:S01]  /*c9070*/  ISETP.NE.U32.AND P3, PT, R5, RZ, PT ;  /* 0x000000ff0500720c */ /* 0x000fe20003f65070 */
[----:B------:R-:W-:Y:S01]  /*c9080*/  IMAD.X R19, R19, 0x1, R0, P5 ;  /* 0x0000000113137824 */ /* 0x000fe200028e0600 */
[----:B------:R-:W-:Y:S01]  /*c9090*/  ISETP.GT.AND P5, PT, R3, 0x36, PT ;  /* 0x000000360300780c */ /* 0x000fe20003fa4270 */
[----:B------:R-:W-:Y:S01]  /*c90a0*/  IMAD.MOV.U32 R7, RZ, RZ, R21 ;  /* 0x000000ffff077224 */ /* 0x000fe200078e0015 */
[----:B------:R-:W-:-:S02]  /*c90b0*/  IADD3 R5, R4, 0x100000, RZ ;  /* 0x0010000004057810 */ /* 0x000fc40007ffe0ff */
[----:B------:R-:W-:Y:S02]  /*c90c0*/  SEL R9, RZ, 0x4, !P5 ;  /* 0x00000004ff097807 */ /* 0x000fe40006800000 */
[-C--:B------:R-:W-:Y:S01]  /*c90d0*/  IADD3 R17, P5, R17, R202.reuse, RZ ;  /* 0x000000ca11117210 */ /* 0x080fe20007fbe0ff */
[----:B------:R3:W-:Y:S04]  /*c90e0*/  STL [R1+0x2d9c], R21 ;  /* 0x002d9c1501007387 */ /* 0x0007e80000100800 */
[----:B------:R2:W-:Y:S04]  /*c90f0*/  STL [R1+0x2d94], R19 ;  /* 0x002d941301007387 */ /* 0x0005e80000100800 */
[----:B------:R2:W-:Y:S04]  /*c9100*/  LDGSTS.E [R5+-0x76800], [R6.64], P2 ;  /* 0x8980000006057fae */ /* 0x0005e80009121844 */
[----:B-1----:R-:W4:Y:S01]  /*c9110*/  LDL.LU R20, [R1+0x2ce8] ;  /* 0x002ce80001147983 */ /* 0x002f220000300800 */
[----:B------:R-:W-:-:S02]  /*c9120*/  IADD3 R15, P6, R15, R202, RZ ;  /* 0x000000ca0f0f7210 */ /* 0x000fc40007fde0ff */
[----:B--2---:R-:W-:Y:S02]  /*c9130*/  MOV R6, R12 ;  /* 0x0000000c00067202 */ /* 0x004fe40000000f00 */
[----:B------:R-:W2:Y:S01]  /*c9140*/  LDL.LU R12, [R1+0x2ce0] ;  /* 0x002ce000010c7983 */ /* 0x000ea20000300800 */
[----:B---3--:R-:W-:-:S03]  /*c9150*/  IMAD.X R18, R18, 0x1, R0, P5 ;  /* 0x0000000112127824 */ /* 0x008fc600028e0600 */
[----:B------:R1:W-:Y:S01]  /*c9160*/  STL [R1+0x2d68], R17 ;  /* 0x002d681101007387 */ /* 0x0003e20000100800 */
[----:B------:R-:W-:-:S03]  /*c9170*/  IMAD.X R16, R16, 0x1, R0, P6 ;  /* 0x0000000110107824 */ /* 0x000fc600030e0600 */
[----:B------:R3:W-:Y:S01]  /*c9180*/  STL [R1+0x2d60], R15 ;  /* 0x002d600f01007387 */ /* 0x0007e20000100800 */
[----:B------:R-:W-:-:S03]  /*c9190*/  IMAD.MOV.U32 R7, RZ, RZ, R19 ;  /* 0x000000ffff077224 */ /* 0x000fc600078e0013 */
[----:B------:R1:W-:Y:S01]  /*c91a0*/  STL [R1+0x2d5c], R18 ;  /* 0x002d5c1201007387 */ /* 0x0003e20000100800 */
[----:B------:R-:W-:-:S03]  /*c91b0*/  SEL R5, R9, RZ, !P0 ;  /* 0x000000ff09057207 */ /* 0x000fc60004000000 */
[----:B------:R-:W2:Y:S04]  /*c91c0*/  LDL.LU R21, [R1+0x2cdc] ;  /* 0x002cdc0001157983 */ /* 0x000ea80000300800 */
[----:B------:R1:W-:Y:S04]  /*c91d0*/  STL [R1+0x2d54], R16 ;  /* 0x002d541001007387 */ /* 0x0003e80000100800 */
[----:B------:R-:W2:Y:S04]  /*c91e0*/  LDL.LU R19, [R1+0x2cd4] ;  /* 0x002cd40001137983 */ /* 0x000ea80000300800 */
[----:B------:R1:W-:Y:S01]  /*c91f0*/  LDGSTS.E [R8+-0x76600], [R6.64], P2 ;  /* 0x89a0000006087fae */ /* 0x0003e20009121844 */
[----:B------:R-:W-:-:S02]  /*c9200*/  IADD3 R13, P5, R13, R202, RZ ;  /* 0x000000ca0d0d7210 */ /* 0x000fc40007fbe0ff */
[----:B------:R-:W-:Y:S02]  /*c9210*/  ISETP.NE.U32.AND P2, PT, R5, RZ, PT ;  /* 0x000000ff0500720c */ /* 0x000fe40003f45070 */
[----:B------:R-:W-:Y:S02]  /*c9220*/  IADD3.X R14, R14, R0, RZ, P5, !PT ;  /* 0x000000000e0e7210 */ /* 0x000fe40002ffe4ff */
[----:B------:R-:W-:Y:S01]  /*c9230*/  IADD3 R5, R4, 0x100000, RZ ;  /* 0x0010000004057810 */ /* 0x000fe20007ffe0ff */
[----:B-1----:R-:W-:Y:S02]  /*c9240*/  IMAD.MOV.U32 R6, RZ, RZ, R17 ;  /* 0x000000ffff067224 */ /* 0x002fe400078e0011 */
[----:B------:R-:W-:Y:S01]  /*c9250*/  IMAD.MOV.U32 R7, RZ, RZ, R18 ;  /* 0x000000ffff077224 */ /* 0x000fe200078e0012 */
[----:B------:R-:W-:Y:S04]  /*c9260*/  STL [R1+0x2d28], R13 ;  /* 0x002d280d01007387 */ /* 0x000fe80000100800 */
[----:B------:R-:W2:Y:S04]  /*c9270*/  LDL.LU R17, [R1+0x2ca8] ;  /* 0x002ca80001117983 */ /* 0x000ea80000300800 */
[----:B------:R1:W-:Y:S01]  /*c9280*/  LDGSTS.E [R5+-0x75800], [R6.64], P1 ;  /* 0x8a80000006057fae */ /* 0x0003e20008921844 */
[----:B------:R-:W-:-:S03]  /*c9290*/  IADD3 R10, P5, R10, R202, RZ ;  /* 0x000000ca0a0a7210 */ /* 0x000fc60007fbe0ff */
[----:B------:R3:W-:Y:S02]  /*c92a0*/  STL [R1+0x2d1c], R14 ;  /* 0x002d1c0e01007387 */ /* 0x0007e40000100800 */
[----:B------:R-:W-:Y:S02]  /*c92b0*/  IMAD.X R11, R11, 0x1, R0, P5 ;  /* 0x000000010b0b7824 */ /* 0x000fe400028e0600 */
[----:B------:R-:W-:Y:S01]  /*c92c0*/  STL [R1+0x2d20], R10 ;  /* 0x002d200a01007387 */ /* 0x000fe20000100800 */
[----:B-1----:R-:W-:-:S03]  /*c92d0*/  IMAD.MOV.U32 R6, RZ, RZ, R15 ;  /* 0x000000ffff067224 */ /* 0x002fc600078e000f */
[----:B---3--:R-:W2:Y:S01]  /*c92e0*/  LDL.LU R15, [R1+0x2ca0] ;  /* 0x002ca000010f7983 */ /* 0x008ea20000300800 */
[----:B------:R-:W-:-:S03]  /*c92f0*/  IMAD.MOV.U32 R7, RZ, RZ, R16 ;  /* 0x000000ffff077224 */ /* 0x000fc600078e0010 */
[----:B------:R1:W-:Y:S04]  /*c9300*/  STL [R1+0x2d14], R11 ;  /* 0x002d140b01007387 */ /* 0x0003e80000100800 */
[----:B------:R-:W2:Y:S04]  /*c9310*/  LDL.LU R18, [R1+0x2c9c] ;  /* 0x002c9c0001127983 */ /* 0x000ea80000300800 */
[----:B------:R1:W-:Y:S04]  /*c9320*/  LDGSTS.E [R8+-0x75600], [R6.64], P1 ;  /* 0x8aa0000006087fae */ /* 0x0003e80008921844 */
[----:B------:R-:W2:Y:S01]  /*c9330*/  LDL.LU R16, [R1+0x2c94] ;  /* 0x002c940001107983 */ /* 0x000ea20000300800 */
[----:B-1----:R-:W-:-:S02]  /*c9340*/  IMAD.MOV.U32 R6, RZ, RZ, R13 ;  /* 0x000000ffff067224 */ /* 0x002fc400078e000d */
[----:B------:R-:W-:Y:S02]  /*c9350*/  IMAD.MOV.U32 R7, RZ, RZ, R14 ;  /* 0x000000ffff077224 */ /* 0x000fe400078e000e */
[----:B------:R-:W2:Y:S04]  /*c9360*/  LDL.LU R14, [R1+0x2c5c] ;  /* 0x002c5c00010e7983 */ /* 0x000ea80000300800 */
[----:B------:R-:W2:Y:S04]  /*c9370*/  LDL.LU R13, [R1+0x2c68] ;  /* 0x002c6800010d7983 */ /* 0x000ea80000300800 */
[----:B------:R1:W-:Y:S02]  /*c9380*/  LDGSTS.E [R5+-0x74800], [R6.64], P4 ;  /* 0x8b80000006057fae */ /* 0x0003e4000a121844 */
[----:B-1----:R-:W-:Y:S01]  /*c9390*/  IMAD.MOV.U32 R7, RZ, RZ, R11 ;  /* 0x000000ffff077224 */ /* 0x002fe200078e000b */
[----:B------:R-:W-:Y:S01]  /*c93a0*/  MOV R6, R10 ;  /* 0x0000000a00067202 */ /* 0x000fe20000000f00 */
[----:B------:R-:W2:Y:S04]  /*c93b0*/  LDL.LU R11, [R1+0x2c54] ;  /* 0x002c5400010b7983 */ /* 0x000ea80000300800 */
[----:B------:R-:W2:Y:S01]  /*c93c0*/  LDL.LU R10, [R1+0x2c60] ;  /* 0x002c6000010a7983 */ /* 0x000ea20000300800 */
        /* <DEDUP_REMOVED lines=8> */
[-C--:B----4-:R-:W-:Y:S02]  /*c9450*/  IADD3 R20, P1, R20, R202.reuse, RZ ;  /* 0x000000ca14147210 */ /* 0x090fe40007f3e0ff */
[----:B--2---:R-:W-:-:S03]  /*c9460*/  IADD3 R12, P4, R12, R202, RZ ;  /* 0x000000ca0c0c7210 */ /* 0x004fc60007f9e0ff */
[----:B------:R-:W-:Y:S01]  /*c9470*/  IMAD.MOV.U32 R6, RZ, RZ, R20 ;  /* 0x000000ffff067224 */ /* 0x000fe200078e0014 */
[----:B------:R1:W-:Y:S01]  /*c9480*/  STL [R1+0x2ce8], R20 ;  /* 0x002ce81401007387 */ /* 0x0003e20000100800 */
[----:B------:R-:W-:Y:S01]  /*c9490*/  IMAD.X R21, R21, 0x1, R0, P1 ;  /* 0x0000000115157824 */ /* 0x000fe200008e0600 */
[----:B------:R-:W-:-:S03]  /*c94a0*/  ISETP.GT.AND P1, PT, R3, 0x42, PT ;  /* 0x000000420300780c */ /* 0x000fc60003f24270 */
[----:B------:R-:W-:Y:S02]  /*c94b0*/  IMAD.MOV.U32 R7, RZ, RZ, R21 ;  /* 0x000000ffff077224 */ /* 0x000fe400078e0015 */
[----:B------:R-:W-:Y:S01]  /*c94c0*/  IMAD.X R19, R19, 0x1, R0, P4 ;  /* 0x0000000113137824 */ /* 0x000fe200020e0600 */
[----:B------:R-:W-:Y:S02]  /*c94d0*/  ISETP.NE.U32.AND P4, PT, R5, RZ, PT ;  /* 0x000000ff0500720c */ /* 0x000fe40003f85070 */
[----:B------:R-:W-:Y:S02]  /*c94e0*/  IADD3 R5, R4, 0x100000, RZ ;  /* 0x0010000004057810 */ /* 0x000fe40007ffe0ff */
[----:B------:R-:W-:-:S03]  /*c94f0*/  SEL R9, RZ, 0x4, !P1 ;  /* 0x00000004ff097807 */ /* 0x000fc60004800000 */
[----:B------:R2:W-:Y:S04]  /*c9500*/  LDGSTS.E [R5+-0x73800], [R6.64], P3 ;  /* 0x8c80000006057fae */ /* 0x0005e80009921844 */
[----:B------:R4:W-:Y:S01]  /*c9510*/  STL [R1+0x2ce0], R12 ;  /* 0x002ce00c01007387 */ /* 0x0009e20000100800 */
[----:B--2---:R-:W-:Y:S01]  /*c9520*/  MOV R6, R12 ;  /* 0x0000000c00067202 */ /* 0x004fe20000000f00 */
[----:B------:R-:W-:Y:S01]  /*c9530*/  IMAD.MOV.U32 R7, RZ, RZ, R19 ;  /* 0x000000ffff077224 */ /* 0x000fe200078e0013 */
[-C--:B------:R-:W-:Y:S01]  /*c9540*/  IADD3 R17, P1, R17, R202.reuse, RZ ;  /* 0x000000ca11117210 */ /* 0x080fe20007f3e0ff */
[----:B------:R2:W-:Y:S04]  /*c9550*/  STL [R1+0x2cdc], R21 ;  /* 0x002cdc1501007387 */ /* 0x0005e80000100800 */
[----:B------:R2:W-:Y:S04]  /*c9560*/  LDGSTS.E [R8+-0x73600], [R6.64], P3 ;  /* 0x8ca0000006087fae */ /* 0x0005e80009921844 */
[----:B------:R2:W-:Y:S04]  /*c9570*/  STL [R1+0x2cd4], R19 ;  /* 0x002cd41301007387 */ /* 0x0005e80000100800 */
[----:B-1----:R-:W3:Y:S04]  /*c9580*/  LDL.LU R20, [R1+0x2c28] ;  /* 0x002c280001147983 */ /* 0x002ee80000300800 */
[----:B----4-:R-:W4:Y:S01]  /*c9590*/  LDL.LU R12, [R1+0x2c20] ;  /* 0x002c2000010c7983 */ /* 0x010f220000300800 */
[----:B--2---:R-:W-:-:S03]  /*c95a0*/  IADD3 R15, P3, R15, R202, RZ ;  /* 0x000000ca0f0f7210 */ /* 0x004fc60007f7e0ff */
[----:B------:R1:W-:Y:S01]  /*c95b0*/  STL [R1+0x2ca8], R17 ;  /* 0x002ca81101007387 */ /* 0x0003e20000100800 */
[----:B------:R-:W-:-:S03]  /*c95c0*/  IMAD.X R18, R18, 0x1, R0, P1 ;  /* 0x0000000112127824 */ /* 0x000fc600008e0600 */
[----:B------:R2:W-:Y:S04]  /*c95d0*/  STL [R1+0x2ca0], R15 ;  /* 0x002ca00f01007387 */ /* 0x0005e80000100800 */
[----:B------:R1:W-:Y:S01]  /*c95e0*/  STL [R1+0x2c9c], R18 ;  /* 0x002c9c1201007387 */ /* 0x0003e20000100800 */
[----:B------:R-:W-:-:S03]  /*c95f0*/  IMAD.X R16, R16, 0x1, R0, P3 ;  /* 0x0000000110107824 */ /* 0x000fc600018e0600 */
[----:B------:R-:W4:Y:S01]  /*c9600*/  LDL.LU R21, [R1+0x2c1c] ;  /* 0x002c1c0001157983 */ /* 0x000f220000300800 */
[----:B------:R-:W-:-:S03]  /*c9610*/  SEL R5, R9, RZ, !P0 ;  /* 0x000000ff09057207 */ /* 0x000fc60004000000 */
[----:B------:R1:W-:Y:S01]  /*c9620*/  STL [R1+0x2c94], R16 ;  /* 0x002c941001007387 */ /* 0x0003e20000100800 */
[----:B------:R-:W-:-:S03]  /*c9630*/  ISETP.NE.U32.AND P1, PT, R5, RZ, PT ;  /* 0x000000ff0500720c */ /* 0x000fc60003f25070 */
[----:B------:R-:W4:Y:S01]  /*c9640*/  LDL.LU R19, [R1+0x2c14] ;  /* 0x002c140001137983 */ /* 0x000f220000300800 */
[----:B------:R-:W-:Y:S02]  /*c9650*/  IADD3 R5, R4, 0x100000, RZ ;  /* 0x0010000004057810 */ /* 0x000fe40007ffe0ff */
[----:B------:R-:W-:Y:S01]  /*c9660*/  IADD3 R13, P3, R13, R202, RZ ;  /* 0x000000ca0d0d7210 */ /* 0x000fe20007f7e0ff */
[----:B------:R-:W-:-:S03]  /*c9670*/  IMAD.MOV.U32 R6, RZ, RZ, R17 ;  /* 0x000000ffff067224 */ /* 0x000fc600078e0011 */
[----:B------:R-:W-:Y:S01]  /*c9680*/  IADD3.X R14, R14, R0, RZ, P3, !PT ;  /* 0x000000000e0e7210 */ /* 0x000fe20001ffe4ff */
[----:B------:R-:W-:Y:S01]  /*c9690*/  IMAD.MOV.U32 R7, RZ, RZ, R18 ;  /* 0x000000ffff077224 */ /* 0x000fe200078e0012 */
[----:B------:R-:W-:Y:S04]  /*c96a0*/  STL [R1+0x2c68], R13 ;  /* 0x002c680d01007387 */ /* 0x000fe80000100800 */
[----:B-1----:R-:W4:Y:S04]  /*c96b0*/  LDL.LU R17, [R1+0x2be8] ;  /* 0x002be80001117983 */ /* 0x002f280000300800 */
[----:B------:R1:W-:Y:S01]  /*c96c0*/  LDGSTS.E [R5+-0x72800], [R6.64], P2 ;  /* 0x8d80000006057fae */ /* 0x0003e20009121844 */
[----:B------:R-:W-:-:S03]  /*c96d0*/  IADD3 R10, P3, R10, R202, RZ ;  /* 0x000000ca0a0a7210 */ /* 0x000fc60007f7e0ff */
[----:B------:R2:W-:Y:S02]  /*c96e0*/  STL [R1+0x2c5c], R14 ;  /* 0x002c5c0e01007387 */ /* 0x0005e40000100800 */
[----:B------:R-:W-:Y:S02]  /*c96f0*/  IMAD.X R11, R11, 0x1, R0, P3 ;  /* 0x000000010b0b7824 */ /* 0x000fe400018e0600 */
[----:B------:R-:W-:Y:S01]  /*c9700*/  STL [R1+0x2c60], R10 ;  /* 0x002c600a01007387 */ /* 0x000fe20000100800 */
[----:B-1----:R-:W-:Y:S02]  /*c9710*/  IMAD.MOV.U32 R6, RZ, RZ, R15 ;  /* 0x000000ffff067224 */ /* 0x002fe400078e000f */
[----:B------:R-:W-:Y:S01]  /*c9720*/  IMAD.MOV.U32 R7, RZ, RZ, R16 ;  /* 0x000000ffff077224 */ /* 0x000fe200078e0010 */
[----:B--2---:R-:W3:Y:S04]  /*c9730*/  LDL.LU R15, [R1+0x2be0] ;  /* 0x002be000010f7983 */ /* 0x004ee80000300800 */
[----:B------:R1:W-:Y:S04]  /*c9740*/  STL [R1+0x2c54], R11 ;  /* 0x002c540b01007387 */ /* 0x0003e80000100800 */
[----:B------:R-:W3:Y:S04]  /*c9750*/  LDL.LU R18, [R1+0x2bdc] ;  /* 0x002bdc0001127983 */ /* 0x000ee80000300800 */
        /* <DEDUP_REMOVED lines=19> */
[-C--:B---3--:R-:W-:Y:S02]  /*c9890*/  IADD3 R20, P2, R20, R202.reuse, RZ ;  /* 0x000000ca14147210 */ /* 0x088fe40007f5e0ff */
[----:B----4-:R-:W-:-:S03]  /*c98a0*/  IADD3 R12, P3, R12, R202, RZ ;  /* 0x000000ca0c0c7210 */ /* 0x010fc60007f7e0ff */
[----:B------:R-:W-:Y:S01]  /*c98b0*/  IMAD.MOV.U32 R6, RZ, RZ, R20 ;  /* 0x000000ffff067224 */ /* 0x000fe200078e0014 */
[----:B------:R1:W-:Y:S01]  /*c98c0*/  STL [R1+0x2c28], R20 ;  /* 0x002c281401007387 */ /* 0x0003e20000100800 */
[--C-:B------:R-:W-:Y:S01]  /*c98d0*/  IMAD.X R21, R21, 0x1, R0.reuse, P2 ;  /* 0x0000000115157824 */ /* 0x100fe200010e0600 */
[----:B------:R-:W-:Y:S02]  /*c98e0*/  ISETP.NE.U32.AND P2, PT, R5, RZ, PT ;  /* 0x000000ff0500720c */ /* 0x000fe40003f45070 */
[----:B------:R-:W-:Y:S01]  /*c98f0*/  IADD3 R5, R4, 0x100000, RZ ;  /* 0x0010000004057810 */ /* 0x000fe20007ffe0ff */
[----:B------:R-:W-:Y:S02]  /*c9900*/  IMAD.MOV.U32 R7, RZ, RZ, R21 ;  /* 0x000000ffff077224 */ /* 0x000fe400078e0015 */
[----:B------:R-:W-:Y:S01]  /*c9910*/  IMAD.X R19, R19, 0x1, R0, P3 ;  /* 0x0000000113137824 */ /* 0x000fe200018e0600 */
[----:B------:R-:W-:Y:S02]  /*c9920*/  ISETP.GT.AND P3, PT, R3, 0x4e, PT ;  /* 0x0000004e0300780c */ /* 0x000fe40003f64270 */
[----:B------:R3:W-:Y:S02]  /*c9930*/  LDGSTS.E [R5+-0x70800], [R6.64], P4 ;  /* 0x8f80000006057fae */ /* 0x0007e4000a121844 */
[----:B------:R-:W-:-:S02]  /*c9940*/  SEL R9, RZ, 0x4, !P3 ;  /* 0x00000004ff097807 */ /* 0x000fc40005800000 */
[----:B------:R4:W-:Y:S01]  /*c9950*/  STL [R1+0x2c20], R12 ;  /* 0x002c200c01007387 */ /* 0x0009e20000100800 */
[----:B---3--:R-:W-:Y:S01]  /*c9960*/  MOV R6, R12 ;  /* 0x0000000c00067202 */ /* 0x008fe20000000f00 */
[----:B------:R-:W-:Y:S01]  /*c9970*/  IMAD.MOV.U32 R7, RZ, RZ, R19 ;  /* 0x000000ffff077224 */ /* 0x000fe200078e0013 */
[----:B------:R-:W-:-:S04]  /*c9980*/  IADD3 R17, P3, R17, R202, RZ ;  /* 0x000000ca11117210 */ /* 0x000fc80007f7e0ff */
[----:B------:R3:W-:Y:S04]  /*c9990*/  LDGSTS.E [R8+-0x70600], [R6.64], P4 ;  /* 0x8fa0000006087fae */ /* 0x0007e8000a121844 */
[----:B------:R3:W-:Y:S04]  /*c99a0*/  STL [R1+0x2c1c], R21 ;  /* 0x002c1c1501007387 */ /* 0x0007e80000100800 */
[----:B------:R3:W-:Y:S04]  /*c99b0*/  STL [R1+0x2c14], R19 ;  /* 0x002c141301007387 */ /* 0x0007e80000100800 */
[----:B-1----:R-:W2:Y:S04]  /*c99c0*/  LDL.LU R20, [R1+0x2b68] ;  /* 0x002b680001147983 */ /* 0x002ea80000300800 */
[----:B----4-:R-:W4:Y:S01]  /*c99d0*/  LDL.LU R12, [R1+0x2b60] ;  /* 0x002b6000010c7983 */ /* 0x010f220000300800 */
[----:B---3--:R-:W-:-:S03]  /*c99e0*/  IADD3 R15, P4, R15, R202, RZ ;  /* 0x000000ca0f0f7210 */ /* 0x008fc60007f9e0ff */
[----:B------:R1:W-:Y:S01]  /*c99f0*/  STL [R1+0x2be8], R17 ;  /* 0x002be81101007387 */ /* 0x0003e20000100800 */
[----:B------:R-:W-:-:S03]  /*c9a00*/  IMAD.X R18, R18, 0x1, R0, P3 ;  /* 0x0000000112127824 */ /* 0x000fc600018e0600 */
[----:B------:R3:W-:Y:S01]  /*c9a10*/  STL [R1+0x2be0], R15 ;  /* 0x002be00f01007387 */ /* 0x0007e20000100800 */
[----:B------:R-:W-:-:S03]  /*c9a20*/  IMAD.X R16, R16, 0x1, R0, P4 ;  /* 0x0000000110107824 */ /* 0x000fc600020e0600 */
[----:B------:R1:W-:Y:S01]  /*c9a30*/  STL [R1+0x2bdc], R18 ;  /* 0x002bdc1201007387 */ /* 0x0003e20000100800 */
[----:B------:R-:W-:-:S03]  /*c9a40*/  SEL R5, R9, RZ, !P0 ;  /* 0x000000ff09057207 */ /* 0x000fc60004000000 */
[----:B------:R-:W4:Y:S04]  /*c9a50*/  LDL.LU R21, [R1+0x2b5c] ;  /* 0x002b5c0001157983 */ /* 0x000f280000300800 */
[----:B------:R1:W-:Y:S04]  /*c9a60*/  STL [R1+0x2bd4], R16 ;  /* 0x002bd41001007387 */ /* 0x0003e80000100800 */
[----:B------:R-:W4:Y:S01]  /*c9a70*/  LDL.LU R19, [R1+0x2b54] ;  /* 0x002b540001137983 */ /* 0x000f220000300800 */
[----:B------:R-:W-:Y:S01]  /*c9a80*/  ISETP.NE.U32.AND P3, PT, R5, RZ, PT ;  /* 0x000000ff0500720c */ /* 0x000fe20003f65070 */
[----:B------:R-:W-:Y:S01]  /*c9a90*/  IMAD.MOV.U32 R6, RZ, RZ, R17 ;  /* 0x000000ffff067224 */ /* 0x000fe200078e0011 */
[----:B------:R-:W-:Y:S01]  /*c9aa0*/  IADD3 R5, R4, 0x100000, RZ ;  /* 0x0010000004057810 */ /* 0x000fe20007ffe0ff */
[----:B------:R-:W-:-:S05]  /*c9ab0*/  IMAD.MOV.U32 R7, RZ, RZ, R18 ;  /* 0x000000ffff077224 */ /* 0x000fca00078e0012 */
[----:B------:R1:W-:Y:S01]  /*c9ac0*/  LDGSTS.E [R5+-0x6f800], [R6.64], P1 ;  /* 0x9080000006057fae */ /* 0x0003e20008921844 */
[----:B------:R-:W-:-:S04]  /*c9ad0*/  IADD3 R13, P4, R13, R202, RZ ;  /* 0x000000ca0d0d7210 */ /* 0x000fc80007f9e0ff */
[----:B------:R-:W-:Y:S01]  /*c9ae0*/  IADD3.X R14, R14, R0, RZ, P4, !PT ;  /* 0x000000000e0e7210 */ /* 0x000fe200027fe4ff */
[----:B------:R-:W-:Y:S04]  /*c9af0*/  STL [R1+0x2ba8], R13 ;  /* 0x002ba80d01007387 */ /* 0x000fe80000100800 */
[----:B-1----:R-:W4:Y:S01]  /*c9b00*/  LDL.LU R17, [R1+0x2b28] ;  /* 0x002b280001117983 */ /* 0x002f220000300800 */
[----:B------:R-:W-:-:S03]  /*c9b10*/  IMAD.MOV.U32 R6, RZ, RZ, R15 ;  /* 0x000000ffff067224 */ /* 0x000fc600078e000f */
[----:B------:R1:W-:Y:S01]  /*c9b20*/  STL [R1+0x2b9c], R14 ;  /* 0x002b9c0e01007387 */ /* 0x0003e20000100800 */
[----:B------:R-:W-:-:S05]  /*c9b30*/  IADD3 R10, P4, R10, R202, RZ ;  /* 0x000000ca0a0a7210 */ /* 0x000fca0007f9e0ff */
[----:B------:R-:W-:Y:S01]  /*c9b40*/  IMAD.X R11, R11, 0x1, R0, P4 ;  /* 0x000000010b0b7824 */ /* 0x000fe200020e0600 */
[----:B------:R-:W-:Y:S01]  /*c9b50*/  STL [R1+0x2ba0], R10 ;  /* 0x002ba00a01007387 */ /* 0x000fe20000100800 */
[----:B------:R-:W-:-:S03]  /*c9b60*/  IMAD.MOV.U32 R7, RZ, RZ, R16 ;  /* 0x000000ffff077224 */ /* 0x000fc600078e0010 */
[----:B---3--:R-:W2:Y:S04]  /*c9b70*/  LDL.LU R15, [R1+0x2b20] ;  /* 0x002b2000010f7983 */ /* 0x008ea80000300800 */
        /* <DEDUP_REMOVED lines=22> */
[----:B----4-:R-:W-:-:S03]  /*c9ce0*/  IADD3 R12, P4, R12, R202, RZ ;  /* 0x000000ca0c0c7210 */ /* 0x010fc60007f9e0ff */
        /* <DEDUP_REMOVED lines=106> */
[----:B------:R-:W-:Y:S02]  /*ca390*/  IMAD.MOV.U32 R6, RZ, RZ, R15 ;  /* 0x000000ffff067224 */ /* 0x000fe400078e000f */
[----:B------:R-:W-:Y:S01]  /*ca3a0*/  IMAD.MOV.U32 R7, RZ, RZ, R16 ;  /* 0x000000ffff077224 */ /* 0x000fe200078e0010 */
[----:B------:R1:W-:Y:S04]  /*ca3b0*/  STL [R1+0x2a1c], R14 ;  /* 0x002a1c0e01007387 */ /* 0x0003e80000100800 */
[----:B------:R1:W-:Y:S01]  /*ca3c0*/  LDGSTS.E [R8+-0x69600], [R6.64], P1 ;  /* 0x96a0000006087fae */ /* 0x0003e20008921844 */
[----:B------:R-:W-:-:S05]  /*ca3d0*/  IADD3 R10, P4, R10, R202, RZ ;  /* 0x000000ca0a0a7210 */ /* 0x000fca0007f9e0ff */
[----:B------:R-:W-:Y:S01]  /*ca3e0*/  IMAD.X R11, R11, 0x1, R0, P4 ;  /* 0x000000010b0b7824 */ /* 0x000fe200020e0600 */
[----:B------:R1:W-:Y:S04]  /*ca3f0*/  STL [R1+0x2a20], R10 ;  /* 0x002a200a01007387 */ /* 0x0003e80000100800 */
[----:B---3--:R-:W2:Y:S01]  /*ca400*/  LDL.LU R15, [R1+0x29a0] ;  /* 0x0029a000010f7983 */ /* 0x008ea20000300800 */
[----:B-1----:R-:W-:-:S03]  /*ca410*/  IMAD.MOV.U32 R6, RZ, RZ, R13 ;  /* 0x000000ffff067224 */ /* 0x002fc600078e000d */
[----:B------:R1:W-:Y:S01]  /*ca420*/  STL [R1+0x2a14], R11 ;  /* 0x002a140b01007387 */ /* 0x0003e20000100800 */
[----:B------:R-:W-:-:S03]  /*ca430*/  IMAD.MOV.U32 R7, RZ, RZ, R14 ;  /* 0x000000ffff077224 */ /* 0x000fc600078e000e */
[----:B------:R-:W2:Y:S04]  /*ca440*/  LDL.LU R18, [R1+0x299c] ;  /* 0x00299c0001127983 */ /* 0x000ea80000300800 */
[----:B------:R-:W2:Y:S04]  /*ca450*/  LDL.LU R16, [R1+0x2994] ;  /* 0x0029940001107983 */ /* 0x000ea80000300800 */
[----:B------:R1:W-:Y:S04]  /*ca460*/  LDGSTS.E [R5+-0x68800], [R6.64], P5 ;  /* 0x9780000006057fae */ /* 0x0003e8000a921844 */
[----:B------:R-:W2:Y:S01]  /*ca470*/  LDL.LU R14, [R1+0x295c] ;  /* 0x00295c00010e7983 */ /* 0x000ea20000300800 */
[----:B-1----:R-:W-:-:S03]  /*ca480*/  MOV R6, R10 ;  /* 0x0000000a00067202 */ /* 0x002fc60000000f00 */
        /* <DEDUP_REMOVED lines=27> */
[----:B------:R-:W-:Y:S01]  /*ca640*/  IADD3 R17, P1, R17, R202, RZ ;  /* 0x000000ca11117210 */ /* 0x000fe20007f3e0ff */
[----:B------:R2:W-:Y:S04]  /*ca650*/  STL [R1+0x29dc], R21 ;  /* 0x0029dc1501007387 */ /* 0x0005e80000100800 */
[----:B------:R2:W-:Y:S04]  /*ca660*/  LDGSTS.E [R8+-0x67600], [R6.64], P2 ;  /* 0x98a0000006087fae */ /* 0x0005e80009121844 */
[----:B------:R-:W-:Y:S01]  /*ca670*/  STL [R1+0x29d4], R19 ;  /* 0x0029d41301007387 */ /* 0x000fe20000100800 */
[----:B------:R-:W-:-:S03]  /*ca680*/  SEL R5, R9, RZ, !P0 ;  /* 0x000000ff09057207 */ /* 0x000fc60004000000 */
[----:B-1----:R-:W3:Y:S04]  /*ca690*/  LDL.LU R20, [R1+0x2948] ;  /* 0x0029480001147983 */ /* 0x002ee80000300800 */
[----:B----4-:R-:W4:Y:S01]  /*ca6a0*/  LDL.LU R12, [R1+0x2920] ;  /* 0x00292000010c7983 */ /* 0x010f220000300800 */
[----:B--2---:R-:W-:-:S03]  /*ca6b0*/  IADD3 R15, P2, R15, R202, RZ ;  /* 0x000000ca0f0f7210 */ /* 0x004fc60007f5e0ff */
[----:B------:R-:W-:Y:S01]  /*ca6c0*/  STL [R1+0x29c8], R17 ;  /* 0x0029c81101007387 */ /* 0x000fe20000100800 */
[----:B------:R-:W-:-:S03]  /*ca6d0*/  IMAD.X R18, R18, 0x1, R0, P1 ;  /* 0x0000000112127824 */ /* 0x000fc600008e0600 */
[----:B------:R-:W-:Y:S01]  /*ca6e0*/  STL [R1+0x29a0], R15 ;  /* 0x0029a00f01007387 */ /* 0x000fe20000100800 */
[----:B------:R-:W-:Y:S01]  /*ca6f0*/  ISETP.NE.U32.AND P1, PT, R5, RZ, PT ;  /* 0x000000ff0500720c */ /* 0x000fe20003f25070 */
[----:B------:R-:W-:Y:S02]  /*ca700*/  IMAD.X R16, R16, 0x1, R0, P2 ;  /* 0x0000000110107824 */ /* 0x000fe400010e0600 */
[----:B------:R1:W-:Y:S01]  /*ca710*/  STL [R1+0x299c], R18 ;  /* 0x00299c1201007387 */ /* 0x0003e20000100800 */
[----:B------:R-:W-:-:S03]  /*ca720*/  IADD3 R5, R4, 0x100000, RZ ;  /* 0x0010000004057810 */ /* 0x000fc60007ffe0ff */
[----:B------:R-:W2:Y:S01]  /*ca730*/  LDL.LU R21, [R1+0x291c] ;  /* 0x00291c0001157983 */ /* 0x000ea20000300800 */
[----:B------:R-:W-:Y:S02]  /*ca740*/  IMAD.MOV.U32 R6, RZ, RZ, R17 ;  /* 0x000000ffff067224 */ /* 0x000fe400078e0011 */
[----:B------:R-:W-:Y:S01]  /*ca750*/  IMAD.MOV.U32 R7, RZ, RZ, R18 ;  /* 0x000000ffff077224 */ /* 0x000fe200078e0012 */
[----:B------:R-:W-:Y:S04]  /*ca760*/  STL [R1+0x2994], R16 ;  /* 0x0029941001007387 */ /* 0x000fe80000100800 */
[----:B-1----:R-:W2:Y:S04]  /*ca770*/  LDL.LU R18, [R1+0x2914] ;  /* 0x0029140001127983 */ /* 0x002ea80000300800 */
[----:B------:R1:W-:Y:S01]  /*ca780*/  LDGSTS.E [R5+-0x66800], [R6.64], P3 ;  /* 0x9980000006057fae */ /* 0x0003e20009921844 */
[----:B------:R-:W-:-:S04]  /*ca790*/  IADD3 R10, P2, R10, R202, RZ ;  /* 0x000000ca0a0a7210 */ /* 0x000fc80007f5e0ff */
[----:B------:R-:W-:Y:S02]  /*ca7a0*/  IADD3.X R14, R14, R0, RZ, P2, !PT ;  /* 0x000000000e0e7210 */ /* 0x000fe400017fe4ff */
[----:B------:R-:W-:Y:S01]  /*ca7b0*/  IADD3 R11, P2, R11, R202, RZ ;  /* 0x000000ca0b0b7210 */ /* 0x000fe20007f5e0ff */
[----:B-1----:R-:W-:Y:S02]  /*ca7c0*/  IMAD.MOV.U32 R6, RZ, RZ, R15 ;  /* 0x000000ffff067224 */ /* 0x002fe400078e000f */
[----:B------:R-:W-:Y:S01]  /*ca7d0*/  IMAD.MOV.U32 R7, RZ, RZ, R16 ;  /* 0x000000ffff077224 */ /* 0x000fe200078e0010 */
[----:B------:R1:W-:Y:S01]  /*ca7e0*/  STL [R1+0x2988], R10 ;  /* 0x0029880a01007387 */ /* 0x0003e20000100800 */
[----:B------:R-:W-:-:S03]  /*ca7f0*/  IMAD.X R13, R13, 0x1, R0, P2 ;  /* 0x000000010d0d7824 */ /* 0x000fc600010e0600 */
[----:B------:R-:W2:Y:S04]  /*ca800*/  LDL.LU R17, [R1+0x28fc] ;  /* 0x0028fc0001117983 */ /* 0x000ea80000300800 */
[----:B------:R1:W-:Y:S04]  /*ca810*/  STL [R1+0x295c], R14 ;  /* 0x00295c0e01007387 */ /* 0x0003e80000100800 */
[----:B------:R1:W-:Y:S04]  /*ca820*/  LDGSTS.E [R8+-0x66600], [R6.64], P3 ;  /* 0x99a0000006087fae */ /* 0x0003e80009921844 */
[----:B------:R-:W-:Y:S01]  /*ca830*/  STL [R1+0x2960], R11 ;  /* 0x0029600b01007387 */ /* 0x000fe20000100800 */
[----:B-1----:R-:W-:-:S03]  /*ca840*/  IMAD.MOV.U32 R6, RZ, RZ, R10 ;  /* 0x000000ffff067224 */ /* 0x002fc600078e000a */
[----:B------:R-:W2:Y:S04]  /*ca850*/  LDL.LU R10, [R1+0x2904] ;  /* 0x00290400010a7983 */ /* 0x000ea80000300800 */
[----:B------:R1:W-:Y:S04]  /*ca860*/  STL [R1+0x2954], R13 ;  /* 0x0029540d01007387 */ /* 0x0003e80000100800 */
[----:B------:R-:W2:Y:S04]  /*ca870*/  LDL.LU R19, [R1+0x28f8] ;  /* 0x0028f80001137983 */ /* 0x000ea80000300800 */
[----:B------:R-:W2:Y:S01]  /*ca880*/  LDL.LU R16, [R1+0x2900] ;  /* 0x0029000001107983 */ /* 0x000ea20000300800 */
[----:B------:R-:W-:Y:S01]  /*ca890*/  IMAD.MOV.U32 R7, RZ, RZ, R14 ;  /* 0x000000ffff077224 */ /* 0x000fe200078e000e */
[----:B------:R-:W-:-:S02]  /*ca8a0*/  ISETP.GT.AND P2, PT, R3, 0x76, PT ;  /* 0x000000760300780c */ /* 0x000fc40003f44270 */
[----:B------:R-:W2:Y:S04]  /*ca8b0*/  LDL.LU R15, [R1+0x28b8] ;  /* 0x0028b800010f7983 */ /* 0x000ea80000300800 */
[----:B------:R1:W-:Y:S04]  /*ca8c0*/  LDGSTS.E [R5+-0x65800], [R6.64], P5 ;  /* 0x9a80000006057fae */ /* 0x0003e8000a921844 */
[----:B------:R-:W2:Y:S01]  /*ca8d0*/  LDL.LU R14, [R1+0x28bc] ;  /* 0x0028bc00010e7983 */ /* 0x000ea20000300800 */
[----:B-1----:R-:W-:Y:S01]  /*ca8e0*/  MOV R6, R11 ;  /* 0x0000000b00067202 */ /* 0x002fe20000000f00 */
[----:B------:R-:W-:Y:S01]  /*ca8f0*/  IMAD.MOV.U32 R7, RZ, RZ, R13 ;  /* 0x000000ffff077224 */ /* 0x000fe200078e000d */
[----:B------:R-:W-:Y:S01]  /*ca900*/  SEL R5, RZ, 0x4, !P2 ;  /* 0x00000004ff057807 */ /* 0x000fe20005000000 */
[----:B------:R-:W2:Y:S01]  /*ca910*/  LDL.LU R13, [R1+0x28c0] ;  /* 0x0028c000010d7983 */ /* 0x000ea20000300800 */
[----:B------:R-:W-:-:S02]  /*ca920*/  ISETP.GT.AND P2, PT, R3, 0x7a, PT ;  /* 0x0000007a0300780c */ /* 0x000fc40003f44270 */
[----:B------:R-:W-:Y:S01]  /*ca930*/  SEL R5, R5, RZ, !P0 ;  /* 0x000000ff05057207 */ /* 0x000fe20004000000 */
[----:B------:R-:W2:Y:S04]  /*ca940*/  LDL.LU R11, [R1+0x28c4] ;  /* 0x0028c400010b7983 */ /* 0x000ea80000300800 */
[----:B------:R1:W-:Y:S01]  /*ca950*/  LDGSTS.E [R8+-0x65600], [R6.64], P5 ;  /* 0x9aa0000006087fae */ /* 0x0003e2000a921844 */
[----:B------:R-:W-:Y:S02]  /*ca960*/  ISETP.NE.U32.AND P5, PT, R5, RZ, PT ;  /* 0x000000ff0500720c */ /* 0x000fe40003fa5070 */
[----:B-1----:R-:W-:-:S04]  /*ca970*/  SEL R6, RZ, 0x4, !P2 ;  /* 0x00000004ff067807 */ /* 0x002fc80005000000 */
[----:B------:R-:W-:Y:S02]  /*ca980*/  SEL R5, R6, RZ, !P0 ;  /* 0x000000ff06057207 */ /* 0x000fe40004000000 */
[-C--:B---3--:R-:W-:Y:S02]  /*ca990*/  IADD3 R20, P2, R20, R202.reuse, RZ ;  /* 0x000000ca14147210 */ /* 0x088fe40007f5e0ff */
[----:B----4-:R-:W-:-:S03]  /*ca9a0*/  IADD3 R12, P3, R12, R202, RZ ;  /* 0x000000ca0c0c7210 */ /* 0x010fc60007f7e0ff */
[----:B------:R-:W-:Y:S01]  /*ca9b0*/  IMAD.MOV.U32 R6, RZ, RZ, R20 ;  /* 0x000000ffff067224 */ /* 0x000fe200078e0014 */
[----:B------:R-:W-:Y:S01]  /*ca9c0*/  STL [R1+0x2948], R20 ;  /* 0x0029481401007387 */ /* 0x000fe20000100800 */
[--C-:B--2---:R-:W-:Y:S01]  /*ca9d0*/  IMAD.X R21, R21, 0x1, R0.reuse, P2 ;  /* 0x0000000115157824 */ /* 0x104fe200010e0600 */
        /* <DEDUP_REMOVED lines=8> */
[----:B-1----:R-:W-:Y:S01]  /*caa60*/  MOV R6, R12 ;  /* 0x0000000c00067202 */ /* 0x002fe20000000f00 */
[----:B------:R-:W-:Y:S02]  /*caa70*/  IMAD.MOV.U32 R7, RZ, RZ, R18 ;  /* 0x000000ffff077224 */ /* 0x000fe400078e0012 */
[----:B------:R-:W-:Y:S04]  /*caa80*/  STL [R1+0x291c], R21 ;  /* 0x00291c1501007387 */ /* 0x000fe80000100800 */
[----:B------:R1:W-:Y:S01]  /*caa90*/  LDGSTS.E [R8+-0x64600], [R6.64], P4 ;  /* 0x9ba0000006087fae */ /* 0x0003e2000a121844 */
[----:B------:R-:W-:-:S03]  /*caaa0*/  IADD3 R17, P3, R17, R202, RZ ;  /* 0x000000ca11117210 */ /* 0x000fc60007f7e0ff */
[----:B------:R3:W-:Y:S04]  /*caab0*/  STL [R1+0x2914], R18 ;  /* 0x0029141201007387 */ /* 0x0007e80000100800 */
[----:B--2---:R-:W2:Y:S04]  /*caac0*/  LDL.LU R12, [R1+0x287c] ;  /* 0x00287c00010c7983 */ /* 0x004ea80000300800 */
[----:B---3--:R-:W3:Y:S04]  /*caad0*/  LDL.LU R18, [R1+0x2884] ;  /* 0x0028840001127983 */ /* 0x008ee80000300800 */
[----:B------:R-:W-:Y:S01]  /*caae0*/  STL [R1+0x28fc], R17 ;  /* 0x0028fc1101007387 */ /* 0x000fe20000100800 */
[----:B------:R-:W-:Y:S01]  /*caaf0*/  IADD3 R10, P4, R10, R202, RZ ;  /* 0x000000ca0a0a7210 */ /* 0x000fe20007f9e0ff */
[----:B------:R-:W-:-:S04]  /*cab00*/  IMAD.X R19, R19, 0x1, R0, P3 ;  /* 0x0000000113137824 */ /* 0x000fc800018e0600 */
[----:B------:R-:W-:Y:S01]  /*cab10*/  STL [R1+0x2904], R10 ;  /* 0x0029040a01007387 */ /* 0x000fe20000100800 */
[----:B------:R-:W-:-:S03]  /*cab20*/  IMAD.X R16, R16, 0x1, R0, P4 ;  /* 0x0000000110107824 */ /* 0x000fc600020e0600 */
[----:B------:R4:W-:Y:S01]  /*cab30*/  STL [R1+0x28f8], R19 ;  /* 0x0028f81301007387 */ /* 0x0009e20000100800 */
[----:B-1----:R-:W-:-:S03]  /*cab40*/  IMAD.MOV.U32 R7, RZ, RZ, R19 ;  /* 0x000000ffff077224 */ /* 0x002fc600078e0013 */
[----:B------:R-:W3:Y:S04]  /*cab50*/  LDL.LU R20, [R1+0x2878] ;  /* 0x0028780001147983 */ /* 0x000ee80000300800 */
[----:B------:R-:W-:Y:S04]  /*cab60*/  STL [R1+0x2900], R16 ;  /* 0x0029001001007387 */ /* 0x000fe80000100800 */
[----:B----4-:R-:W4:Y:S01]  /*cab70*/  LDL.LU R19, [R1+0x2880] ;  /* 0x0028800001137983 */ /* 0x010f220000300800 */
[----:B------:R-:W-:Y:S02]  /*cab80*/  SEL R5, R9, RZ, !P0 ;  /* 0x000000ff09057207 */ /* 0x000fe40004000000 */
[----:B------:R-:W-:Y:S01]  /*cab90*/  IADD3 R14, P4, R14, R202, RZ ;  /* 0x000000ca0e0e7210 */ /* 0x000fe20007f9e0ff */
[----:B------:R-:W-:Y:S01]  /*caba0*/  IMAD.MOV.U32 R6, RZ, RZ, R17 ;  /* 0x000000ffff067224 */ /* 0x000fe200078e0011 */
[----:B------:R-:W-:-:S02]  /*cabb0*/  ISETP.NE.U32.AND P3, PT, R5, RZ, PT ;  /* 0x000000ff0500720c */ /* 0x000fc40003f65070 */
[----:B------:R-:W-:Y:S02]  /*cabc0*/  IADD3 R5, R4, 0x100000, RZ ;  /* 0x0010000004057810 */ /* 0x000fe40007ffe0ff */
[----:B------:R-:W-:Y:S01]  /*cabd0*/  IADD3.X R15, R15, R0, RZ, P4, !PT ;  /* 0x000000000f0f7210 */ /* 0x000fe200027fe4ff */
[----:B------:R-:W-:Y:S01]  /*cabe0*/  STL [R1+0x28bc], R14 ;  /* 0x0028bc0e01007387 */ /* 0x000fe20000100800 */
[----:B------:R-:W-:-:S03]  /*cabf0*/  IADD3 R11, P4, R11, R202, RZ ;  /* 0x000000ca0b0b7210 */ /* 0x000fc60007f9e0ff */
[----:B------:R1:W-:Y:S02]  /*cac00*/  LDGSTS.E [R5+-0x63800], [R6.64], P1 ;  /* 0x9c80000006057fae */ /* 0x0003e40008921844 */
[----:B------:R-:W-:Y:S02]  /*cac10*/  IMAD.X R13, R13, 0x1, R0, P4 ;  /* 0x000000010d0d7824 */ /* 0x000fe400020e0600 */
[----:B-1----:R-:W-:Y:S02]  /*cac20*/  IMAD.MOV.U32 R6, RZ, RZ, R10 ;  /* 0x000000ffff067224 */ /* 0x002fe400078e000a */
[----:B------:R-:W-:Y:S01]  /*cac30*/  IMAD.MOV.U32 R7, RZ, RZ, R16 ;  /* 0x000000ffff077224 */ /* 0x000fe200078e0010 */
[----:B------:R-:W4:Y:S04]  /*cac40*/  LDL.LU R10, [R1+0x283c] ;  /* 0x00283c00010a7983 */ /* 0x000f280000300800 */
[----:B------:R1:W-:Y:S04]  /*cac50*/  STL [R1+0x28b8], R15 ;  /* 0x0028b80f01007387 */ /* 0x0003e80000100800 */
[----:B------:R-:W-:Y:S04]  /*cac60*/  STL [R1+0x28c4], R11 ;  /* 0x0028c40b01007387 */ /* 0x000fe80000100800 */
[----:B------:R1:W-:Y:S04]  /*cac70*/  LDGSTS.E [R8+-0x63600], [R6.64], P1 ;  /* 0x9ca0000006087fae */ /* 0x0003e80008921844 */
[----:B------:R-:W4:Y:S04]  /*cac80*/  LDL.LU R17, [R1+0x2838] ;  /* 0x0028380001117983 */ /* 0x000f280000300800 */
[----:B------:R1:W-:Y:S02]  /*cac90*/  STL [R1+0x28c0], R13 ;  /* 0x0028c00d01007387 */ /* 0x0003e40000100800 */
[----:B-1----:R-:W-:-:S02]  /*caca0*/  IMAD.MOV.U32 R7, RZ, RZ, R15 ;  /* 0x000000ffff077224 */ /* 0x002fc400078e000f */
[----:B------:R-:W4:Y:S01]  /*cacb0*/  LDL.LU R15, [R1+0x2844] ;  /* 0x00284400010f7983 */ /* 0x000f220000300800 */
[----:B------:R-:W-:Y:S01]  /*cacc0*/  IMAD.MOV.U32 R6, RZ, RZ, R14 ;  /* 0x000000ffff067224 */ /* 0x000fe200078e000e */
[C---:B------:R-:W-:Y:S02]  /*cacd0*/  ISETP.GT.AND P1, PT, R3.reuse, 0x3, PT ;  /* 0x000000030300780c */ /* 0x040fe40003f24270 */
[----:B------:R-:W4:Y:S04]  /*cace0*/  LDL.LU R16, [R1+0x2840] ;  /* 0x0028400001107983 */ /* 0x000f280000300800 */
[----:B------:R1:W-:Y:S04]  /*cacf0*/  LDGSTS.E [R5+-0x62800], [R6.64], P5 ;  /* 0x9d80000006057fae */ /* 0x0003e8000a921844 */
[----:B------:R-:W4:Y:S01]  /*cad00*/  LDL.LU R14, [R1+0x2fcc] ;  /* 0x002fcc00010e7983 */ /* 0x000f220000300800 */
[----:B-1----:R-:W-:Y:S01]  /*cad10*/  MOV R6, R11 ;  /* 0x0000000b00067202 */ /* 0x002fe20000000f00 */
[----:B------:R-:W-:Y:S01]  /*cad20*/  IMAD.MOV.U32 R7, RZ, RZ, R13 ;  /* 0x000000ffff077224 */ /* 0x000fe200078e000d */
[----:B------:R-:W-:Y:S01]  /*cad30*/  SEL R5, RZ, 0x4, !P1 ;  /* 0x00000004ff057807 */ /* 0x000fe20004800000 */
[----:B------:R-:W4:Y:S01]  /*cad40*/  LDL.LU R13, [R1+0x2fd8] ;  /* 0x002fd800010d7983 */ /* 0x000f220000300800 */
[----:B------:R-:W-:-:S03]  /*cad50*/  ISETP.GT.AND P1, PT, R3, 0x7, PT ;  /* 0x000000070300780c */ /* 0x000fc60003f24270 */
[----:B------:R1:W-:Y:S01]  /*cad60*/  LDGSTS.E [R8+-0x62600], [R6.64], P5 ;  /* 0x9da0000006087fae */ /* 0x0003e2000a921844 */
[----:B------:R-:W-:-:S03]  /*cad70*/  SEL R5, R5, RZ, !P0 ;  /* 0x000000ff05057207 */ /* 0x000fc60004000000 */
[----:B------:R-:W4:Y:S01]  /*cad80*/  LDL.LU R11, [R1+0x2fd0] ;  /* 0x002fd000010b7983 */ /* 0x000f220000300800 */
[----:B-1----:R-:W-:Y:S02]  /*cad90*/  SEL R6, RZ, 0x4, !P1 ;  /* 0x00000004ff067807 */ /* 0x002fe40004800000 */
[----:B------:R-:W-:Y:S02]  /*cada0*/  ISETP.NE.U32.AND P5, PT, R5, RZ, PT ;  /* 0x000000ff0500720c */ /* 0x000fe40003fa5070 */
[----:B------:R-:W-:Y:S02]  /*cadb0*/  SEL R5, R6, RZ, !P0 ;  /* 0x000000ff06057207 */ /* 0x000fe40004000000 */
[-C--:B--2---:R-:W-:Y:S02]  /*cadc0*/  IADD3 R12, P1, R12, R202.reuse, RZ ;  /* 0x000000ca0c0c7210 */ /* 0x084fe40007f3e0ff */
[----:B---3--:R-:W-:-:S03]  /*cadd0*/  IADD3 R18, P4, R18, R202, RZ ;  /* 0x000000ca12127210 */ /* 0x008fc60007f9e0ff */
[----:B------:R1:W-:Y:S01]  /*cade0*/  STL [R1+0x287c], R12 ;  /* 0x00287c0c01007387 */ /* 0x0003e20000100800 */
[----:B------:R-:W-:-:S03]  /*cadf0*/  IMAD.MOV.U32 R6, RZ, RZ, R12 ;  /* 0x000000ffff067224 */ /* 0x000fc600078e000c */
[----:B------:R-:W-:Y:S01]  /*cae00*/  STL [R1+0x2884], R18 ;  /* 0x0028841201007387 */ /* 0x000fe20000100800 */
[--C-:B------:R-:W-:Y:S02]  /*cae10*/  IMAD.X R20, R20, 0x1, R0.reuse, P1 ;  /* 0x0000000114147824 */ /* 0x100fe400008e0600 */
[----:B----4-:R-:W-:-:S03]  /*cae20*/  IMAD.X R19, R19, 0x1, R0, P4 ;  /* 0x0000000113137824 */ /* 0x010fc600020e0600 */
[----:B------:R2:W-:Y:S04]  /*cae30*/  STL [R1+0x2878], R20 ;  /* 0x0028781401007387 */ /* 0x0005e80000100800 */
[----:B------:R3:W-:Y:S04]  /*cae40*/  STL [R1+0x2880], R19 ;  /* 0x0028801301007387 */ /* 0x0007e80000100800 */
[----:B-1----:R-:W4:Y:S01]  /*cae50*/  LDL.LU R12, [R1+0x2fc4] ;  /* 0x002fc400010c7983 */ /* 0x002f220000300800 */
[----:B------:R-:W-:Y:S01]  /*cae60*/  ISETP.NE.U32.AND P4, PT, R5, RZ, PT ;  /* 0x000000ff0500720c */ /* 0x000fe20003f85070 */
[----:B------:R-:W-:Y:S01]  /*cae70*/  IMAD.MOV.U32 R7, RZ, RZ, R20 ;  /* 0x000000ffff077224 */ /* 0x000fe200078e0014 */
[----:B------:R-:W-:-:S02]  /*cae80*/  IADD3 R5, R4, 0x100000, RZ ;  /* 0x0010000004057810 */ /* 0x000fc40007ffe0ff */
[----:B------:R-:W-:-:S03]  /*cae90*/  ISETP.GT.AND P1, PT, R3, 0xb, PT ;  /* 0x0000000b0300780c */ /* 0x000fc60003f24270 */
[----:B------:R1:W-:Y:S01]  /*caea0*/  LDGSTS.E [R5+-0x61800], [R6.64], P2 ;  /* 0x9e80000006057fae */ /* 0x0003e20009121844 */
[----:B------:R-:W-:Y:S02]  /*caeb0*/  SEL R9, RZ, 0x4, !P1 ;  /* 0x00000004ff097807 */ /* 0x000fe40004800000 */
[----:B-1----:R-:W-:Y:S01]  /*caec0*/  MOV R6, R18 ;  /* 0x0000001200067202 */ /* 0x002fe20000000f00 */
[----:B------:R-:W-:Y:S01]  /*caed0*/  IMAD.MOV.U32 R7, RZ, RZ, R19 ;  /* 0x000000ffff077224 */ /* 0x000fe200078e0013 */
[----:B------:R-:W-:-:S04]  /*caee0*/  IADD3 R10, P1, R10, R202, RZ ;  /* 0x000000ca0a0a7210 */ /* 0x000fc80007f3e0ff */
[----:B------:R1:W-:Y:S04]  /*caef0*/  LDGSTS.E [R8+-0x61600], [R6.64], P2 ;  /* 0x9ea0000006087fae */ /* 0x0003e80009121844 */
[----:B------:R1:W-:Y:S01]  /*caf00*/  STL [R1+0x283c], R10 ;  /* 0x00283c0a01007387 */ /* 0x0003e20000100800 */
[----:B------:R-:W-:Y:S01]  /*caf10*/  IMAD.X R17, R17, 0x1, R0, P1 ;  /* 0x0000000111117824 */ /* 0x000fe200008e0600 */
[----:B------:R-:W-:-:S05]  /*caf20*/  IADD3 R15, P2, R15, R202, RZ ;  /* 0x000000ca0f0f7210 */ /* 0x000fca0007f5e0ff */
[----:B------:R-:W-:Y:S01]  /*caf30*/  IMAD.X R16, R16, 0x1, R0, P2 ;  /* 0x0000000110107824 */ /* 0x000fe200010e0600 */
[----:B------:R-:W-:Y:S04]  /*caf40*/  STL [R1+0x2844], R15 ;  /* 0x0028440f01007387 */ /* 0x000fe80000100800 */
[----:B------:R1:W-:Y:S04]  /*caf50*/  STL [R1+0x2838], R17 ;  /* 0x0028381101007387 */ /* 0x0003e80000100800 */
[----:B------:R-:W4:Y:S04]  /*caf60*/  LDL.LU R21, [R1+0x2f8c] ;  /* 0x002f8c0001157983 */ /* 0x000f280000300800 */
[----:B------:R3:W-:Y:S04]  /*caf70*/  STL [R1+0x2840], R16 ;  /* 0x0028401001007387 */ /* 0x0007e80000100800 */
[----:B--2---:R-:W2:Y:S01]  /*caf80*/  LDL.LU R20, [R1+0x2f98] ;  /* 0x002f980001147983 */ /* 0x004ea20000300800 */
[----:B------:R-:W-:Y:S01]  /*caf90*/  IADD3 R13, P2, R13, R202, RZ ;  /* 0x000000ca0d0d7210 */ /* 0x000fe20007f5e0ff */
[----:B-1----:R-:W-:-:S04]  /*cafa0*/  IMAD.MOV.U32 R6, RZ, RZ, R10 ;  /* 0x000000ffff067224 */ /* 0x002fc800078e000a */
[----:B------:R-:W-:Y:S04]  /*cafb0*/  STL [R1+0x2fd8], R13 ;  /* 0x002fd80d01007387 */ /* 0x000fe80000100800 */
[----:B---3--:R-:W3:Y:S01]  /*cafc0*/  LDL.LU R19, [R1+0x2f84] ;  /* 0x002f840001137983 */ /* 0x008ee20000300800 */
[----:B------:R-:W-:-:S03]  /*cafd0*/  SEL R5, R9, RZ, !P0 ;  /* 0x000000ff09057207 */ /* 0x000fc60004000000 */
[----:B------:R-:W3:Y:S01]  /*cafe0*/  LDL.LU R10, [R1+0x2f90] ;  /* 0x002f9000010a7983 */ /* 0x000ee20000300800 */
[----:B------:R-:W-:Y:S02]  /*caff0*/  IADD3.X R14, R14, R0, RZ, P2, !PT ;  /* 0x000000000e0e7210 */ /* 0x000fe400017fe4ff */
[----:B------:R-:W-:Y:S01]  /*cb000*/  IADD3 R11, P2, R11, R202, RZ ;  /* 0x000000ca0b0b7210 */ /* 0x000fe20007f5e0ff */
[----:B------:R-:W-:Y:S01]  /*cb010*/  IMAD.MOV.U32 R7, RZ, RZ, R17 ;  /* 0x000000ffff077224 */ /* 0x000fe200078e0011 */
[----:B------:R-:W-:Y:S02]  /*cb020*/  ISETP.NE.U32.AND P1, PT, R5, RZ, PT ;  /* 0x000000ff0500720c */ /* 0x000fe40003f25070 */
[----:B------:R-:W-:Y:S01]  /*cb030*/  IADD3 R5, R4, 0x100000, RZ ;  /* 0x0010000004057810 */ /* 0x000fe20007ffe0ff */
[----:B------:R1:W-:Y:S01]  /*cb040*/  STL [R1+0x2fcc], R14 ;  /* 0x002fcc0e01007387 */ /* 0x0003e20000100800 */
[----:B------:R-:W-:-:S03]  /*cb050*/  LOP3.LUT R204, R207, 0x60, RZ, 0x3c, !PT ;  /* 0x00000060cfcc7812 */ /* 0x000fc600078e3cff */
[----:B------:R-:W3:Y:S04]  /*cb060*/  LDL.LU R17, [R1+0x2f58] ;  /* 0x002f580001117983 */ /* 0x000ee80000300800 */
[----:B------:R1:W-:Y:S04]  /*cb070*/  LDGSTS.E [R5+-0x60800], [R6.64], P3 ;  /* 0x9f80000006057fae */ /* 0x0003e80009921844 */
[----:B------:R-:W-:Y:S01]  /*cb080*/  STL [R1+0x2fd0], R11 ;  /* 0x002fd00b01007387 */ /* 0x000fe20000100800 */
[----:B------:R-:W-:Y:S02]  /*cb090*/  IMAD R4, R203, 0x20000, R204 ;  /* 0x00020000cb047824 */ /* 0x000fe400078e02cc */
[----:B-1----:R-:W-:-:S02]  /*cb0a0*/  IMAD.MOV.U32 R6, RZ, RZ, R15 ;  /* 0x000000ffff067224 */ /* 0x002fc400078e000f */
[----:B------:R-:W3:Y:S01]  /*cb0b0*/  LDL.LU R15, [R1+0x2f50] ;  /* 0x002f5000010f7983 */ /* 0x000ee20000300800 */
[----:B------:R-:W-:-:S05]  /*cb0c0*/  IMAD.MOV.U32 R7, RZ, RZ, R16 ;  /* 0x000000ffff077224 */ /* 0x000fca00078e0010 */
[----:B------:R1:W-:Y:S02]  /*cb0d0*/  LDGSTS.E [R5+-0x60600], [R6.64], P3 ;  /* 0x9fa0000006057fae */ /* 0x0003e40009921844 */
[----:B-1----:R-:W-:Y:S01]  /*cb0e0*/  IADD3 R5, R4, 0x100000, RZ ;  /* 0x0010000004057810 */ /* 0x002fe20007ffe0ff */
[----:B------:R-:W-:Y:S01]  /*cb0f0*/  IMAD.MOV.U32 R6, RZ, RZ, R13 ;  /* 0x000000ffff067224 */ /* 0x000fe200078e000d */
[----:B------:R-:W-:-:S05]  /*cb100*/  MOV R7, R14 ;  /* 0x0000000e00077202 */ /* 0x000fca0000000f00 */
[----:B------:R1:W-:Y:S02]  /*cb110*/  LDGSTS.E [R5+-0x7f400], [R6.64], P5 ;  /* 0x80c0000006057fae */ /* 0x0003e4000a921844 */
[----:B-1----:R-:W-:Y:S02]  /*cb120*/  IMAD.MOV.U32 R6, RZ, RZ, R11 ;  /* 0x000000ffff067224 */ /* 0x002fe400078e000b */
[----:B----4-:R-:W-:-:S05]  /*cb130*/  IMAD.X R12, R12, 0x1, R0, P2 ;  /* 0x000000010c0c7824 */ /* 0x010fca00010e0600 */
[----:B------:R1:W-:Y:S04]  /*cb140*/  STL [R1+0x2fc4], R12 ;  /* 0x002fc40c01007387 */ /* 0x0003e80000100800 */
[----:B------:R-:W4:Y:S04]  /*cb150*/  LDL.LU R18, [R1+0x2f4c] ;  /* 0x002f4c0001127983 */ /* 0x000f280000300800 */
[----:B------:R-:W4:Y:S04]  /*cb160*/  LDL.LU R16, [R1+0x2f44] ;  /* 0x002f440001107983 */ /* 0x000f280000300800 */
[----:B------:R-:W4:Y:S04]  /*cb170*/  LDL.LU R14, [R1+0x2f0c] ;  /* 0x002f0c00010e7983 */ /* 0x000f280000300800 */
[----:B------:R-:W4:Y:S01]  /*cb180*/  LDL.LU R13, [R1+0x2f18] ;  /* 0x002f1800010d7983 */ /* 0x000f220000300800 */
[----:B------:R-:W-:-:S03]  /*cb190*/  IMAD.MOV.U32 R7, RZ, RZ, R12 ;  /* 0x000000ffff077224 */ /* 0x000fc600078e000c */
[----:B-1----:R-:W4:Y:S04]  /*cb1a0*/  LDL.LU R12, [R1+0x2f04] ;  /* 0x002f0400010c7983 */ /* 0x002f280000300800 */
[----:B------:R-:W4:Y:S01]  /*cb1b0*/  LDL.LU R11, [R1+0x2f10] ;  /* 0x002f1000010b7983 */ /* 0x000f220000300800 */
[C---:B------:R-:W-:Y:S02]  /*cb1c0*/  ISETP.GT.AND P2, PT, R3.reuse, 0xf, PT ;  /* 0x0000000f0300780c */ /* 0x040fe40003f44270 */
[----:B------:R-:W-:Y:S02]  /*cb1d0*/  IADD3 R8, R4, 0x100000, RZ ;  /* 0x0010000004087810 */ /* 0x000fe40007ffe0ff */
[----:B------:R-:W-:Y:S02]  /*cb1e0*/  SEL R5, RZ, 0x4, !P2 ;  /* 0x00000004ff057807 */ /* 0x000fe40005000000 */
[----:B------:R-:W-:Y:S01]  /*cb1f0*/  ISETP.GT.AND P2, PT, R3, 0x13, PT ;  /* 0x000000130300780c */ /* 0x000fe20003f44270 */
[----:B------:R1:W-:Y:S01]  /*cb200*/  LDGSTS.E [R8+-0x7f200], [R6.64], P5 ;  /* 0x80e0000006087fae */ /* 0x0003e2000a921844 */
[----:B------:R-:W-:-:S04]  /*cb210*/  SEL R5, R5, RZ, !P0 ;  /* 0x000000ff05057207 */ /* 0x000fc80004000000 */
[----:B------:R-:W-:Y:S02]  /*cb220*/  ISETP.NE.U32.AND P5, PT, R5, RZ, PT ;  /* 0x000000ff0500720c */ /* 0x000fe40003fa5070 */
[----:B-1----:R-:W-:-:S04]  /*cb230*/  SEL R6, RZ, 0x4, !P2 ;  /* 0x00000004ff067807 */ /* 0x002fc80005000000 */
[----:B------:R-:W-:Y:S02]  /*cb240*/  SEL R5, R6, RZ, !P0 ;  /* 0x000000ff06057207 */ /* 0x000fe40004000000 */
[----:B--2---:R-:W-:-:S05]  /*cb250*/  IADD3 R20, P2, R20, R202, RZ ;  /* 0x000000ca14147210 */ /* 0x004fca0007f5e0ff */
[----:B------:R-:W-:Y:S01]  /*cb260*/  IMAD.X R21, R21, 0x1, R0, P2 ;  /* 0x0000000115157824 */ /* 0x000fe200010e0600 */
[----:B------:R-:W-:Y:S01]  /*cb270*/  ISETP.NE.U32.AND P2, PT, R5, RZ, PT ;  /* 0x000000ff0500720c */ /* 0x000fe20003f45070 */
[----:B------:R-:W-:Y:S01]  /*cb280*/  IMAD.MOV.U32 R6, RZ, RZ, R20 ;  /* 0x000000ffff067224 */ /* 0x000fe200078e0014 */
[----:B------:R-:W-:Y:S02]  /*cb290*/  IADD3 R5, R4, 0x100000, RZ ;  /* 0x0010000004057810 */ /* 0x000fe40007ffe0ff */
[----:B------:R-:W-:Y:S02]  /*cb2a0*/  MOV R7, R21 ;  /* 0x0000001500077202 */ /* 0x000fe40000000f00 */
[----:B---3--:R-:W-:-:S03]  /*cb2b0*/  IADD3 R10, P3, R10, R202, RZ ;  /* 0x000000ca0a0a7210 */ /* 0x008fc60007f7e0ff */
[----:B------:R1:W-:Y:S02]  /*cb2c0*/  LDGSTS.E [R5+-0x7e400], [R6.64], P4 ;  /* 0x81c0000006057fae */ /* 0x0003e4000a121844 */
[----:B------:R-:W-:Y:S01]  /*cb2d0*/  IMAD.X R19, R19, 0x1, R0, P3 ;  /* 0x0000000113137824 */ /* 0x000fe200018e0600 */
[----:B------:R-:W-:Y:S01]  /*cb2e0*/  ISETP.GT.AND P3, PT, R3, 0x17, PT ;  /* 0x000000170300780c */ /* 0x000fe20003f64270 */
[----:B------:R2:W-:Y:S03]  /*cb2f0*/  STL [R1+0x2f98], R20 ;  /* 0x002f981401007387 */ /* 0x0005e60000100800 */
[----:B------:R-:W-:Y:S01]  /*cb300*/  SEL R9, RZ, 0x4, !P3 ;  /* 0x00000004ff097807 */ /* 0x000fe20005800000 */
[----:B-1----:R-:W-:Y:S02]  /*cb310*/  IMAD.MOV.U32 R6, RZ, RZ, R10 ;  /* 0x000000ffff067224 */ /* 0x002fe400078e000a */
[----:B------:R-:W-:Y:S01]  /*cb320*/  IMAD.MOV.U32 R7, RZ, RZ, R19 ;  /* 0x000000ffff077224 */ /* 0x000fe200078e0013 */
[-C--:B------:R-:W-:Y:S01]  /*cb330*/  IADD3 R17, P3, R17, R202.reuse, RZ ;  /* 0x000000ca11117210 */ /* 0x080fe20007f7e0ff */
[----:B------:R1:W-:Y:S04]  /*cb340*/  STL [R1+0x2f90], R10 ;  /* 0x002f900a01007387 */ /* 0x0003e80000100800 */
[----:B------:R3:W-:Y:S04]  /*cb350*/  LDGSTS.E [R8+-0x7e200], [R6.64], P4 ;  /* 0x81e0000006087fae */ /* 0x0007e8000a121844 */
[----:B------:R1:W-:Y:S01]  /*cb360*/  STL [R1+0x2f8c], R21 ;  /* 0x002f8c1501007387 */ /* 0x0003e20000100800 */
[----:B------:R-:W-:-:S03]  /*cb370*/  IADD3 R15, P4, R15, R202, RZ ;  /* 0x000000ca0f0f7210 */ /* 0x000fc60007f9e0ff */
[----:B------:R3:W-:Y:S04]  /*cb380*/  STL [R1+0x2f84], R19 ;  /* 0x002f841301007387 */ /* 0x0007e80000100800 */
[----:B--2---:R-:W2:Y:S04]  /*cb390*/  LDL.LU R20, [R1+0x2ed8] ;  /* 0x002ed80001147983 */ /* 0x004ea80000300800 */
[----:B-1----:R-:W2:Y:S04]  /*cb3a0*/  LDL.LU R10, [R1+0x2ed0] ;  /* 0x002ed000010a7983 */ /* 0x002ea80000300800 */
[----:B------:R1:W-:Y:S04]  /*cb3b0*/  STL [R1+0x2f58], R17 ;  /* 0x002f581101007387 */ /* 0x0003e80000100800 */
[----:B------:R1:W-:Y:S01]  /*cb3c0*/  STL [R1+0x2f50], R15 ;  /* 0x002f500f01007387 */ /* 0x0003e20000100800 */
[----:B------:R-:W-:Y:S01]  /*cb3d0*/  SEL R5, R9, RZ, !P0 ;  /* 0x000000ff09057207 */ /* 0x000fe20004000000 */
[----:B---3--:R-:W-:-:S02]  /*cb3e0*/  IMAD.MOV.U32 R6, RZ, RZ, R17 ;  /* 0x000000ffff067224 */ /* 0x008fc400078e0011 */
[--C-:B----4-:R-:W-:Y:S02]  /*cb3f0*/  IMAD.X R18, R18, 0x1, R0.reuse, P3 ;  /* 0x0000000112127824 */ /* 0x110fe400018e0600 */
[----:B------:R-:W-:-:S03]  /*cb400*/  IMAD.X R16, R16, 0x1, R0, P4 ;  /* 0x0000000110107824 */ /* 0x000fc600020e0600 */
[----:B------:R3:W-:Y:S04]  /*cb410*/  STL [R1+0x2f4c], R18 ;  /* 0x002f4c1201007387 */ /* 0x0007e80000100800 */
[----:B------:R-:W4:Y:S01]  /*cb420*/  LDL.LU R21, [R1+0x2ecc] ;  /* 0x002ecc0001157983 */ /* 0x000f220000300800 */
[----:B------:R-:W-:-:S03]  /*cb430*/  IADD3 R13, P4, R13, R202, RZ ;  /* 0x000000ca0d0d7210 */ /* 0x000fc60007f9e0ff */
[----:B------:R1:W-:Y:S04]  /*cb440*/  STL [R1+0x2f44], R16 ;  /* 0x002f441001007387 */ /* 0x0003e80000100800 */
[----:B------:R-:W4:Y:S01]  /*cb450*/  LDL.LU R19, [R1+0x2ec4] ;  /* 0x002ec40001137983 */ /* 0x000f220000300800 */
[----:B------:R-:W-:Y:S01]  /*cb460*/  IMAD.X R14, R14, 0x1, R0, P4 ;  /* 0x000000010e0e7824 */ /* 0x000fe200020e0600 */
[----:B------:R-:W-:Y:S02]  /*cb470*/  ISETP.NE.U32.AND P3, PT, R5, RZ, PT ;  /* 0x000000ff0500720c */ /* 0x000fe40003f65070 */
[----:B------:R-:W-:Y:S02]  /*cb480*/  IADD3 R11, P4, R11, R202, RZ ;  /* 0x000000ca0b0b7210 */ /* 0x000fe40007f9e0ff */
[----:B------:R-:W-:-:S02]  /*cb490*/  IADD3 R5, R4, 0x100000, RZ ;  /* 0x0010000004057810 */ /* 0x000fc40007ffe0ff */
[----:B------:R-:W-:Y:S01]  /*cb4a0*/  MOV R7, R18 ;  /* 0x0000001200077202 */ /* 0x000fe20000000f00 */
[----:B------:R-:W-:Y:S01]  /*cb4b0*/  STL [R1+0x2f18], R13 ;  /* 0x002f180d01007387 */ /* 0x000fe20000100800 */
[----:B------:R-:W-:-:S03]  /*cb4c0*/  IMAD.X R12, R12, 0x1, R0, P4 ;  /* 0x000000010c0c7824 */ /* 0x000fc600020e0600 */
[----:B-1----:R-:W4:Y:S04]  /*cb4d0*/  LDL.LU R17, [R1+0x2e98] ;  /* 0x002e980001117983 */ /* 0x002f280000300800 */
[----:B------:R1:W-:Y:S04]  /*cb4e0*/  LDGSTS.E [R5+-0x7d400], [R6.64], P1 ;  /* 0x82c0000006057fae */ /* 0x0003e80008921844 */
[----:B------:R3:W-:Y:S04]  /*cb4f0*/  STL [R1+0x2f0c], R14 ;  /* 0x002f0c0e01007387 */ /* 0x0007e80000100800 */
[----:B------:R-:W-:Y:S01]  /*cb500*/  STL [R1+0x2f10], R11 ;  /* 0x002f100b01007387 */ /* 0x000fe20000100800 */
[----:B-1----:R-:W-:-:S03]  /*cb510*/  IMAD.MOV.U32 R6, RZ, RZ, R15 ;  /* 0x000000ffff067224 */ /* 0x002fc600078e000f */
[----:B------:R-:W4:Y:S01]  /*cb520*/  LDL.LU R15, [R1+0x2e90] ;  /* 0x002e9000010f7983 */ /* 0x000f220000300800 */
[----:B------:R-:W-:-:S03]  /*cb530*/  IMAD.MOV.U32 R7, RZ, RZ, R16 ;  /* 0x000000ffff077224 */ /* 0x000fc600078e0010 */
[----:B------:R1:W-:Y:S04]  /*cb540*/  STL [R1+0x2f04], R12 ;  /* 0x002f040c01007387 */ /* 0x0003e80000100800 */
[----:B---3--:R-:W2:Y:S04]  /*cb550*/  LDL.LU R18, [R1+0x2e8c] ;  /* 0x002e8c0001127983 */ /* 0x008ea80000300800 */
[----:B------:R-:W2:Y:S04]  /*cb560*/  LDL.LU R16, [R1+0x2e84] ;  /* 0x002e840001107983 */ /* 0x000ea80000300800 */
[----:B------:R1:W-:Y:S02]  /*cb570*/  LDGSTS.E [R8+-0x7d200], [R6.64], P1 ;  /* 0x82e0000006087fae */ /* 0x0003e40008921844 */
[----:B-1----:R-:W-:Y:S01]  /*cb580*/  IMAD.MOV.U32 R6, RZ, RZ, R13 ;  /* 0x000000ffff067224 */ /* 0x002fe200078e000d */
[----:B------:R-:W-:-:S02]  /*cb590*/  MOV R7, R14 ;  /* 0x0000000e00077202 */ /* 0x000fc40000000f00 */
        /* <DEDUP_REMOVED lines=11> */
[----:B------:R-:W-:Y:S02]  /*cb650*/  SEL R5, R5, RZ, !P0 ;  /* 0x000000ff05057207 */ /* 0x000fe40004000000 */
[-C--:B--2---:R-:W-:Y:S02]  /*cb660*/  IADD3 R10, P4, R10, R202.reuse, RZ ;  /* 0x000000ca0a0a7210 */ /* 0x084fe40007f9e0ff */
[----:B-1----:R-:W-:Y:S02]  /*cb670*/  SEL R6, RZ, 0x4, !P1 ;  /* 0x00000004ff067807 */ /* 0x002fe40004800000 */
[----:B------:R-:W-:-:S02]  /*cb680*/  IADD3 R20, P1, R20, R202, RZ ;  /* 0x000000ca14147210 */ /* 0x000fc40007f3e0ff */
[----:B------:R-:W-:Y:S02]  /*cb690*/  ISETP.NE.U32.AND P5, PT, R5, RZ, PT ;  /* 0x000000ff0500720c */ /* 0x000fe40003fa5070 */
[----:B------:R-:W-:Y:S01]  /*cb6a0*/  SEL R5, R6, RZ, !P0 ;  /* 0x000000ff06057207 */ /* 0x000fe20004000000 */
[----:B------:R-:W-:Y:S01]  /*cb6b0*/  IMAD.MOV.U32 R6, RZ, RZ, R20 ;  /* 0x000000ffff067224 */ /* 0x000fe200078e0014 */
[----:B------:R1:W-:Y:S04]  /*cb6c0*/  STL [R1+0x2ed8], R20 ;  /* 0x002ed81401007387 */ /* 0x0003e80000100800 */
[----:B------:R2:W-:Y:S01]  /*cb6d0*/  STL [R1+0x2ed0], R10 ;  /* 0x002ed00a01007387 */ /* 0x0005e20000100800 */
[----:B----4-:R-:W-:-:S05]  /*cb6e0*/  IMAD.X R21, R21, 0x1, R0, P1 ;  /* 0x0000000115157824 */ /* 0x010fca00008e0600 */
[----:B------:R-:W-:Y:S01]  /*cb6f0*/  MOV R7, R21 ;  /* 0x0000001500077202 */ /* 0x000fe20000000f00 */
[----:B------:R-:W-:Y:S01]  /*cb700*/  IMAD.X R19, R19, 0x1, R0, P4 ;  /* 0x0000000113137824 */ /* 0x000fe200020e0600 */
[----:B------:R-:W-:Y:S02]  /*cb710*/  ISETP.NE.U32.AND P4, PT, R5, RZ, PT ;  /* 0x000000ff0500720c */ /* 0x000fe40003f85070 */
[----:B------:R-:W-:Y:S02]  /*cb720*/  IADD3 R5, R4, 0x100000, RZ ;  /* 0x0010000004057810 */ /* 0x000fe40007ffe0ff */
[----:B------:R-:W-:-:S03]  /*cb730*/  ISETP.GT.AND P1, PT, R3, 0x23, PT ;  /* 0x000000230300780c */ /* 0x000fc60003f24270 */
[----:B------:R4:W-:Y:S01]  /*cb740*/  LDGSTS.E [R5+-0x7b400], [R6.64], P2 ;  /* 0x84c0000006057fae */ /* 0x0009e20009121844 */
[----:B------:R-:W-:Y:S02]  /*cb750*/  SEL R9, RZ, 0x4, !P1 ;  /* 0x00000004ff097807 */ /* 0x000fe40004800000 */
[-C--:B------:R-:W-:Y:S01]  /*cb760*/  IADD3 R17, P1, R17, R202.reuse, RZ ;  /* 0x000000ca11117210 */ /* 0x080fe20007f3e0ff */
[----:B----4-:R-:W-:Y:S02]  /*cb770*/  IMAD.MOV.U32 R6, RZ, RZ, R10 ;  /* 0x000000ffff067224 */ /* 0x010fe400078e000a */
[----:B------:R-:W-:Y:S01]  /*cb780*/  IMAD.MOV.U32 R7, RZ, RZ, R19 ;  /* 0x000000ffff077224 */ /* 0x000fe200078e0013 */
[----:B------:R4:W-:Y:S04]  /*cb790*/  STL [R1+0x2ecc], R21 ;  /* 0x002ecc1501007387 */ /* 0x0009e80000100800 */
[----:B------:R2:W-:Y:S01]  /*cb7a0*/  LDGSTS.E [R8+-0x7b200], [R6.64], P2 ;  /* 0x84e0000006087fae */ /* 0x0005e20009121844 */
[----:B------:R-:W-:-:S03]  /*cb7b0*/  IADD3 R15, P2, R15, R202, RZ ;  /* 0x000000ca0f0f7210 */ /* 0x000fc60007f5e0ff */
[----:B------:R2:W-:Y:S04]  /*cb7c0*/  STL [R1+0x2ec4], R19 ;  /* 0x002ec41301007387 */ /* 0x0005e80000100800 */
[----:B-1----:R-:W3:Y:S01]  /*cb7d0*/  LDL.LU R20, [R1+0x2e18] ;  /* 0x002e180001147983 */ /* 0x002ee20000300800 */
[----:B--2---:R-:W-:-:S03]  /*cb7e0*/  IMAD.X R18, R18, 0x1, R0, P1 ;  /* 0x0000000112127824 */ /* 0x004fc600008e0600 */
[----:B------:R-:W2:Y:S01]  /*cb7f0*/  LDL.LU R10, [R1+0x2e10] ;  /* 0x002e1000010a7983 */ /* 0x000ea20000300800 */
[----:B------:R-:W-:-:S03]  /*cb800*/  IMAD.X R16, R16, 0x1, R0, P2 ;  /* 0x0000000110107824 */ /* 0x000fc600010e0600 */
[----:B------:R1:W-:Y:S04]  /*cb810*/  STL [R1+0x2e98], R17 ;  /* 0x002e981101007387 */ /* 0x0003e80000100800 */
[----:B------:R-:W-:Y:S04]  /*cb820*/  STL [R1+0x2e90], R15 ;  /* 0x002e900f01007387 */ /* 0x000fe80000100800 */
[----:B------:R1:W-:Y:S04]  /*cb830*/  STL [R1+0x2e8c], R18 ;  /* 0x002e8c1201007387 */ /* 0x0003e80000100800 */
[----:B----4-:R-:W4:Y:S04]  /*cb840*/  LDL.LU R21, [R1+0x2e0c] ;  /* 0x002e0c0001157983 */ /* 0x010f280000300800 */
[----:B------:R1:W-:Y:S04]  /*cb850*/  STL [R1+0x2e84], R16 ;  /* 0x002e841001007387 */ /* 0x0003e80000100800 */
[----:B------:R-:W4:Y:S01]  /*cb860*/  LDL.LU R19, [R1+0x2e04] ;  /* 0x002e040001137983 */ /* 0x000f220000300800 */
[----:B------:R-:W-:-:S02]  /*cb870*/  IADD3 R13, P2, R13, R202, RZ ;  /* 0x000000ca0d0d7210 */ /* 0x000fc40007f5e0ff */
[----:B------:R-:W-:-:S03]  /*cb880*/  SEL R5, R9, RZ, !P0 ;  /* 0x000000ff09057207 */ /* 0x000fc60004000000 */
[----:B------:R-:W-:Y:S01]  /*cb890*/  IMAD.X R14, R14, 0x1, R0, P2 ;  /* 0x000000010e0e7824 */ /* 0x000fe200010e0600 */
[----:B------:R-:W-:Y:S01]  /*cb8a0*/  ISETP.NE.U32.AND P1, PT, R5, RZ, PT ;  /* 0x000000ff0500720c */ /* 0x000fe20003f25070 */
[----:B------:R-:W-:Y:S01]  /*cb8b0*/  IMAD.MOV.U32 R6, RZ, RZ, R17 ;  /* 0x000000ffff067224 */ /* 0x000fe200078e0011 */
[----:B------:R-:W-:Y:S01]  /*cb8c0*/  IADD3 R5, R4, 0x100000, RZ ;  /* 0x0010000004057810 */ /* 0x000fe20007ffe0ff */
[----:B------:R-:W-:Y:S01]  /*cb8d0*/  STL [R1+0x2e58], R13 ;  /* 0x002e580d01007387 */ /* 0x000fe20000100800 */
[----:B------:R-:W-:-:S03]  /*cb8e0*/  MOV R7, R18 ;  /* 0x0000001200077202 */ /* 0x000fc60000000f00 */
[----:B-1----:R-:W4:Y:S01]  /*cb8f0*/  LDL.LU R17, [R1+0x2dd8] ;  /* 0x002dd80001117983 */ /* 0x002f220000300800 */
[----:B------:R-:W-:-:S03]  /*cb900*/  IADD3 R11, P2, R11, R202, RZ ;  /* 0x000000ca0b0b7210 */ /* 0x000fc60007f5e0ff */
[----:B------:R1:W-:Y:S02]  /*cb910*/  STL [R1+0x2e4c], R14 ;  /* 0x002e4c0e01007387 */ /* 0x0003e40000100800 */
[----:B------:R-:W-:Y:S02]  /*cb920*/  IMAD.X R12, R12, 0x1, R0, P2 ;  /* 0x000000010c0c7824 */ /* 0x000fe400010e0600 */
[----:B------:R1:W-:Y:S04]  /*cb930*/  STL [R1+0x2e50], R11 ;  /* 0x002e500b01007387 */ /* 0x0003e80000100800 */
[----:B------:R1:W-:Y:S04]  /*cb940*/  LDGSTS.E [R5+-0x7a400], [R6.64], P3 ;  /* 0x85c0000006057fae */ /* 0x0003e80009921844 */
[----:B------:R-:W4:Y:S04]  /*cb950*/  LDL.LU R18, [R1+0x2dcc] ;  /* 0x002dcc0001127983 */ /* 0x000f280000300800 */
[----:B------:R2:W-:Y:S01]  /*cb960*/  STL [R1+0x2e44], R12 ;  /* 0x002e440c01007387 */ /* 0x0005e20000100800 */
[----:B-1----:R-:W-:-:S03]  /*cb970*/  IMAD.MOV.U32 R6, RZ, RZ, R15 ;  /* 0x000000ffff067224 */ /* 0x002fc600078e000f */
[----:B------:R-:W4:Y:S01]  /*cb980*/  LDL.LU R15, [R1+0x2dd0] ;  /* 0x002dd000010f7983 */ /* 0x000f220000300800 */
[----:B------:R-:W-:-:S03]  /*cb990*/  IMAD.MOV.U32 R7, RZ, RZ, R16 ;  /* 0x000000ffff077224 */ /* 0x000fc600078e0010 */
[----:B------:R-:W4:Y:S04]  /*cb9a0*/  LDL.LU R16, [R1+0x2dc4] ;  /* 0x002dc40001107983 */ /* 0x000f280000300800 */
[----:B------:R1:W-:Y:S01]  /*cb9b0*/  LDGSTS.E [R8+-0x7a200], [R6.64], P3 ;  /* 0x85e0000006087fae */ /* 0x0003e20009921844 */
[----:B------:R-:W-:Y:S01]  /*cb9c0*/  ISETP.GT.AND P2, PT, R3, 0x27, PT ;  /* 0x000000270300780c */ /* 0x000fe20003f44270 */
[----:B------:R-:W-:Y:S01]  /*cb9d0*/  HMMA.1688.F32.TF32 R168, R244, R68, R168 ;  /* 0x00000044f4a8723c */ /* 0x000fe200000810a8 */
[----:B-1----:R-:W-:Y:S01]  /*cb9e0*/  IMAD.MOV.U32 R6, RZ, RZ, R13 ;  /* 0x000000ffff067224 */ /* 0x002fe200078e000d */
[----:B------:R-:W-:-:S06]  /*cb9f0*/  MOV R7, R14 ;  /* 0x0000000e00077202 */ /* 0x000fcc0000000f00 */
[----:B------:R-:W-:Y:S01]  /*cba00*/  HMMA.1688.F32.TF32 R172, R244, R72, R172 ;  /* 0x00000048f4ac723c */ /* 0x000fe200000810ac */
[----:B------:R-:W4:Y:S04]  /*cba10*/  LDL.LU R14, [R1+0x2d8c] ;  /* 0x002d8c00010e7983 */ /* 0x000f280000300800 */
[----:B------:R1:W-:Y:S04]  /*cba20*/  LDGSTS.E [R5+-0x79400], [R6.64], P5 ;  /* 0x86c0000006057fae */ /* 0x0003e8000a921844 */
[----:B------:R-:W4:Y:S01]  /*cba30*/  LDL.LU R13, [R1+0x2d98] ;  /* 0x002d9800010d7983 */ /* 0x000f220000300800 */
[----:B-1----:R-:W-:Y:S01]  /*cba40*/  IMAD.MOV.U32 R6, RZ, RZ, R11 ;  /* 0x000000ffff067224 */ /* 0x002fe200078e000b */
[----:B------:R-:W-:Y:S01]  /*cba50*/  SEL R5, RZ, 0x4, !P2 ;  /* 0x00000004ff057807 */ /* 0x000fe20005000000 */
[----:B------:R-:W-:Y:S01]  /*cba60*/  IMAD.MOV.U32 R7, RZ, RZ, R12 ;  /* 0x000000ffff077224 */ /* 0x000fe200078e000c */
[----:B------:R-:W-:Y:S01]  /*cba70*/  ISETP.GT.AND P2, PT, R3, 0x2b, PT ;  /* 0x0000002b0300780c */ /* 0x000fe20003f44270 */
[----:B------:R-:W4:Y:S04]  /*cba80*/  LDL.LU R11, [R1+0x2d90] ;  /* 0x002d9000010b7983 */ /* 0x000f280000300800 */
[----:B------:R1:W-:Y:S02]  /*cba90*/  LDGSTS.E [R8+-0x79200], [R6.64], P5 ;  /* 0x86e0000006087fae */ /* 0x0003e4000a921844 */
[----:B-1----:R-:W-:Y:S01]  /*cbaa0*/  SEL R6, RZ, 0x4, !P2 ;  /* 0x00000004ff067807 */ /* 0x002fe20005000000 */
[----:B------:R-:W-:Y:S01]  /*cbab0*/  HMMA.1688.F32.TF32 R188, R240, R26, R188 ;  /* 0x0000001af0bc723c */ /* 0x000fe200000810bc */
[----:B------:R-:W-:-:S04]  /*cbac0*/  SEL R5, R5, RZ, !P0 ;  /* 0x000000ff05057207 */ /* 0x000fc80004000000 */
[----:B------:R-:W-:-:S03]  /*cbad0*/  ISETP.NE.U32.AND P5, PT, R5, RZ, PT ;  /* 0x000000ff0500720c */ /* 0x000fc60003fa5070 */
[----:B------:R-:W-:Y:S01]  /*cbae0*/  HMMA.1688.F32.TF32 R24, R248, R70, R168 ;  /* 0x00000046f818723c */ /* 0x000fe200000810a8 */
[----:B------:R-:W-:-:S07]  /*cbaf0*/  SEL R5, R6, RZ, !P0 ;  /* 0x000000ff06057207 */ /* 0x000fce0004000000 */
[----:B------:R-:W-:Y:S01]  /*cbb00*/  HMMA.1688.F32.TF32 R184, R240, R22, R184 ;  /* 0x00000016f0b8723c */ /* 0x000fe200000810b8 */
[-C--:B---3--:R-:W-:Y:S02]  /*cbb10*/  IADD3 R20, P2, R20, R202.reuse, RZ ;  /* 0x000000ca14147210 */ /* 0x088fe40007f5e0ff */
[----:B--2---:R-:W-:-:S03]  /*cbb20*/  IADD3 R10, P3, R10, R202, RZ ;  /* 0x000000ca0a0a7210 */ /* 0x004fc60007f7e0ff */
[----:B------:R-:W-:Y:S04]  /*cbb30*/  STL [R1+0x2e18], R20 ;  /* 0x002e181401007387 */ /* 0x000fe80000100800 */
[----:B------:R-:W-:Y:S01]  /*cbb40*/  STL [R1+0x2e10], R10 ;  /* 0x002e100a01007387 */ /* 0x000fe20000100800 */
[--C-:B----4-:R-:W-:Y:S02]  /*cbb50*/  IMAD.X R21, R21, 0x1, R0.reuse, P2 ;  /* 0x0000000115157824 */ /* 0x110fe400010e0600 */
[----:B------:R-:W-:-:S03]  /*cbb60*/  IMAD.X R19, R19, 0x1, R0, P3 ;  /* 0x0000000113137824 */ /* 0x000fc600018e0600 */
[----:B------:R1:W-:Y:S04]  /*cbb70*/  STL [R1+0x2e0c], R21 ;  /* 0x002e0c1501007387 */ /* 0x0003e80000100800 */
[----:B------:R-:W-:Y:S04]  /*cbb80*/  STL [R1+0x2e04], R19 ;  /* 0x002e041301007387 */ /* 0x000fe80000100800 */
[----:B------:R-:W2:Y:S01]  /*cbb90*/  LDL.LU R12, [R1+0x2d84] ;  /* 0x002d8400010c7983 */ /* 0x000ea20000300800 */
[----:B------:R-:W-:Y:S01]  /*cbba0*/  IMAD.MOV.U32 R6, RZ, RZ, R20 ;  /* 0x000000ffff067224 */ /* 0x000fe200078e0014 */
[----:B------:R-:W-:-:S02]  /*cbbb0*/  MOV R7, R21 ;  /* 0x0000001500077202 */ /* 0x000fc40000000f00 */
[----:B-1----:R-:W-:Y:S01]  /*cbbc0*/  HMMA.1688.F32.TF32 R20, R248, R74, R172 ;  /* 0x0000004af814723c */ /* 0x002fe200000810ac */
[----:B------:R-:W-:Y:S02]  /*cbbd0*/  ISETP.NE.U32.AND P2, PT, R5, RZ, PT ;  /* 0x000000ff0500720c */ /* 0x000fe40003f45070 */
[----:B------:R-:W-:Y:S02]  /*cbbe0*/  IADD3 R5, R4, 0x100000, RZ ;  /* 0x0010000004057810 */ /* 0x000fe40007ffe0ff */
[----:B------:R-:W-:-:S03]  /*cbbf0*/  ISETP.GT.AND P3, PT, R3, 0x2f, PT ;  /* 0x0000002f0300780c */ /* 0x000fc60003f64270 */
[----:B------:R1:W-:Y:S01]  /*cbc00*/  LDGSTS.E [R5+-0x78400], [R6.64], P4 ;  /* 0x87c0000006057fae */ /* 0x0003e2000a121844 */
[----:B------:R-:W-:Y:S02]  /*cbc10*/  SEL R9, RZ, 0x4, !P3 ;  /* 0x00000004ff097807 */ /* 0x000fe40005800000 */
[----:B------:R-:W-:Y:S01]  /*cbc20*/  IADD3 R17, P3, R17, R202, RZ ;  /* 0x000000ca11117210 */ /* 0x000fe20007f7e0ff */
[----:B------:R-:W-:Y:S01]  /*cbc30*/  STL.64 [R1+0x370], R24 ;  /* 0x0003701801007387 */ /* 0x000fe20000100a00 */
[----:B-1----:R-:W-:Y:S02]  /*cbc40*/  IMAD.MOV.U32 R6, RZ, RZ, R10 ;  /* 0x000000ffff067224 */ /* 0x002fe400078e000a */
[----:B------:R-:W-:Y:S01]  /*cbc50*/  IMAD.MOV.U32 R7, RZ, RZ, R19 ;  /* 0x000000ffff077224 */ /* 0x000fe200078e0013 */
[----:B------:R-:W-:Y:S04]  /*cbc60*/  STL.64 [R1+0x378], R26 ;  /* 0x0003781a01007387 */ /* 0x000fe80000100a00 */
[----:B------:R1:W-:Y:S01]  /*cbc70*/  LDGSTS.E [R8+-0x78200], [R6.64], P4 ;  /* 0x87e0000006087fae */ /* 0x0003e2000a121844 */
[----:B------:R-:W-:-:S03]  /*cbc80*/  IMAD.X R18, R18, 0x1, R0, P3 ;  /* 0x0000000112127824 */ /* 0x000fc600018e0600 */
[----:B------:R-:W-:Y:S01]  /*cbc90*/  STL [R1+0x2dd8], R17 ;  /* 0x002dd81101007387 */ /* 0x000fe20000100800 */
[----:B------:R-:W-:-:S05]  /*cbca0*/  IADD3 R15, P4, R15, R202, RZ ;  /* 0x000000ca0f0f7210 */ /* 0x000fca0007f9e0ff */
[----:B------:R-:W-:Y:S01]  /*cbcb0*/  STL [R1+0x2dd0], R15 ;  /* 0x002dd00f01007387 */ /* 0x000fe20000100800 */
[----:B------:R-:W-:-:S03]  /*cbcc0*/  IMAD.X R16, R16, 0x1, R0, P4 ;  /* 0x0000000110107824 */ /* 0x000fc600020e0600 */
[----:B------:R-:W-:Y:S04]  /*cbcd0*/  STL [R1+0x2dcc], R18 ;  /* 0x002dcc1201007387 */ /* 0x000fe80000100800 */
[----:B------:R3:W-:Y:S04]  /*cbce0*/  STL.64 [R1+0x340], R20 ;  /* 0x0003401401007387 */ /* 0x0007e80000100a00 */
[----:B------:R-:W-:Y:S04]  /*cbcf0*/  STL.64 [R1+0x348], R22 ;  /* 0x0003481601007387 */ /* 0x000fe80000100a00 */
[----:B---3--:R-:W3:Y:S04]  /*cbd00*/  LDL.LU R20, [R1+0x2d58] ;  /* 0x002d580001147983 */ /* 0x008ee80000300800 */
[----:B------:R-:W4:Y:S04]  /*cbd10*/  LDL.LU R10, [R1+0x2d50] ;  /* 0x002d5000010a7983 */ /* 0x000f280000300800 */
[----:B------:R-:W4:Y:S04]  /*cbd20*/  LDL.LU R21, [R1+0x2d4c] ;  /* 0x002d4c0001157983 */ /* 0x000f280000300800 */
[----:B------:R1:W-:Y:S04]  /*cbd30*/  STL [R1+0x2dc4], R16 ;  /* 0x002dc41001007387 */ /* 0x0003e80000100800 */
[----:B------:R-:W4:Y:S01]  /*cbd40*/  LDL.LU R19, [R1+0x2d44] ;  /* 0x002d440001137983 */ /* 0x000f220000300800 */
[----:B------:R-:W-:-:S02]  /*cbd50*/  IADD3 R13, P4, R13, R202, RZ ;  /* 0x000000ca0d0d7210 */ /* 0x000fc40007f9e0ff */
[----:B------:R-:W-:-:S03]  /*cbd60*/  SEL R5, R9, RZ, !P0 ;  /* 0x000000ff09057207 */ /* 0x000fc60004000000 */
[----:B------:R-:W-:Y:S01]  /*cbd70*/  IMAD.X R14, R14, 0x1, R0, P4 ;  /* 0x000000010e0e7824 */ /* 0x000fe200020e0600 */
[----:B------:R-:W-:Y:S01]  /*cbd80*/  IADD3 R11, P4, R11, R202, RZ ;  /* 0x000000ca0b0b7210 */ /* 0x000fe20007f9e0ff */
[----:B-1----:R-:W-:Y:S01]  /*cbd90*/  IMAD.MOV.U32 R6, RZ, RZ, R17 ;  /* 0x000000ffff067224 */ /* 0x002fe200078e0011 */
[----:B------:R-:W-:Y:S01]  /*cbda0*/  ISETP.NE.U32.AND P3, PT, R5, RZ, PT ;  /* 0x000000ff0500720c */ /* 0x000fe20003f65070 */
[----:B------:R-:W-:Y:S01]  /*cbdb0*/  STL [R1+0x2d98], R13 ;  /* 0x002d980d01007387 */ /* 0x000fe20000100800 */
[----:B------:R-:W-:Y:S02]  /*cbdc0*/  IADD3 R5, R4, 0x100000, RZ ;  /* 0x0010000004057810 */ /* 0x000fe40007ffe0ff */
[----:B------:R-:W-:Y:S01]  /*cbdd0*/  MOV R7, R18 ;  /* 0x0000001200077202 */ /* 0x000fe20000000f00 */
[----:B------:R-:W4:Y:S04]  /*cbde0*/  LDL.LU R17, [R1+0x2d18] ;  /* 0x002d180001117983 */ /* 0x000f280000300800 */
[----:B------:R1:W-:Y:S04]  /*cbdf0*/  STL [R1+0x2d8c], R14 ;  /* 0x002d8c0e01007387 */ /* 0x0003e80000100800 */
[----:B------:R1:W-:Y:S04]  /*cbe00*/  STL [R1+0x2d90], R11 ;  /* 0x002d900b01007387 */ /* 0x0003e80000100800 */
[----:B------:R1:W-:Y:S04]  /*cbe10*/  LDGSTS.E [R5+-0x77400], [R6.64], P1 ;  /* 0x88c0000006057fae */ /* 0x0003e80008921844 */
[----:B------:R-:W4:Y:S01]  /*cbe20*/  LDL.LU R18, [R1+0x2d0c] ;  /* 0x002d0c0001127983 */ /* 0x000f220000300800 */
[----:B-1----:R-:W-:-:S02]  /*cbe30*/  IMAD.MOV.U32 R6, RZ, RZ, R15 ;  /* 0x000000ffff067224 */ /* 0x002fc400078e000f */
[----:B------:R-:W-:-:S05]  /*cbe40*/  IMAD.MOV.U32 R7, RZ, RZ, R16 ;  /* 0x000000ffff077224 */ /* 0x000fca00078e0010 */
[----:B------:R1:W-:Y:S01]  /*cbe50*/  LDGSTS.E [R8+-0x77200], [R6.64], P1 ;  /* 0x88e0000006087fae */ /* 0x0003e20008921844 */
[----:B------:R-:W-:Y:S01]  /*cbe60*/  ISETP.GT.AND P1, PT, R3, 0x33, PT ;  /* 0x000000330300780c */ /* 0x000fe20003f24270 */
[----:B-1----:R-:W-:Y:S01]  /*cbe70*/  IMAD.MOV.U32 R6, RZ, RZ, R13 ;  /* 0x000000ffff067224 */ /* 0x002fe200078e000d */
[----:B------:R-:W-:-:S05]  /*cbe80*/  MOV R7, R14 ;  /* 0x0000000e00077202 */ /* 0x000fca0000000f00 */
[----:B------:R1:W-:Y:S02]  /*cbe90*/  LDGSTS.E [R5+-0x76400], [R6.64], P5 ;  /* 0x89c0000006057fae */ /* 0x0003e4000a921844 */
[----:B-1----:R-:W-:Y:S01]  /*cbea0*/  IMAD.MOV.U32 R6, RZ, RZ, R11 ;  /* 0x000000ffff067224 */ /* 0x002fe200078e000b */
[----:B------:R-:W-:Y:S02]  /*cbeb0*/  SEL R5, RZ, 0x4, !P1 ;  /* 0x00000004ff057807 */ /* 0x000fe40004800000 */
[----:B------:R-:W-:Y:S01]  /*cbec0*/  ISETP.GT.AND P1, PT, R3, 0x37, PT ;  /* 0x000000370300780c */ /* 0x000fe20003f24270 */
[----:B--2---:R-:W-:-:S05]  /*cbed0*/  IMAD.X R12, R12, 0x1, R0, P4 ;  /* 0x000000010c0c7824 */ /* 0x004fca00020e0600 */
[----:B------:R1:W-:Y:S04]  /*cbee0*/  STL [R1+0x2d84], R12 ;  /* 0x002d840c01007387 */ /* 0x0003e80000100800 */
[----:B------:R-:W2:Y:S04]  /*cbef0*/  LDL.LU R15, [R1+0x2d10] ;  /* 0x002d1000010f7983 */ /* 0x000ea80000300800 */
[----:B------:R-:W2:Y:S01]  /*cbf00*/  LDL.LU R16, [R1+0x2d04] ;  /* 0x002d040001107983 */ /* 0x000ea20000300800 */
[----:B------:R-:W-:-:S03]  /*cbf10*/  IMAD.MOV.U32 R7, RZ, RZ, R12 ;  /* 0x000000ffff077224 */ /* 0x000fc600078e000c */
[----:B------:R-:W2:Y:S04]  /*cbf20*/  LDL.LU R14, [R1+0x2ccc] ;  /* 0x002ccc00010e7983 */ /* 0x000ea80000300800 */
[----:B------:R1:W-:Y:S04]  /*cbf30*/  LDGSTS.E [R8+-0x76200], [R6.64], P5 ;  /* 0x89e0000006087fae */ /* 0x0003e8000a921844 */
[----:B------:R-:W2:Y:S04]  /*cbf40*/  LDL.LU R11, [R1+0x2cd8] ;  /* 0x002cd800010b7983 */ /* 0x000ea80000300800 */
[----:B-1----:R-:W2:Y:S01]  /*cbf50*/  LDL.LU R12, [R1+0x2cd0] ;  /* 0x002cd000010c7983 */ /* 0x002ea20000300800 */
[----:B------:R-:W-:-:S02]  /*cbf60*/  SEL R6, RZ, 0x4, !P1 ;  /* 0x00000004ff067807 */ /* 0x000fc40004800000 */
[-C--:B---3--:R-:W-:Y:S02]  /*cbf70*/  IADD3 R20, P1, R20, R202.reuse, RZ ;  /* 0x000000ca14147210 */ /* 0x088fe40007f3e0ff */
[----:B----4-:R-:W-:-:S03]  /*cbf80*/  IADD3 R10, P4, R10, R202, RZ ;  /* 0x000000ca0a0a7210 */ /* 0x010fc60007f9e0ff */
[----:B------:R-:W-:Y:S01]  /*cbf90*/  STL [R1+0x2d58], R20 ;  /* 0x002d581401007387 */ /* 0x000fe20000100800 */
[----:B------:R-:W-:-:S03]  /*cbfa0*/  IMAD.X R21, R21, 0x1, R0, P1 ;  /* 0x0000000115157824 */ /* 0x000fc600008e0600 */
[----:B------:R-:W-:Y:S01]  /*cbfb0*/  STL [R1+0x2d50], R10 ;  /* 0x002d500a01007387 */ /* 0x000fe20000100800 */
[----:B------:R-:W-:-:S03]  /*cbfc0*/  IMAD.X R19, R19, 0x1, R0, P4 ;  /* 0x0000000113137824 */ /* 0x000fc600020e0600 */
[----:B------:R1:W-:Y:S04]  /*cbfd0*/  STL [R1+0x2d4c], R21 ;  /* 0x002d4c1501007387 */ /* 0x0003e80000100800 */
[----:B------:R-:W-:Y:S04]  /*cbfe0*/  STL [R1+0x2d44], R19 ;  /* 0x002d441301007387 */ /* 0x000fe80000100800 */
[----:B------:R-:W3:Y:S01]  /*cbff0*/  LDL.LU R13, [R1+0x2cc4] ;  /* 0x002cc400010d7983 */ /* 0x000ee20000300800 */
[C---:B------:R-:W-:Y:S08]  /*cc000*/  HMMA.1688.F32.TF32 R176, R244.reuse, R76, R176 ;  /* 0x0000004cf4b0723c */ /* 0x040ff000000810b0 */
[----:B------:R-:W-:Y:S01]  /*cc010*/  HMMA.1688.F32.TF32 R180, R244, R80, R180 ;  /* 0x00000050f4b4723c */ /* 0x000fe200000810b4 */
[----:B------:R-:W-:-:S02]  /*cc020*/  SEL R5, R5, RZ, !P0 ;  /* 0x000000ff05057207 */ /* 0x000fc40004000000 */
[----:B------:R-:W-:Y:S02]  /*cc030*/  MOV R7, R21 ;  /* 0x0000001500077202 */ /* 0x000fe40000000f00 */
[----:B------:R-:W-:Y:S02]  /*cc040*/  ISETP.NE.U32.AND P5, PT, R5, RZ, PT ;  /* 0x000000ff0500720c */ /* 0x000fe40003fa5070 */
[----:B------:R-:W-:Y:S01]  /*cc050*/  SEL R5, R6, RZ, !P0 ;  /* 0x000000ff06057207 */ /* 0x000fe20004000000 */
[----:B------:R-:W-:-:S08]  /*cc060*/  IMAD.MOV.U32 R6, RZ, RZ, R20 ;  /* 0x000000ffff067224 */ /* 0x000fd000078e0014 */
[----:B------:R-:W-:Y:S01]  /*cc070*/  HMMA.1688.F32.TF32 R24, R248, R78, R176 ;  /* 0x0000004ef818723c */ /* 0x000fe200000810b0 */
[----:B------:R-:W-:Y:S02]  /*cc080*/  ISETP.NE.U32.AND P4, PT, R5, RZ, PT ;  /* 0x000000ff0500720c */ /* 0x000fe40003f85070 */
[----:B------:R-:W-:-:S05]  /*cc090*/  IADD3 R5, R4, 0x100000, RZ ;  /* 0x0010000004057810 */ /* 0x000fca0007ffe0ff */
[----:B-1----:R-:W-:Y:S01]  /*cc0a0*/  HMMA.1688.F32.TF32 R20, R248, R82, R180 ;  /* 0x00000052f814723c */ /* 0x002fe200000810b4 */
[----:B------:R-:W-:Y:S01]  /*cc0b0*/  ISETP.GT.AND P1, PT, R3, 0x3b, PT ;  /* 0x0000003b0300780c */ /* 0x000fe20003f24270 */
[----:B------:R1:W-:Y:S03]  /*cc0c0*/  LDGSTS.E [R5+-0x75400], [R6.64], P2 ;  /* 0x8ac0000006057fae */ /* 0x0003e60009121844 */
[----:B------:R-:W-:Y:S02]  /*cc0d0*/  SEL R9, RZ, 0x4, !P1 ;  /* 0x00000004ff097807 */ /* 0x000fe40004800000 */
[----:B------:R-:W-:Y:S01]  /*cc0e0*/  IADD3 R17, P1, R17, R202, RZ ;  /* 0x000000ca11117210 */ /* 0x000fe20007f3e0ff */
[----:B-1----:R-:W-:Y:S02]  /*cc0f0*/  IMAD.MOV.U32 R6, RZ, RZ, R10 ;  /* 0x000000ffff067224 */ /* 0x002fe400078e000a */
[----:B------:R-:W-:-:S05]  /*cc100*/  IMAD.MOV.U32 R7, RZ, RZ, R19 ;  /* 0x000000ffff077224 */ /* 0x000fca00078e0013 */
[----:B------:R-:W-:Y:S01]  /*cc110*/  STL.64 [R1+0x300], R24 ;  /* 0x0003001801007387 */ /* 0x000fe20000100a00 */
[----:B------:R-:W-:-:S03]  /*cc120*/  IMAD.X R18, R18, 0x1, R0, P1 ;  /* 0x0000000112127824 */ /* 0x000fc600008e0600 */
[----:B------:R1:W-:Y:S04]  /*cc130*/  LDGSTS.E [R8+-0x75200], [R6.64], P2 ;  /* 0x8ae0000006087fae */ /* 0x0003e80009121844 */
[----:B------:R-:W-:Y:S04]  /*cc140*/  STL.64 [R1+0x308], R26 ;  /* 0x0003081a01007387 */ /* 0x000fe80000100a00 */
[----:B------:R-:W-:Y:S01]  /*cc150*/  STL [R1+0x2d18], R17 ;  /* 0x002d181101007387 */ /* 0x000fe20000100800 */
[----:B------:R-:W-:Y:S01]  /*cc160*/  SEL R5, R9, RZ, !P0 ;  /* 0x000000ff09057207 */ /* 0x000fe20004000000 */
[----:B-1----:R-:W-:-:S03]  /*cc170*/  IMAD.MOV.U32 R6, RZ, RZ, R17 ;  /* 0x000000ffff067224 */ /* 0x002fc600078e0011 */
[----:B------:R-:W-:Y:S02]  /*cc180*/  ISETP.NE.U32.AND P1, PT, R5, RZ, PT ;  /* 0x000000ff0500720c */ /* 0x000fe40003f25070 */
[----:B------:R-:W-:Y:S02]  /*cc190*/  IADD3 R5, R4, 0x100000, RZ ;  /* 0x0010000004057810 */ /* 0x000fe40007ffe0ff */
[----:B------:R-:W-:-:S05]  /*cc1a0*/  MOV R7, R18 ;  /* 0x0000001200077202 */ /* 0x000fca0000000f00 */
[----:B------:R1:W-:Y:S01]  /*cc1b0*/  LDGSTS.E [R5+-0x74400], [R6.64], P3 ;  /* 0x8bc0000006057fae */ /* 0x0003e20009921844 */
[----:B--2---:R-:W-:-:S05]  /*cc1c0*/  IADD3 R15, P2, R15, R202, RZ ;  /* 0x000000ca0f0f7210 */ /* 0x004fca0007f5e0ff */
[----:B------:R-:W-:Y:S01]  /*cc1d0*/  STL [R1+0x2d10], R15 ;  /* 0x002d100f01007387 */ /* 0x000fe20000100800 */
[----:B------:R-:W-:-:S03]  /*cc1e0*/  IMAD.X R16, R16, 0x1, R0, P2 ;  /* 0x0000000110107824 */ /* 0x000fc600010e0600 */
[----:B------:R-:W-:Y:S04]  /*cc1f0*/  STL [R1+0x2d0c], R18 ;  /* 0x002d0c1201007387 */ /* 0x000fe80000100800 */
[----:B------:R2:W-:Y:S04]  /*cc200*/  STL.64 [R1+0x2d0], R20 ;  /* 0x0002d01401007387 */ /* 0x0005e80000100a00 */
[----:B------:R-:W-:Y:S04]  /*cc210*/  STL.64 [R1+0x2d8], R22 ;  /* 0x0002d81601007387 */ /* 0x000fe80000100a00 */
[----:B--2---:R-:W2:Y:S04]  /*cc220*/  LDL.LU R20, [R1+0x2c98] ;  /* 0x002c980001147983 */ /* 0x004ea80000300800 */
[----:B------:R-:W4:Y:S04]  /*cc230*/  LDL.LU R10, [R1+0x2c90] ;  /* 0x002c9000010a7983 */ /* 0x000f280000300800 */
[----:B------:R-:W4:Y:S04]  /*cc240*/  LDL.LU R21, [R1+0x2c8c] ;  /* 0x002c8c0001157983 */ /* 0x000f280000300800 */
[----:B------:R-:W-:Y:S04]  /*cc250*/  STL [R1+0x2d04], R16 ;  /* 0x002d041001007387 */ /* 0x000fe80000100800 */
[----:B------:R-:W4:Y:S01]  /*cc260*/  LDL.LU R19, [R1+0x2c84] ;  /* 0x002c840001137983 */ /* 0x000f220000300800 */
[----:B------:R-:W-:-:S05]  /*cc270*/  IADD3 R11, P2, R11, R202, RZ ;  /* 0x000000ca0b0b7210 */ /* 0x000fca0007f5e0ff */
[----:B------:R-:W-:Y:S01]  /*cc280*/  IMAD.X R14, R14, 0x1, R0, P2 ;  /* 0x000000010e0e7824 */ /* 0x000fe200010e0600 */
[----:B------:R-:W-:Y:S01]  /*cc290*/  IADD3 R12, P2, R12, R202, RZ ;  /* 0x000000ca0c0c7210 */ /* 0x000fe20007f5e0ff */
[----:B-1----:R-:W-:Y:S01]  /*cc2a0*/  IMAD.MOV.U32 R6, RZ, RZ, R15 ;  /* 0x000000ffff067224 */ /* 0x002fe200078e000f */
[----:B------:R1:W-:Y:S01]  /*cc2b0*/  STL [R1+0x2cd8], R11 ;  /* 0x002cd80b01007387 */ /* 0x0003e20000100800 */
[----:B------:R-:W-:-:S03]  /*cc2c0*/  IMAD.MOV.U32 R7, RZ, RZ, R16 ;  /* 0x000000ffff077224 */ /* 0x000fc600078e0010 */
[----:B------:R-:W4:Y:S04]  /*cc2d0*/  LDL.LU R17, [R1+0x2c58] ;  /* 0x002c580001117983 */ /* 0x000f280000300800 */
[----:B------:R-:W-:Y:S04]  /*cc2e0*/  STL [R1+0x2ccc], R14 ;  /* 0x002ccc0e01007387 */ /* 0x000fe80000100800 */
[----:B------:R1:W-:Y:S04]  /*cc2f0*/  STL [R1+0x2cd0], R12 ;  /* 0x002cd00c01007387 */ /* 0x0003e80000100800 */
[----:B------:R1:W-:Y:S04]  /*cc300*/  LDGSTS.E [R8+-0x74200], [R6.64], P3 ;  /* 0x8be0000006087fae */ /* 0x0003e80009921844 */
[----:B------:R-:W4:Y:S01]  /*cc310*/  LDL.LU R18, [R1+0x2c4c] ;  /* 0x002c4c0001127983 */ /* 0x000f220000300800 */
[----:B---3--:R-:W-:-:S02]  /*cc320*/  IMAD.X R13, R13, 0x1, R0, P2 ;  /* 0x000000010d0d7824 */ /* 0x008fc400010e0600 */
[----:B-1----:R-:W-:-:S03]  /*cc330*/  IMAD.MOV.U32 R6, RZ, RZ, R11 ;  /* 0x000000ffff067224 */ /* 0x002fc600078e000b */
[----:B------:R1:W-:Y:S04]  /*cc340*/  STL [R1+0x2cc4], R13 ;  /* 0x002cc40d01007387 */ /* 0x0003e80000100800 */
[----:B------:R-:W3:Y:S04]  /*cc350*/  LDL.LU R11, [R1+0x2c50] ;  /* 0x002c5000010b7983 */ /* 0x000ee80000300800 */
[----:B------:R-:W3:Y:S01]  /*cc360*/  LDL.LU R16, [R1+0x2c44] ;  /* 0x002c440001107983 */ /* 0x000ee20000300800 */
[----:B------:R-:W-:Y:S02]  /*cc370*/  MOV R7, R14 ;  /* 0x0000000e00077202 */ /* 0x000fe40000000f00 */
[C---:B------:R-:W-:Y:S01]  /*cc380*/  ISETP.GT.AND P2, PT, R3.reuse, 0x3f, PT ;  /* 0x0000003f0300780c */ /* 0x040fe20003f44270 */
[C---:B------:R-:W-:Y:S01]  /*cc390*/  HMMA.1688.F32.TF32 R184, R244.reuse, R84, R184 ;  /* 0x00000054f4b8723c */ /* 0x040fe200000810b8 */
[----:B------:R-:W3:Y:S04]  /*cc3a0*/  LDL.LU R15, [R1+0x2c0c] ;  /* 0x002c0c00010f7983 */ /* 0x000ee80000300800 */
[----:B------:R1:W-:Y:S03]  /*cc3b0*/  LDGSTS.E [R5+-0x73400], [R6.64], P5 ;  /* 0x8cc0000006057fae */ /* 0x0003e6000a921844 */
[----:B------:R-:W-:Y:S01]  /*cc3c0*/  HMMA.1688.F32.TF32 R188, R244, R88, R188 ;  /* 0x00000058f4bc723c */ /* 0x000fe200000810bc */
[----:B-1----:R-:W-:Y:S01]  /*cc3d0*/  IMAD.MOV.U32 R6, RZ, RZ, R12 ;  /* 0x000000ffff067224 */ /* 0x002fe200078e000c */
[----:B------:R-:W-:Y:S01]  /*cc3e0*/  SEL R5, RZ, 0x4, !P2 ;  /* 0x00000004ff057807 */ /* 0x000fe20005000000 */
[----:B------:R-:W-:Y:S01]  /*cc3f0*/  IMAD.MOV.U32 R7, RZ, RZ, R13 ;  /* 0x000000ffff077224 */ /* 0x000fe200078e000d */
[----:B------:R-:W-:Y:S01]  /*cc400*/  ISETP.GT.AND P2, PT, R3, 0x43, PT ;  /* 0x000000430300780c */ /* 0x000fe20003f44270 */
[----:B------:R-:W3:Y:S04]  /*cc410*/  LDL.LU R12, [R1+0x2c18] ;  /* 0x002c1800010c7983 */ /* 0x000ee80000300800 */
[----:B------:R1:W-:Y:S04]  /*cc420*/  LDGSTS.E [R8+-0x73200], [R6.64], P5 ;  /* 0x8ce0000006087fae */ /* 0x0003e8000a921844 */
[----:B------:R-:W3:Y:S01]  /*cc430*/  LDL.LU R13, [R1+0x2c10] ;  /* 0x002c1000010d7983 */ /* 0x000ee20000300800 */
[----:B-1----:R-:W-:-:S02]  /*cc440*/  SEL R6, RZ, 0x4, !P2 ;  /* 0x00000004ff067807 */ /* 0x002fc40005000000 */
[----:B------:R-:W-:Y:S01]  /*cc450*/  SEL R5, R5, RZ, !P0 ;  /* 0x000000ff05057207 */ /* 0x000fe20004000000 */
[----:B------:R-:W-:Y:S03]  /*cc460*/  HMMA.1688.F32.TF32 R24, R248, R86, R184 ;  /* 0x00000056f818723c */ /* 0x000fe600000810b8 */
[----:B------:R-:W-:Y:S02]  /*cc470*/  ISETP.NE.U32.AND P5, PT, R5, RZ, PT ;  /* 0x000000ff0500720c */ /* 0x000fe40003fa5070 */
[----:B------:R-:W-:Y:S02]  /*cc480*/  SEL R5, R6, RZ, !P0 ;  /* 0x000000ff06057207 */ /* 0x000fe40004000000 */
[-C--:B--2---:R-:W-:Y:S02]  /*cc490*/  IADD3 R20, P2, R20, R202.reuse, RZ ;  /* 0x000000ca14147210 */ /* 0x084fe40007f5e0ff */
[----:B----4-:R-:W-:-:S03]  /*cc4a0*/  IADD3 R10, P3, R10, R202, RZ ;  /* 0x000000ca0a0a7210 */ /* 0x010fc60007f7e0ff */
[----:B------:R-:W-:Y:S01]  /*cc4b0*/  STL [R1+0x2c98], R20 ;  /* 0x002c981401007387 */ /* 0x000fe20000100800 */
[----:B------:R-:W-:-:S03]  /*cc4c0*/  IMAD.X R21, R21, 0x1, R0, P2 ;  /* 0x0000000115157824 */ /* 0x000fc600010e0600 */
[----:B------:R-:W-:Y:S01]  /*cc4d0*/  STL [R1+0x2c90], R10 ;  /* 0x002c900a01007387 */ /* 0x000fe20000100800 */
        /* <DEDUP_REMOVED lines=15> */
[----:B------:R-:W-:Y:S02]  /*cc5d0*/  IMAD.MOV.U32 R7, RZ, RZ, R19 ;  /* 0x000000ffff077224 */ /* 0x000fe400078e0013 */
[----:B------:R-:W-:-:S03]  /*cc5e0*/  IMAD.X R18, R18, 0x1, R0, P3 ;  /* 0x0000000112127824 */ /* 0x000fc600018e0600 */
[----:B------:R1:W-:Y:S04]  /*cc5f0*/  LDGSTS.E [R8+-0x72200], [R6.64], P4 ;  /* 0x8de0000006087fae */ /* 0x0003e8000a121844 */
[----:B------:R-:W-:Y:S01]  /*cc600*/  STL.64 [R1+0x1c8], R26 ;  /* 0x0001c81a01007387 */ /* 0x000fe20000100a00 */
[----:B---3--:R-:W-:-:S03]  /*cc610*/  IADD3 R11, P4, R11, R202, RZ ;  /* 0x000000ca0b0b7210 */ /* 0x008fc60007f9e0ff */
[----:B------:R-:W-:Y:S04]  /*cc620*/  STL [R1+0x2c58], R17 ;  /* 0x002c581101007387 */ /* 0x000fe80000100800 */
        /* <DEDUP_REMOVED lines=8> */
[----:B------:R-:W-:Y:S04]  /*cc6b0*/  STL [R1+0x2c44], R16 ;  /* 0x002c441001007387 */ /* 0x000fe80000100800 */
[----:B------:R-:W4:Y:S01]  /*cc6c0*/  LDL.LU R19, [R1+0x2bc4] ;  /* 0x002bc40001137983 */ /* 0x000f220000300800 */
[----:B------:R-:W-:-:S02]  /*cc6d0*/  SEL R5, R9, RZ, !P0 ;  /* 0x000000ff09057207 */ /* 0x000fc40004000000 */
[----:B------:R-:W-:Y:S01]  /*cc6e0*/  IADD3 R12, P4, R12, R202, RZ ;  /* 0x000000ca0c0c7210 */ /* 0x000fe20007f9e0ff */
[----:B-1----:R-:W-:Y:S01]  /*cc6f0*/  IMAD.MOV.U32 R6, RZ, RZ, R17 ;  /* 0x000000ffff067224 */ /* 0x002fe200078e0011 */
[----:B------:R-:W-:Y:S02]  /*cc700*/  ISETP.NE.U32.AND P3, PT, R5, RZ, PT ;  /* 0x000000ff0500720c */ /* 0x000fe40003f65070 */
[----:B------:R-:W-:Y:S01]  /*cc710*/  IADD3 R5, R4, 0x100000, RZ ;  /* 0x0010000004057810 */ /* 0x000fe20007ffe0ff */
[----:B------:R-:W-:Y:S01]  /*cc720*/  IMAD.X R15, R15, 0x1, R0, P4 ;  /* 0x000000010f0f7824 */ /* 0x000fe200020e0600 */
[----:B------:R-:W-:Y:S02]  /*cc730*/  MOV R7, R18 ;  /* 0x0000001200077202 */ /* 0x000fe40000000f00 */
[----:B------:R-:W-:Y:S01]  /*cc740*/  IADD3 R13, P4, R13, R202, RZ ;  /* 0x000000ca0d0d7210 */ /* 0x000fe20007f9e0ff */
[----:B------:R1:W-:Y:S04]  /*cc750*/  STL [R1+0x2c18], R12 ;  /* 0x002c180c01007387 */ /* 0x0003e80000100800 */
[----:B------:R1:W-:Y:S02]  /*cc760*/  LDGSTS.E [R5+-0x71400], [R6.64], P1 ;  /* 0x8ec0000006057fae */ /* 0x0003e40008921844 */
[----:B-1----:R-:W-:-:S02]  /*cc770*/  IMAD.MOV.U32 R6, RZ, RZ, R11 ;  /* 0x000000ffff067224 */ /* 0x002fc400078e000b */
[----:B------:R-:W-:Y:S01]  /*cc780*/  IMAD.MOV.U32 R7, RZ, RZ, R16 ;  /* 0x000000ffff077224 */ /* 0x000fe200078e0010 */
[----:B------:R-:W4:Y:S04]  /*cc790*/  LDL.LU R11, [R1+0x2b98] ;  /* 0x002b9800010b7983 */ /* 0x000f280000300800 */
[----:B------:R-:W-:Y:S04]  /*cc7a0*/  STL [R1+0x2c0c], R15 ;  /* 0x002c0c0f01007387 */ /* 0x000fe80000100800 */
[----:B------:R-:W-:Y:S04]  /*cc7b0*/  STL [R1+0x2c10], R13 ;  /* 0x002c100d01007387 */ /* 0x000fe80000100800 */
[----:B------:R1:W-:Y:S04]  /*cc7c0*/  LDGSTS.E [R8+-0x71200], [R6.64], P1 ;  /* 0x8ee0000006087fae */ /* 0x0003e80008921844 */
[----:B------:R-:W4:Y:S01]  /*cc7d0*/  LDL.LU R18, [R1+0x2b8c] ;  /* 0x002b8c0001127983 */ /* 0x000f220000300800 */
[----:B-1----:R-:W-:Y:S01]  /*cc7e0*/  IMAD.MOV.U32 R6, RZ, RZ, R12 ;  /* 0x000000ffff067224 */ /* 0x002fe200078e000c */
[----:B------:R-:W-:-:S02]  /*cc7f0*/  MOV R7, R15 ;  /* 0x0000000f00077202 */ /* 0x000fc40000000f00 */
[----:B------:R-:W-:-:S03]  /*cc800*/  ISETP.GT.AND P1, PT, R3, 0x4b, PT ;  /* 0x0000004b0300780c */ /* 0x000fc60003f24270 */
        /* <DEDUP_REMOVED lines=11> */
[----:B-1----:R-:W2:Y:S04]  /*cc8c0*/  LDL.LU R14, [R1+0x2b58] ;  /* 0x002b5800010e7983 */ /* 0x002ea80000300800 */
[----:B------:R-:W2:Y:S01]  /*cc8d0*/  LDL.LU R13, [R1+0x2b50] ;  /* 0x002b5000010d7983 */ /* 0x000ea20000300800 */
        /* <DEDUP_REMOVED lines=11> */
[----:B------:R-:W-:Y:S11]  /*cc990*/  HMMA.1688.F32.TF32 R196, R240, R34, R196 ;  /* 0x00000022f0c4723c */ /* 0x000ff600000810c4 */
[----:B------:R-:W-:Y:S05]  /*cc9a0*/  @!UPT UIADD3 URZ, URZ, URZ, URZ ;  /* 0x0000003f3f3ff290 */ /* 0x000fea000fffe03f */
[C---:B------:R-:W-:Y:S08]  /*cc9b0*/  HMMA.1688.F32.TF32 R192, R244.reuse, R92, R192 ;  /* 0x0000005cf4c0723c */ /* 0x040ff000000810c0 */
[----:B------:R-:W-:Y:S01]  /*cc9c0*/  HMMA.1688.F32.TF32 R196, R244, R96, R196 ;  /* 0x00000060f4c4723c */ /* 0x000fe200000810c4 */
[----:B------:R-:W-:Y:S02]  /*cc9d0*/  SEL R5, R5, RZ, !P0 ;  /* 0x000000ff05057207 */ /* 0x000fe40004000000 */
[----:B------:R-:W-:-:S02]  /*cc9e0*/  MOV R7, R21 ;  /* 0x0000001500077202 */ /* 0x000fc40000000f00 */
        /* <DEDUP_REMOVED lines=18> */
[----:B-1----:R-:W-:Y:S01]  /*ccb10*/  IMAD.MOV.U32 R6, RZ, RZ, R11 ;  /* 0x000000ffff067224 */ /* 0x002fe200078e000b */
[----:B------:R-:W-:-:S02]  /*ccb20*/  SEL R5, R9, RZ, !P0 ;  /* 0x000000ff09057207 */ /* 0x000fc40004000000 */
[----:B------:R-:W-:Y:S02]  /*ccb30*/  MOV R7, R18 ;  /* 0x0000001200077202 */ /* 0x000fe40000000f00 */
[----:B------:R-:W-:Y:S02]  /*ccb40*/  ISETP.NE.U32.AND P1, PT, R5, RZ, PT ;  /* 0x000000ff0500720c */ /* 0x000fe40003f25070 */
[----:B------:R-:W-:-:S05]  /*ccb50*/  IADD3 R5, R4, 0x100000, RZ ;  /* 0x0010000004057810 */ /* 0x000fca0007ffe0ff */
[----:B------:R1:W-:Y:S01]  /*ccb60*/  LDGSTS.E [R5+-0x6e400], [R6.64], P3 ;  /* 0x91c0000006057fae */ /* 0x0003e20009921844 */
[----:B--2---:R-:W-:-:S05]  /*ccb70*/  IADD3 R12, P2, R12, R202, RZ ;  /* 0x000000ca0c0c7210 */ /* 0x004fca0007f5e0ff */
[----:B------:R-:W-:Y:S04]  /*ccb80*/  STL [R1+0x2b90], R12 ;  /* 0x002b900c01007387 */ /* 0x000fe80000100800 */
[----:B------:R-:W-:Y:S04]  /*ccb90*/  STL [R1+0x2b8c], R18 ;  /* 0x002b8c1201007387 */ /* 0x000fe80000100800 */
[----:B------:R2:W-:Y:S04]  /*ccba0*/  STL.64 [R1+0xf0], R20 ;  /* 0x0000f01401007387 */ /* 0x0005e80000100a00 */
[----:B------:R-:W-:Y:S01]  /*ccbb0*/  STL.64 [R1+0xf8], R22 ;  /* 0x0000f81601007387 */ /* 0x000fe20000100a00 */
[----:B------:R-:W-:-:S03]  /*ccbc0*/  IMAD.X R17, R17, 0x1, R0, P2 ;  /* 0x0000000111117824 */ /* 0x000fc600010e0600 */
[----:B--2---:R-:W2:Y:S04]  /*ccbd0*/  LDL.LU R20, [R1+0x2b18] ;  /* 0x002b180001147983 */ /* 0x004ea80000300800 */
[----:B------:R-:W4:Y:S04]  /*ccbe0*/  LDL.LU R10, [R1+0x2b10] ;  /* 0x002b1000010a7983 */ /* 0x000f280000300800 */
[----:B------:R-:W4:Y:S04]  /*ccbf0*/  LDL.LU R21, [R1+0x2b0c] ;  /* 0x002b0c0001157983 */ /* 0x000f280000300800 */
[----:B------:R-:W-:Y:S04]  /*ccc00*/  STL [R1+0x2b84], R17 ;  /* 0x002b841101007387 */ /* 0x000fe80000100800 */
[----:B------:R-:W4:Y:S01]  /*ccc10*/  LDL.LU R11, [R1+0x2af4] ;  /* 0x002af400010b7983 */ /* 0x000f220000300800 */
[----:B------:R-:W-:Y:S01]  /*ccc20*/  IADD3 R14, P2, R14, R202, RZ ;  /* 0x000000ca0e0e7210 */ /* 0x000fe20007f5e0ff */
[----:B-1----:R-:W-:-:S04]  /*ccc30*/  IMAD.MOV.U32 R6, RZ, RZ, R12 ;  /* 0x000000ffff067224 */ /* 0x002fc800078e000c */
[----:B------:R-:W-:Y:S01]  /*ccc40*/  IMAD.X R16, R16, 0x1, R0, P2 ;  /* 0x0000000110107824 */ /* 0x000fe200010e0600 */
[----:B------:R-:W-:Y:S01]  /*ccc50*/  IADD3 R13, P2, R13, R202, RZ ;  /* 0x000000ca0d0d7210 */ /* 0x000fe20007f5e0ff */
[----:B------:R-:W-:Y:S01]  /*ccc60*/  IMAD.MOV.U32 R7, RZ, RZ, R17 ;  /* 0x000000ffff077224 */ /* 0x000fe200078e0011 */
[----:B------:R1:W-:Y:S04]  /*ccc70*/  STL [R1+0x2b58], R14 ;  /* 0x002b580e01007387 */ /* 0x0003e80000100800 */
[----:B------:R-:W4:Y:S04]  /*ccc80*/  LDL.LU R12, [R1+0x2ad8] ;  /* 0x002ad800010c7983 */ /* 0x000f280000300800 */
[----:B------:R1:W-:Y:S04]  /*ccc90*/  STL [R1+0x2b4c], R16 ;  /* 0x002b4c1001007387 */ /* 0x0003e80000100800 */
[----:B------:R1:W-:Y:S04]  /*ccca0*/  LDGSTS.E [R8+-0x6e200], [R6.64], P3 ;  /* 0x91e0000006087fae */ /* 0x0003e80009921844 */
[----:B------:R-:W-:Y:S01]  /*cccb0*/  STL [R1+0x2b50], R13 ;  /* 0x002b500d01007387 */ /* 0x000fe20000100800 */
[----:B-1----:R-:W-:-:S03]  /*cccc0*/  IMAD.MOV.U32 R6, RZ, RZ, R14 ;  /* 0x000000ffff067224 */ /* 0x002fc600078e000e */
[----:B------:R-:W4:Y:S01]  /*cccd0*/  LDL.LU R14, [R1+0x2acc] ;  /* 0x002acc00010e7983 */ /* 0x000f220000300800 */
[----:B---3--:R-:W-:-:S05]  /*ccce0*/  IMAD.X R15, R15, 0x1, R0, P2 ;  /* 0x000000010f0f7824 */ /* 0x008fca00010e0600 */
[----:B------:R1:W-:Y:S04]  /*cccf0*/  STL [R1+0x2b34], R15 ;  /* 0x002b340f01007387 */ /* 0x0003e80000100800 */
[----:B------:R-:W3:Y:S04]  /*ccd00*/  LDL.LU R18, [R1+0x2ad0] ;  /* 0x002ad00001127983 */ /* 0x000ee80000300800 */
[----:B------:R-:W3:Y:S01]  /*ccd10*/  LDL.LU R19, [R1+0x2ab4] ;  /* 0x002ab40001137983 */ /* 0x000ee20000300800 */
[----:B------:R-:W-:-:S03]  /*ccd20*/  MOV R7, R16 ;  /* 0x0000001000077202 */ /* 0x000fc60000000f00 */
[----:B------:R-:W3:Y:S04]  /*ccd30*/  LDL.LU R17, [R1+0x2a8c] ;  /* 0x002a8c0001117983 */ /* 0x000ee80000300800 */
[----:B------:R-:W3:Y:S04]  /*ccd40*/  LDL.LU R16, [R1+0x2a98] ;  /* 0x002a980001107983 */ /* 0x000ee80000300800 */
[----:B------:R1:W-:Y:S02]  /*ccd50*/  LDGSTS.E [R5+-0x6d400], [R6.64], P5 ;  /* 0x92c0000006057fae */ /* 0x0003e4000a921844 */
[----:B-1----:R-:W-:-:S02]  /*ccd60*/  IMAD.MOV.U32 R7, RZ, RZ, R15 ;  /* 0x000000ffff077224 */ /* 0x002fc400078e000f */
[----:B------:R-:W-:Y:S01]  /*ccd70*/  IMAD.MOV.U32 R6, RZ, RZ, R13 ;  /* 0x000000ffff067224 */ /* 0x000fe200078e000d */
[----:B------:R-:W3:Y:S04]  /*ccd80*/  LDL.LU R15, [R1+0x2a74] ;  /* 0x002a7400010f7983 */ /* 0x000ee80000300800 */
[----:B------:R-:W3:Y:S01]  /*ccd90*/  LDL.LU R13, [R1+0x2a90] ;  /* 0x002a9000010d7983 */ /* 0x000ee20000300800 */
[----:B------:R-:W-:Y:S08]  /*ccda0*/  HMMA.1688.F32.TF32 R140, R236, R40, R140 ;  /* 0x00000028ec8c723c */ /* 0x000ff0000008108c */
[C---:B------:R-:W-:Y:S01]  /*ccdb0*/  HMMA.1688.F32.TF32 R136, R240.reuse, R38, R136 ;  /* 0x00000026f088723c */ /* 0x040fe20000081088 */
[C---:B------:R-:W-:Y:S01]  /*ccdc0*/  ISETP.GT.AND P2, PT, R3.reuse, 0x57, PT ;  /* 0x000000570300780c */ /* 0x040fe20003f44270 */
[----:B------:R1:W-:Y:S11]  /*ccdd0*/  LDGSTS.E [R8+-0x6d200], [R6.64], P5 ;  /* 0x92e0000006087fae */ /* 0x0003f6000a921844 */
[----:B------:R-:W-:Y:S03]  /*ccde0*/  @!UPT UIADD3 URZ, URZ, URZ, URZ ;  /* 0x0000003f3f3ff290 */ /* 0x000fe6000fffe03f */
[----:B------:R-:W-:Y:S01]  /*ccdf0*/  HMMA.1688.F32.TF32 R140, R240, R42, R140 ;  /* 0x0000002af08c723c */ /* 0x000fe2000008108c */
[----:B------:R-:W-:Y:S02]  /*cce00*/  SEL R5, RZ, 0x4, !P2 ;  /* 0x00000004ff057807 */ /* 0x000fe40005000000 */
[----:B------:R-:W-:-:S05]  /*cce10*/  ISETP.GT.AND P2, PT, R3, 0x5b, PT ;  /* 0x0000005b0300780c */ /* 0x000fca0003f44270 */
[----:B------:R-:W-:Y:S01]  /*cce20*/  HMMA.1688.F32.TF32 R136, R244, R100, R136 ;  /* 0x00000064f488723c */ /* 0x000fe20000081088 */
[----:B-1----:R-:W-:Y:S02]  /*cce30*/  SEL R6, RZ, 0x4, !P2 ;  /* 0x00000004ff067807 */ /* 0x002fe40005000000 */
[----:B------:R-:W-:-:S04]  /*cce40*/  SEL R5, R5, RZ, !P0 ;  /* 0x000000ff05057207 */ /* 0x000fc80004000000 */
[----:B------:R-:W-:Y:S02]  /*cce50*/  ISETP.NE.U32.AND P5, PT, R5, RZ, PT ;  /* 0x000000ff0500720c */ /* 0x000fe40003fa5070 */
[----:B------:R-:W-:-:S07]  /*cce60*/  SEL R5, R6, RZ, !P0 ;  /* 0x000000ff06057207 */ /* 0x000fce0004000000 */
[----:B------:R-:W-:Y:S08]  /*cce70*/  HMMA.1688.F32.TF32 R140, R244, R104, R140 ;  /* 0x00000068f48c723c */ /* 0x000ff0000008108c */
[----:B------:R-:W-:Y:S01]  /*cce80*/  HMMA.1688.F32.TF32 R24, R248, R102, R136 ;  /* 0x00000066f818723c */ /* 0x000fe20000081088 */
[-C--:B--2---:R-:W-:Y:S02]  /*cce90*/  IADD3 R20, P2, R20, R202.reuse, RZ ;  /* 0x000000ca14147210 */ /* 0x084fe40007f5e0ff */
[----:B----4-:R-:W-:-:S03]  /*ccea0*/  IADD3 R10, P3, R10, R202, RZ ;  /* 0x000000ca0a0a7210 */ /* 0x010fc60007f7e0ff */
[----:B------:R-:W-:Y:S01]  /*cceb0*/  IMAD.X R21, R21, 0x1, R0, P2 ;  /* 0x0000000115157824 */ /* 0x000fe200010e0600 */
[----:B------:R-:W-:Y:S01]  /*ccec0*/  ISETP.NE.U32.AND P2, PT, R5, RZ, PT ;  /* 0x000000ff0500720c */ /* 0x000fe20003f45070 */
[----:B------:R-:W-:Y:S01]  /*cced0*/  IMAD.MOV.U32 R6, RZ, RZ, R20 ;  /* 0x000000ffff067224 */ /* 0x000fe200078e0014 */
[----:B------:R-:W-:Y:S02]  /*ccee0*/  IADD3 R5, R4, 0x100000, RZ ;  /* 0x0010000004057810 */ /* 0x000fe40007ffe0ff */
[----:B------:R-:W-:Y:S01]  /*ccef0*/  MOV R7, R21 ;  /* 0x0000001500077202 */ /* 0x000fe20000000f00 */
[----:B------:R-:W-:Y:S01]  /*ccf00*/  IMAD.X R11, R11, 0x1, R0, P3 ;  /* 0x000000010b0b7824 */ /* 0x000fe200018e0600 */
[----:B------:R-:W-:-:S03]  /*ccf10*/  ISETP.GT.AND P3, PT, R3, 0x5f, PT ;  /* 0x0000005f0300780c */ /* 0x000fc60003f64270 */
[----:B------:R1:W-:Y:S01]  /*ccf20*/  LDGSTS.E [R5+-0x6c400], [R6.64], P4 ;  /* 0x93c0000006057fae */ /* 0x0003e2000a121844 */
[----:B------:R-:W-:-:S03]  /*ccf30*/  SEL R9, RZ, 0x4, !P3 ;  /* 0x00000004ff097807 */ /* 0x000fc60005800000 */
[----:B------:R-:W-:Y:S04]  /*ccf40*/  STL [R1+0x2b18], R20 ;  /* 0x002b181401007387 */ /* 0x000fe80000100800 */
[----:B------:R-:W-:Y:S01]  /*ccf50*/  STL [R1+0x2b10], R10 ;  /* 0x002b100a01007387 */ /* 0x000fe20000100800 */
[----:B-1----:R-:W-:Y:S02]  /*ccf60*/  IMAD.MOV.U32 R6, RZ, RZ, R10 ;  /* 0x000000ffff067224 */ /* 0x002fe400078e000a */
[----:B------:R-:W-:Y:S01]  /*ccf70*/  IMAD.MOV.U32 R7, RZ, RZ, R11 ;  /* 0x000000ffff077224 */ /* 0x000fe200078e000b */
[----:B------:R-:W-:Y:S01]  /*ccf80*/  STL [R1+0x2b0c], R21 ;  /* 0x002b0c1501007387 */ /* 0x000fe20000100800 */
[----:B------:R-:W-:-:S03]  /*ccf90*/  SEL R5, R9, RZ, !P0 ;  /* 0x000000ff09057207 */ /* 0x000fc60004000000 */
[----:B------:R1:W-:Y:S04]  /*ccfa0*/  STL [R1+0x2af4], R11 ;  /* 0x002af40b01007387 */ /* 0x0003e80000100800 */
[----:B------:R1:W-:Y:S02]  /*ccfb0*/  LDGSTS.E [R8+-0x6c200], [R6.64], P4 ;  /* 0x93e0000006087fae */ /* 0x0003e4000a121844 */
[----:B-1----:R-:W-:Y:S01]  /*ccfc0*/  HMMA.1688.F32.TF32 R8, R248, R106, R140 ;  /* 0x0000006af808723c */ /* 0x002fe2000008108c */
[-C--:B------:R-:W-:Y:S01]  /*ccfd0*/  IADD3 R12, P3, R12, R202.reuse, RZ ;  /* 0x000000ca0c0c7210 */ /* 0x080fe20007f7e0ff */
[----:B------:R-:W-:Y:S04]  /*ccfe0*/  STL.64 [R1+0x90], R24 ;  /* 0x0000901801007387 */ /* 0x000fe80000100a00 */
[----:B------:R-:W-:Y:S01]  /*ccff0*/  IMAD.X R14, R14, 0x1, R0, P3 ;  /* 0x000000010e0e7824 */ /* 0x000fe200018e0600 */
[----:B------:R-:W-:Y:S01]  /*cd000*/  STL.64 [R1+0x98], R26 ;  /* 0x0000981a01007387 */ /* 0x000fe20000100a00 */
[----:B---3--:R-:W-:-:S03]  /*cd010*/  IADD3 R18, P4, R18, R202, RZ ;  /* 0x000000ca12127210 */ /* 0x008fc60007f9e0ff */
[----:B------:R-:W-:Y:S04]  /*cd020*/  STL [R1+0x2ad8], R12 ;  /* 0x002ad80c01007387 */ /* 0x000fe80000100800 */
[----:B------:R-:W-:Y:S01]  /*cd030*/  STL [R1+0x2ad0], R18 ;  /* 0x002ad01201007387 */ /* 0x000fe20000100800 */
[----:B------:R-:W-:-:S03]  /*cd040*/  IMAD.X R19, R19, 0x1, R0, P4 ;  /* 0x0000000113137824 */ /* 0x000fc600020e0600 */
[----:B------:R-:W-:Y:S04]  /*cd050*/  STL [R1+0x2acc], R14 ;  /* 0x002acc0e01007387 */ /* 0x000fe80000100800 */
[----:B------:R-:W-:Y:S04]  /*cd060*/  STL.64 [R1+0x60], R8 ;  /* 0x0000600801007387 */ /* 0x000fe80000100a00 */
[----:B------:R1:W-:Y:S01]  /*cd070*/  STL.64 [R1+0x68], R10 ;  /* 0x0000680a01007387 */ /* 0x0003e20000100a00 */
[----:B------:R-:W-:Y:S01]  /*cd080*/  MOV R7, R14 ;  /* 0x0000000e00077202 */ /* 0x000fe20000000f00 */
[----:B------:R-:W-:Y:S01]  /*cd090*/  IMAD.MOV.U32 R6, RZ, RZ, R12 ;  /* 0x000000ffff067224 */ /* 0x000fe200078e000c */
[-C--:B------:R-:W-:Y:S01]  /*cd0a0*/  IADD3 R16, P4, R16, R202.reuse, RZ ;  /* 0x000000ca10107210 */ /* 0x080fe20007f9e0ff */
[----:B-1----:R-:W2:Y:S04]  /*cd0b0*/  LDL.LU R11, [R1+0x2a58] ;  /* 0x002a5800010b7983 */ /* 0x002ea80000300800 */
[----:B------:R-:W3:Y:S04]  /*cd0c0*/  LDL.LU R10, [R1+0x2a50] ;  /* 0x002a5000010a7983 */ /* 0x000ee80000300800 */
[----:B------:R-:W4:Y:S04]  /*cd0d0*/  LDL.LU R14, [R1+0x2a4c] ;  /* 0x002a4c00010e7983 */ /* 0x000f280000300800 */
[----:B------:R1:W-:Y:S04]  /*cd0e0*/  STL [R1+0x2ab4], R19 ;  /* 0x002ab41301007387 */ /* 0x0003e80000100800 */
[----:B------:R-:W4:Y:S01]  /*cd0f0*/  LDL.LU R12, [R1+0x2a34] ;  /* 0x002a3400010c7983 */ /* 0x000f220000300800 */
[----:B------:R-:W-:Y:S01]  /*cd100*/  IMAD.X R17, R17, 0x1, R0, P4 ;  /* 0x0000000111117824 */ /* 0x000fe200020e0600 */
[----:B------:R-:W-:-:S02]  /*cd110*/  IADD3 R13, P4, R13, R202, RZ ;  /* 0x000000ca0d0d7210 */ /* 0x000fc40007f9e0ff */
[----:B------:R-:W-:Y:S04]  /*cd120*/  STL [R1+0x2a98], R16 ;  /* 0x002a981001007387 */ /* 0x000fe80000100800 */
[----:B------:R-:W-:Y:S04]  /*cd130*/  STL [R1+0x2a8c], R17 ;  /* 0x002a8c1101007387 */ /* 0x000fe80000100800 */
[----:B------:R1:W-:Y:S04]  /*cd140*/  STL [R1+0x2a90], R13 ;  /* 0x002a900d01007387 */ /* 0x0003e80000100800 */
[----:B------:R-:W4:Y:S01]  /*cd150*/  LDL.LU R24, [R1+0x2a18] ;  /* 0x002a180001187983 */ /* 0x000f220000300800 */
[----:B------:R-:W-:Y:S11]  /*cd160*/  HMMA.1688.F32.TF32 R144, R236, R44, R144 ;  /* 0x0000002cec90723c */ /* 0x000ff60000081090 */
[----:B------:R-:W-:Y:S11]  /*cd170*/  @!UPT UIADD3 URZ, URZ, URZ, URZ ;  /* 0x0000003f3f3ff290 */ /* 0x000ff6000fffe03f */
[----:B------:R-:W-:Y:S02]  /*cd180*/  @!UPT UIADD3 URZ, URZ, URZ, URZ ;  /* 0x0000003f3f3ff290 */ /* 0x000fe4000fffe03f */
[----:B------:R-:W-:Y:S01]  /*cd190*/  HMMA.1688.F32.TF32 R144, R240, R46, R144 ;  /* 0x0000002ef090723c */ /* 0x000fe20000081090 */
[----:B------:R-:W-:Y:S02]  /*cd1a0*/  ISETP.NE.U32.AND P3, PT, R5, RZ, PT ;  /* 0x000000ff0500720c */ /* 0x000fe40003f65070 */
[C---:B------:R-:W-:Y:S02]  /*cd1b0*/  IADD3 R5, R4.reuse, 0x100000, RZ ;  /* 0x0010000004057810 */ /* 0x040fe40007ffe0ff */
[----:B------:R-:W-:-:S03]  /*cd1c0*/  IADD3 R8, R4, 0x100000, RZ ;  /* 0x0010000004087810 */ /* 0x000fc60007ffe0ff */
[----:B------:R1:W-:Y:S11]  /*cd1d0*/  LDGSTS.E [R5+-0x6b400], [R6.64], P1 ;  /* 0x94c0000006057fae */ /* 0x0003f60008921844 */
[----:B------:R-:W-:Y:S05]  /*cd1e0*/  @!UPT UIADD3 URZ, URZ, URZ, URZ ;  /* 0x0000003f3f3ff290 */ /* 0x000fea000fffe03f */
[----:B------:R-:W-:Y:S01]  /*cd1f0*/  HMMA.1688.F32.TF32 R144, R244, R108, R144 ;  /* 0x0000006cf490723c */ /* 0x000fe20000081090 */
[----:B-1----:R-:W-:Y:S02]  /*cd200*/  IMAD.MOV.U32 R6, RZ, RZ, R18 ;  /* 0x000000ffff067224 */ /* 0x002fe400078e0012 */
[----:B------:R-:W-:Y:S02]  /*cd210*/  IMAD.MOV.U32 R7, RZ, RZ, R19 ;  /* 0x000000ffff077224 */ /* 0x000fe400078e0013 */
[----:B------:R-:W-:-:S03]  /*cd220*/  IMAD.X R15, R15, 0x1, R0, P4 ;  /* 0x000000010f0f7824 */ /* 0x000fc600020e0600 */
[----:B------:R1:W-:Y:S01]  /*cd230*/  LDGSTS.E [R8+-0x6b200], [R6.64], P1 ;  /* 0x94e0000006087fae */ /* 0x0003e20008921844 */
[----:B------:R-:W-:-:S03]  /*cd240*/  ISETP.GT.AND P1, PT, R3, 0x63, PT ;  /* 0x000000630300780c */ /* 0x000fc60003f24270 */
[----:B------:R-:W-:Y:S04]  /*cd250*/  STL [R1+0x2a74], R15 ;  /* 0x002a740f01007387 */ /* 0x000fe80000100800 */
[----:B------:R-:W4:Y:S01]  /*cd260*/  LDL.LU R25, [R1+0x2a0c] ;  /* 0x002a0c0001197983 */ /* 0x000f220000300800 */
[----:B-1----:R-:W-:Y:S01]  /*cd270*/  IMAD.MOV.U32 R6, RZ, RZ, R16 ;  /* 0x000000ffff067224 */ /* 0x002fe200078e0010 */
[----:B------:R-:W-:Y:S02]  /*cd280*/  MOV R7, R17 ;  /* 0x0000001100077202 */ /* 0x000fe40000000f00 */
[----:B------:R-:W4:Y:S04]  /*cd290*/  LDL.LU R23, [R1+0x29e4] ;  /* 0x0029e40001177983 */ /* 0x000f280000300800 */
[----:B------:R-:W-:Y:S01]  /*cd2a0*/  HMMA.1688.F32.TF32 R32, R248, R110, R144 ;  /* 0x0000006ef820723c */ /* 0x000fe20000081090 */
[----:B------:R1:W-:Y:S04]  /*cd2b0*/  LDGSTS.E [R5+-0x6a400], [R6.64], P5 ;  /* 0x95c0000006057fae */ /* 0x0003e8000a921844 */
[----:B------:R-:W4:Y:S04]  /*cd2c0*/  LDL.LU R22, [R1+0x2a10] ;  /* 0x002a100001167983 */ /* 0x000f280000300800 */
[----:B------:R-:W4:Y:S01]  /*cd2d0*/  LDL.LU R19, [R1+0x29cc] ;  /* 0x0029cc0001137983 */ /* 0x000f220000300800 */
[----:B-1----:R-:W-:Y:S01]  /*cd2e0*/  IMAD.MOV.U32 R6, RZ, RZ, R13 ;  /* 0x000000ffff067224 */ /* 0x002fe200078e000d */
[----:B------:R-:W-:Y:S01]  /*cd2f0*/  SEL R5, RZ, 0x4, !P1 ;  /* 0x00000004ff057807 */ /* 0x000fe20004800000 */
[----:B------:R-:W-:Y:S01]  /*cd300*/  IMAD.MOV.U32 R7, RZ, RZ, R15 ;  /* 0x000000ffff077224 */ /* 0x000fe200078e000f */
[----:B------:R-:W-:Y:S01]  /*cd310*/  ISETP.GT.AND P1, PT, R3, 0x67, PT ;  /* 0x000000670300780c */ /* 0x000fe20003f24270 */
[----:B------:R-:W4:Y:S04]  /*cd320*/  LDL.LU R18, [R1+0x29d8] ;  /* 0x0029d80001127983 */ /* 0x000f280000300800 */
        /* <DEDUP_REMOVED lines=9> */
[----:B----4-:R-:W-:-:S03]  /*cd3c0*/  IMAD.X R14, R14, 0x1, R0, P4 ;  /* 0x000000010e0e7824 */ /* 0x010fc600020e0600 */
[----:B------:R-:W-:Y:S01]  /*cd3d0*/  STL [R1+0x2a50], R10 ;  /* 0x002a500a01007387 */ /* 0x000fe20000100800 */
[----:B------:R-:W-:-:S03]  /*cd3e0*/  IMAD.X R12, R12, 0x1, R0, P5 ;  /* 0x000000010c0c7824 */ /* 0x000fc600028e0600 */
[----:B------:R-:W-:Y:S01]  /*cd3f0*/  STL [R1+0x2a4c], R14 ;  /* 0x002a4c0e01007387 */ /* 0x000fe20000100800 */
[----:B------:R-:W-:-:S03]  /*cd400*/  ISETP.GT.AND P5, PT, R3, 0x6b, PT ;  /* 0x0000006b0300780c */ /* 0x000fc60003fa4270 */
[----:B------:R2:W-:Y:S01]  /*cd410*/  STL [R1+0x2a34], R12 ;  /* 0x002a340c01007387 */ /* 0x0005e20000100800 */
[----:B------:R-:W-:Y:S01]  /*cd420*/  ISETP.NE.U32.AND P4, PT, R5, RZ, PT ;  /* 0x000000ff0500720c */ /* 0x000fe20003f85070 */
[----:B------:R-:W-:Y:S02]  /*cd430*/  IMAD.MOV.U32 R6, RZ, RZ, R11 ;  /* 0x000000ffff067224 */ /* 0x000fe400078e000b */
[----:B------:R-:W-:Y:S01]  /*cd440*/  STL.64 [R1+0x3a78], R32 ;  /* 0x003a782001007387 */ /* 0x000fe20000100a00 */
[----:B------:R-:W-:Y:S02]  /*cd450*/  IADD3 R5, R4, 0x100000, RZ ;  /* 0x0010000004057810 */ /* 0x000fe40007ffe0ff */
[----:B------:R-:W-:Y:S01]  /*cd460*/  MOV R7, R14 ;  /* 0x0000000e00077202 */ /* 0x000fe20000000f00 */
[----:B------:R-:W-:Y:S01]  /*cd470*/  STL.64 [R1+0x3a70], R34 ;  /* 0x003a702201007387 */ /* 0x000fe20000100a00 */
[----:B------:R-:W-:-:S03]  /*cd480*/  SEL R9, RZ, 0x4, !P5 ;  /* 0x00000004ff097807 */ /* 0x000fc60006800000 */
[----:B------:R-:W3:Y:S01]  /*cd490*/  LDL.LU R21, [R1+0x29a4] ;  /* 0x0029a40001157983 */ /* 0x000ee20000300800 */
[----:B------:R-:W-:-:S03]  /*cd4a0*/  IADD3 R24, P5, R24, R202, RZ ;  /* 0x000000ca18187210 */ /* 0x000fc60007fbe0ff */
[----:B-1----:R-:W4:Y:S04]  /*cd4b0*/  LDL.LU R11, [R1+0x2998] ;  /* 0x00299800010b7983 */ /* 0x002f280000300800 */
[----:B------:R1:W-:Y:S02]  /*cd4c0*/  LDGSTS.E [R5+-0x69400], [R6.64], P2 ;  /* 0x96c0000006057fae */ /* 0x0003e40009121844 */
[----:B-1----:R-:W-:Y:S02]  /*cd4d0*/  IMAD.MOV.U32 R7, RZ, RZ, R12 ;  /* 0x000000ffff077224 */ /* 0x002fe400078e000c */
[----:B--2---:R-:W2:Y:S04]  /*cd4e0*/  LDL.LU R12, [R1+0x298c] ;  /* 0x00298c00010c7983 */ /* 0x004ea80000300800 */
[----:B------:R-:W2:Y:S04]  /*cd4f0*/  LDL.LU R20, [R1+0x2964] ;  /* 0x0029640001147983 */ /* 0x000ea80000300800 */
[----:B------:R-:W-:Y:S04]  /*cd500*/  STL [R1+0x2a18], R24 ;  /* 0x002a181801007387 */ /* 0x000fe80000100800 */
[----:B------:R-:W2:Y:S01]  /*cd510*/  LDL.LU R17, [R1+0x2990] ;  /* 0x0029900001117983 */ /* 0x000ea20000300800 */
[----:B------:R-:W-:Y:S01]  /*cd520*/  HMMA.1688.F32.TF32 R148, R236, R48, R148 ;  /* 0x00000030ec94723c */ /* 0x000fe20000081094 */
[----:B------:R-:W-:Y:S01]  /*cd530*/  IMAD.MOV.U32 R6, RZ, RZ, R10 ;  /* 0x000000ffff067224 */ /* 0x000fe200078e000a */
[----:B------:R-:W-:Y:S01]  /*cd540*/  SEL R5, R9, RZ, !P0 ;  /* 0x000000ff09057207 */ /* 0x000fe20004000000 */
[----:B------:R-:W2:Y:S04]  /*cd550*/  LDL.LU R16, [R1+0x294c] ;  /* 0x00294c0001107983 */ /* 0x000ea80000300800 */
[----:B------:R1:W-:Y:S11]  /*cd560*/  LDGSTS.E [R8+-0x69200], [R6.64], P2 ;  /* 0x96e0000006087fae */ /* 0x0003f60009121844 */
[----:B------:R-:W-:Y:S06]  /*cd570*/  @!UPT UIADD3 URZ, URZ, URZ, URZ ;  /* 0x0000003f3f3ff290 */ /* 0x000fec000fffe03f */
[----:B------:R-:W-:Y:S01]  /*cd580*/  HMMA.1688.F32.TF32 R148, R240, R50, R148 ;  /* 0x00000032f094723c */ /* 0x000fe20000081094 */
[----:B------:R-:W2:Y:S01]  /*cd590*/  LDL.LU R15, [R1+0x2958] ;  /* 0x00295800010f7983 */ /* 0x000ea20000300800 */
[----:B------:R-:W-:Y:S01]  /*cd5a0*/  IMAD.X R25, R25, 0x1, R0, P5 ;  /* 0x0000000119197824 */ /* 0x000fe200028e0600 */
[----:B------:R-:W-:Y:S01]  /*cd5b0*/  ISETP.NE.U32.AND P2, PT, R5, RZ, PT ;  /* 0x000000ff0500720c */ /* 0x000fe20003f45070 */
[----:B-1----:R-:W-:Y:S11]  /*cd5c0*/  IMAD.MOV.U32 R6, RZ, RZ, R24 ;  /* 0x000000ffff067224 */ /* 0x002ff600078e0018 */
[----:B------:R-:W-:Y:S09]  /*cd5d0*/  @!UPT UIADD3 URZ, URZ, URZ, URZ ;  /* 0x0000003f3f3ff290 */ /* 0x000ff2000fffe03f */
[----:B------:R-:W-:Y:S01]  /*cd5e0*/  HMMA.1688.F32.TF32 R148, R244, R112, R148 ;  /* 0x00000070f494723c */ /* 0x000fe20000081094 */
[-C--:B------:R-:W-:Y:S01]  /*cd5f0*/  IADD3 R22, P6, R22, R202.reuse, RZ ;  /* 0x000000ca16167210 */ /* 0x080fe20007fde0ff */
[----:B------:R-:W2:Y:S01]  /*cd600*/  LDL.LU R14, [R1+0x2924] ;  /* 0x00292400010e7983 */ /* 0x000ea20000300800 */
[----:B------:R-:W-:Y:S02]  /*cd610*/  IADD3 R5, R4, 0x100000, RZ ;  /* 0x0010000004057810 */ /* 0x000fe40007ffe0ff */
[----:B------:R-:W-:Y:S01]  /*cd620*/  MOV R7, R25 ;  /* 0x0000001900077202 */ /* 0x000fe20000000f00 */
[----:B------:R-:W-:Y:S01]  /*cd630*/  IMAD.X R23, R23, 0x1, R0, P6 ;  /* 0x0000000117177824 */ /* 0x000fe200030e0600 */
[-C--:B------:R-:W-:Y:S01]  /*cd640*/  IADD3 R18, P5, R18, R202.reuse, RZ ;  /* 0x000000ca12127210 */ /* 0x080fe20007fbe0ff */
[----:B------:R-:W2:Y:S04]  /*cd650*/  LDL.LU R10, [R1+0x2950] ;  /* 0x00295000010a7983 */ /* 0x000ea80000300800 */
[----:B------:R1:W-:Y:S11]  /*cd660*/  LDGSTS.E [R5+-0x68400], [R6.64], P3 ;  /* 0x97c0000006057fae */ /* 0x0003f60009921844 */
[----:B------:R-:W-:Y:S01]  /*cd670*/  @!UPT UIADD3 URZ, URZ, URZ, URZ ;  /* 0x0000003f3f3ff290 */ /* 0x000fe2000fffe03f */
[----:B------:R-:W-:Y:S01]  /*cd680*/  HMMA.1688.F32.TF32 R36, R248, R114, R148 ;  /* 0x00000072f824723c */ /* 0x000fe20000081094 */
[----:B-1----:R-:W-:Y:S02]  /*cd690*/  IMAD.MOV.U32 R6, RZ, RZ, R22 ;  /* 0x000000ffff067224 */ /* 0x002fe400078e0016 */
[----:B------:R-:W-:Y:S02]  /*cd6a0*/  IMAD.MOV.U32 R7, RZ, RZ, R23 ;  /* 0x000000ffff077224 */ /* 0x000fe400078e0017 */
[----:B------:R-:W-:Y:S01]  /*cd6b0*/  IMAD.X R19, R19, 0x1, R0, P5 ;  /* 0x0000000113137824 */ /* 0x000fe200028e0600 */
[----:B------:R-:W-:Y:S02]  /*cd6c0*/  IADD3 R13, P5, R13, R202, RZ ;  /* 0x000000ca0d0d7210 */ /* 0x000fe40007fbe0ff */
[----:B------:R1:W-:Y:S04]  /*cd6d0*/  LDGSTS.E [R8+-0x68200], [R6.64], P3 ;  /* 0x97e0000006087fae */ /* 0x0003e80009921844 */
[----:B------:R-:W-:Y:S01]  /*cd6e0*/  STL [R1+0x2a10], R22 ;  /* 0x002a101601007387 */ /* 0x000fe20000100800 */
[----:B-1----:R-:W-:Y:S01]  /*cd6f0*/  IMAD.MOV.U32 R6, RZ, RZ, R18 ;  /* 0x000000ffff067224 */ /* 0x002fe200078e0012 */
[----:B------:R-:W-:-:S02]  /*cd700*/  MOV R7, R19 ;  /* 0x0000001300077202 */ /* 0x000fc40000000f00 */
[----:B------:R-:W-:Y:S04]  /*cd710*/  STL [R1+0x2a0c], R25 ;  /* 0x002a0c1901007387 */ /* 0x000fe80000100800 */
[----:B------:R1:W-:Y:S04]  /*cd720*/  LDGSTS.E [R5+-0x67400], [R6.64], P1 ;  /* 0x98c0000006057fae */ /* 0x0003e80008921844 */
[----:B------:R-:W-:Y:S04]  /*cd730*/  STL.64 [R1+0x3a88], R36 ;  /* 0x003a882401007387 */ /* 0x000fe80000100a00 */
[----:B------:R-:W-:Y:S01]  /*cd740*/  STL.64 [R1+0x3a80], R38 ;  /* 0x003a802601007387 */ /* 0x000fe20000100a00 */
[----:B-1----:R-:W-:-:S03]  /*cd750*/  IMAD.MOV.U32 R6, RZ, RZ, R13 ;  /* 0x000000ffff067224 */ /* 0x002fc600078e000d */
[----:B------:R-:W-:Y:S04]  /*cd760*/  STL [R1+0x29e4], R23 ;  /* 0x0029e41701007387 */ /* 0x000fe80000100800 */
[----:B------:R-:W-:Y:S04]  /*cd770*/  STL [R1+0x29d8], R18 ;  /* 0x0029d81201007387 */ /* 0x000fe80000100800 */
[----:B------:R1:W-:Y:S04]  /*cd780*/  STL [R1+0x29cc], R19 ;  /* 0x0029cc1301007387 */ /* 0x0003e80000100800 */
[----:B------:R-:W-:Y:S04]  /*cd790*/  STL [R1+0x29d0], R13 ;  /* 0x0029d00d01007387 */ /* 0x000fe80000100800 */
[----:B-1----:R-:W2:Y:S01]  /*cd7a0*/  LDL.LU.64 R18, [R1+0x1bd0] ;  /* 0x001bd00001127983 */ /* 0x002ea20000300a00 */
[----:B---3--:R-:W-:Y:S01]  /*cd7b0*/  IMAD.X R21, R21, 0x1, R0, P5 ;  /* 0x0000000115157824 */ /* 0x008fe200028e0600 */
[----:B----4-:R-:W-:-:S03]  /*cd7c0*/  IADD3 R11, P3, R11, R202, RZ ;  /* 0x000000ca0b0b7210 */ /* 0x010fc60007f7e0ff */
[----:B------:R-:W-:-:S05]  /*cd7d0*/  IMAD.MOV.U32 R7, RZ, RZ, R21 ;  /* 0x000000ffff077224 */ /* 0x000fca00078e0015 */
[----:B------:R1:W-:Y:S04]  /*cd7e0*/  LDGSTS.E [R8+-0x67200], [R6.64], P1 ;  /* 0x98e0000006087fae */ /* 0x0003e80008921844 */
[----:B------:R-:W-:Y:S04]  /*cd7f0*/  STL [R1+0x2998], R11 ;  /* 0x0029980b01007387 */ /* 0x000fe80000100800 */
[----:B------:R-:W-:Y:S01]  /*cd800*/  STL [R1+0x29a4], R21 ;  /* 0x0029a41501007387 */ /* 0x000fe20000100800 */
[----:B--2---:R-:W-:Y:S02]  /*cd810*/  IMAD.X R12, R12, 0x1, R0, P3 ;  /* 0x000000010c0c7824 */ /* 0x004fe400018e0600 */
[----:B-1----:R-:W-:-:S02]  /*cd820*/  IMAD.MOV.U32 R6, RZ, RZ, R11 ;  /* 0x000000ffff067224 */ /* 0x002fc400078e000b */
[----:B------:R-:W-:Y:S01]  /*cd830*/  IMAD.MOV.U32 R7, RZ, RZ, R12 ;  /* 0x000000ffff077224 */ /* 0x000fe200078e000c */
[----:B------:R1:W-:Y:S01]  /*cd840*/  STL [R1+0x298c], R12 ;  /* 0x00298c0c01007387 */ /* 0x0003e20000100800 */
[----:B------:R-:W-:Y:S03]  /*cd850*/  HMMA.1688.F32.TF32 R152, R236, R52, R152 ;  /* 0x00000034ec98723c */ /* 0x000fe60000081098 */
[----:B------:R2:W-:Y:S01]  /*cd860*/  LDGSTS.E [R5+-0x66400], [R6.64], P4 ;  /* 0x99c0000006057fae */ /* 0x0005e2000a121844 */
[----:B------:R-:W-:-:S03]  /*cd870*/  IADD3 R17, P1, R17, R202, RZ ;  /* 0x000000ca11117210 */ /* 0x000fc60007f3e0ff */
[----:B-1----:R-:W3:Y:S04]  /*cd880*/  LDL.LU.64 R12, [R1+0x1bd8] ;  /* 0x001bd800010c7983 */ /* 0x002ee80000300a00 */
[----:B------:R-:W-:Y:S04]  /*cd890*/  STL [R1+0x2990], R17 ;  /* 0x0029901101007387 */ /* 0x000fe80000100800 */
[----:B------:R-:W4:Y:S09]  /*cd8a0*/  LDL.LU R11, [R1+0x2918] ;  /* 0x00291800010b7983 */ /* 0x000f320000300800 */
[----:B------:R-:W-:Y:S01]  /*cd8b0*/  HMMA.1688.F32.TF32 R152, R240, R54, R152 ;  /* 0x00000036f098723c */ /* 0x000fe20000081098 */
[----:B------:R-:W-:Y:S01]  /*cd8c0*/  IADD3.X R20, R20, R0, RZ, P1, !PT ;  /* 0x0000000014147210 */ /* 0x000fe20000ffe4ff */
[----:B--2---:R-:W-:Y:S01]  /*cd8d0*/  IMAD.MOV.U32 R6, RZ, RZ, R17 ;  /* 0x000000ffff067224 */ /* 0x004fe200078e0011 */
[----:B------:R-:W-:Y:S11]  /*cd8e0*/  IADD3 R15, P3, R15, R202, RZ ;  /* 0x000000ca0f0f7210 */ /* 0x000ff60007f7e0ff */
[----:B------:R-:W-:Y:S10]  /*cd8f0*/  @!UPT UIADD3 URZ, URZ, URZ, URZ ;  /* 0x0000003f3f3ff290 */ /* 0x000ff4000fffe03f */
[----:B------:R-:W-:Y:S01]  /*cd900*/  HMMA.1688.F32.TF32 R152, R244, R116, R152 ;  /* 0x00000074f498723c */ /* 0x000fe20000081098 */
[----:B------:R-:W-:Y:S02]  /*cd910*/  IMAD.MOV.U32 R7, RZ, RZ, R20 ;  /* 0x000000ffff077224 */ /* 0x000fe400078e0014 */
[----:B------:R-:W-:Y:S01]  /*cd920*/  IMAD.X R16, R16, 0x1, R0, P3 ;  /* 0x0000000110107824 */ /* 0x000fe200018e0600 */
[----:B------:R-:W-:Y:S01]  /*cd930*/  STL [R1+0x2958], R15 ;  /* 0x0029580f01007387 */ /* 0x000fe20000100800 */
[----:B------:R-:W-:-:S03]  /*cd940*/  IMAD.MOV.U32 R217, RZ, RZ, c[0x0][0x18c] ;  /* 0x00006300ffd97624 */ /* 0x000fc600078e00ff */
[----:B------:R1:W-:Y:S01]  /*cd950*/  LDGSTS.E [R5+-0x66200], [R6.64], P4 ;  /* 0x99e0000006057fae */ /* 0x0003e2000a121844 */
[----:B------:R-:W-:-:S05]  /*cd960*/  IADD3 R10, P5, R10, R202, RZ ;  /* 0x000000ca0a0a7210 */ /* 0x000fca0007fbe0ff */
[----:B------:R-:W-:Y:S01]  /*cd970*/  IMAD.X R14, R14, 0x1, R0, P5 ;  /* 0x000000010e0e7824 */ /* 0x000fe200028e0600 */
[----:B------:R-:W-:Y:S01]  /*cd980*/  STL [R1+0x2950], R10 ;  /* 0x0029500a01007387 */ /* 0x000fe20000100800 */
[----:B-1----:R-:W-:-:S08]  /*cd990*/  IMAD.MOV.U32 R6, RZ, RZ, R15 ;  /* 0x000000ffff067224 */ /* 0x002fd000078e000f */
[----:B------:R-:W-:Y:S01]  /*cd9a0*/  HMMA.1688.F32.TF32 R40, R248, R118, R152 ;  /* 0x00000076f828723c */ /* 0x000fe20000081098 */
[----:B------:R-:W-:Y:S01]  /*cd9b0*/  MOV R7, R16 ;  /* 0x0000001000077202 */ /* 0x000fe20000000f00 */
[----:B------:R-:W-:Y:S01]  /*cd9c0*/  STL [R1+0x2964], R20 ;  /* 0x0029641401007387 */ /* 0x000fe20000100800 */
[----:B------:R-:W-:-:S03]  /*cd9d0*/  IMAD.SHL.U32 R217, R217, 0x80, RZ ;  /* 0x00000080d9d97824 */ /* 0x000fc600078e00ff */
[----:B------:R1:W-:Y:S04]  /*cd9e0*/  STL [R1+0x294c], R16 ;  /* 0x00294c1001007387 */ /* 0x0003e80000100800 */
[----:B------:R2:W-:Y:S01]  /*cd9f0*/  STL [R1+0x2924], R14 ;  /* 0x0029240e01007387 */ /* 0x0005e20000100800 */
[----:B------:R-:W-:-:S03]  /*cda00*/  IADD3 R9, R4, 0x100000, RZ ;  /* 0x0010000004097810 */ /* 0x000fc60007ffe0ff */
[----:B------:R2:W-:Y:S04]  /*cda10*/  LDGSTS.E [R8+-0x65400], [R6.64], P2 ;  /* 0x9ac0000006087fae */ /* 0x0005e80009121844 */
[----:B-1----:R-:W4:Y:S01]  /*cda20*/  LDL.LU R16, [R1+0x290c] ;  /* 0x00290c0001107983 */ /* 0x002f220000300800 */
[----:B------:R-:W-:Y:S01]  /*cda30*/  IMAD.SHL.U32 R217, R217, 0x4, RZ ;  /* 0x00000004d9d97824 */ /* 0x000fe200078e00ff */
[----:B------:R-:W-:Y:S01]  /*cda40*/  ISETP.GT.AND P6, PT, R3, 0x73, PT ;  /* 0x000000730300780c */ /* 0x000fe20003fc4270 */
[----:B--2---:R-:W-:Y:S02]  /*cda50*/  IMAD.MOV.U32 R7, RZ, RZ, R14 ;  /* 0x000000ffff077224 */ /* 0x004fe400078e000e */
[----:B------:R-:W2:Y:S01]  /*cda60*/  LDL.LU R14, [R1+0x2910] ;  /* 0x00291000010e7983 */ /* 0x000ea20000300800 */
[----:B------:R-:W-:-:S03]  /*cda70*/  IMAD.MOV.U32 R6, RZ, RZ, R10 ;  /* 0x000000ffff067224 */ /* 0x000fc600078e000a */
[----:B------:R-:W2:Y:S04]  /*cda80*/  LDL.LU R17, [R1+0x28d4] ;  /* 0x0028d40001117983 */ /* 0x000ea80000300800 */
[----:B------:R1:W-:Y:S04]  /*cda90*/  LDGSTS.E [R9+-0x65200], [R6.64], P2 ;  /* 0x9ae0000006097fae */ /* 0x0003e80009121844 */
[----:B------:R-:W-:Y:S01]  /*cdaa0*/  STL.64 [R1+0x3a98], R40 ;  /* 0x003a982801007387 */ /* 0x000fe20000100a00 */
[----:B-1----:R-:W-:-:S03]  /*cdab0*/  SEL R6, RZ, 0x4, !P6 ;  /* 0x00000004ff067807 */ /* 0x002fc60007000000 */
[----:B------:R-:W-:Y:S01]  /*cdac0*/  STL.64 [R1+0x3a90], R42 ;  /* 0x003a902a01007387 */ /* 0x000fe20000100a00 */
[----:B------:R-:W-:-:S04]  /*cdad0*/  IADD3 R9, P1, R18, R217, RZ ;  /* 0x000000d912097210 */ /* 0x000fc80007f3e0ff */
[----:B------:R-:W-:Y:S02]  /*cdae0*/  IADD3.X R8, R19, R2, RZ, P1, !PT ;  /* 0x0000000213087210 */ /* 0x000fe40000ffe4ff */
[----:B---3--:R-:W-:-:S05]  /*cdaf0*/  IADD3 R25, P6, R12, R217, RZ ;  /* 0x000000d90c197210 */ /* 0x008fca0007fde0ff */
[----:B------:R-:W-:Y:S02]  /*cdb00*/  IMAD.X R24, R13, 0x1, R2, P6 ;  /* 0x000000010d187824 */ /* 0x000fe400030e0602 */
[----:B------:R-:W4:Y:S02]  /*cdb10*/  LDL.LU R13, [R1+0x28cc] ;  /* 0x0028cc00010d7983 */ /* 0x000f240000300800 */
[----:B----4-:R-:W-:-:S05]  /*cdb20*/  IADD3 R11, P1, R11, R202, RZ ;  /* 0x000000ca0b0b7210 */ /* 0x010fca0007f3e0ff */
[----:B------:R1:W-:Y:S04]  /*cdb30*/  STL [R1+0x2918], R11 ;  /* 0x0029180b01007387 */ /* 0x0003e80000100800 */
[----:B------:R-:W4:Y:S04]  /*cdb40*/  LDL.LU R12, [R1+0x2908] ;  /* 0x00290800010c7983 */ /* 0x000f280000300800 */
[----:B------:R-:W4:Y:S04]  /*cdb50*/  LDL.LU R26, [R1+0x2894] ;  /* 0x00289400011a7983 */ /* 0x000f280000300800 */
[----:B------:R-:W4:Y:S04]  /*cdb60*/  LDL.LU R18, [R1+0x28d0] ;  /* 0x0028d00001127983 */ /* 0x000f280000300800 */
[----:B------:R-:W4:Y:S04]  /*cdb70*/  LDL.LU R23, [R1+0x288c] ;  /* 0x00288c0001177983 */ /* 0x000f280000300800 */
[----:B------:R-:W4:Y:S01]  /*cdb80*/  LDL.LU R22, [R1+0x28c8] ;  /* 0x0028c80001167983 */ /* 0x000f220000300800 */
[C---:B------:R-:W-:Y:S08]  /*cdb90*/  HMMA.1688.F32.TF32 R156, R236.reuse, R56, R156 ;  /* 0x00000038ec9c723c */ /* 0x040ff0000008109c */
[----:B------:R-:W-:Y:S01]  /*cdba0*/  HMMA.1688.F32.TF32 R160, R236, R60, R160 ;  /* 0x0000003ceca0723c */ /* 0x000fe200000810a0 */
[----:B------:R-:W1:Y:S01]  /*cdbb0*/  S2R R201, SR_TID.X ;  /* 0x0000000000c97919 */ /* 0x000e620000002100 */
[----:B------:R-:W-:-:S02]  /*cdbc0*/  ISETP.GT.AND P3, PT, R3, 0x6f, PT ;  /* 0x0000006f0300780c */ /* 0x000fc40003f64270 */
[----:B------:R-:W-:Y:S01]  /*cdbd0*/  ISETP.GT.AND P2, PT, R3, 0x77, PT ;  /* 0x000000770300780c */ /* 0x000fe20003f44270 */
[----:B------:R-:W4:Y:S11]  /*cdbe0*/  LDL.LU R15, [R1+0x2890] ;  /* 0x00289000010f7983 */ /* 0x000f360000300800 */
[C---:B------:R-:W-:Y:S08]  /*cdbf0*/  HMMA.1688.F32.TF32 R156, R240.reuse, R58, R156 ;  /* 0x0000003af09c723c */ /* 0x040ff0000008109c */
[----:B------:R-:W-:Y:S11]  /*cdc00*/  HMMA.1688.F32.TF32 R160, R240, R62, R160 ;  /* 0x0000003ef0a0723c */ /* 0x000ff600000810a0 */
[----:B------:R-:W-:Y:S05]  /*cdc10*/  @!UPT UIADD3 URZ, URZ, URZ, URZ ;  /* 0x0000003f3f3ff290 */ /* 0x000fea000fffe03f */
[C---:B------:R-:W-:Y:S08]  /*cdc20*/  HMMA.1688.F32.TF32 R156, R244.reuse, R120, R156 ;  /* 0x00000078f49c723c */ /* 0x040ff0000008109c */
[----:B------:R-:W-:Y:S01]  /*cdc30*/  HMMA.1688.F32.TF32 R160, R244, R124, R160 ;  /* 0x0000007cf4a0723c */ /* 0x000fe200000810a0 */
[----:B-1----:R-:W-:Y:S02]  /*cdc40*/  LOP3.LUT R21, R201, 0x7f, RZ, 0xc0, !PT ;  /* 0x0000007fc9157812 */ /* 0x002fe400078ec0ff */
[----:B------:R-:W-:-:S02]  /*cdc50*/  SEL R5, RZ, 0x4, !P3 ;  /* 0x00000004ff057807 */ /* 0x000fc40005800000 */
[C---:B------:R-:W-:Y:S02]  /*cdc60*/  ISETP.GT.AND P4, PT, R3.reuse, 0x7b, PT ;  /* 0x0000007b0300780c */ /* 0x040fe40003f84270 */
[----:B------:R-:W-:-:S09]  /*cdc70*/  ISETP.GT.AND P5, PT, R3, 0x7f, PT ;  /* 0x0000007f0300780c */ /* 0x000fd20003fa4270 */
[----:B------:R-:W-:Y:S01]  /*cdc80*/  HMMA.1688.F32.TF32 R44, R248, R122, R156 ;  /* 0x0000007af82c723c */ /* 0x000fe2000008109c */
[----:B------:R-:W-:-:S07]  /*cdc90*/  ISETP.GE.AND P3, PT, R21, R3, PT ;  /* 0x000000031500720c */ /* 0x000fce0003f66270 */
[----:B------:R-:W-:Y:S01]  /*cdca0*/  HMMA.1688.F32.TF32 R48, R248, R126, R160 ;  /* 0x0000007ef830723c */ /* 0x000fe200000810a0 */
[----:B------:R-:W-:Y:S01]  /*cdcb0*/  SEL R3, R5, RZ, !P0 ;  /* 0x000000ff05037207 */ /* 0x000fe20004000000 */
[----:B------:R-:W-:-:S03]  /*cdcc0*/  IMAD.X R16, R16, 0x1, R0, P1 ;  /* 0x0000000110107824 */ /* 0x000fc600008e0600 */
[----:B------:R-:W-:Y:S02]  /*cdcd0*/  ISETP.NE.U32.AND P1, PT, R3, RZ, PT ;  /* 0x000000ff0300720c */ /* 0x000fe40003f25070 */
[----:B------:R-:W-:Y:S02]  /*cdce0*/  SEL R3, RZ, 0x4, !P4 ;  /* 0x00000004ff037807 */ /* 0x000fe40006000000 */
[----:B--2---:R-:W-:Y:S02]  /*cdcf0*/  IADD3 R14, P4, R14, R202, RZ ;  /* 0x000000ca0e0e7210 */ /* 0x004fe40007f9e0ff */
[----:B------:R-:W-:Y:S02]  /*cdd00*/  SEL R5, R6, RZ, !P0 ;  /* 0x000000ff06057207 */ /* 0x000fe40004000000 */
[----:B------:R-:W-:Y:S01]  /*cdd10*/  SEL R6, RZ, 0x4, !P2 ;  /* 0x00000004ff067807 */ /* 0x000fe20005000000 */
[----:B------:R-:W-:Y:S01]  /*cdd20*/  STL.64 [R1+0x3aa0], R24 ;  /* 0x003aa01801007387 */ /* 0x000fe20000100a00 */
[----:B------:R-:W-:Y:S01]  /*cdd30*/  ISETP.NE.U32.AND P2, PT, R5, RZ, PT ;  /* 0x000000ff0500720c */ /* 0x000fe20003f45070 */
[----:B------:R-:W-:Y:S01]  /*cdd40*/  IMAD.X R17, R17, 0x1, R0, P4 ;  /* 0x0000000111117824 */ /* 0x000fe200020e0600 */
[----:B------:R-:W-:Y:S01]  /*cdd50*/  SEL R5, R6, RZ, !P0 ;  /* 0x000000ff06057207 */ /* 0x000fe20004000000 */
[----:B------:R1:W-:Y:S01]  /*cdd60*/  STL [R1+0x290c], R16 ;  /* 0x00290c1001007387 */ /* 0x0003e20000100800 */
[----:B------:R-:W-:-:S02]  /*cdd70*/  SEL R6, RZ, 0x4, !P5 ;  /* 0x00000004ff067807 */ /* 0x000fc40006800000 */
[----:B------:R-:W-:Y:S01]  /*cdd80*/  SEL R3, R3, RZ, !P0 ;  /* 0x000000ff03037207 */ /* 0x000fe20004000000 */
[----:B------:R-:W-:Y:S01]  /*cdd90*/  STL.64 [R1+0x3ab0], R44 ;  /* 0x003ab02c01007387 */ /* 0x000fe20000100a00 */
[----:B------:R-:W-:-:S03]  /*cdda0*/  ISETP.NE.U32.AND P5, PT, R5, RZ, PT ;  /* 0x000000ff0500720c */ /* 0x000fc60003fa5070 */
[----:B------:R-:W-:Y:S01]  /*cddb0*/  STL.64 [R1+0x3aa8], R46 ;  /* 0x003aa82e01007387 */ /* 0x000fe20000100a00 */
[----:B------:R-:W-:-:S03]  /*cddc0*/  SEL R5, R6, RZ, !P0 ;  /* 0x000000ff06057207 */ /* 0x000fc60004000000 */
[----:B------:R-:W-:Y:S01]  /*cddd0*/  STL [R1+0x2910], R14 ;  /* 0x0029100e01007387 */ /* 0x000fe20000100800 */
[----:B------:R-:W-:Y:S01]  /*cdde0*/  ISETP.NE.U32.AND P4, PT, R3, RZ, PT ;  /* 0x000000ff0300720c */ /* 0x000fe20003f85070 */
[----:B------:R-:W-:Y:S02]  /*cddf0*/  IMAD.MOV.U32 R6, RZ, RZ, R11 ;  /* 0x000000ffff067224 */ /* 0x000fe400078e000b */
[----:B------:R2:W-:Y:S01]  /*cde00*/  STL [R1+0x28d4], R17 ;  /* 0x0028d41101007387 */ /* 0x0005e20000100800 */
[----:B------:R-:W-:Y:S01]  /*cde10*/  IADD3 R10, R4, 0x100000, RZ ;  /* 0x00100000040a7810 */ /* 0x000fe20007ffe0ff */
[----:B------:R-:W-:Y:S02]  /*cde20*/  IMAD.MOV.U32 R7, RZ, RZ, R16 ;  /* 0x000000ffff077224 */ /* 0x000fe400078e0010 */
[----:B------:R-:W-:Y:S01]  /*cde30*/  STL.64 [R1+0x3ac0], R48 ;  /* 0x003ac03001007387 */ /* 0x000fe20000100a00 */
[----:B------:R-:W-:-:S03]  /*cde40*/  SEL R3, RZ, 0x4, P3 ;  /* 0x00000004ff037807 */ /* 0x000fc60001800000 */
[----:B------:R-:W-:Y:S04]  /*cde50*/  STL.64 [R1+0x3ab8], R50 ;  /* 0x003ab83201007387 */ /* 0x000fe80000100a00 */
[----:B------:R-:W3:Y:S01]  /*cde60*/  LDL.LU R19, [R1+0x2854] ;  /* 0x0028540001137983 */ /* 0x000ee20000300800 */
[----:B------:R-:W-:-:S03]  /*cde70*/  ISETP.NE.U32.AND P3, PT, R5, RZ, PT ;  /* 0x000000ff0500720c */ /* 0x000fc60003f65070 */
[----:B------:R-:W3:Y:S01]  /*cde80*/  LDL.LU R11, [R1+0x2888] ;  /* 0x00288800010b7983 */ /* 0x000ee20000300800 */
[----:B------:R-:W-:Y:S02]  /*cde90*/  SEL R3, R3, RZ, !P0 ;  /* 0x000000ff03037207 */ /* 0x000fe40004000000 */
[----:B------:R-:W-:Y:S01]  /*cdea0*/  IADD3 R5, R4, 0x100000, RZ ;  /* 0x0010000004057810 */ /* 0x000fe20007ffe0ff */
[----:B------:R2:W-:Y:S04]  /*cdeb0*/  LDGSTS.E [R10+-0x64400], [R6.64], P1 ;  /* 0x9bc00000060a7fae */ /* 0x0005e80008921844 */
[----:B-1----:R-:W3:Y:S04]  /*cdec0*/  LDL.LU R16, [R1+0x2850] ;  /* 0x0028500001107983 */ /* 0x002ee80000300800 */
[----:B------:R-:W3:Y:S01]  /*cded0*/  LDL.LU R20, [R1+0x284c] ;  /* 0x00284c0001147983 */ /* 0x000ee20000300800 */
[----:B--2---:R-:W-:Y:S01]  /*cdee0*/  MOV R6, R14 ;  /* 0x0000000e00067202 */ /* 0x004fe20000000f00 */
[----:B------:R-:W-:-:S02]  /*cdef0*/  IMAD.MOV.U32 R7, RZ, RZ, R17 ;  /* 0x000000ffff077224 */ /* 0x000fc400078e0011 */
[----:B------:R-:W2:Y:S04]  /*cdf00*/  LDL.LU R17, [R1+0x2814] ;  /* 0x0028140001117983 */ /* 0x000ea80000300800 */
[----:B------:R1:W-:Y:S01]  /*cdf10*/  LDGSTS.E [R5+-0x64200], [R6.64], P1 ;  /* 0x9be0000006057fae */ /* 0x0003e20008921844 */
[----:B----4-:R-:W-:-:S05]  /*cdf20*/  IADD3 R12, P0, R12, R202, RZ ;  /* 0x000000ca0c0c7210 */ /* 0x010fca0007f1e0ff */
[----:B------:R-:W-:Y:S01]  /*cdf30*/  STL [R1+0x2908], R12 ;  /* 0x0029080c01007387 */ /* 0x000fe20000100800 */
[--C-:B------:R-:W-:Y:S01]  /*cdf40*/  IMAD.X R13, R13, 0x1, R0.reuse, P0 ;  /* 0x000000010d0d7824 */ /* 0x100fe200000e0600 */
[-C--:B------:R-:W-:Y:S02]  /*cdf50*/  IADD3 R18, P1, R18, R202.reuse, RZ ;  /* 0x000000ca12127210 */ /* 0x080fe40007f3e0ff */
[----:B------:R-:W4:Y:S04]  /*cdf60*/  LDL.LU R10, [R1+0x2848] ;  /* 0x00284800010a7983 */ /* 0x000f280000300800 */
[----:B------:R-:W4:Y:S01]  /*cdf70*/  LDL.LU R14, [R1+0x2810] ;  /* 0x00281000010e7983 */ /* 0x000f220000300800 */
[----:B------:R-:W-:Y:S01]  /*cdf80*/  IMAD.X R26, R26, 0x1, R0, P1 ;  /* 0x000000011a1a7824 */ /* 0x000fe200008e0600 */
[----:B------:R-:W-:-:S02]  /*cdf90*/  IADD3 R22, P1, R22, R202, RZ ;  /* 0x000000ca16167210 */ /* 0x000fc40007f3e0ff */
[----:B------:R-:W-:Y:S01]  /*cdfa0*/  STL [R1+0x28d0], R18 ;  /* 0x0028d01201007387 */ /* 0x000fe20000100800 */
[----:B-1----:R-:W-:-:S03]  /*cdfb0*/  IMAD.MOV.U32 R7, RZ, RZ, R13 ;  /* 0x000000ffff077224 */ /* 0x002fc600078e000d */
[----:B------:R1:W-:Y:S01]  /*cdfc0*/  STL [R1+0x28cc], R13 ;  /* 0x0028cc0d01007387 */ /* 0x0003e20000100800 */
[----:B------:R-:W-:Y:S01]  /*cdfd0*/  IMAD.MOV.U32 R6, RZ, RZ, R12 ;  /* 0x000000ffff067224 */ /* 0x000fe200078e000c */
[----:B------:R-:W-:Y:S02]  /*cdfe0*/  ISETP.NE.U32.AND P0, PT, R3, RZ, PT ;  /* 0x000000ff0300720c */ /* 0x000fe40003f05070 */
[----:B------:R-:W-:Y:S02]  /*cdff0*/  IADD3 R3, R4, 0x100000, RZ ;  /* 0x0010000004037810 */ /* 0x000fe40007ffe0ff */
[----:B------:R-:W-:-:S03]  /*ce000*/  IADD3.X R23, R23, R0, RZ, P1, !PT ;  /* 0x0000000017177210 */ /* 0x000fc60000ffe4ff */
[----:B------:R1:W-:Y:S04]  /*ce010*/  LDGSTS.E [R3+-0x63400], [R6.64], P2 ;  /* 0x9cc0000006037fae */ /* 0x0003e80009121844 */
[----:B-1----:R-:W4:Y:S04]  /*ce020*/  LDL.LU R13, [R1+0x280c] ;  /* 0x00280c00010d7983 */ /* 0x002f280000300800 */
[----:B------:R-:W-:Y:S04]  /*ce030*/  STL [R1+0x2894], R26 ;  /* 0x0028941a01007387 */ /* 0x000fe80000100800 */
[----:B------:R-:W4:Y:S04]  /*ce040*/  LDL.LU R12, [R1+0x2010] ;  /* 0x00201000010c7983 */ /* 0x000f280000300800 */
[----:B------:R-:W-:Y:S04]  /*ce050*/  STL [R1+0x28c8], R22 ;  /* 0x0028c81601007387 */ /* 0x000fe80000100800 */
[----:B------:R-:W4:Y:S01]  /*ce060*/  LDL.LU R24, [R1+0x2008] ;  /* 0x0020080001187983 */ /* 0x000f220000300800 */
[----:B------:R-:W-:-:S03]  /*ce070*/  IMAD.MOV.U32 R6, RZ, RZ, R18 ;  /* 0x000000ffff067224 */ /* 0x000fc600078e0012 */
[----:B------:R-:W-:Y:S04]  /*ce080*/  STL [R1+0x288c], R23 ;  /* 0x00288c1701007387 */ /* 0x000fe80000100800 */
[----:B------:R-:W4:Y:S01]  /*ce090*/  LDL.LU R18, [R1+0x2050] ;  /* 0x0020500001127983 */ /* 0x000f220000300800 */
[----:B------:R-:W-:Y:S01]  /*ce0a0*/  IMAD.MOV.U32 R7, RZ, RZ, R26 ;  /* 0x000000ffff077224 */ /* 0x000fe200078e001a */
[----:B------:R-:W-:-:S04]  /*ce0b0*/  IADD3 R15, P1, R15, R202, RZ ;  /* 0x000000ca0f0f7210 */ /* 0x000fc80007f3e0ff */
[----:B------:R1:W-:Y:S04]  /*ce0c0*/  LDGSTS.E [R5+-0x63200], [R6.64], P2 ;  /* 0x9ce0000006057fae */ /* 0x0003e80009121844 */
[----:B------:R3:W-:Y:S01]  /*ce0d0*/  STL [R1+0x2890], R15 ;  /* 0x0028900f01007387 */ /* 0x0007e20000100800 */
[----:B-1----:R-:W-:Y:S02]  /*ce0e0*/  IMAD.MOV.U32 R6, RZ, RZ, R22 ;  /* 0x000000ffff067224 */ /* 0x002fe400078e0016 */
[----:B------:R-:W-:-:S05]  /*ce0f0*/  IMAD.MOV.U32 R7, RZ, RZ, R23 ;  /* 0x000000ffff077224 */ /* 0x000fca00078e0017 */
[----:B------:R1:W-:Y:S02]  /*ce100*/  LDGSTS.E [R3+-0x62400], [R6.64], P5 ;  /* 0x9dc0000006037fae */ /* 0x0003e4000a921844 */
[----:B-1----:R-:W-:Y:S02]  /*ce110*/  IMAD.MOV.U32 R6, RZ, RZ, R15 ;  /* 0x000000ffff067224 */ /* 0x002fe400078e000f */
[----:B---3--:R-:W-:Y:S01]  /*ce120*/  IMAD.X R19, R19, 0x1, R0, P1 ;  /* 0x0000000113137824 */ /* 0x008fe200008e0600 */
[----:B------:R-:W-:-:S03]  /*ce130*/  IADD3 R11, P2, R11, R202, RZ ;  /* 0x000000ca0b0b7210 */ /* 0x000fc60007f5e0ff */
[----:B------:R-:W-:Y:S02]  /*ce140*/  IMAD.MOV.U32 R7, RZ, RZ, R19 ;  /* 0x000000ffff077224 */ /* 0x000fe400078e0013 */
[----:B------:R-:W-:Y:S01]  /*ce150*/  STL [R1+0x2888], R11 ;  /* 0x0028880b01007387 */ /* 0x000fe20000100800 */
[----:B------:R-:W-:-:S03]  /*ce160*/  IADD3 R16, P1, R16, R202, RZ ;  /* 0x000000ca10107210 */ /* 0x000fc60007f3e0ff */
[----:B------:R1:W-:Y:S01]  /*ce170*/  STL [R1+0x2854], R19 ;  /* 0x0028541301007387 */ /* 0x0003e20000100800 */
[----:B------:R-:W-:-:S03]  /*ce180*/  IADD3.X R20, R20, R0, RZ, P2, !PT ;  /* 0x0000000014147210 */ /* 0x000fc600017fe4ff */
[----:B------:R-:W3:Y:S04]  /*ce190*/  LDL.LU R15, [R1+0x200c] ;  /* 0x00200c00010f7983 */ /* 0x000ee80000300800 */
[----:B------:R-:W-:Y:S01]  /*ce1a0*/  STL [R1+0x2850], R16 ;  /* 0x0028501001007387 */ /* 0x000fe20000100800 */
[----:B--2---:R-:W-:-:S03]  /*ce1b0*/  IMAD.X R17, R17, 0x1, R0, P1 ;  /* 0x0000000111117824 */ /* 0x004fc600008e0600 */
[----:B------:R2:W-:Y:S04]  /*ce1c0*/  STL [R1+0x284c], R20 ;  /* 0x00284c1401007387 */ /* 0x0005e80000100800 */
[----:B------:R2:W-:Y:S04]  /*ce1d0*/  LDGSTS.E [R5+-0x62200], [R6.64], P5 ;  /* 0x9de0000006057fae */ /* 0x0005e8000a921844 */
[----:B-1----:R-:W3:Y:S01]  /*ce1e0*/  LDL.LU R19, [R1+0x2090] ;  /* 0x0020900001137983 */ /* 0x002ee20000300800 */
[----:B--2---:R-:W-:-:S03]  /*ce1f0*/  IMAD.MOV.U32 R7, RZ, RZ, R20 ;  /* 0x000000ffff077224 */ /* 0x004fc600078e0014 */
[----:B------:R-:W3:Y:S01]  /*ce200*/  LDL.LU R20, [R1+0x204c] ;  /* 0x00204c0001147983 */ /* 0x000ee20000300800 */
[----:B------:R-:W-:-:S05]  /*ce210*/  IMAD.MOV.U32 R6, RZ, RZ, R11 ;  /* 0x000000ffff067224 */ /* 0x000fca00078e000b */
[----:B------:R1:W-:Y:S02]  /*ce220*/  LDGSTS.E [R3+-0x61400], [R6.64], P4 ;  /* 0x9ec0000006037fae */ /* 0x0003e4000a121844 */
[----:B-1----:R-:W-:Y:S02]  /*ce230*/  IMAD.MOV.U32 R6, RZ, RZ, R16 ;  /* 0x000000ffff067224 */ /* 0x002fe400078e0010 */
[----:B------:R-:W-:-:S05]  /*ce240*/  IMAD.MOV.U32 R7, RZ, RZ, R17 ;  /* 0x000000ffff077224 */ /* 0x000fca00078e0011 */
[----:B------:R1:W-:Y:S01]  /*ce250*/  LDGSTS.E [R5+-0x61200], [R6.64], P4 ;  /* 0x9ee0000006057fae */ /* 0x0003e2000a121844 */
[-C--:B----4-:R-:W-:Y:S02]  /*ce260*/  IADD3 R10, P2, R10, R202.reuse, RZ ;  /* 0x000000ca0a0a7210 */ /* 0x090fe40007f5e0ff */
[----:B------:R-:W-:-:S03]  /*ce270*/  IADD3 R14, P1, R14, R202, RZ ;  /* 0x000000ca0e0e7210 */ /* 0x000fc60007f3e0ff */
[----:B------:R-:W-:Y:S04]  /*ce280*/  STL [R1+0x2848], R10 ;  /* 0x0028480a01007387 */ /* 0x000fe80000100800 */
[----:B------:R4:W-:Y:S04]  /*ce290*/  STL [R1+0x2814], R17 ;  /* 0x0028141101007387 */ /* 0x0009e80000100800 */
[----:B------:R-:W2:Y:S04]  /*ce2a0*/  LDL.LU R11, [R1+0x20d0] ;  /* 0x0020d000010b7983 */ /* 0x000ea80000300800 */
[----:B------:R-:W-:Y:S04]  /*ce2b0*/  STL [R1+0x2810], R14 ;  /* 0x0028100e01007387 */ /* 0x000fe80000100800 */
[----:B------:R-:W2:Y:S01]  /*ce2c0*/  LDL.LU R23, [R1+0x208c] ;  /* 0x00208c0001177983 */ /* 0x000ea20000300800 */
[----:B------:R-:W-:-:S05]  /*ce2d0*/  IADD3.X R13, R13, R0, RZ, P2, !PT ;  /* 0x000000000d0d7210 */ /* 0x000fca00017fe4ff */
[----:B------:R4:W-:Y:S01]  /*ce2e0*/  STL [R1+0x280c], R13 ;  /* 0x00280c0d01007387 */ /* 0x0009e20000100800 */
[----:B------:R-:W-:-:S03]  /*ce2f0*/  IADD3 R12, P2, R12, R217, RZ ;  /* 0x000000d90c0c7210 */ /* 0x000fc60007f5e0ff */
[----:B------:R-:W2:Y:S01]  /*ce300*/  LDL.LU R16, [R1+0x2110] ;  /* 0x0021100001107983 */ /* 0x000ea20000300800 */
[----:B-1----:R-:W-:-:S03]  /*ce310*/  IMAD.MOV.U32 R7, RZ, RZ, R13 ;  /* 0x000000ffff077224 */ /* 0x002fc600078e000d */
[----:B----4-:R-:W4:Y:S01]  /*ce320*/  LDL.LU R17, [R1+0x20cc] ;  /* 0x0020cc0001117983 */ /* 0x010f220000300800 */
[----:B------:R-:W-:-:S03]  /*ce330*/  IMAD.X R24, R24, 0x1, R0, P1 ;  /* 0x0000000118187824 */ /* 0x000fc600008e0600 */
[----:B------:R-:W-:Y:S01]  /*ce340*/  STL [R1+0x2010], R12 ;  /* 0x0020100c01007387 */ /* 0x000fe20000100800 */
[----:B------:R-:W-:-:S03]  /*ce350*/  IMAD.MOV.U32 R6, RZ, RZ, R10 ;  /* 0x000000ffff067224 */ /* 0x000fc600078e000a */
[----:B------:R-:W-:Y:S01]  /*ce360*/  STL [R1+0x2008], R24 ;  /* 0x0020081801007387 */ /* 0x000fe20000100800 */
[----:B------:R-:W-:-:S03]  /*ce370*/  IADD3 R18, P1, R18, R217, RZ ;  /* 0x000000d912127210 */ /* 0x000fc60007f3e0ff */
[----:B------:R-:W4:Y:S01]  /*ce380*/  LDL.LU R13, [R1+0x2150] ;  /* 0x00215000010d7983 */ /* 0x000f220000300800 */
[----:B------:R-:W-:-:S03]  /*ce390*/  SHF.L.U32 R202, R21, 0x2, RZ ;  /* 0x0000000215ca7819 */ /* 0x000fc600000006ff */
[----:B------:R-:W4:Y:S04]  /*ce3a0*/  LDL.LU R22, [R1+0x210c] ;  /* 0x00210c0001167983 */ /* 0x000f280000300800 */
[----:B------:R-:W4:Y:S04]  /*ce3b0*/  LDL.LU R21, [R1+0x2190] ;  /* 0x0021900001157983 */ /* 0x000f280000300800 */
[----:B------:R1:W-:Y:S04]  /*ce3c0*/  LDGSTS.E [R3+-0x60400], [R6.64], P3 ;  /* 0x9fc0000006037fae */ /* 0x0003e80009921844 */
[----:B------:R-:W-:Y:S04]  /*ce3d0*/  STL [R1+0x2050], R18 ;  /* 0x0020501201007387 */ /* 0x000fe80000100800 */
[----:B-1----:R-:W4:Y:S01]  /*ce3e0*/  LDL.LU R3, [R1+0x214c] ;  /* 0x00214c0001037983 */ /* 0x002f220000300800 */
[----:B------:R-:W-:Y:S01]  /*ce3f0*/  IADD3 R10, R4, 0x100000, RZ ;  /* 0x00100000040a7810 */ /* 0x000fe20007ffe0ff */
[----:B------:R-:W-:-:S02]  /*ce400*/  IMAD.MOV.U32 R4, RZ, RZ, R14 ;  /* 0x000000ffff047224 */ /* 0x000fc400078e000e */
[----:B------:R-:W-:Y:S01]  /*ce410*/  IMAD.MOV.U32 R5, RZ, RZ, R24 ;  /* 0x000000ffff057224 */ /* 0x000fe200078e0018 */
[----:B------:R-:W-:Y:S01]  /*ce420*/  MOV R6, R12 ;  /* 0x0000000c00067202 */ /* 0x000fe20000000f00 */
[----:B------:R-:W4:Y:S04]  /*ce430*/  LDL.LU R14, [R1+0x21d0] ;  /* 0x0021d000010e7983 */ /* 0x000f280000300800 */
[----:B------:R1:W-:Y:S04]  /*ce440*/  LDGSTS.E [R10+-0x60200], [R4.64], P3 ;  /* 0x9fe00000040a7fae */ /* 0x0003e80009921844 */
[----:B------:R-:W0:Y:S01]  /*ce450*/  LDGDEPBAR ;  /* 0x00000000000079af */ /* 0x000e220000000000 */
[----:B-1----:R-:W-:-:S02]  /*ce460*/  IMAD R4, R203, 0x40000, R202 ;  /* 0x00040000cb047824 */ /* 0x002fc400078e02ca */
[----:B---3--:R-:W-:-:S04]  /*ce470*/  IMAD.X R15, R15, 0x1, R2, P2 ;  /* 0x000000010f0f7824 */ /* 0x008fc800010e0602 */
[----:B------:R-:W-:Y:S01]  /*ce480*/  IMAD.MOV.U32 R7, RZ, RZ, R15 ;  /* 0x000000ffff077224 */ /* 0x000fe200078e000f */
[----:B------:R1:W-:Y:S04]  /*ce490*/  STL [R1+0x200c], R15 ;  /* 0x00200c0f01007387 */ /* 0x0003e80000100800 */
[----:B------:R-:W3:Y:S04]  /*ce4a0*/  LDL.LU R10, [R1+0x218c] ;  /* 0x00218c00010a7983 */ /* 0x000ee80000300800 */
[----:B------:R1:W-:Y:S01]  /*ce4b0*/  LDGSTS.E [R4], [R6.64], P0 ;  /* 0x0000000006047fae */ /* 0x0003e20008121844 */
[----:B------:R-:W-:-:S05]  /*ce4c0*/  IADD3 R19, P2, R19, R217, RZ ;  /* 0x000000d913137210 */ /* 0x000fca0007f5e0ff */
[----:B------:R-:W-:Y:S01]  /*ce4d0*/  STL [R1+0x2090], R19 ;  /* 0x0020901301007387 */ /* 0x000fe20000100800 */
[----:B------:R-:W-:Y:S02]  /*ce4e0*/  IMAD.X R20, R20, 0x1, R2, P1 ;  /* 0x0000000114147824 */ /* 0x000fe400008e0602 */
[----:B-1----:R-:W-:Y:S02]  /*ce4f0*/  IMAD.MOV.U32 R6, RZ, RZ, R18 ;  /* 0x000000ffff067224 */ /* 0x002fe400078e0012 */
[----:B------:R-:W-:Y:S01]  /*ce500*/  IMAD.MOV.U32 R7, RZ, RZ, R20 ;  /* 0x000000ffff077224 */ /* 0x000fe200078e0014 */
[----:B------:R1:W-:Y:S04]  /*ce510*/  STL [R1+0x204c], R20 ;  /* 0x00204c1401007387 */ /* 0x0003e80000100800 */
[----:B------:R-:W3:Y:S04]  /*ce520*/  LDL.LU R15, [R1+0x21cc] ;  /* 0x0021cc00010f7983 */ /* 0x000ee80000300800 */
[----:B------:R-:W3:Y:S04]  /*ce530*/  LDL.LU R12, [R1+0x2210] ;  /* 0x00221000010c7983 */ /* 0x000ee80000300800 */
[----:B------:R1:W-:Y:S04]  /*ce540*/  LDGSTS.E [R4+0x1000], [R6.64], P0 ;  /* 0x0100000006047fae */ /* 0x0003e80008121844 */
[----:B-1----:R-:W3:Y:S01]  /*ce550*/  LDL.LU R20, [R1+0x220c] ;  /* 0x00220c0001147983 */ /* 0x002ee20000300800 */
[----:B------:R-:W-:-:S02]  /*ce560*/  MOV R6, R19 ;  /* 0x0000001300067202 */ /* 0x000fc40000000f00 */
[----:B--2---:R-:W-:Y:S01]  /*ce570*/  IADD3 R11, P1, R11, R217, RZ ;  /* 0x000000d90b0b7210 */ /* 0x004fe20007f3e0ff */
[----:B------:R-:W-:-:S04]  /*ce580*/  IMAD.X R23, R23, 0x1, R2, P2 ;  /* 0x0000000117177824 */ /* 0x000fc800010e0602 */
[----:B------:R-:W-:Y:S01]  /*ce590*/  STL [R1+0x20d0], R11 ;  /* 0x0020d00b01007387 */ /* 0x000fe20000100800 */
[----:B------:R-:W-:-:S03]  /*ce5a0*/  IMAD.MOV.U32 R7, RZ, RZ, R23 ;  /* 0x000000ffff077224 */ /* 0x000fc600078e0017 */
[----:B------:R-:W-:Y:S04]  /*ce5b0*/  STL [R1+0x208c], R23 ;  /* 0x00208c1701007387 */ /* 0x000fe80000100800 */
[----:B------:R-:W2:Y:S01]  /*ce5c0*/  LDL.LU R18, [R1+0x2250] ;  /* 0x0022500001127983 */ /* 0x000ea20000300800 */
[----:B------:R-:W-:-:S03]  /*ce5d0*/  IADD3 R16, P2, R16, R217, RZ ;  /* 0x000000d910107210 */ /* 0x000fc60007f5e0ff */
[----:B------:R1:W-:Y:S01]  /*ce5e0*/  LDGSTS.E [R4+0x2000], [R6.64], P0 ;  /* 0x0200000006047fae */ /* 0x0003e20008121844 */
[----:B----4-:R-:W-:-:S03]  /*ce5f0*/  IMAD.X R17, R17, 0x1, R2, P1 ;  /* 0x0000000111117824 */ /* 0x010fc600008e0602 */
[----:B------:R-:W4:Y:S04]  /*ce600*/  LDL.LU R19, [R1+0x224c] ;  /* 0x00224c0001137983 */ /* 0x000f280000300800 */
[----:B------:R-:W-:Y:S01]  /*ce610*/  STL [R1+0x2110], R16 ;  /* 0x0021101001007387 */ /* 0x000fe20000100800 */
[----:B-1----:R-:W-:Y:S02]  /*ce620*/  IMAD.MOV.U32 R6, RZ, RZ, R11 ;  /* 0x000000ffff067224 */ /* 0x002fe400078e000b */
[----:B------:R-:W-:Y:S01]  /*ce630*/  IMAD.MOV.U32 R7, RZ, RZ, R17 ;  /* 0x000000ffff077224 */ /* 0x000fe200078e0011 */
[----:B------:R-:W-:Y:S01]  /*ce640*/  IADD3 R13, P1, R13, R217, RZ ;  /* 0x000000d90d0d7210 */ /* 0x000fe20007f3e0ff */
[----:B------:R1:W-:Y:S01]  /*ce650*/  STL [R1+0x20cc], R17 ;  /* 0x0020cc1101007387 */ /* 0x0003e20000100800 */
[----:B------:R-:W-:-:S03]  /*ce660*/  IMAD.X R22, R22, 0x1, R2, P2 ;  /* 0x0000000116167824 */ /* 0x000fc600010e0602 */
[----:B------:R-:W4:Y:S01]  /*ce670*/  LDL.LU R5, [R1+0x2290] ;  /* 0x0022900001057983 */ /* 0x000f220000300800 */
[----:B------:R-:W-:-:S03]  /*ce680*/  IADD3 R21, P2, R21, R217, RZ ;  /* 0x000000d915157210 */ /* 0x000fc60007f5e0ff */
[----:B------:R1:W-:Y:S04]  /*ce690*/  LDGSTS.E [R4+0x3000], [R6.64], P0 ;  /* 0x0300000006047fae */ /* 0x0003e80008121844 */
[----:B-1----:R-:W4:Y:S04]  /*ce6a0*/  LDL.LU R17, [R1+0x228c] ;  /* 0x00228c0001117983 */ /* 0x002f280000300800 */
[----:B------:R1:W-:Y:S04]  /*ce6b0*/  STL [R1+0x2150], R13 ;  /* 0x0021500d01007387 */ /* 0x0003e80000100800 */
[----:B------:R-:W-:Y:S01]  /*ce6c0*/  STL [R1+0x210c], R22 ;  /* 0x00210c1601007387 */ /* 0x000fe20000100800 */
[----:B------:R-:W-:Y:S01]  /*ce6d0*/  MOV R6, R16 ;  /* 0x0000001000067202 */ /* 0x000fe20000000f00 */
[----:B------:R-:W-:-:S02]  /*ce6e0*/  IMAD.MOV.U32 R7, RZ, RZ, R22 ;  /* 0x000000ffff077224 */ /* 0x000fc400078e0016 */
[----:B------:R-:W4:Y:S01]  /*ce6f0*/  LDL.LU R11, [R1+0x22d0] ;  /* 0x0022d000010b7983 */ /* 0x000f220000300800 */
[----:B------:R-:W-:-:S03]  /*ce700*/  IMAD.X R3, R3, 0x1, R2, P1 ;  /* 0x0000000103037824 */ /* 0x000fc600008e0602 */
[----:B------:R-:W4:Y:S04]  /*ce710*/  LDL.LU R16, [R1+0x2310] ;  /* 0x0023100001107983 */ /* 0x000f280000300800 */
[----:B------:R-:W-:Y:S04]  /*ce720*/  STL [R1+0x2190], R21 ;  /* 0x0021901501007387 */ /* 0x000fe80000100800 */
[----:B------:R1:W-:Y:S04]  /*ce730*/  LDGSTS.E [R4+0x4000], [R6.64], P0 ;  /* 0x0400000006047fae */ /* 0x0003e80008121844 */
[----:B------:R3:W-:Y:S01]  /*ce740*/  STL [R1+0x214c], R3 ;  /* 0x00214c0301007387 */ /* 0x0007e20000100800 */
[----:B-1----:R-:W-:-:S03]  /*ce750*/  IMAD.MOV.U32 R6, RZ, RZ, R13 ;  /* 0x000000ffff067224 */ /* 0x002fc600078e000d */
[----:B------:R-:W4:Y:S01]  /*ce760*/  LDL.LU R13, [R1+0x22cc] ;  /* 0x0022cc00010d7983 */ /* 0x000f220000300800 */
[----:B------:R-:W-:Y:S01]  /*ce770*/  IADD3 R14, P1, R14, R217, RZ ;  /* 0x000000d90e0e7210 */ /* 0x000fe20007f3e0ff */
[----:B------:R-:W-:-:S04]  /*ce780*/  IMAD.MOV.U32 R7, RZ, RZ, R3 ;  /* 0x000000ffff077224 */ /* 0x000fc800078e0003 */
[----:B------:R-:W-:Y:S04]  /*ce790*/  STL [R1+0x21d0], R14 ;  /* 0x0021d00e01007387 */ /* 0x000fe80000100800 */
[----:B------:R1:W-:Y:S02]  /*ce7a0*/  LDGSTS.E [R4+0x5000], [R6.64], P0 ;  /* 0x0500000006047fae */ /* 0x0003e40008121844 */
[----:B-1----:R-:W-:Y:S01]  /*ce7b0*/  MOV R6, R21 ;  /* 0x0000001500067202 */ /* 0x002fe20000000f00 */
[----:B---3--:R-:W-:-:S04]  /*ce7c0*/  IMAD.X R10, R10, 0x1, R2, P2 ;  /* 0x000000010a0a7824 */ /* 0x008fc800010e0602 */
[----:B------:R-:W-:Y:S01]  /*ce7d0*/  IMAD.MOV.U32 R7, RZ, RZ, R10 ;  /* 0x000000ffff077224 */ /* 0x000fe200078e000a */
[----:B------:R1:W-:Y:S04]  /*ce7e0*/  STL [R1+0x218c], R10 ;  /* 0x00218c0a01007387 */ /* 0x0003e80000100800 */
[----:B------:R-:W3:Y:S04]  /*ce7f0*/  LDL.LU R3, [R1+0x2350] ;  /* 0x0023500001037983 */ /* 0x000ee80000300800 */
[----:B------:R-:W3:Y:S04]  /*ce800*/  LDL.LU R23, [R1+0x230c] ;  /* 0x00230c0001177983 */ /* 0x000ee80000300800 */
[----:B------:R1:W-:Y:S01]  /*ce810*/  LDGSTS.E [R4+0x6000], [R6.64], P0 ;  /* 0x0600000006047fae */ /* 0x0003e20008121844 */
[----:B------:R-:W-:Y:S01]  /*ce820*/  IMAD.X R15, R15, 0x1, R2, P1 ;  /* 0x000000010f0f7824 */ /* 0x000fe200008e0602 */
[----:B------:R-:W-:Y:S01]  /*ce830*/  IADD3 R12, P2, R12, R217, RZ ;  /* 0x000000d90c0c7210 */ /* 0x000fe20007f5e0ff */
[----:B-1----:R-:W-:-:S04]  /*ce840*/  IMAD.MOV.U32 R6, RZ, RZ, R14 ;  /* 0x000000ffff067224 */ /* 0x002fc800078e000e */
[----:B------:R-:W-:Y:S01]  /*ce850*/  STL [R1+0x2210], R12 ;  /* 0x0022100c01007387 */ /* 0x000fe20000100800 */
[----:B------:R-:W-:Y:S02]  /*ce860*/  IMAD.MOV.U32 R7, RZ, RZ, R15 ;  /* 0x000000ffff077224 */ /* 0x000fe400078e000f */
[----:B------:R-:W-:Y:S01]  /*ce870*/  IMAD.X R20, R20, 0x1, R2, P2 ;  /* 0x0000000114147824 */ /* 0x000fe200010e0602 */
[----:B------:R1:W-:Y:S04]  /*ce880*/  STL [R1+0x21cc], R15 ;  /* 0x0021cc0f01007387 */ /* 0x0003e80000100800 */
[----:B------:R-:W3:Y:S04]  /*ce890*/  LDL.LU R10, [R1+0x2390] ;  /* 0x00239000010a7983 */ /* 0x000ee80000300800 */
[----:B------:R-:W3:Y:S04]  /*ce8a0*/  LDL.LU R14, [R1+0x234c] ;  /* 0x00234c00010e7983 */ /* 0x000ee80000300800 */
[----:B------:R1:W-:Y:S02]  /*ce8b0*/  LDGSTS.E [R4+0x7000], [R6.64], P0 ;  /* 0x0700000006047fae */ /* 0x0003e40008121844 */
[----:B-1----:R-:W-:Y:S01]  /*ce8c0*/  MOV R6, R12 ;  /* 0x0000000c00067202 */ /* 0x002fe20000000f00 */
[----:B------:R-:W-:-:S05]  /*ce8d0*/  IMAD.MOV.U32 R7, RZ, RZ, R20 ;  /* 0x000000ffff077224 */ /* 0x000fca00078e0014 */
[----:B------:R1:W-:Y:S01]  /*ce8e0*/  LDGSTS.E [R4+0x8000], [R6.64], P0 ;  /* 0x0800000006047fae */ /* 0x0003e20008121844 */
[----:B--2---:R-:W-:-:S05]  /*ce8f0*/  IADD3 R18, P1, R18, R217, RZ ;  /* 0x000000d912127210 */ /* 0x004fca0007f3e0ff */
[----:B------:R-:W-:Y:S04]  /*ce900*/  STL [R1+0x2250], R18 ;  /* 0x0022501201007387 */ /* 0x000fe80000100800 */
[----:B------:R2:W-:Y:S01]  /*ce910*/  STL [R1+0x220c], R20 ;  /* 0x00220c1401007387 */ /* 0x0005e20000100800 */
[----:B----4-:R-:W-:-:S03]  /*ce920*/  IMAD.X R19, R19, 0x1, R2, P1 ;  /* 0x0000000113137824 */ /* 0x010fc600008e0602 */
[----:B------:R-:W4:Y:S04]  /*ce930*/  LDL.LU R15, [R1+0x23d0] ;  /* 0x0023d000010f7983 */ /* 0x000f280000300800 */
[----:B------:R-:W4:Y:S01]  /*ce940*/  LDL.LU R22, [R1+0x238c] ;  /* 0x00238c0001167983 */ /* 0x000f220000300800 */
[----:B------:R-:W-:Y:S01]  /*ce950*/  IADD3 R5, P2, R5, R217, RZ ;  /* 0x000000d905057210 */ /* 0x000fe20007f5e0ff */
[----:B-1----:R-:W-:-:S04]  /*ce960*/  IMAD.MOV.U32 R6, RZ, RZ, R18 ;  /* 0x000000ffff067224 */ /* 0x002fc800078e0012 */
[----:B------:R-:W-:Y:S01]  /*ce970*/  STL [R1+0x2290], R5 ;  /* 0x0022900501007387 */ /* 0x000fe20000100800 */
[----:B------:R-:W-:-:S03]  /*ce980*/  IMAD.X R17, R17, 0x1, R2, P2 ;  /* 0x0000000111117824 */ /* 0x000fc600010e0602 */
[----:B------:R1:W-:Y:S01]  /*ce990*/  STL [R1+0x224c], R19 ;  /* 0x00224c1301007387 */ /* 0x0003e20000100800 */
[----:B------:R-:W-:-:S03]  /*ce9a0*/  IMAD.MOV.U32 R7, RZ, RZ, R19 ;  /* 0x000000ffff077224 */ /* 0x000fc600078e0013 */
[----:B------:R-:W4:Y:S04]  /*ce9b0*/  LDL.LU R12, [R1+0x2410] ;  /* 0x00241000010c7983 */ /* 0x000f280000300800 */
[----:B------:R-:W4:Y:S01]  /*ce9c0*/  LDL.LU R21, [R1+0x23cc] ;  /* 0x0023cc0001157983 */ /* 0x000f220000300800 */
[----:B------:R-:W-:-:S03]  /*ce9d0*/  IADD3 R11, P1, R11, R217, RZ ;  /* 0x000000d90b0b7210 */ /* 0x000fc60007f3e0ff */
[----:B------:R1:W-:Y:S01]  /*ce9e0*/  LDGSTS.E [R4+0x9000], [R6.64], P0 ;  /* 0x0900000006047fae */ /* 0x0003e20008121844 */
[----:B------:R-:W-:-:S03]  /*ce9f0*/  IADD3 R16, P2, R16, R217, RZ ;  /* 0x000000d910107210 */ /* 0x000fc60007f5e0ff */
[----:B------:R-:W-:Y:S04]  /*cea00*/  STL [R1+0x22d0], R11 ;  /* 0x0022d00b01007387 */ /* 0x000fe80000100800 */
[----:B------:R1:W-:Y:S04]  /*cea10*/  STL [R1+0x228c], R17 ;  /* 0x00228c1101007387 */ /* 0x0003e80000100800 */
[----:B--2---:R-:W2:Y:S01]  /*cea20*/  LDL.LU R20, [R1+0x240c] ;  /* 0x00240c0001147983 */ /* 0x004ea20000300800 */
[----:B-1----:R-:W-:-:S03]  /*cea30*/  MOV R6, R5 ;  /* 0x0000000500067202 */ /* 0x002fc60000000f00 */
[----:B------:R-:W2:Y:S04]  /*cea40*/  LDL.LU R18, [R1+0x2450] ;  /* 0x0024500001127983 */ /* 0x000ea80000300800 */
[----:B------:R-:W2:Y:S01]  /*cea50*/  LDL.LU R19, [R1+0x244c] ;  /* 0x00244c0001137983 */ /* 0x000ea20000300800 */
[----:B------:R-:W-:-:S03]  /*cea60*/  IMAD.X R13, R13, 0x1, R2, P1 ;  /* 0x000000010d0d7824 */ /* 0x000fc600008e0602 */
[----:B------:R-:W-:Y:S04]  /*cea70*/  STL [R1+0x2310], R16 ;  /* 0x0023101001007387 */ /* 0x000fe80000100800 */
[----:B------:R1:W-:Y:S04]  /*cea80*/  STL [R1+0x22cc], R13 ;  /* 0x0022cc0d01007387 */ /* 0x0003e80000100800 */
[----:B------:R-:W2:Y:S01]  /*cea90*/  LDL.LU R5, [R1+0x2490] ;  /* 0x0024900001057983 */ /* 0x000ea20000300800 */
[----:B------:R-:W-:-:S03]  /*ceaa0*/  IMAD.MOV.U32 R7, RZ, RZ, R17 ;  /* 0x000000ffff077224 */ /* 0x000fc600078e0011 */
[----:B------:R-:W2:Y:S04]  /*ceab0*/  LDL.LU R17, [R1+0x248c] ;  /* 0x00248c0001117983 */ /* 0x000ea80000300800 */
[----:B------:R1:W-:Y:S02]  /*ceac0*/  LDGSTS.E [R4+0xa000], [R6.64], P0 ;  /* 0x0a00000006047fae */ /* 0x0003e40008121844 */
[----:B-1----:R-:W-:Y:S02]  /*cead0*/  IMAD.MOV.U32 R6, RZ, RZ, R11 ;  /* 0x000000ffff067224 */ /* 0x002fe400078e000b */
[----:B------:R-:W-:-:S05]  /*ceae0*/  IMAD.MOV.U32 R7, RZ, RZ, R13 ;  /* 0x000000ffff077224 */ /* 0x000fca00078e000d */
[----:B------:R1:W-:Y:S02]  /*ceaf0*/  LDGSTS.E [R4+0xb000], [R6.64], P0 ;  /* 0x0b00000006047fae */ /* 0x0003e40008121844 */
[----:B-1----:R-:W-:Y:S02]  /*ceb00*/  MOV R6, R16 ;  /* 0x0000001000067202 */ /* 0x002fe40000000f00 */
[----:B---3--:R-:W-:Y:S01]  /*ceb10*/  IADD3 R3, P1, R3, R217, RZ ;  /* 0x000000d903037210 */ /* 0x008fe20007f3e0ff */
[----:B------:R-:W-:-:S04]  /*ceb20*/  IMAD.X R23, R23, 0x1, R2, P2 ;  /* 0x0000000117177824 */ /* 0x000fc800010e0602 */
[----:B------:R-:W-:Y:S01]  /*ceb30*/  STL [R1+0x2350], R3 ;  /* 0x0023500301007387 */ /* 0x000fe20000100800 */
[----:B------:R-:W-:-:S03]  /*ceb40*/  IMAD.MOV.U32 R7, RZ, RZ, R23 ;  /* 0x000000ffff077224 */ /* 0x000fc600078e0017 */
[----:B------:R-:W-:Y:S04]  /*ceb50*/  STL [R1+0x230c], R23 ;  /* 0x00230c1701007387 */ /* 0x000fe80000100800 */
[----:B------:R-:W3:Y:S04]  /*ceb60*/  LDL.LU R13, [R1+0x24d0] ;  /* 0x0024d000010d7983 */ /* 0x000ee80000300800 */
[----:B------:R1:W-:Y:S04]  /*ceb70*/  LDGSTS.E [R4+0xc000], [R6.64], P0 ;  /* 0x0c00000006047fae */ /* 0x0003e80008121844 */
[----:B------:R-:W3:Y:S04]  /*ceb80*/  LDL.LU R11, [R1+0x2510] ;  /* 0x00251000010b7983 */ /* 0x000ee80000300800 */
[----:B------:R-:W3:Y:S01]  /*ceb90*/  LDL.LU R16, [R1+0x24cc] ;  /* 0x0024cc0001107983 */ /* 0x000ee20000300800 */
[----:B-1----:R-:W-:Y:S01]  /*ceba0*/  IMAD.MOV.U32 R6, RZ, RZ, R3 ;  /* 0x000000ffff067224 */ /* 0x002fe200078e0003 */
[----:B------:R-:W-:Y:S01]  /*cebb0*/  IADD3 R10, P2, R10, R217, RZ ;  /* 0x000000d90a0a7210 */ /* 0x000fe20007f5e0ff */
[----:B------:R-:W-:-:S04]  /*cebc0*/  IMAD.X R14, R14, 0x1, R2, P1 ;  /* 0x000000010e0e7824 */ /* 0x000fc800008e0602 */
[----:B------:R-:W-:Y:S01]  /*cebd0*/  STL [R1+0x2390], R10 ;  /* 0x0023900a01007387 */ /* 0x000fe20000100800 */
[----:B------:R-:W-:-:S03]  /*cebe0*/  IMAD.MOV.U32 R7, RZ, RZ, R14 ;  /* 0x000000ffff077224 */ /* 0x000fc600078e000e */
[----:B------:R1:W-:Y:S04]  /*cebf0*/  STL [R1+0x234c], R14 ;  /* 0x00234c0e01007387 */ /* 0x0003e80000100800 */
[----:B------:R1:W-:Y:S04]  /*cec00*/  LDGSTS.E [R4+0xd000], [R6.64], P0 ;  /* 0x0d00000006047fae */ /* 0x0003e80008121844 */
[----:B-1----:R-:W3:Y:S01]  /*cec10*/  LDL.LU R14, [R1+0x250c] ;  /* 0x00250c00010e7983 */ /* 0x002ee20000300800 */
[----:B------:R-:W-:Y:S02]  /*cec20*/  MOV R6, R10 ;  /* 0x0000000a00067202 */ /* 0x000fe40000000f00 */
[----:B----4-:R-:W-:Y:S01]  /*cec30*/  IADD3 R15, P1, R15, R217, RZ ;  /* 0x000000d90f0f7210 */ /* 0x010fe20007f3e0ff */
[----:B------:R-:W-:-:S04]  /*cec40*/  IMAD.X R22, R22, 0x1, R2, P2 ;  /* 0x0000000116167824 */ /* 0x000fc800010e0602 */
[----:B------:R1:W-:Y:S01]  /*cec50*/  STL [R1+0x23d0], R15 ;  /* 0x0023d00f01007387 */ /* 0x0003e20000100800 */
[----:B------:R-:W-:-:S03]  /*cec60*/  IMAD.MOV.U32 R7, RZ, RZ, R22 ;  /* 0x000000ffff077224 */ /* 0x000fc600078e0016 */
[----:B------:R-:W-:Y:S04]  /*cec70*/  STL [R1+0x238c], R22 ;  /* 0x00238c1601007387 */ /* 0x000fe80000100800 */
[----:B------:R-:W4:Y:S04]  /*cec80*/  LDL.LU R3, [R1+0x2550] ;  /* 0x0025500001037983 */ /* 0x000f280000300800 */
[----:B------:R-:W4:Y:S04]  /*cec90*/  LDL.LU R10, [R1+0x2590] ;  /* 0x00259000010a7983 */ /* 0x000f280000300800 */
[----:B------:R1:W-:Y:S01]  /*ceca0*/  LDGSTS.E [R4+0xe000], [R6.64], P0 ;  /* 0x0e00000006047fae */ /* 0x0003e20008121844 */
[----:B------:R-:W-:Y:S01]  /*cecb0*/  IADD3 R12, P2, R12, R217, RZ ;  /* 0x000000d90c0c7210 */ /* 0x000fe20007f5e0ff */
[----:B------:R-:W-:-:S04]  /*cecc0*/  IMAD.X R21, R21, 0x1, R2, P1 ;  /* 0x0000000115157824 */ /* 0x000fc800008e0602 */
[----:B------:R2:W-:Y:S01]  /*cecd0*/  STL [R1+0x2410], R12 ;  /* 0x0024100c01007387 */ /* 0x0005e20000100800 */
[----:B-1----:R-:W-:-:S03]  /*cece0*/  IMAD.MOV.U32 R6, RZ, RZ, R15 ;  /* 0x000000ffff067224 */ /* 0x002fc600078e000f */
[----:B------:R-:W-:Y:S01]  /*cecf0*/  STL [R1+0x23cc], R21 ;  /* 0x0023cc1501007387 */ /* 0x000fe20000100800 */
[----:B------:R-:W-:-:S03]  /*ced00*/  IMAD.MOV.U32 R7, RZ, RZ, R21 ;  /* 0x000000ffff077224 */ /* 0x000fc600078e0015 */
[----:B------:R-:W4:Y:S04]  /*ced10*/  LDL.LU R15, [R1+0x254c] ;  /* 0x00254c00010f7983 */ /* 0x000f280000300800 */
[----:B------:R1:W-:Y:S01]  /*ced20*/  LDGSTS.E [R4+0xf000], [R6.64], P0 ;  /* 0x0f00000006047fae */ /* 0x0003e20008121844 */
[----:B--2---:R-:W-:Y:S01]  /*ced30*/  IMAD.X R20, R20, 0x1, R2, P2 ;  /* 0x0000000114147824 */ /* 0x004fe200010e0602 */
[----:B------:R-:W-:-:S05]  /*ced40*/  IADD3 R18, P1, R18, R217, RZ ;  /* 0x000000d912127210 */ /* 0x000fca0007f3e0ff */
[----:B------:R-:W-:Y:S01]  /*ced50*/  STL [R1+0x2450], R18 ;  /* 0x0024501201007387 */ /* 0x000fe20000100800 */
[----:B------:R-:W-:Y:S01]  /*ced60*/  IMAD.X R19, R19, 0x1, R2, P1 ;  /* 0x0000000113137824 */ /* 0x000fe200008e0602 */
[----:B-1----:R-:W-:Y:S02]  /*ced70*/  MOV R6, R12 ;  /* 0x0000000c00067202 */ /* 0x002fe40000000f00 */
[----:B------:R1:W-:Y:S04]  /*ced80*/  STL [R1+0x240c], R20 ;  /* 0x00240c1401007387 */ /* 0x0003e80000100800 */
[----:B------:R-:W4:Y:S04]  /*ced90*/  LDL.LU R24, [R1+0x25d0] ;  /* 0x0025d00001187983 */ /* 0x000f280000300800 */
[----:B------:R-:W4:Y:S01]  /*ceda0*/  LDL.LU R12, [R1+0x258c] ;  /* 0x00258c00010c7983 */ /* 0x000f220000300800 */
[----:B------:R-:W-:-:S05]  /*cedb0*/  IADD3 R5, P2, R5, R217, RZ ;  /* 0x000000d905057210 */ /* 0x000fca0007f5e0ff */
[----:B------:R1:W-:Y:S04]  /*cedc0*/  STL [R1+0x2490], R5 ;  /* 0x0024900501007387 */ /* 0x0003e80000100800 */
[----:B------:R-:W-:Y:S04]  /*cedd0*/  STL [R1+0x244c], R19 ;  /* 0x00244c1301007387 */ /* 0x000fe80000100800 */
[----:B------:R-:W4:Y:S04]  /*cede0*/  LDL.LU R22, [R1+0x2610] ;  /* 0x0026100001167983 */ /* 0x000f280000300800 */
[----:B------:R-:W4:Y:S01]  /*cedf0*/  LDL.LU R25, [R1+0x25cc] ;  /* 0x0025cc0001197983 */ /* 0x000f220000300800 */
[----:B------:R-:W-:-:S02]  /*cee00*/  IMAD.MOV.U32 R7, RZ, RZ, R20 ;  /* 0x000000ffff077224 */ /* 0x000fc400078e0014 */
[----:B------:R-:W-:-:S03]  /*cee10*/  IMAD.X R17, R17, 0x1, R2, P2 ;  /* 0x0000000111117824 */ /* 0x000fc600010e0602 */
[----:B------:R1:W-:Y:S02]  /*cee20*/  LDGSTS.E [R4+0x10000], [R6.64], P0 ;  /* 0x1000000006047fae */ /* 0x0003e40008121844 */
[----:B-1----:R-:W-:Y:S02]  /*cee30*/  IMAD.MOV.U32 R6, RZ, RZ, R18 ;  /* 0x000000ffff067224 */ /* 0x002fe400078e0012 */
[----:B------:R-:W-:-:S05]  /*cee40*/  IMAD.MOV.U32 R7, RZ, RZ, R19 ;  /* 0x000000ffff077224 */ /* 0x000fca00078e0013 */
[----:B------:R1:W-:Y:S02]  /*cee50*/  LDGSTS.E [R4+0x11000], [R6.64], P0 ;  /* 0x1100000006047fae */ /* 0x0003e40008121844 */
[----:B-1----:R-:W-:Y:S01]  /*cee60*/  MOV R6, R5 ;  /* 0x0000000500067202 */ /* 0x002fe20000000f00 */
[----:B------:R-:W-:-:S05]  /*cee70*/  IMAD.MOV.U32 R7, RZ, RZ, R17 ;  /* 0x000000ffff077224 */ /* 0x000fca00078e0011 */
[----:B------:R1:W-:Y:S01]  /*cee80*/  LDGSTS.E [R4+0x12000], [R6.64], P0 ;  /* 0x1200000006047fae */ /* 0x0003e20008121844 */
[----:B---3--:R-:W-:-:S05]  /*cee90*/  IADD3 R13, P1, R13, R217, RZ ;  /* 0x000000d90d0d7210 */ /* 0x008fca0007f3e0ff */
[----:B------:R3:W-:Y:S01]  /*ceea0*/  STL [R1+0x24d0], R13 ;  /* 0x0024d00d01007387 */ /* 0x0007e20000100800 */
[----:B------:R-:W-:-:S03]  /*ceeb0*/  IADD3 R11, P2, R11, R217, RZ ;  /* 0x000000d90b0b7210 */ /* 0x000fc60007f5e0ff */
[----:B------:R-:W-:Y:S01]  /*ceec0*/  STL [R1+0x248c], R17 ;  /* 0x00248c1101007387 */ /* 0x000fe20000100800 */
[----:B------:R-:W-:-:S03]  /*ceed0*/  IMAD.X R16, R16, 0x1, R2, P1 ;  /* 0x0000000110107824 */ /* 0x000fc600008e0602 */
[----:B------:R-:W4:Y:S04]  /*ceee0*/  LDL.LU R23, [R1+0x260c] ;  /* 0x00260c0001177983 */ /* 0x000f280000300800 */
[----:B------:R-:W-:Y:S04]  /*ceef0*/  STL [R1+0x2510], R11 ;  /* 0x0025100b01007387 */ /* 0x000fe80000100800 */
[----:B------:R3:W-:Y:S01]  /*cef00*/  STL [R1+0x24cc], R16 ;  /* 0x0024cc1001007387 */ /* 0x0007e20000100800 */
[----:B-1----:R-:W-:-:S03]  /*cef10*/  IMAD.MOV.U32 R6, RZ, RZ, R13 ;  /* 0x000000ffff067224 */ /* 0x002fc600078e000d */
[----:B------:R-:W4:Y:S01]  /*cef20*/  LDL.LU R20, [R1+0x2650] ;  /* 0x0026500001147983 */ /* 0x000f220000300800 */
[----:B------:R-:W-:-:S03]  /*cef30*/  IMAD.MOV.U32 R7, RZ, RZ, R16 ;  /* 0x000000ffff077224 */ /* 0x000fc600078e0010 */
[----:B------:R-:W4:Y:S04]  /*cef40*/  LDL.LU R5, [R1+0x2690] ;  /* 0x0026900001057983 */ /* 0x000f280000300800 */
[----:B------:R-:W4:Y:S04]  /*cef50*/  LDL.LU R21, [R1+0x264c] ;  /* 0x00264c0001157983 */ /* 0x000f280000300800 */
[----:B------:R1:W-:Y:S01]  /*cef60*/  LDGSTS.E [R4+0x13000], [R6.64], P0 ;  /* 0x1300000006047fae */ /* 0x0003e20008121844 */
[----:B------:R-:W-:Y:S01]  /*cef70*/  IMAD.X R14, R14, 0x1, R2, P2 ;  /* 0x000000010e0e7824 */ /* 0x000fe200010e0602 */
[----:B-1----:R-:W-:-:S03]  /*cef80*/  MOV R6, R11 ;  /* 0x0000000b00067202 */ /* 0x002fc60000000f00 */
[----:B------:R-:W-:-:S05]  /*cef90*/  IMAD.MOV.U32 R7, RZ, RZ, R14 ;  /* 0x000000ffff077224 */ /* 0x000fca00078e000e */
[----:B------:R1:W-:Y:S01]  /*cefa0*/  LDGSTS.E [R4+0x14000], [R6.64], P0 ;  /* 0x1400000006047fae */ /* 0x0003e20008121844 */
[-C--:B----4-:R-:W-:Y:S02]  /*cefb0*/  IADD3 R3, P1, R3, R217.reuse, RZ ;  /* 0x000000d903037210 */ /* 0x090fe40007f3e0ff */
[----:B------:R-:W-:-:S03]  /*cefc0*/  IADD3 R10, P2, R10, R217, RZ ;  /* 0x000000d90a0a7210 */ /* 0x000fc60007f5e0ff */
[----:B------:R-:W-:Y:S04]  /*cefd0*/  STL [R1+0x2550], R3 ;  /* 0x0025500301007387 */ /* 0x000fe80000100800 */
[----:B------:R4:W-:Y:S04]  /*cefe0*/  STL [R1+0x250c], R14 ;  /* 0x00250c0e01007387 */ /* 0x0009e80000100800 */
[----:B------:R-:W2:Y:S04]  /*ceff0*/  LDL.LU R18, [R1+0x268c] ;  /* 0x00268c0001127983 */ /* 0x000ea80000300800 */
[----:B---3--:R-:W3:Y:S04]  /*cf000*/  LDL.LU R13, [R1+0x26a0] ;  /* 0x0026a000010d7983 */ /* 0x008ee80000300800 */
[----:B------:R-:W3:Y:S01]  /*cf010*/  LDL.LU R16, [R1+0x26a8] ;  /* 0x0026a80001107983 */ /* 0x000ee20000300800 */
[----:B------:R-:W-:-:S03]  /*cf020*/  IMAD.X R15, R15, 0x1, R2, P1 ;  /* 0x000000010f0f7824 */ /* 0x000fc600008e0602 */
[----:B------:R-:W3:Y:S04]  /*cf030*/  LDL.LU R19, [R1+0x269c] ;  /* 0x00269c0001137983 */ /* 0x000ee80000300800 */
[----:B------:R-:W-:Y:S01]  /*cf040*/  STL [R1+0x2590], R10 ;  /* 0x0025900a01007387 */ /* 0x000fe20000100800 */
[----:B-1----:R-:W-:-:S03]  /*cf050*/  IMAD.MOV.U32 R6, RZ, RZ, R3 ;  /* 0x000000ffff067224 */ /* 0x002fc600078e0003 */
[----:B------:R1:W-:Y:S01]  /*cf060*/  STL [R1+0x254c], R15 ;  /* 0x00254c0f01007387 */ /* 0x0003e20000100800 */
[----:B------:R-:W-:-:S03]  /*cf070*/  IMAD.MOV.U32 R7, RZ, RZ, R15 ;  /* 0x000000ffff077224 */ /* 0x000fc600078e000f */
[----:B----4-:R-:W4:Y:S04]  /*cf080*/  LDL.LU R14, [R1+0x26b0] ;  /* 0x0026b000010e7983 */ /* 0x010f280000300800 */
[----:B------:R-:W4:Y:S04]  /*cf090*/  LDL.LU R11, [R1+0x26b8] ;  /* 0x0026b800010b7983 */ /* 0x000f280000300800 */
[----:B------:R-:W4:Y:S01]  /*cf0a0*/  LDL.LU R17, [R1+0x26a4] ;  /* 0x0026a40001117983 */ /* 0x000f220000300800 */
[----:B------:R-:W-:-:S03]  /*cf0b0*/  IADD3 R24, P1, R24, R217, RZ ;  /* 0x000000d918187210 */ /* 0x000fc60007f3e0ff */
[----:B------:R1:W-:Y:S01]  /*cf0c0*/  LDGSTS.E [R4+0x15000], [R6.64], P0 ;  /* 0x1500000006047fae */ /* 0x0003e20008121844 */
[----:B------:R-:W-:-:S03]  /*cf0d0*/  IMAD.X R12, R12, 0x1, R2, P2 ;  /* 0x000000010c0c7824 */ /* 0x000fc600010e0602 */
[----:B------:R-:W-:Y:S04]  /*cf0e0*/  STL [R1+0x25d0], R24 ;  /* 0x0025d01801007387 */ /* 0x000fe80000100800 */
[----:B------:R1:W-:Y:S04]  /*cf0f0*/  STL [R1+0x258c], R12 ;  /* 0x00258c0c01007387 */ /* 0x0003e80000100800 */
[----:B------:R-:W4:Y:S01]  /*cf100*/  LDL.LU R3, [R1+0x26c0] ;  /* 0x0026c00001037983 */ /* 0x000f220000300800 */
[----:B------:R-:W-:-:S03]  /*cf110*/  IADD3 R22, P2, R22, R217, RZ ;  /* 0x000000d916167210 */ /* 0x000fc60007f5e0ff */
[----:B-1----:R-:W4:Y:S01]  /*cf120*/  LDL.LU R15, [R1+0x26ac] ;  /* 0x0026ac00010f7983 */ /* 0x002f220000300800 */
[----:B------:R-:W-:-:S03]  /*cf130*/  IMAD.X R25, R25, 0x1, R2, P1 ;  /* 0x0000000119197824 */ /* 0x000fc600008e0602 */
[----:B------:R-:W-:Y:S01]  /*cf140*/  STL [R1+0x2610], R22 ;  /* 0x0026101601007387 */ /* 0x000fe20000100800 */
[----:B------:R-:W-:Y:S01]  /*cf150*/  IMAD.MOV.U32 R7, RZ, RZ, R12 ;  /* 0x000000ffff077224 */ /* 0x000fe200078e000c */
[----:B------:R-:W-:Y:S02]  /*cf160*/  MOV R6, R10 ;  /* 0x0000000a00067202 */ /* 0x000fe40000000f00 */
[----:B------:R-:W-:Y:S04]  /*cf170*/  STL [R1+0x25cc], R25 ;  /* 0x0025cc1901007387 */ /* 0x000fe80000100800 */
[----:B------:R-:W4:Y:S04]  /*cf180*/  LDL.LU R12, [R1+0x26b4] ;  /* 0x0026b400010c7983 */ /* 0x000f280000300800 */
[----:B------:R-:W4:Y:S04]  /*cf190*/  LDL.LU R10, [R1+0x26bc] ;  /* 0x0026bc00010a7983 */ /* 0x000f280000300800 */
[----:B------:R1:W-:Y:S02]  /*cf1a0*/  LDGSTS.E [R4+0x16000], [R6.64], P0 ;  /* 0x1600000006047fae */ /* 0x0003e40008121844 */
[----:B-1----:R-:W-:-:S02]  /*cf1b0*/  IMAD.MOV.U32 R6, RZ, RZ, R24 ;  /* 0x000000ffff067224 */ /* 0x002fc400078e0018 */
[----:B------:R-:W-:-:S05]  /*cf1c0*/  IMAD.MOV.U32 R7, RZ, RZ, R25 ;  /* 0x000000ffff077224 */ /* 0x000fca00078e0019 */
[----:B------:R1:W-:Y:S02]  /*cf1d0*/  LDGSTS.E [R4+0x17000], [R6.64], P0 ;  /* 0x1700000006047fae */ /* 0x0003e40008121844 */
[----:B-1----:R-:W-:Y:S01]  /*cf1e0*/  MOV R6, R22 ;  /* 0x0000001600067202 */ /* 0x002fe20000000f00 */
[----:B------:R-:W-:-:S04]  /*cf1f0*/  IMAD.X R23, R23, 0x1, R2, P2 ;  /* 0x0000000117177824 */ /* 0x000fc800010e0602 */
[----:B------:R-:W-:-:S05]  /*cf200*/  IMAD.MOV.U32 R7, RZ, RZ, R23 ;  /* 0x000000ffff077224 */ /* 0x000fca00078e0017 */
[----:B------:R1:W-:Y:S01]  /*cf210*/  LDGSTS.E [R4+0x18000], [R6.64], P0 ;  /* 0x1800000006047fae */ /* 0x0003e20008121844 */
[-C--:B------:R-:W-:Y:S02]  /*cf220*/  IADD3 R20, P1, R20, R217.reuse, RZ ;  /* 0x000000d914147210 */ /* 0x080fe40007f3e0ff */
[----:B------:R-:W-:-:S03]  /*cf230*/  IADD3 R5, P2, R5, R217, RZ ;  /* 0x000000d905057210 */ /* 0x000fc60007f5e0ff */
[----:B------:R-:W-:Y:S02]  /*cf240*/  IMAD.X R21, R21, 0x1, R2, P1 ;  /* 0x0000000115157824 */ /* 0x000fe400008e0602 */
[----:B-1----:R-:W-:Y:S02]  /*cf250*/  IMAD.MOV.U32 R6, RZ, RZ, R20 ;  /* 0x000000ffff067224 */ /* 0x002fe400078e0014 */
[----:B------:R-:W-:Y:S01]  /*cf260*/  IMAD.MOV.U32 R7, RZ, RZ, R21 ;  /* 0x000000ffff077224 */ /* 0x000fe200078e0015 */
[----:B------:R-:W-:Y:S04]  /*cf270*/  STL [R1+0x2650], R20 ;  /* 0x0026501401007387 */ /* 0x000fe80000100800 */
[----:B------:R-:W-:Y:S04]  /*cf280*/  STL [R1+0x260c], R23 ;  /* 0x00260c1701007387 */ /* 0x000fe80000100800 */
[----:B------:R1:W-:Y:S04]  /*cf290*/  STL [R1+0x2690], R5 ;  /* 0x0026900501007387 */ /* 0x0003e80000100800 */
[----:B------:R-:W-:Y:S04]  /*cf2a0*/  STL [R1+0x264c], R21 ;  /* 0x00264c1501007387 */ /* 0x000fe80000100800 */
[----:B------:R1:W-:Y:S02]  /*cf2b0*/  LDGSTS.E [R4+0x19000], [R6.64], P0 ;  /* 0x1900000006047fae */ /* 0x0003e40008121844 */
[----:B-1----:R-:W-:Y:S01]  /*cf2c0*/  MOV R6, R5 ;  /* 0x0000000500067202 */ /* 0x002fe20000000f00 */
[----:B--2---:R-:W-:Y:S01]  /*cf2d0*/  IMAD.X R18, R18, 0x1, R2, P2 ;  /* 0x0000000112127824 */ /* 0x004fe200010e0602 */
[----:B---3--:R-:W-:-:S03]  /*cf2e0*/  IADD3 R13, P1, R13, R217, RZ ;  /* 0x000000d90d0d7210 */ /* 0x008fc60007f3e0ff */
[----:B------:R-:W-:Y:S01]  /*cf2f0*/  IMAD.MOV.U32 R7, RZ, RZ, R18 ;  /* 0x000000ffff077224 */ /* 0x000fe200078e0012 */
[----:B------:R-:W-:Y:S01]  /*cf300*/  IADD3 R16, P2, R16, R217, RZ ;  /* 0x000000d910107210 */ /* 0x000fe20007f5e0ff */
[----:B------:R-:W-:Y:S01]  /*cf310*/  STL [R1+0x26a0], R13 ;  /* 0x0026a00d01007387 */ /* 0x000fe20000100800 */
[----:B------:R-:W-:-:S03]  /*cf320*/  IMAD.X R19, R19, 0x1, R2, P1 ;  /* 0x0000000113137824 */ /* 0x000fc600008e0602 */
[----:B------:R1:W-:Y:S04]  /*cf330*/  STL [R1+0x268c], R18 ;  /* 0x00268c1201007387 */ /* 0x0003e80000100800 */
[----:B------:R-:W2:Y:S04]  /*cf340*/  LDL.LU R5, [R1+0x2018] ;  /* 0x0020180001057983 */ /* 0x000ea80000300800 */
[----:B------:R-:W-:Y:S01]  /*cf350*/  STL [R1+0x26a8], R16 ;  /* 0x0026a81001007387 */ /* 0x000fe20000100800 */
[----:B----4-:R-:W-:-:S03]  /*cf360*/  IADD3 R14, P1, R14, R217, RZ ;  /* 0x000000d90e0e7210 */ /* 0x010fc60007f3e0ff */
[----:B------:R-:W-:Y:S01]  /*cf370*/  STL [R1+0x269c], R19 ;  /* 0x00269c1301007387 */ /* 0x000fe20000100800 */
[----:B------:R-:W-:-:S03]  /*cf380*/  IADD3 R11, P3, R11, R217, RZ ;  /* 0x000000d90b0b7210 */ /* 0x000fc60007f7e0ff */
[----:B-1----:R-:W3:Y:S01]  /*cf390*/  LDL.LU R18, [R1+0x2058] ;  /* 0x0020580001127983 */ /* 0x002ee20000300800 */
[----:B------:R-:W-:-:S03]  /*cf3a0*/  IMAD.X R17, R17, 0x1, R2, P2 ;  /* 0x0000000111117824 */ /* 0x000fc600010e0602 */
[----:B------:R1:W-:Y:S04]  /*cf3b0*/  LDGSTS.E [R4+0x1a000], [R6.64], P0 ;  /* 0x1a00000006047fae */ /* 0x0003e80008121844 */
[----:B------:R-:W-:Y:S01]  /*cf3c0*/  STL [R1+0x26b0], R14 ;  /* 0x0026b00e01007387 */ /* 0x000fe20000100800 */
[----:B-1----:R-:W-:-:S03]  /*cf3d0*/  IMAD.MOV.U32 R6, RZ, RZ, R13 ;  /* 0x000000ffff067224 */ /* 0x002fc600078e000d */
[----:B------:R-:W4:Y:S01]  /*cf3e0*/  LDL.LU R13, [R1+0x2014] ;  /* 0x00201400010d7983 */ /* 0x000f220000300800 */
[----:B------:R-:W-:-:S03]  /*cf3f0*/  IADD3 R3, P2, R3, R217, RZ ;  /* 0x000000d903037210 */ /* 0x000fc60007f5e0ff */
[----:B------:R-:W-:Y:S01]  /*cf400*/  STL [R1+0x26a4], R17 ;  /* 0x0026a41101007387 */ /* 0x000fe20000100800 */
[----:B------:R-:W-:-:S03]  /*cf410*/  IMAD.X R15, R15, 0x1, R2, P1 ;  /* 0x000000010f0f7824 */ /* 0x000fc600008e0602 */
[----:B------:R-:W-:Y:S04]  /*cf420*/  STL [R1+0x26b8], R11 ;  /* 0x0026b80b01007387 */ /* 0x000fe80000100800 */
[----:B------:R-:W-:Y:S01]  /*cf430*/  STL [R1+0x26c0], R3 ;  /* 0x0026c00301007387 */ /* 0x000fe20000100800 */
[----:B------:R-:W-:-:S03]  /*cf440*/  IADD3.X R12, R12, R2, RZ, P3, !PT ;  /* 0x000000020c0c7210 */ /* 0x000fc60001ffe4ff */
[----:B------:R1:W-:Y:S01]  /*cf450*/  STL [R1+0x26ac], R15 ;  /* 0x0026ac0f01007387 */ /* 0x0003e20000100800 */
[----:B------:R-:W-:-:S03]  /*cf460*/  IMAD.X R10, R10, 0x1, R2, P2 ;  /* 0x000000010a0a7824 */ /* 0x000fc600010e0602 */
[----:B------:R-:W-:Y:S04]  /*cf470*/  STL [R1+0x26b4], R12 ;  /* 0x0026b40c01007387 */ /* 0x000fe80000100800 */
        /* <DEDUP_REMOVED lines=31> */
[----:B------:R-:W-:Y:S11]  /*cf670*/  HMMA.1688.F32.TF32 R232, R236, R64, R232 ;  /* 0x00000040ece8723c */ /* 0x000ff600000810e8 */
[----:B------:R-:W-:Y:S11]  /*cf680*/  @!UPT UIADD3 URZ, URZ, URZ, URZ ;  /* 0x0000003f3f3ff290 */ /* 0x000ff6000fffe03f */
[----:B------:R-:W-:Y:S02]  /*cf690*/  @!UPT UIADD3 URZ, URZ, URZ, URZ ;  /* 0x0000003f3f3ff290 */ /* 0x000fe4000fffe03f */
[----:B------:R-:W-:Y:S01]  /*cf6a0*/  HMMA.1688.F32.TF32 R232, R240, R66, R232 ;  /* 0x00000042f0e8723c */ /* 0x000fe200000810e8 */
[----:B--2---:R-:W-:-:S05]  /*cf6b0*/  IADD3 R5, P1, R5, R217, RZ ;  /* 0x000000d905057210 */ /* 0x004fca0007f3e0ff */
[----:B------:R-:W-:Y:S01]  /*cf6c0*/  STL [R1+0x2018], R5 ;  /* 0x0020180501007387 */ /* 0x000fe20000100800 */
[----:B---3--:R-:W-:Y:S01]  /*cf6d0*/  IADD3 R18, P2, R18, R217, RZ ;  /* 0x000000d912127210 */ /* 0x008fe20007f5e0ff */
[----:B----4-:R-:W-:Y:S01]  /*cf6e0*/  IMAD.X R13, R13, 0x1, R2, P1 ;  /* 0x000000010d0d7824 */ /* 0x010fe200008e0602 */
[----:B------:R-:W-:Y:S02]  /*cf6f0*/  MOV R75, R205 ;  /* 0x000000cd004b7202 */ /* 0x000fe40000000f00 */
[----:B------:R-:W2:Y:S01]  /*cf700*/  LDL.LU R205, [R1+0xe0] ;  /* 0x0000e00001cd7983 */ /* 0x000ea20000300800 */
[----:B------:R-:W-:-:S03]  /*cf710*/  IMAD.MOV.U32 R74, RZ, RZ, R206 ;  /* 0x000000ffff4a7224 */ /* 0x000fc600078e00ce */
[----:B------:R-:W3:Y:S01]  /*cf720*/  LDL.LU R206, [R1+0xe4] ;  /* 0x0000e40001ce7983 */ /* 0x000ee20000300800 */
[----:B------:R-:W-:-:S03]  /*cf730*/  IMAD.MOV.U32 R73, RZ, RZ, R164 ;  /* 0x000000ffff497224 */ /* 0x000fc600078e00a4 */
[----:B------:R-:W-:Y:S01]  /*cf740*/  STL [R1+0x2058], R18 ;  /* 0x0020581201007387 */ /* 0x000fe20000100800 */
[----:B------:R-:W-:-:S03]  /*cf750*/  IMAD.MOV.U32 R72, RZ, RZ, R166 ;  /* 0x000000ffff487224 */ /* 0x000fc600078e00a6 */
[----:B------:R-:W-:Y:S01]  /*cf760*/  STL [R1+0x2014], R13 ;  /* 0x0020140d01007387 */ /* 0x000fe20000100800 */
[----:B------:R-:W-:Y:S02]  /*cf770*/  IMAD.MOV.U32 R71, RZ, RZ, R167 ;  /* 0x000000ffff477224 */ /* 0x000fe400078e00a7 */
[----:B------:R-:W-:Y:S01]  /*cf780*/  IMAD.MOV.U32 R70, RZ, RZ, R212 ;  /* 0x000000ffff467224 */ /* 0x000fe200078e00d4 */
[----:B------:R-:W-:Y:S01]  /*cf790*/  STL.64 [R1+0x1a18], R74 ;  /* 0x001a184a01007387 */ /* 0x000fe20000100a00 */
[----:B------:R-:W-:-:S03]  /*cf7a0*/  MOV R25, R213 ;  /* 0x000000d500197202 */ /* 0x000fc60000000f00 */
[----:B------:R-:W-:Y:S01]  /*cf7b0*/  STL.64 [R1+0x1a70], R72 ;  /* 0x001a704801007387 */ /* 0x000fe20000100a00 */
[----:B------:R-:W-:-:S03]  /*cf7c0*/  IMAD.MOV.U32 R24, RZ, RZ, R214 ;  /* 0x000000ffff187224 */ /* 0x000fc600078e00d6 */
[----:B------:R-:W-:Y:S01]  /*cf7d0*/  STL.64 [R1+0x1a68], R70 ;  /* 0x001a684601007387 */ /* 0x000fe20000100a00 */
[----:B------:R-:W-:Y:S02]  /*cf7e0*/  IMAD.MOV.U32 R69, RZ, RZ, R215 ;  /* 0x000000ffff457224 */ /* 0x000fe400078e00d7 */
[----:B------:R-:W-:Y:S01]  /*cf7f0*/  IMAD.MOV.U32 R68, RZ, RZ, R228 ;  /* 0x000000ffff447224 */ /* 0x000fe200078e00e4 */
[----:B------:R-:W-:Y:S01]  /*cf800*/  STL.64 [R1+0x1a58], R24 ;  /* 0x001a581801007387 */ /* 0x000fe20000100a00 */
[----:B------:R-:W-:Y:S02]  /*cf810*/  IMAD.MOV.U32 R67, RZ, RZ, R229 ;  /* 0x000000ffff437224 */ /* 0x000fe400078e00e5 */
[----:B------:R-:W-:Y:S01]  /*cf820*/  IMAD.MOV.U32 R66, RZ, RZ, R230 ;  /* 0x000000ffff427224 */ /* 0x000fe200078e00e6 */
[----:B------:R-:W-:Y:S01]  /*cf830*/  STL.64 [R1+0x1a60], R68 ;  /* 0x001a604401007387 */ /* 0x000fe20000100a00 */
[----:B------:R-:W-:Y:S01]  /*cf840*/  MOV R65, R231 ;  /* 0x000000e700417202 */ /* 0x000fe20000000f00 */
[----:B------:R-:W-:-:S02]  /*cf850*/  IMAD.MOV.U32 R64, RZ, RZ, R224 ;  /* 0x000000ffff407224 */ /* 0x000fc400078e00e0 */
        /* <DEDUP_REMOVED lines=12> */
[----:B------:R-:W-:Y:S04]  /*cf920*/  STL.64 [R1+0x1b20], R58 ;  /* 0x001b203a01007387 */ /* 0x000fe80000100a00 */
[----:B------:R-:W-:Y:S01]  /*cf930*/  STL.64 [R1+0x1b18], R56 ;  /* 0x001b183801007387 */ /* 0x000fe20000100a00 */
[----:B------:R-:W-:-:S03]  /*cf940*/  IMAD.MOV.U32 R21, RZ, RZ, R200 ;  /* 0x000000ffff157224 */ /* 0x000fc600078e00c8 */
[----:B------:R-:W4:Y:S01]  /*cf950*/  LDL.LU R200, [R1+0xe8] ;  /* 0x0000e80001c87983 */ /* 0x000f220000300800 */
[----:B------:R-:W-:-:S03]  /*cf960*/  IMAD.MOV.U32 R20, RZ, RZ, R201 ;  /* 0x000000ffff147224 */ /* 0x000fc600078e00c9 */
[----:B------:R-:W4:Y:S01]  /*cf970*/  LDL.LU R201, [R1+0xec] ;  /* 0x0000ec0001c97983 */ /* 0x000f220000300800 */
[----:B------:R-:W-:Y:S02]  /*cf980*/  IMAD.MOV.U32 R7, RZ, RZ, R19 ;  /* 0x000000ffff077224 */ /* 0x000fe400078e0013 */
[----:B------:R-:W-:Y:S02]  /*cf990*/  IMAD.MOV.U32 R54, RZ, RZ, R219 ;  /* 0x000000ffff367224 */ /* 0x000fe400078e00db */
[----:B------:R-:W-:Y:S01]  /*cf9a0*/  IMAD.MOV.U32 R55, RZ, RZ, R218 ;  /* 0x000000ffff377224 */ /* 0x000fe200078e00da */
[----:B------:R1:W-:Y:S04]  /*cf9b0*/  LDGSTS.E [R4+0x1b000], [R6.64], P0 ;  /* 0x1b00000006047fae */ /* 0x0003e80008121844 */
[----:B------:R-:W-:Y:S04]  /*cf9c0*/  STL.64 [R1+0x1b10], R54 ;  /* 0x001b103601007387 */ /* 0x000fe80000100a00 */
[----:B------:R-:W4:Y:S01]  /*cf9d0*/  LDL.LU R166, [R1+0xb4] ;  /* 0x0000b40001a67983 */ /* 0x000f220000300800 */
[----:B-1----:R-:W-:-:S03]  /*cf9e0*/  IMAD.MOV.U32 R6, RZ, RZ, R16 ;  /* 0x000000ffff067224 */ /* 0x002fc600078e0010 */
[----:B------:R-:W4:Y:S01]  /*cf9f0*/  LDL.LU R167, [R1+0x100] ;  /* 0x0001000001a77983 */ /* 0x000f220000300800 */
[----:B------:R-:W-:-:S03]  /*cfa00*/  IMAD.MOV.U32 R7, RZ, RZ, R17 ;  /* 0x000000ffff077224 */ /* 0x000fc600078e0011 */
[----:B------:R-:W4:Y:S04]  /*cfa10*/  LDL.LU R212, [R1+0xb8] ;  /* 0x0000b80001d47983 */ /* 0x000f280000300800 */
[----:B------:R1:W-:Y:S04]  /*cfa20*/  LDGSTS.E [R4+0x1c000], [R6.64], P0 ;  /* 0x1c00000006047fae */ /* 0x0003e80008121844 */
[----:B------:R-:W4:Y:S04]  /*cfa30*/  LDL.LU R213, [R1+0xbc] ;  /* 0x0000bc0001d57983 */ /* 0x000f280000300800 */
        /* <DEDUP_REMOVED lines=8> */
[----:B-1----:R-:W-:Y:S01]  /*cfac0*/  MOV R6, R11 ;  /* 0x0000000b00067202 */ /* 0x002fe20000000f00 */
[----:B------:R-:W-:-:S02]  /*cfad0*/  IMAD.MOV.U32 R7, RZ, RZ, R12 ;  /* 0x000000ffff077224 */ /* 0x000fc400078e000c */
[----:B------:R-:W4:Y:S04]  /*cfae0*/  LDL.LU R231, [R1+0x7c] ;  /* 0x00007c0001e77983 */ /* 0x000f280000300800 */
[----:B------:R-:W4:Y:S04]  /*cfaf0*/  LDL.LU R224, [R1+0x80] ;  /* 0x0000800001e07983 */ /* 0x000f280000300800 */
[----:B------:R-:W4:Y:S04]  /*cfb00*/  LDL.LU R225, [R1+0x84] ;  /* 0x0000840001e17983 */ /* 0x000f280000300800 */
        /* <DEDUP_REMOVED lines=8> */
[----:B------:R-:W4:Y:S04]  /*cfb90*/  LDL.LU R223, [R1+0xa8] ;  /* 0x0000a80001df7983 */ /* 0x000f280000300800 */
[----:B------:R-:W4:Y:S01]  /*cfba0*/  LDL.LU R216, [R1+0x50] ;  /* 0x0000500001d87983 */ /* 0x000f220000300800 */
[----:B------:R-:W-:-:S03]  /*cfbb0*/  IMAD.MOV.U32 R53, RZ, RZ, R210 ;  /* 0x000000ffff357224 */ /* 0x000fc600078e00d2 */
[----:B------:R1:W-:Y:S04]  /*cfbc0*/  LDGSTS.E [R4+0x1f000], [R6.64], P0 ;  /* 0x1f00000006047fae */ /* 0x0003e80008121844 */
[----:B------:R-:W4:Y:S01]  /*cfbd0*/  LDL.LU R218, [R1+0xac] ;  /* 0x0000ac0001da7983 */ /* 0x000f220000300800 */
[----:B------:R-:W-:-:S03]  /*cfbe0*/  IMAD.MOV.U32 R52, RZ, RZ, R211 ;  /* 0x000000ffff347224 */ /* 0x000fc600078e00d3 */
[----:B------:R-:W4:Y:S01]  /*cfbf0*/  LDL.LU R219, [R1+0x54] ;  /* 0x0000540001db7983 */ /* 0x000f220000300800 */
[----:B-1----:R-:W-:Y:S01]  /*cfc00*/  MOV R7, R208 ;  /* 0x000000d000077202 */ /* 0x002fe20000000f00 */
[----:B------:R-:W-:Y:S02]  /*cfc10*/  IMAD.MOV.U32 R6, RZ, RZ, R209 ;  /* 0x000000ffff067224 */ /* 0x000fe400078e00d1 */
[----:B------:R-:W4:Y:S04]  /*cfc20*/  LDL.LU R208, [R1+0xb0] ;  /* 0x0000b00001d07983 */ /* 0x000f280000300800 */
[----:B------:R-:W4:Y:S04]  /*cfc30*/  LDL.LU R209, [R1+0x58] ;  /* 0x0000580001d17983 */ /* 0x000f280000300800 */
[----:B------:R-:W4:Y:S04]  /*cfc40*/  LDL.LU R210, [R1+0x40] ;  /* 0x0000400001d27983 */ /* 0x000f280000300800 */
[----:B------:R-:W4:Y:S04]  /*cfc50*/  LDL.LU R211, [R1+0x5c] ;  /* 0x00005c0001d37983 */ /* 0x000f280000300800 */
[----:B------:R1:W-:Y:S01]  /*cfc60*/  LDGSTS.E [R4+0x20000], [R74.64], P0 ;  /* 0x200000004a047fae */ /* 0x0003e20008121844 */
[----:B------:R-:W-:-:S03]  /*cfc70*/  IMAD.MOV.U32 R33, RZ, RZ, R252 ;  /* 0x000000ffff217224 */ /* 0x000fc600078e00fc */
        /* <DEDUP_REMOVED lines=11> */
[----:B--2---:R-:W-:-:S03]  /*cfd30*/  MOV R51, R205 ;  /* 0x000000cd00337202 */ /* 0x004fc60000000f00 */
[----:B------:R2:W-:Y:S01]  /*cfd40*/  LDGSTS.E [R4+0x2c000], [R52.64], P0 ;  /* 0x2c00000034047fae */ /* 0x0005e20008121844 */
[----:B---3--:R-:W-:-:S03]  /*cfd50*/  IMAD.MOV.U32 R50, RZ, RZ, R206 ;  /* 0x000000ffff327224 */ /* 0x008fc600078e00ce */
[----:B------:R-:W3:Y:S04]  /*cfd60*/  LDL.LU R205, [R1+0x44] ;  /* 0x0000440001cd7983 */ /* 0x000ee80000300800 */
[----:B------:R-:W2:Y:S04]  /*cfd70*/  LDL.LU R206, [R1+0x70] ;  /* 0x0000700001ce7983 */ /* 0x000ea80000300800 */
[----:B------:R1:W-:Y:S04]  /*cfd80*/  STL.64 [R1+0x1b08], R6 ;  /* 0x001b080601007387 */ /* 0x0003e80000100a00 */
[----:B------:R1:W-:Y:S04]  /*cfd90*/  LDGSTS.E [R4+0x2d000], [R20.64], P0 ;  /* 0x2d00000014047fae */ /* 0x0003e80008121844 */
[----:B------:R1:W-:Y:S01]  /*cfda0*/  LDGSTS.E [R4+0x2e000], [R50.64], P0 ;  /* 0x2e00000032047fae */ /* 0x0003e20008121844 */
[----:B----4-:R-:W-:-:S03]  /*cfdb0*/  IMAD.MOV.U32 R49, RZ, RZ, R200 ;  /* 0x000000ffff317224 */ /* 0x010fc600078e00c8 */
[----:B------:R-:W4:Y:S01]  /*cfdc0*/  LDL.LU R200, [R1+0x48] ;  /* 0x0000480001c87983 */ /* 0x000f220000300800 */
[----:B------:R-:W-:-:S03]  /*cfdd0*/  IMAD.MOV.U32 R48, RZ, RZ, R201 ;  /* 0x000000ffff307224 */ /* 0x000fc600078e00c9 */
[----:B------:R-:W4:Y:S04]  /*cfde0*/  LDL.LU R201, [R1+0x74] ;  /* 0x0000740001c97983 */ /* 0x000f280000300800 */
[----:B------:R-:W-:Y:S04]  /*cfdf0*/  STL.64 [R1+0x1b40], R52 ;  /* 0x001b403401007387 */ /* 0x000fe80000100a00 */
[----:B------:R1:W-:Y:S01]  /*cfe00*/  STL.64 [R1+0x1b38], R20 ;  /* 0x001b381401007387 */ /* 0x0003e20000100a00 */
[----:B------:R-:W-:-:S03]  /*cfe10*/  IMAD.MOV.U32 R47, RZ, RZ, R166 ;  /* 0x000000ffff2f7224 */ /* 0x000fc600078e00a6 */
[----:B------:R-:W-:Y:S01]  /*cfe20*/  STL.64 [R1+0x1b30], R50 ;  /* 0x001b303201007387 */ /* 0x000fe20000100a00 */
[----:B------:R-:W-:-:S03]  /*cfe30*/  IMAD.MOV.U32 R46, RZ, RZ, R167 ;  /* 0x000000ffff2e7224 */ /* 0x000fc600078e00a7 */
[----:B------:R-:W-:Y:S01]  /*cfe40*/  STL.64 [R1+0x1b28], R48 ;  /* 0x001b283001007387 */ /* 0x000fe20000100a00 */
[----:B------:R-:W-:-:S03]  /*cfe50*/  MOV R45, R212 ;  /* 0x000000d4002d7202 */ /* 0x000fc60000000f00 */
[----:B------:R-:W-:Y:S04]  /*cfe60*/  STL.64 [R1+0x1b68], R46 ;  /* 0x001b682e01007387 */ /* 0x000fe80000100a00 */
[----:B------:R1:W-:Y:S01]  /*cfe70*/  LDGSTS.E [R4+0x2f000], [R48.64], P0 ;  /* 0x2f00000030047fae */ /* 0x0003e20008121844 */
[----:B------:R-:W-:-:S03]  /*cfe80*/  IMAD.MOV.U32 R44, RZ, RZ, R213 ;  /* 0x000000ffff2c7224 */ /* 0x000fc600078e00d5 */
[----:B------:R1:W-:Y:S01]  /*cfe90*/  LDGSTS.E [R4+0x30000], [R46.64], P0 ;  /* 0x300000002e047fae */ /* 0x0003e20008121844 */
[----:B------:R-:W-:-:S03]  /*cfea0*/  IMAD.MOV.U32 R43, RZ, RZ, R214 ;  /* 0x000000ffff2b7224 */ /* 0x000fc600078e00d6 */
[----:B------:R-:W-:Y:S01]  /*cfeb0*/  STL.64 [R1+0x1b60], R44 ;  /* 0x001b602c01007387 */ /* 0x000fe20000100a00 */
[----:B------:R-:W-:-:S03]  /*cfec0*/  IMAD.MOV.U32 R42, RZ, RZ, R215 ;  /* 0x000000ffff2a7224 */ /* 0x000fc600078e00d7 */
[----:B------:R1:W-:Y:S01]  /*cfed0*/  LDGSTS.E [R4+0x31000], [R44.64], P0 ;  /* 0x310000002c047fae */ /* 0x0003e20008121844 */
[----:B------:R-:W-:-:S03]  /*cfee0*/  IMAD.MOV.U32 R15, RZ, RZ, R228 ;  /* 0x000000ffff0f7224 */ /* 0x000fc600078e00e4 */
[----:B------:R-:W-:Y:S04]  /*cfef0*/  STL.64 [R1+0x1b58], R42 ;  /* 0x001b582a01007387 */ /* 0x000fe80000100a00 */
[----:B------:R1:W-:Y:S01]  /*cff00*/  LDGSTS.E [R4+0x32000], [R42.64], P0 ;  /* 0x320000002a047fae */ /* 0x0003e20008121844 */
[----:B------:R-:W-:Y:S01]  /*cff10*/  IMAD.MOV.U32 R14, RZ, RZ, R229 ;  /* 0x000000ffff0e7224 */ /* 0x000fe200078e00e5 */
[----:B------:R-:W-:-:S04]  /*cff20*/  MOV R41, R230 ;  /* 0x000000e600297202 */ /* 0x000fc80000000f00 */
[----:B------:R1:W-:Y:S04]  /*cff30*/  STL.64 [R1+0x1b50], R14 ;  /* 0x001b500e01007387 */ /* 0x0003e80000100a00 */
[----:B------:R1:W-:Y:S01]  /*cff40*/  LDGSTS.E [R4+0x33000], [R14.64], P0 ;  /* 0x330000000e047fae */ /* 0x0003e20008121844 */
[----:B------:R-:W-:Y:S02]  /*cff50*/  IMAD.MOV.U32 R40, RZ, RZ, R231 ;  /* 0x000000ffff287224 */ /* 0x000fe400078e00e7 */
[----:B------:R-:W-:Y:S02]  /*cff60*/  IMAD.MOV.U32 R39, RZ, RZ, R224 ;  /* 0x000000ffff277224 */ /* 0x000fe400078e00e0 */
[----:B------:R-:W-:Y:S01]  /*cff70*/  IMAD.MOV.U32 R38, RZ, RZ, R225 ;  /* 0x000000ffff267224 */ /* 0x000fe200078e00e1 */
[----:B------:R-:W-:Y:S01]  /*cff80*/  STL.64 [R1+0x1b90], R40 ;  /* 0x001b902801007387 */ /* 0x000fe20000100a00 */
[----:B------:R-:W-:-:S03]  /*cff90*/  IMAD.MOV.U32 R17, RZ, RZ, R226 ;  /* 0x000000ffff117224 */ /* 0x000fc600078e00e2 */
[----:B------:R-:W-:Y:S04]  /*cffa0*/  STL.64 [R1+0x1b88], R38 ;  /* 0x001b882601007387 */ /* 0x000fe80000100a00 */
[----:B------:R1:W-:Y:S01]  /*cffb0*/  LDGSTS.E [R4+0x34000], [R40.64], P0 ;  /* 0x3400000028047fae */ /* 0x0003e20008121844 */
[----:B------:R-:W-:-:S03]  /*cffc0*/  IMAD.MOV.U32 R16, RZ, RZ, R227 ;  /* 0x000000ffff107224 */ /* 0x000fc600078e00e3 */
[----:B------:R1:W-:Y:S01]  /*cffd0*/  LDGSTS.E [R4+0x35000], [R38.64], P0 ;  /* 0x3500000026047fae */ /* 0x0003e20008121844 */
[----:B------:R-:W-:-:S03]  /*cffe0*/  MOV R11, R220 ;  /* 0x000000dc000b7202 */ /* 0x000fc60000000f00 */
[----:B------:R1:W-:Y:S01]  /*cfff0*/  STL.64 [R1+0x1b80], R16 ;  /* 0x001b801001007387 */ /* 0x0003e20000100a00 */
[----:B------:R-:W-:-:S03]  /*d0000*/  IMAD.MOV.U32 R10, RZ, RZ, R221 ;  /* 0x000000ffff0a7224 */ /* 0x000fc600078e00dd */
[----:B------:R1:W-:Y:S01]  /*d0010*/  LDGSTS.E [R4+0x36000], [R16.64], P0 ;  /* 0x3600000010047fae */ /* 0x0003e20008121844 */
[----:B------:R-:W-:Y:S02]  /*d0020*/  IMAD.MOV.U32 R37, RZ, RZ, R222 ;  /* 0x000000ffff257224 */ /* 0x000fe400078e00de */
[----:B------:R-:W-:Y:S01]  /*d0030*/  IMAD.MOV.U32 R36, RZ, RZ, R223 ;  /* 0x000000ffff247224 */ /* 0x000fe200078e00df */
[----:B------:R1:W-:Y:S01]  /*d0040*/  STL.64 [R1+0x1b78], R10 ;  /* 0x001b780a01007387 */ /* 0x0003e20000100a00 */
[----:B------:R-:W-:-:S03]  /*d0050*/  IMAD.MOV.U32 R35, RZ, RZ, R216 ;  /* 0x000000ffff237224 */ /* 0x000fc600078e00d8 */
[----:B------:R-:W-:Y:S04]  /*d0060*/  STL.64 [R1+0x1ba8], R36 ;  /* 0x001ba82401007387 */ /* 0x000fe80000100a00 */
[----:B------:R1:W-:Y:S01]  /*d0070*/  LDGSTS.E [R4+0x37000], [R10.64], P0 ;  /* 0x370000000a047fae */ /* 0x0003e20008121844 */
[----:B------:R-:W-:-:S03]  /*d0080*/  IMAD.MOV.U32 R34, RZ, RZ, R218 ;  /* 0x000000ffff227224 */ /* 0x000fc600078e00da */
[----:B------:R1:W-:Y:S01]  /*d0090*/  LDGSTS.E [R4+0x38000], [R36.64], P0 ;  /* 0x3800000024047fae */ /* 0x0003e20008121844 */
[----:B------:R-:W-:-:S03]  /*d00a0*/  MOV R23, R219 ;  /* 0x000000db00177202 */ /* 0x000fc60000000f00 */
[----:B------:R-:W-:Y:S04]  /*d00b0*/  STL.64 [R1+0x1ba0], R34 ;  /* 0x001ba02201007387 */ /* 0x000fe80000100a00 */
[----:B------:R1:W-:Y:S01]  /*d00c0*/  LDGSTS.E [R4+0x39000], [R34.64], P0 ;  /* 0x3900000022047fae */ /* 0x0003e20008121844 */
[----:B------:R-:W-:Y:S02]  /*d00d0*/  IMAD.MOV.U32 R22, RZ, RZ, R208 ;  /* 0x000000ffff167224 */ /* 0x000fe400078e00d0 */
[----:B------:R-:W-:-:S03]  /*d00e0*/  IMAD.MOV.U32 R32, RZ, RZ, R209 ;  /* 0x000000ffff207224 */ /* 0x000fc600078e00d1 */
[----:B------:R1:W-:Y:S01]  /*d00f0*/  STL.64 [R1+0x1b98], R22 ;  /* 0x001b981601007387 */ /* 0x0003e20000100a00 */
[----:B------:R-:W-:Y:S02]  /*d0100*/  IMAD.MOV.U32 R31, RZ, RZ, R210 ;  /* 0x000000ffff1f7224 */ /* 0x000fe400078e00d2 */
[----:B------:R-:W-:Y:S01]  /*d0110*/  IMAD.MOV.U32 R30, RZ, RZ, R211 ;  /* 0x000000ffff1e7224 */ /* 0x000fe200078e00d3 */
[----:B------:R-:W-:Y:S04]  /*d0120*/  STL.64 [R1+0x1bc8], R32 ;  /* 0x001bc82001007387 */ /* 0x000fe80000100a00 */
[----:B------:R-:W-:Y:S04]  /*d0130*/  STL.64 [R1+0x1bc0], R30 ;  /* 0x001bc01e01007387 */ /* 0x000fe80000100a00 */
[----:B------:R1:W-:Y:S01]  /*d0140*/  LDGSTS.E [R4+0x3a000], [R22.64], P0 ;  /* 0x3a00000016047fae */ /* 0x0003e20008121844 */
[----:B------:R-:W-:-:S03]  /*d0150*/  LOP3.LUT R3, R207, 0x10, RZ, 0x3c, !PT ;  /* 0x00000010cf037812 */ /* 0x000fc600078e3cff */
[----:B------:R1:W-:Y:S04]  /*d0160*/  LDGSTS.E [R4+0x3b000], [R32.64], P0 ;  /* 0x3b00000020047fae */ /* 0x0003e80008121844 */
[----:B------:R1:W-:Y:S01]  /*d0170*/  LDGSTS.E [R4+0x3c000], [R30.64], P0 ;  /* 0x3c0000001e047fae */ /* 0x0003e20008121844 */
[----:B---3--:R-:W-:Y:S01]  /*d0180*/  MOV R29, R205 ;  /* 0x000000cd001d7202 */ /* 0x008fe20000000f00 */
[----:B--2---:R-:W-:-:S05]  /*d0190*/  IMAD.MOV.U32 R28, RZ, RZ, R206 ;  /* 0x000000ffff1c7224 */ /* 0x004fca00078e00ce */
[----:B------:R-:W-:Y:S04]  /*d01a0*/  STL.64 [R1+0x1bb8], R28 ;  /* 0x001bb81c01007387 */ /* 0x000fe80000100a00 */
[----:B------:R2:W-:Y:S01]  /*d01b0*/  LDGSTS.E [R4+0x3d000], [R28.64], P0 ;  /* 0x3d0000001c047fae */ /* 0x0005e20008121844 */
[----:B----4-:R-:W-:Y:S02]  /*d01c0*/  IMAD.MOV.U32 R27, RZ, RZ, R200 ;  /* 0x000000ffff1b7224 */ /* 0x010fe400078e00c8 */
[----:B------:R-:W-:-:S05]  /*d01d0*/  IMAD.MOV.U32 R26, RZ, RZ, R201 ;  /* 0x000000ffff1a7224 */ /* 0x000fca00078e00c9 */
[----:B------:R-:W-:Y:S04]  /*d01e0*/  STL.64 [R1+0x1bb0], R26 ;  /* 0x001bb01a01007387 */ /* 0x000fe80000100a00 */
[----:B-1----:R-:W3:Y:S04]  /*d01f0*/  LDL.LU R6, [R1+0x2098] ;  /* 0x0020980001067983 */ /* 0x002ee80000300800 */
        /* <DEDUP_REMOVED lines=9> */
[----:B------:R-:W-:-:S03]  /*d0290*/  IMAD R3, R203, 0x40000, R3 ;  /* 0x00040000cb037824 */ /* 0x000fc600078e0203 */
[----:B------:R2:W-:Y:S04]  /*d02a0*/  LDGSTS.E [R4+0x3e000], [R26.64], P0 ;  /* 0x3e0000001a047fae */ /* 0x0005e80008121844 */
[----:B------:R2:W-:Y:S04]  /*d02b0*/  LDGSTS.E [R4+0x3f000], [R24.64], P0 ;  /* 0x3f00000018047fae */ /* 0x0005e80008121844 */
[----:B------:R-:W4:Y:S04]  /*d02c0*/  LDL.LU R15, [R1+0x21d8] ;  /* 0x0021d800010f7983 */ /* 0x000f280000300800 */
[----:B------:R-:W4:Y:S01]  /*d02d0*/  LDL.LU R21, [R1+0x2194] ;  /* 0x0021940001157983 */ /* 0x000f220000300800 */
[----:B--2---:R-:W-:Y:S01]  /*d02e0*/  IMAD.MOV.U32 R4, RZ, RZ, R5 ;  /* 0x000000ffff047224 */ /* 0x004fe200078e0005 */
[----:B------:R-:W-:-:S02]  /*d02f0*/  MOV R5, R13 ;  /* 0x0000000d00057202 */ /* 0x000fc40000000f00 */
[----:B------:R-:W2:Y:S04]  /*d0300*/  LDL.LU R16, [R1+0x21d4] ;  /* 0x0021d40001107983 */ /* 0x000ea80000300800 */
[----:B------:R1:W-:Y:S02]  /*d0310*/  LDGSTS.E [R3+0x200], [R4.64], P0 ;  /* 0x0020000004037fae */ /* 0x0003e40008121844 */
[----:B-1----:R-:W-:Y:S01]  /*d0320*/  IMAD.MOV.U32 R4, RZ, RZ, R18 ;  /* 0x000000ffff047224 */ /* 0x002fe200078e0012 */
[----:B---3--:R-:W-:Y:S01]  /*d0330*/  IADD3 R6, P1, R6, R217, RZ ;  /* 0x000000d906067210 */ /* 0x008fe20007f3e0ff */
[----:B----4-:R-:W-:-:S04]  /*d0340*/  IMAD.X R20, R20, 0x1, R2, P2 ;  /* 0x0000000114147824 */ /* 0x010fc800010e0602 */
[----:B------:R-:W-:Y:S01]  /*d0350*/  STL [R1+0x2098], R6 ;  /* 0x0020980601007387 */ /* 0x000fe20000100800 */
[----:B------:R-:W-:Y:S01]  /*d0360*/  IMAD.MOV.U32 R5, RZ, RZ, R20 ;  /* 0x000000ffff057224 */ /* 0x000fe200078e0014 */
[----:B------:R-:W-:Y:S02]  /*d0370*/  IADD3 R7, P2, R7, R217, RZ ;  /* 0x000000d907077210 */ /* 0x000fe40007f5e0ff */
[----:B------:R1:W-:Y:S01]  /*d0380*/  STL [R1+0x2054], R20 ;  /* 0x0020541401007387 */ /* 0x0003e20000100800 */
[----:B------:R-:W-:-:S03]  /*d0390*/  IMAD.X R19, R19, 0x1, R2, P1 ;  /* 0x0000000113137824 */ /* 0x000fc600008e0602 */
[----:B------:R-:W3:Y:S04]  /*d03a0*/  LDL.LU R13, [R1+0x2218] ;  /* 0x00221800010d7983 */ /* 0x000ee80000300800 */
[----:B------:R4:W-:Y:S01]  /*d03b0*/  LDGSTS.E [R3+0x1200], [R4.64], P0 ;  /* 0x0120000004037fae */ /* 0x0009e20008121844 */
[----:B------:R-:W-:Y:S01]  /*d03c0*/  IADD3 R14, P1, R14, R217, RZ ;  /* 0x000000d90e0e7210 */ /* 0x000fe20007f3e0ff */
[----:B------:R-:W-:Y:S02]  /*d03d0*/  IMAD.X R17, R17, 0x1, R2, P2 ;  /* 0x0000000111117824 */ /* 0x000fe400010e0602 */
[----:B-1----:R-:W3:Y:S04]  /*d03e0*/  LDL.LU R20, [R1+0x2214] ;  /* 0x0022140001147983 */ /* 0x002ee80000300800 */
[----:B------:R-:W-:Y:S01]  /*d03f0*/  STL [R1+0x20d8], R7 ;  /* 0x0020d80701007387 */ /* 0x000fe20000100800 */
[----:B----4-:R-:W-:Y:S01]  /*d0400*/  IMAD.MOV.U32 R4, RZ, RZ, R6 ;  /* 0x000000ffff047224 */ /* 0x010fe200078e0006 */
[----:B------:R-:W-:-:S02]  /*d0410*/  MOV R5, R19 ;  /* 0x0000001300057202 */ /* 0x000fc40000000f00 */
[----:B------:R1:W-:Y:S01]  /*d0420*/  STL [R1+0x2094], R19 ;  /* 0x0020941301007387 */ /* 0x0003e20000100800 */
[----:B------:R-:W-:-:S03]  /*d0430*/  IADD3 R10, P2, R10, R217, RZ ;  /* 0x000000d90a0a7210 */ /* 0x000fc60007f5e0ff */
[----:B------:R-:W4:Y:S01]  /*d0440*/  LDL.LU R18, [R1+0x2258] ;  /* 0x0022580001127983 */ /* 0x000f220000300800 */
[----:B------:R-:W-:-:S03]  /*d0450*/  IMAD.X R22, R22, 0x1, R2, P1 ;  /* 0x0000000116167824 */ /* 0x000fc600008e0602 */
[----:B------:R2:W-:Y:S04]  /*d0460*/  LDGSTS.E [R3+0x2200], [R4.64], P0 ;  /* 0x0220000004037fae */ /* 0x0005e80008121844 */
[----:B-1----:R-:W4:Y:S04]  /*d0470*/  LDL.LU R19, [R1+0x2254] ;  /* 0x0022540001137983 */ /* 0x002f280000300800 */
[----:B------:R-:W-:Y:S01]  /*d0480*/  STL [R1+0x2118], R14 ;  /* 0x0021180e01007387 */ /* 0x000fe20000100800 */
[----:B--2---:R-:W-:Y:S02]  /*d0490*/  IMAD.MOV.U32 R4, RZ, RZ, R7 ;  /* 0x000000ffff047224 */ /* 0x004fe400078e0007 */
[----:B------:R-:W-:Y:S01]  /*d04a0*/  IMAD.MOV.U32 R5, RZ, RZ, R17 ;  /* 0x000000ffff057224 */ /* 0x000fe200078e0011 */
[----:B------:R1:W-:Y:S01]  /*d04b0*/  STL [R1+0x20d4], R17 ;  /* 0x0020d41101007387 */ /* 0x0003e20000100800 */
[----:B------:R-:W-:-:S03]  /*d04c0*/  IADD3 R11, P1, R11, R217, RZ ;  /* 0x000000d90b0b7210 */ /* 0x000fc60007f3e0ff */
[----:B------:R-:W3:Y:S01]  /*d04d0*/  LDL.LU R6, [R1+0x2298] ;  /* 0x0022980001067983 */ /* 0x000ee20000300800 */
[----:B------:R-:W-:-:S03]  /*d04e0*/  IMAD.X R12, R12, 0x1, R2, P2 ;  /* 0x000000010c0c7824 */ /* 0x000fc600010e0602 */
[----:B------:R1:W-:Y:S04]  /*d04f0*/  LDGSTS.E [R3+0x3200], [R4.64], P0 ;  /* 0x0320000004037fae */ /* 0x0003e80008121844 */
[----:B-1----:R-:W3:Y:S04]  /*d0500*/  LDL.LU R17, [R1+0x2294] ;  /* 0x0022940001117983 */ /* 0x002ee80000300800 */
[----:B------:R-:W-:Y:S04]  /*d0510*/  STL [R1+0x2158], R10 ;  /* 0x0021580a01007387 */ /* 0x000fe80000100800 */
[----:B------:R-:W-:Y:S01]  /*d0520*/  STL [R1+0x2114], R22 ;  /* 0x0021141601007387 */ /* 0x000fe20000100800 */
[----:B------:R-:W-:Y:S01]  /*d0530*/  IMAD.MOV.U32 R4, RZ, RZ, R14 ;  /* 0x000000ffff047224 */ /* 0x000fe200078e000e */
[----:B------:R-:W-:-:S02]  /*d0540*/  MOV R5, R22 ;  /* 0x0000001600057202 */ /* 0x000fc40000000f00 */
[----:B------:R-:W3:Y:S04]  /*d0550*/  LDL.LU R7, [R1+0x22d8] ;  /* 0x0022d80001077983 */ /* 0x000ee80000300800 */
[----:B------:R-:W3:Y:S04]  /*d0560*/  LDL.LU R14, [R1+0x2318] ;  /* 0x00231800010e7983 */ /* 0x000ee80000300800 */
[----:B------:R-:W-:Y:S04]  /*d0570*/  STL [R1+0x2198], R11 ;  /* 0x0021980b01007387 */ /* 0x000fe80000100800 */
[----:B------:R1:W-:Y:S04]  /*d0580*/  LDGSTS.E [R3+0x4200], [R4.64], P0 ;  /* 0x0420000004037fae */ /* 0x0003e80008121844 */
[----:B------:R1:W-:Y:S02]  /*d0590*/  STL [R1+0x2154], R12 ;  /* 0x0021540c01007387 */ /* 0x0003e40000100800 */
[----:B-1----:R-:W-:-:S02]  /*d05a0*/  IMAD.MOV.U32 R5, RZ, RZ, R12 ;  /* 0x000000ffff057224 */ /* 0x002fc400078e000c */
[----:B------:R-:W3:Y:S01]  /*d05b0*/  LDL.LU R12, [R1+0x22d4] ;  /* 0x0022d400010c7983 */ /* 0x000ee20000300800 */
[----:B------:R-:W-:Y:S01]  /*d05c0*/  IADD3 R15, P2, R15, R217, RZ ;  /* 0x000000d90f0f7210 */ /* 0x000fe20007f5e0ff */
[----:B------:R-:W-:Y:S02]  /*d05d0*/  IMAD.X R21, R21, 0x1, R2, P1 ;  /* 0x0000000115157824 */ /* 0x000fe400008e0602 */
[----:B------:R-:W-:Y:S02]  /*d05e0*/  IMAD.MOV.U32 R4, RZ, RZ, R10 ;  /* 0x000000ffff047224 */ /* 0x000fe400078e000a */
[----:B------:R1:W-:Y:S01]  /*d05f0*/  STL [R1+0x21d8], R15 ;  /* 0x0021d80f01007387 */ /* 0x0003e20000100800 */
[----:B------:R-:W-:-:S03]  /*d0600*/  IMAD.X R16, R16, 0x1, R2, P2 ;  /* 0x0000000110107824 */ /* 0x000fc600010e0602 */
[----:B------:R-:W-:Y:S04]  /*d0610*/  STL [R1+0x2194], R21 ;  /* 0x0021941501007387 */ /* 0x000fe80000100800 */
[----:B------:R-:W3:Y:S04]  /*d0620*/  LDL.LU R10, [R1+0x2358] ;  /* 0x00235800010a7983 */ /* 0x000ee80000300800 */
[----:B------:R1:W-:Y:S04]  /*d0630*/  LDGSTS.E [R3+0x5200], [R4.64], P0 ;  /* 0x0520000004037fae */ /* 0x0003e80008121844 */
[----:B------:R-:W3:Y:S01]  /*d0640*/  LDL.LU R23, [R1+0x2314] ;  /* 0x0023140001177983 */ /* 0x000ee20000300800 */
[----:B-1----:R-:W-:Y:S01]  /*d0650*/  IMAD.MOV.U32 R4, RZ, RZ, R11 ;  /* 0x000000ffff047224 */ /* 0x002fe200078e000b */
[----:B------:R-:W-:-:S05]  /*d0660*/  MOV R5, R21 ;  /* 0x0000001500057202 */ /* 0x000fca0000000f00 */
[----:B------:R1:W-:Y:S02]  /*d0670*/  LDGSTS.E [R3+0x6200], [R4.64], P0 ;  /* 0x0620000004037fae */ /* 0x0003e40008121844 */
[----:B-1----:R-:W-:Y:S02]  /*d0680*/  IMAD.MOV.U32 R4, RZ, RZ, R15 ;  /* 0x000000ffff047224 */ /* 0x002fe400078e000f */
[----:B------:R-:W-:-:S05]  /*d0690*/  IMAD.MOV.U32 R5, RZ, RZ, R16 ;  /* 0x000000ffff057224 */ /* 0x000fca00078e0010 */
[----:B------:R1:W-:Y:S01]  /*d06a0*/  LDGSTS.E [R3+0x7200], [R4.64], P0 ;  /* 0x0720000004037fae */ /* 0x0003e20008121844 */
[----:B---3--:R-:W-:-:S05]  /*d06b0*/  IADD3 R13, P1, R13, R217, RZ ;  /* 0x000000d90d0d7210 */ /* 0x008fca0007f3e0ff */
[----:B------:R-:W-:Y:S01]  /*d06c0*/  STL [R1+0x2218], R13 ;  /* 0x0022180d01007387 */ /* 0x000fe20000100800 */
[----:B------:R-:W-:-:S03]  /*d06d0*/  IMAD.X R20, R20, 0x1, R2, P1 ;  /* 0x0000000114147824 */ /* 0x000fc600008e0602 */
[----:B------:R3:W-:Y:S04]  /*d06e0*/  STL [R1+0x21d4], R16 ;  /* 0x0021d41001007387 */ /* 0x0007e80000100800 */
[----:B------:R-:W2:Y:S04]  /*d06f0*/  LDL.LU R11, [R1+0x2398] ;  /* 0x00239800010b7983 */ /* 0x000ea80000300800 */
[----:B------:R-:W2:Y:S01]  /*d0700*/  LDL.LU R15, [R1+0x2354] ;  /* 0x00235400010f7983 */ /* 0x000ea20000300800 */
[----:B----4-:R-:W-:Y:S01]  /*d0710*/  IADD3 R18, P2, R18, R217, RZ ;  /* 0x000000d912127210 */ /* 0x010fe20007f5e0ff */
[----:B-1----:R-:W-:-:S04]  /*d0720*/  IMAD.MOV.U32 R4, RZ, RZ, R13 ;  /* 0x000000ffff047224 */ /* 0x002fc800078e000d */
[----:B------:R-:W-:Y:S01]  /*d0730*/  STL [R1+0x2258], R18 ;  /* 0x0022581201007387 */ /* 0x000fe20000100800 */
[----:B------:R-:W-:Y:S01]  /*d0740*/  MOV R5, R20 ;  /* 0x0000001400057202 */ /* 0x000fe20000000f00 */
[----:B------:R-:W-:Y:S02]  /*d0750*/  IMAD.X R19, R19, 0x1, R2, P2 ;  /* 0x0000000113137824 */ /* 0x000fe400010e0602 */
[----:B------:R1:W-:Y:S04]  /*d0760*/  STL [R1+0x2214], R20 ;  /* 0x0022141401007387 */ /* 0x0003e80000100800 */
[----:B---3--:R-:W3:Y:S04]  /*d0770*/  LDL.LU R16, [R1+0x23d8] ;  /* 0x0023d80001107983 */ /* 0x008ee80000300800 */
[----:B------:R-:W2:Y:S04]  /*d0780*/  LDL.LU R22, [R1+0x2394] ;  /* 0x0023940001167983 */ /* 0x000ea80000300800 */
[----:B------:R1:W-:Y:S01]  /*d0790*/  LDGSTS.E [R3+0x8200], [R4.64], P0 ;  /* 0x0820000004037fae */ /* 0x0003e20008121844 */
[----:B------:R-:W-:-:S05]  /*d07a0*/  IADD3 R6, P1, R6, R217, RZ ;  /* 0x000000d906067210 */ /* 0x000fca0007f3e0ff */
[----:B------:R-:W-:Y:S01]  /*d07b0*/  STL [R1+0x2298], R6 ;  /* 0x0022980601007387 */ /* 0x000fe20000100800 */
[----:B------:R-:W-:-:S03]  /*d07c0*/  IMAD.X R17, R17, 0x1, R2, P1 ;  /* 0x0000000111117824 */ /* 0x000fc600008e0602 */
[----:B------:R1:W-:Y:S02]  /*d07d0*/  STL [R1+0x2254], R19 ;  /* 0x0022541301007387 */ /* 0x0003e40000100800 */
[----:B-1----:R-:W-:Y:S02]  /*d07e0*/  IMAD.MOV.U32 R4, RZ, RZ, R18 ;  /* 0x000000ffff047224 */ /* 0x002fe400078e0012 */
[----:B------:R-:W2:Y:S01]  /*d07f0*/  LDL.LU R13, [R1+0x2418] ;  /* 0x00241800010d7983 */ /* 0x000ea20000300800 */
[----:B------:R-:W-:-:S03]  /*d0800*/  IMAD.MOV.U32 R5, RZ, RZ, R19 ;  /* 0x000000ffff057224 */ /* 0x000fc600078e0013 */
[----:B------:R-:W2:Y:S01]  /*d0810*/  LDL.LU R21, [R1+0x23d4] ;  /* 0x0023d40001157983 */ /* 0x000ea20000300800 */
[----:B------:R-:W-:-:S03]  /*d0820*/  IADD3 R7, P2, R7, R217, RZ ;  /* 0x000000d907077210 */ /* 0x000fc60007f5e0ff */
[----:B------:R1:W-:Y:S01]  /*d0830*/  LDGSTS.E [R3+0x9200], [R4.64], P0 ;  /* 0x0920000004037fae */ /* 0x0003e20008121844 */
[----:B------:R-:W-:-:S03]  /*d0840*/  IADD3 R14, P1, R14, R217, RZ ;  /* 0x000000d90e0e7210 */ /* 0x000fc60007f3e0ff */
[----:B------:R-:W-:Y:S04]  /*d0850*/  STL [R1+0x22d8], R7 ;  /* 0x0022d80701007387 */ /* 0x000fe80000100800 */
[----:B------:R1:W-:Y:S04]  /*d0860*/  STL [R1+0x2294], R17 ;  /* 0x0022941101007387 */ /* 0x0003e80000100800 */
[----:B------:R-:W2:Y:S01]  /*d0870*/  LDL.LU R20, [R1+0x2414] ;  /* 0x0024140001147983 */ /* 0x000ea20000300800 */
[----:B-1----:R-:W-:-:S03]  /*d0880*/  IMAD.MOV.U32 R4, RZ, RZ, R6 ;  /* 0x000000ffff047224 */ /* 0x002fc600078e0006 */
[----:B------:R-:W2:Y:S04]  /*d0890*/  LDL.LU R18, [R1+0x2458] ;  /* 0x0024580001127983 */ /* 0x000ea80000300800 */
[----:B------:R-:W2:Y:S01]  /*d08a0*/  LDL.LU R19, [R1+0x2454] ;  /* 0x0024540001137983 */ /* 0x000ea20000300800 */
[----:B------:R-:W-:-:S03]  /*d08b0*/  IMAD.X R12, R12, 0x1, R2, P2 ;  /* 0x000000010c0c7824 */ /* 0x000fc600010e0602 */
[----:B------:R-:W-:Y:S04]  /*d08c0*/  STL [R1+0x2318], R14 ;  /* 0x0023180e01007387 */ /* 0x000fe80000100800 */
[----:B------:R1:W-:Y:S04]  /*d08d0*/  STL [R1+0x22d4], R12 ;  /* 0x0022d40c01007387 */ /* 0x0003e80000100800 */
[----:B------:R-:W2:Y:S01]  /*d08e0*/  LDL.LU R6, [R1+0x2498] ;  /* 0x0024980001067983 */ /* 0x000ea20000300800 */
[----:B------:R-:W-:-:S03]  /*d08f0*/  MOV R5, R17 ;  /* 0x0000001100057202 */ /* 0x000fc60000000f00 */
[----:B------:R-:W2:Y:S01]  /*d0900*/  LDL.LU R17, [R1+0x2494] ;  /* 0x0024940001117983 */ /* 0x000ea20000300800 */
[----:B------:R-:W-:-:S03]  /*d0910*/  IADD3 R10, P2, R10, R217, RZ ;  /* 0x000000d90a0a7210 */ /* 0x000fc60007f5e0ff */
[----:B------:R1:W-:Y:S01]  /*d0920*/  LDGSTS.E [R3+0xa200], [R4.64], P0 ;  /* 0x0a20000004037fae */ /* 0x0003e20008121844 */
[----:B------:R-:W-:-:S03]  /*d0930*/  IMAD.X R23, R23, 0x1, R2, P1 ;  /* 0x0000000117177824 */ /* 0x000fc600008e0602 */
[----:B------:R-:W-:Y:S01]  /*d0940*/  STL [R1+0x2358], R10 ;  /* 0x0023580a01007387 */ /* 0x000fe20000100800 */
[----:B-1----:R-:W-:Y:S02]  /*d0950*/  IMAD.MOV.U32 R4, RZ, RZ, R7 ;  /* 0x000000ffff047224 */ /* 0x002fe400078e0007 */
[----:B------:R-:W-:Y:S01]  /*d0960*/  IMAD.MOV.U32 R5, RZ, RZ, R12 ;  /* 0x000000ffff057224 */ /* 0x000fe200078e000c */
[----:B------:R-:W-:Y:S04]  /*d0970*/  STL [R1+0x2314], R23 ;  /* 0x0023141701007387 */ /* 0x000fe80000100800 */
[----:B------:R1:W-:Y:S04]  /*d0980*/  LDGSTS.E [R3+0xb200], [R4.64], P0 ;  /* 0x0b20000004037fae */ /* 0x0003e80008121844 */
[----:B------:R-:W2:Y:S04]  /*d0990*/  LDL.LU R7, [R1+0x24d8] ;  /* 0x0024d80001077983 */ /* 0x000ea80000300800 */
[----:B------:R-:W2:Y:S01]  /*d09a0*/  LDL.LU R12, [R1+0x2518] ;  /* 0x00251800010c7983 */ /* 0x000ea20000300800 */
[----:B-1----:R-:W-:Y:S01]  /*d09b0*/  IMAD.MOV.U32 R4, RZ, RZ, R14 ;  /* 0x000000ffff047224 */ /* 0x002fe200078e000e */
[----:B------:R-:W-:-:S02]  /*d09c0*/  MOV R5, R23 ;  /* 0x0000001700057202 */ /* 0x000fc40000000f00 */
[----:B------:R-:W2:Y:S04]  /*d09d0*/  LDL.LU R14, [R1+0x24d4] ;  /* 0x0024d400010e7983 */ /* 0x000ea80000300800 */
[----:B------:R1:W-:Y:S02]  /*d09e0*/  LDGSTS.E [R3+0xc200], [R4.64], P0 ;  /* 0x0c20000004037fae */ /* 0x0003e40008121844 */
[----:B-1----:R-:W-:Y:S01]  /*d09f0*/  IMAD.MOV.U32 R4, RZ, RZ, R10 ;  /* 0x000000ffff047224 */ /* 0x002fe200078e000a */
[----:B--2---:R-:W-:Y:S01]  /*d0a00*/  IADD3 R11, P1, R11, R217, RZ ;  /* 0x000000d90b0b7210 */ /* 0x004fe20007f3e0ff */
[----:B------:R-:W-:-:S04]  /*d0a10*/  IMAD.X R15, R15, 0x1, R2, P2 ;  /* 0x000000010f0f7824 */ /* 0x000fc800010e0602 */
[----:B------:R-:W-:Y:S01]  /*d0a20*/  STL [R1+0x2398], R11 ;  /* 0x0023980b01007387 */ /* 0x000fe20000100800 */
[----:B------:R-:W-:-:S03]  /*d0a30*/  IMAD.MOV.U32 R5, RZ, RZ, R15 ;  /* 0x000000ffff057224 */ /* 0x000fc600078e000f */
[----:B------:R1:W-:Y:S04]  /*d0a40*/  STL [R1+0x2354], R15 ;  /* 0x0023540f01007387 */ /* 0x0003e80000100800 */
[----:B------:R2:W-:Y:S04]  /*d0a50*/  LDGSTS.E [R3+0xd200], [R4.64], P0 ;  /* 0x0d20000004037fae */ /* 0x0005e80008121844 */
[----:B-1----:R-:W4:Y:S01]  /*d0a60*/  LDL.LU R15, [R1+0x2514] ;  /* 0x00251400010f7983 */ /* 0x002f220000300800 */
[----:B---3--:R-:W-:Y:S01]  /*d0a70*/  IADD3 R16, P2, R16, R217, RZ ;  /* 0x000000d910107210 */ /* 0x008fe20007f5e0ff */
[----:B--2---:R-:W-:-:S04]  /*d0a80*/  IMAD.X R22, R22, 0x1, R2, P1 ;  /* 0x0000000116167824 */ /* 0x004fc800008e0602 */
[----:B------:R1:W-:Y:S01]  /*d0a90*/  STL [R1+0x23d8], R16 ;  /* 0x0023d81001007387 */ /* 0x0003e20000100800 */
[----:B------:R-:W-:-:S03]  /*d0aa0*/  IMAD.MOV.U32 R4, RZ, RZ, R11 ;  /* 0x000000ffff047224 */ /* 0x000fc600078e000b */
[----:B------:R-:W-:Y:S01]  /*d0ab0*/  STL [R1+0x2394], R22 ;  /* 0x0023941601007387 */ /* 0x000fe20000100800 */
[----:B------:R-:W-:-:S03]  /*d0ac0*/  MOV R5, R22 ;  /* 0x0000001600057202 */ /* 0x000fc60000000f00 */
[----:B------:R-:W2:Y:S04]  /*d0ad0*/  LDL.LU R10, [R1+0x2558] ;  /* 0x00255800010a7983 */ /* 0x000ea80000300800 */
[----:B------:R-:W3:Y:S04]  /*d0ae0*/  LDL.LU R11, [R1+0x2598] ;  /* 0x00259800010b7983 */ /* 0x000ee80000300800 */
[----:B------:R1:W-:Y:S01]  /*d0af0*/  LDGSTS.E [R3+0xe200], [R4.64], P0 ;  /* 0x0e20000004037fae */ /* 0x0003e20008121844 */
[----:B------:R-:W-:Y:S01]  /*d0b00*/  IADD3 R13, P1, R13, R217, RZ ;  /* 0x000000d90d0d7210 */ /* 0x000fe20007f3e0ff */
[----:B------:R-:W-:-:S04]  /*d0b10*/  IMAD.X R21, R21, 0x1, R2, P2 ;  /* 0x0000000115157824 */ /* 0x000fc800010e0602 */
[----:B------:R1:W-:Y:S04]  /*d0b20*/  STL [R1+0x2418], R13 ;  /* 0x0024180d01007387 */ /* 0x0003e80000100800 */
[----:B------:R-:W-:Y:S01]  /*d0b30*/  STL [R1+0x23d4], R21 ;  /* 0x0023d41501007387 */ /* 0x000fe20000100800 */
[----:B-1----:R-:W-:Y:S02]  /*d0b40*/  IMAD.MOV.U32 R4, RZ, RZ, R16 ;  /* 0x000000ffff047224 */ /* 0x002fe400078e0010 */
[----:B------:R-:W-:Y:S01]  /*d0b50*/  IMAD.MOV.U32 R5, RZ, RZ, R21 ;  /* 0x000000ffff057224 */ /* 0x000fe200078e0015 */
[----:B------:R-:W3:Y:S04]  /*d0b60*/  LDL.LU R16, [R1+0x2554] ;  /* 0x0025540001107983 */ /* 0x000ee80000300800 */
[----:B------:R1:W-:Y:S01]  /*d0b70*/  LDGSTS.E [R3+0xf200], [R4.64], P0 ;  /* 0x0f20000004037fae */ /* 0x0003e20008121844 */
[----:B------:R-:W-:Y:S01]  /*d0b80*/  IMAD.X R20, R20, 0x1, R2, P1 ;  /* 0x0000000114147824 */ /* 0x000fe200008e0602 */
[----:B------:R-:W-:-:S05]  /*d0b90*/  IADD3 R18, P2, R18, R217, RZ ;  /* 0x000000d912127210 */ /* 0x000fca0007f5e0ff */
[----:B------:R-:W-:Y:S01]  /*d0ba0*/  STL [R1+0x2458], R18 ;  /* 0x0024581201007387 */ /* 0x000fe20000100800 */
[----:B------:R-:W-:Y:S02]  /*d0bb0*/  IMAD.X R19, R19, 0x1, R2, P2 ;  /* 0x0000000113137824 */ /* 0x000fe400010e0602 */
[----:B-1----:R-:W-:Y:S01]  /*d0bc0*/  IMAD.MOV.U32 R4, RZ, RZ, R13 ;  /* 0x000000ffff047224 */ /* 0x002fe200078e000d */
[----:B------:R1:W-:Y:S04]  /*d0bd0*/  STL [R1+0x2414], R20 ;  /* 0x0024141401007387 */ /* 0x0003e80000100800 */
[----:B------:R-:W3:Y:S04]  /*d0be0*/  LDL.LU R24, [R1+0x25d8] ;  /* 0x0025d80001187983 */ /* 0x000ee80000300800 */
[----:B------:R-:W3:Y:S01]  /*d0bf0*/  LDL.LU R13, [R1+0x2594] ;  /* 0x00259400010d7983 */ /* 0x000ee20000300800 */
[----:B------:R-:W-:-:S05]  /*d0c00*/  IADD3 R6, P1, R6, R217, RZ ;  /* 0x000000d906067210 */ /* 0x000fca0007f3e0ff */
[----:B------:R1:W-:Y:S04]  /*d0c10*/  STL [R1+0x2498], R6 ;  /* 0x0024980601007387 */ /* 0x0003e80000100800 */
[----:B------:R-:W-:Y:S04]  /*d0c20*/  STL [R1+0x2454], R19 ;  /* 0x0024541301007387 */ /* 0x000fe80000100800 */
[----:B------:R-:W3:Y:S04]  /*d0c30*/  LDL.LU R22, [R1+0x2618] ;  /* 0x0026180001167983 */ /* 0x000ee80000300800 */
[----:B------:R-:W3:Y:S01]  /*d0c40*/  LDL.LU R25, [R1+0x25d4] ;  /* 0x0025d40001197983 */ /* 0x000ee20000300800 */
[----:B------:R-:W-:Y:S01]  /*d0c50*/  MOV R5, R20 ;  /* 0x0000001400057202 */ /* 0x000fe20000000f00 */
[----:B------:R-:W-:-:S04]  /*d0c60*/  IMAD.X R17, R17, 0x1, R2, P1 ;  /* 0x0000000111117824 */ /* 0x000fc800008e0602 */
[----:B------:R1:W-:Y:S01]  /*d0c70*/  LDGSTS.E [R3+0x10200], [R4.64], P0 ;  /* 0x1020000004037fae */ /* 0x0003e20008121844 */
[-C--:B------:R-:W-:Y:S01]  /*d0c80*/  IADD3 R7, P2, R7, R217.reuse, RZ ;  /* 0x000000d907077210 */ /* 0x080fe20007f5e0ff */
[----:B-1----:R-:W-:Y:S02]  /*d0c90*/  IMAD.MOV.U32 R4, RZ, RZ, R18 ;  /* 0x000000ffff047224 */ /* 0x002fe400078e0012 */
[----:B------:R-:W-:Y:S01]  /*d0ca0*/  IMAD.MOV.U32 R5, RZ, RZ, R19 ;  /* 0x000000ffff057224 */ /* 0x000fe200078e0013 */
[----:B------:R-:W-:Y:S01]  /*d0cb0*/  IADD3 R12, P1, R12, R217, RZ ;  /* 0x000000d90c0c7210 */ /* 0x000fe20007f3e0ff */
[----:B------:R-:W-:Y:S01]  /*d0cc0*/  STL [R1+0x24d8], R7 ;  /* 0x0024d80701007387 */ /* 0x000fe20000100800 */
[----:B------:R-:W-:-:S03]  /*d0cd0*/  IMAD.X R14, R14, 0x1, R2, P2 ;  /* 0x000000010e0e7824 */ /* 0x000fc600010e0602 */
[----:B------:R-:W-:Y:S04]  /*d0ce0*/  STL [R1+0x2494], R17 ;  /* 0x0024941101007387 */ /* 0x000fe80000100800 */
[----:B------:R1:W-:Y:S04]  /*d0cf0*/  LDGSTS.E [R3+0x11200], [R4.64], P0 ;  /* 0x1120000004037fae */ /* 0x0003e80008121844 */
[----:B------:R-:W3:Y:S04]  /*d0d00*/  LDL.LU R23, [R1+0x2614] ;  /* 0x0026140001177983 */ /* 0x000ee80000300800 */
[----:B------:R-:W-:Y:S01]  /*d0d10*/  STL [R1+0x2518], R12 ;  /* 0x0025180c01007387 */ /* 0x000fe20000100800 */
[----:B-1----:R-:W-:Y:S01]  /*d0d20*/  IMAD.MOV.U32 R4, RZ, RZ, R6 ;  /* 0x000000ffff047224 */ /* 0x002fe200078e0006 */
[----:B------:R-:W-:-:S02]  /*d0d30*/  MOV R5, R17 ;  /* 0x0000001100057202 */ /* 0x000fc40000000f00 */
[----:B------:R1:W-:Y:S04]  /*d0d40*/  STL [R1+0x24d4], R14 ;  /* 0x0024d40e01007387 */ /* 0x0003e80000100800 */
[----:B------:R-:W3:Y:S04]  /*d0d50*/  LDL.LU R20, [R1+0x2658] ;  /* 0x0026580001147983 */ /* 0x000ee80000300800 */
[----:B------:R1:W-:Y:S04]  /*d0d60*/  LDGSTS.E [R3+0x12200], [R4.64], P0 ;  /* 0x1220000004037fae */ /* 0x0003e80008121844 */
[----:B------:R-:W3:Y:S04]  /*d0d70*/  LDL.LU R6, [R1+0x2698] ;  /* 0x0026980001067983 */ /* 0x000ee80000300800 */
[----:B------:R-:W3:Y:S01]  /*d0d80*/  LDL.LU R21, [R1+0x2654] ;  /* 0x0026540001157983 */ /* 0x000ee20000300800 */
[----:B-1----:R-:W-:-:S02]  /*d0d90*/  IMAD.MOV.U32 R4, RZ, RZ, R7 ;  /* 0x000000ffff047224 */ /* 0x002fc400078e0007 */
[----:B------:R-:W-:-:S05]  /*d0da0*/  IMAD.MOV.U32 R5, RZ, RZ, R14 ;  /* 0x000000ffff057224 */ /* 0x000fca00078e000e */
[----:B------:R1:W-:Y:S02]  /*d0db0*/  LDGSTS.E [R3+0x13200], [R4.64], P0 ;  /* 0x1320000004037fae */ /* 0x0003e40008121844 */
[----:B-1----:R-:W-:Y:S02]  /*d0dc0*/  IMAD.MOV.U32 R4, RZ, RZ, R12 ;  /* 0x000000ffff047224 */ /* 0x002fe400078e000c */
[----:B----4-:R-:W-:-:S05]  /*d0dd0*/  IMAD.X R15, R15, 0x1, R2, P1 ;  /* 0x000000010f0f7824 */ /* 0x010fca00008e0602 */
[----:B------:R-:W-:-:S05]  /*d0de0*/  MOV R5, R15 ;  /* 0x0000000f00057202 */ /* 0x000fca0000000f00 */
[----:B------:R1:W-:Y:S01]  /*d0df0*/  LDGSTS.E [R3+0x14200], [R4.64], P0 ;  /* 0x1420000004037fae */ /* 0x0003e20008121844 */
[-C--:B--2---:R-:W-:Y:S02]  /*d0e00*/  IADD3 R10, P2, R10, R217.reuse, RZ ;  /* 0x000000d90a0a7210 */ /* 0x084fe40007f5e0ff */
[----:B---3--:R-:W-:-:S03]  /*d0e10*/  IADD3 R11, P1, R11, R217, RZ ;  /* 0x000000d90b0b7210 */ /* 0x008fc60007f3e0ff */
[----:B------:R-:W-:Y:S04]  /*d0e20*/  STL [R1+0x2558], R10 ;  /* 0x0025580a01007387 */ /* 0x000fe80000100800 */
[----:B------:R2:W-:Y:S04]  /*d0e30*/  STL [R1+0x2514], R15 ;  /* 0x0025140f01007387 */ /* 0x0005e80000100800 */
[----:B------:R-:W3:Y:S04]  /*d0e40*/  LDL.LU R14, [R1+0x2694] ;  /* 0x00269400010e7983 */ /* 0x000ee80000300800 */
[----:B------:R-:W4:Y:S04]  /*d0e50*/  LDL.LU R7, [R1+0x26f0] ;  /* 0x0026f00001077983 */ /* 0x000f280000300800 */
[----:B------:R-:W4:Y:S01]  /*d0e60*/  LDL.LU R17, [R1+0x2728] ;  /* 0x0027280001117983 */ /* 0x000f220000300800 */
[----:B------:R-:W-:-:S03]  /*d0e70*/  IMAD.X R16, R16, 0x1, R2, P2 ;  /* 0x0000000110107824 */ /* 0x000fc600010e0602 */
[----:B------:R-:W4:Y:S04]  /*d0e80*/  LDL.LU R19, [R1+0x26ec] ;  /* 0x0026ec0001137983 */ /* 0x000f280000300800 */
[----:B------:R-:W-:Y:S01]  /*d0e90*/  STL [R1+0x2598], R11 ;  /* 0x0025980b01007387 */ /* 0x000fe20000100800 */
[----:B-1----:R-:W-:-:S03]  /*d0ea0*/  IMAD.MOV.U32 R4, RZ, RZ, R10 ;  /* 0x000000ffff047224 */ /* 0x002fc600078e000a */
[----:B------:R1:W-:Y:S01]  /*d0eb0*/  STL [R1+0x2554], R16 ;  /* 0x0025541001007387 */ /* 0x0003e20000100800 */
[----:B------:R-:W-:-:S03]  /*d0ec0*/  IMAD.MOV.U32 R5, RZ, RZ, R16 ;  /* 0x000000ffff057224 */ /* 0x000fc600078e0010 */
[----:B--2---:R-:W2:Y:S04]  /*d0ed0*/  LDL.LU R15, [R1+0x2758] ;  /* 0x00275800010f7983 */ /* 0x004ea80000300800 */
[----:B------:R-:W2:Y:S04]  /*d0ee0*/  LDL.LU R12, [R1+0x2760] ;  /* 0x00276000010c7983 */ /* 0x000ea80000300800 */
[----:B------:R-:W2:Y:S01]  /*d0ef0*/  LDL.LU R18, [R1+0x2724] ;  /* 0x0027240001127983 */ /* 0x000ea20000300800 */
[----:B------:R-:W-:-:S03]  /*d0f00*/  IADD3 R24, P2, R24, R217, RZ ;  /* 0x000000d918187210 */ /* 0x000fc60007f5e0ff */
[----:B------:R1:W-:Y:S01]  /*d0f10*/  LDGSTS.E [R3+0x15200], [R4.64], P0 ;  /* 0x1520000004037fae */ /* 0x0003e20008121844 */
[----:B------:R-:W-:-:S03]  /*d0f20*/  IMAD.X R13, R13, 0x1, R2, P1 ;  /* 0x000000010d0d7824 */ /* 0x000fc600008e0602 */
[----:B------:R-:W-:Y:S04]  /*d0f30*/  STL [R1+0x25d8], R24 ;  /* 0x0025d81801007387 */ /* 0x000fe80000100800 */
[----:B------:R1:W-:Y:S04]  /*d0f40*/  STL [R1+0x2594], R13 ;  /* 0x0025940d01007387 */ /* 0x0003e80000100800 */
[----:B------:R-:W2:Y:S01]  /*d0f50*/  LDL.LU R10, [R1+0x2768] ;  /* 0x00276800010a7983 */ /* 0x000ea20000300800 */
[----:B------:R-:W-:-:S03]  /*d0f60*/  IADD3 R22, P1, R22, R217, RZ ;  /* 0x000000d916167210 */ /* 0x000fc60007f3e0ff */
[----:B-1----:R-:W2:Y:S01]  /*d0f70*/  LDL.LU R16, [R1+0x2754] ;  /* 0x0027540001107983 */ /* 0x002ea20000300800 */
[----:B------:R-:W-:-:S03]  /*d0f80*/  IMAD.X R25, R25, 0x1, R2, P2 ;  /* 0x0000000119197824 */ /* 0x000fc600010e0602 */
[----:B------:R-:W-:Y:S01]  /*d0f90*/  STL [R1+0x2618], R22 ;  /* 0x0026181601007387 */ /* 0x000fe20000100800 */
[----:B------:R-:W-:Y:S01]  /*d0fa0*/  MOV R5, R13 ;  /* 0x0000000d00057202 */ /* 0x000fe20000000f00 */
[----:B------:R-:W-:Y:S02]  /*d0fb0*/  IMAD.MOV.U32 R4, RZ, RZ, R11 ;  /* 0x000000ffff047224 */ /* 0x000fe400078e000b */
[----:B------:R-:W-:Y:S04]  /*d0fc0*/  STL [R1+0x25d4], R25 ;  /* 0x0025d41901007387 */ /* 0x000fe80000100800 */
[----:B------:R-:W2:Y:S04]  /*d0fd0*/  LDL.LU R13, [R1+0x275c] ;  /* 0x00275c00010d7983 */ /* 0x000ea80000300800 */
[----:B------:R-:W2:Y:S04]  /*d0fe0*/  LDL.LU R11, [R1+0x2764] ;  /* 0x00276400010b7983 */ /* 0x000ea80000300800 */
[----:B------:R1:W-:Y:S02]  /*d0ff0*/  LDGSTS.E [R3+0x16200], [R4.64], P0 ;  /* 0x1620000004037fae */ /* 0x0003e40008121844 */
[----:B-1----:R-:W-:-:S02]  /*d1000*/  IMAD.MOV.U32 R4, RZ, RZ, R24 ;  /* 0x000000ffff047224 */ /* 0x002fc400078e0018 */
[----:B------:R-:W-:Y:S02]  /*d1010*/  IMAD.MOV.U32 R5, RZ, RZ, R25 ;  /* 0x000000ffff057224 */ /* 0x000fe400078e0019 */
[----:B------:R-:W-:-:S03]  /*d1020*/  IMAD.X R23, R23, 0x1, R2, P1 ;  /* 0x0000000117177824 */ /* 0x000fc600008e0602 */
[----:B------:R1:W-:Y:S01]  /*d1030*/  LDGSTS.E [R3+0x17200], [R4.64], P0 ;  /* 0x1720000004037fae */ /* 0x0003e20008121844 */
[----:B------:R-:W-:Y:S01]  /*d1040*/  IADD3 R20, P2, R20, R217, RZ ;  /* 0x000000d914147210 */ /* 0x000fe20007f5e0ff */
[----:B-1----:R-:W-:Y:S01]  /*d1050*/  IMAD.MOV.U32 R4, RZ, RZ, R22 ;  /* 0x000000ffff047224 */ /* 0x002fe200078e0016 */
[----:B------:R-:W-:-:S05]  /*d1060*/  MOV R5, R23 ;  /* 0x0000001700057202 */ /* 0x000fca0000000f00 */
[----:B------:R1:W-:Y:S01]  /*d1070*/  LDGSTS.E [R3+0x18200], [R4.64], P0 ;  /* 0x1820000004037fae */ /* 0x0003e20008121844 */
[----:B------:R-:W-:Y:S01]  /*d1080*/  IADD3 R6, P1, R6, R217, RZ ;  /* 0x000000d906067210 */ /* 0x000fe20007f3e0ff */
[----:B------:R-:W-:Y:S02]  /*d1090*/  IMAD.X R21, R21, 0x1, R2, P2 ;  /* 0x0000000115157824 */ /* 0x000fe400010e0602 */
[----:B------:R-:W-:Y:S01]  /*d10a0*/  STL [R1+0x2658], R20 ;  /* 0x0026581401007387 */ /* 0x000fe20000100800 */
[----:B-1----:R-:W-:Y:S02]  /*d10b0*/  IMAD.MOV.U32 R4, RZ, RZ, R20 ;  /* 0x000000ffff047224 */ /* 0x002fe400078e0014 */
[----:B------:R-:W-:Y:S01]  /*d10c0*/  IMAD.MOV.U32 R5, RZ, RZ, R21 ;  /* 0x000000ffff057224 */ /* 0x000fe200078e0015 */
[----:B------:R-:W-:Y:S04]  /*d10d0*/  STL [R1+0x2614], R23 ;  /* 0x0026141701007387 */ /* 0x000fe80000100800 */
[----:B------:R1:W-:Y:S04]  /*d10e0*/  STL [R1+0x2698], R6 ;  /* 0x0026980601007387 */ /* 0x0003e80000100800 */
[----:B------:R-:W-:Y:S04]  /*d10f0*/  STL [R1+0x2654], R21 ;  /* 0x0026541501007387 */ /* 0x000fe80000100800 */
[----:B------:R1:W-:Y:S02]  /*d1100*/  LDGSTS.E [R3+0x19200], [R4.64], P0 ;  /* 0x1920000004037fae */ /* 0x0003e40008121844 */
[----:B-1----:R-:W-:-:S02]  /*d1110*/  IMAD.MOV.U32 R4, RZ, RZ, R6 ;  /* 0x000000ffff047224 */ /* 0x002fc400078e0006 */
[----:B---3--:R-:W-:Y:S01]  /*d1120*/  IMAD.X R14, R14, 0x1, R2, P1 ;  /* 0x000000010e0e7824 */ /* 0x008fe200008e0602 */
[-C--:B----4-:R-:W-:Y:S02]  /*d1130*/  IADD3 R7, P2, R7, R217.reuse, RZ ;  /* 0x000000d907077210 */ /* 0x090fe40007f5e0ff */
[----:B------:R-:W-:-:S03]  /*d1140*/  IADD3 R17, P1, R17, R217, RZ ;  /* 0x000000d911117210 */ /* 0x000fc60007f3e0ff */
[----:B------:R-:W-:Y:S01]  /*d1150*/  STL [R1+0x26f0], R7 ;  /* 0x0026f00701007387 */ /* 0x000fe20000100800 */
[----:B------:R-:W-:Y:S01]  /*d1160*/  MOV R5, R14 ;  /* 0x0000000e00057202 */ /* 0x000fe20000000f00 */
[----:B------:R-:W-:Y:S02]  /*d1170*/  IMAD.X R19, R19, 0x1, R2, P2 ;  /* 0x0000000113137824 */ /* 0x000fe400010e0602 */
[----:B------:R1:W-:Y:S04]  /*d1180*/  STL [R1+0x2694], R14 ;  /* 0x0026940e01007387 */ /* 0x0003e80000100800 */
[----:B------:R-:W3:Y:S04]  /*d1190*/  LDL.LU R6, [R1+0x2020] ;  /* 0x0020200001067983 */ /* 0x000ee80000300800 */
[----:B------:R-:W-:Y:S01]  /*d11a0*/  STL [R1+0x2728], R17 ;  /* 0x0027281101007387 */ /* 0x000fe20000100800 */
[----:B--2---:R-:W-:-:S03]  /*d11b0*/  IADD3 R15, P2, R15, R217, RZ ;  /* 0x000000d90f0f7210 */ /* 0x004fc60007f5e0ff */
[----:B------:R-:W-:Y:S01]  /*d11c0*/  STL [R1+0x26ec], R19 ;  /* 0x0026ec1301007387 */ /* 0x000fe20000100800 */
[----:B------:R-:W-:-:S03]  /*d11d0*/  IADD3 R12, P3, R12, R217, RZ ;  /* 0x000000d90c0c7210 */ /* 0x000fc60007f7e0ff */
[----:B-1----:R-:W2:Y:S01]  /*d11e0*/  LDL.LU R14, [R1+0x2060] ;  /* 0x00206000010e7983 */ /* 0x002ea20000300800 */
        /* <DEDUP_REMOVED lines=10> */
[----:B------:R-:W-:-:S03]  /*d1290*/  IMAD.X R13, R13, 0x1, R2, P3 ;  /* 0x000000010d0d7824 */ /* 0x000fc600018e0602 */
[----:B------:R-:W-:Y:S01]  /*d12a0*/  STL [R1+0x2754], R16 ;  /* 0x0027541001007387 */ /* 0x000fe20000100800 */
        /* <DEDUP_REMOVED lines=28> */
[----:B------:R-:W4:Y:S04]  /*d1470*/  LDL.LU R210, [R1+0x610] ;  /* 0x0006100001d27983 */ /* 0x000f280000300800 */
[----:B------:R-:W4:Y:S04]  /*d1480*/  LDL.LU R211, [R1+0x5e8] ;  /* 0x0005e80001d37983 */ /* 0x000f280000300800 */
[----:B------:R-:W4:Y:S04]  /*d1490*/  LDL.LU R205, [R1+0x614] ;  /* 0x0006140001cd7983 */ /* 0x000f280000300800 */
[----:B------:R-:W4:Y:S04]  /*d14a0*/  LDL.LU R206, [R1+0x35c] ;  /* 0x00035c0001ce7983 */ /* 0x000f280000300800 */
[----:B------:R-:W4:Y:S04]  /*d14b0*/  LDL.LU R207, [R1+0x5ec] ;  /* 0x0005ec0001cf7983 */ /* 0x000f280000300800 */
[----:B------:R-:W4:Y:S04]  /*d14c0*/  LDL.LU R200, [R1+0x510] ;  /* 0x0005100001c87983 */ /* 0x000f280000300800 */
[----:B------:R-:W4:Y:S01]  /*d14d0*/  LDL.LU R201, [R1+0x5f0] ;  /* 0x0005f00001c97983 */ /* 0x000f220000300800 */
[----:B------:R-:W-:-:S05]  /*d14e0*/  IMAD.MOV.U32 R5, RZ, RZ, R19 ;  /* 0x000000ffff057224 */ /* 0x000fca00078e0013 */
[----:B------:R3:W-:Y:S02]  /*d14f0*/  LDGSTS.E [R3+0x1b200], [R4.64], P0 ;  /* 0x1b20000004037fae */ /* 0x0007e40008121844 */
[----:B---3--:R-:W-:Y:S01]  /*d1500*/  MOV R4, R17 ;  /* 0x0000001100047202 */ /* 0x008fe20000000f00 */
[----:B------:R-:W-:-:S05]  /*d1510*/  IMAD.MOV.U32 R5, RZ, RZ, R18 ;  /* 0x000000ffff057224 */ /* 0x000fca00078e0012 */
[----:B------:R3:W-:Y:S02]  /*d1520*/  LDGSTS.E [R3+0x1c200], [R4.64], P0 ;  /* 0x1c20000004037fae */ /* 0x0007e40008121844 */
[----:B---3--:R-:W-:Y:S02]  /*d1530*/  IMAD.MOV.U32 R4, RZ, RZ, R15 ;  /* 0x000000ffff047224 */ /* 0x008fe400078e000f */
[----:B------:R-:W-:-:S05]  /*d1540*/  IMAD.MOV.U32 R5, RZ, RZ, R16 ;  /* 0x000000ffff057224 */ /* 0x000fca00078e0010 */
[----:B------:R3:W-:Y:S02]  /*d1550*/  LDGSTS.E [R3+0x1d200], [R4.64], P0 ;  /* 0x1d20000004037fae */ /* 0x0007e40008121844 */
[----:B---3--:R-:W-:Y:S01]  /*d1560*/  IMAD.MOV.U32 R4, RZ, RZ, R12 ;  /* 0x000000ffff047224 */ /* 0x008fe200078e000c */
[----:B------:R-:W-:-:S05]  /*d1570*/  MOV R5, R13 ;  /* 0x0000000d00057202 */ /* 0x000fca0000000f00 */
[----:B------:R3:W-:Y:S01]  /*d1580*/  LDGSTS.E [R3+0x1e200], [R4.64], P0 ;  /* 0x1e20000004037fae */ /* 0x0007e20008121844 */
[----:B------:R-:W-:-:S05]  /*d1590*/  IADD3 R6, P1, R6, R217, RZ ;  /* 0x000000d906067210 */ /* 0x000fca0007f3e0ff */
[----:B------:R-:W-:Y:S01]  /*d15a0*/  STL [R1+0x2020], R6 ;  /* 0x0020200601007387 */ /* 0x000fe20000100800 */
[----:B--2---:R-:W-:-:S05]  /*d15b0*/  IADD3 R14, P2, R14, R217, RZ ;  /* 0x000000d90e0e7210 */ /* 0x004fca0007f5e0ff */
[----:B------:R-:W-:Y:S01]  /*d15c0*/  STL [R1+0x2060], R14 ;  /* 0x0020600e01007387 */ /* 0x000fe20000100800 */
[----:B----4-:R-:W-:-:S05]  /*d15d0*/  IMAD.X R7, R7, 0x1, R2, P1 ;  /* 0x0000000107077824 */ /* 0x010fca00008e0602 */
[----:B------:R-:W-:Y:S01]  /*d15e0*/  STL [R1+0x201c], R7 ;  /* 0x00201c0701007387 */ /* 0x000fe20000100800 */
[----:B------:R-:W-:Y:S02]  /*d15f0*/  IMAD.MOV.U32 R75, RZ, RZ, R135 ;  /* 0x000000ffff4b7224 */ /* 0x000fe400078e0087 */
[----:B------:R-:W-:Y:S02]  /*d1600*/  IMAD.MOV.U32 R74, RZ, RZ, R164 ;  /* 0x000000ffff4a7224 */ /* 0x000fe400078e00a4 */
[----:B------:R-:W-:Y:S01]  /*d1610*/  IMAD.MOV.U32 R73, RZ, RZ, R166 ;  /* 0x000000ffff497224 */ /* 0x000fe200078e00a6 */
[----:B------:R-:W-:Y:S02]  /*d1620*/  MOV R72, R167 ;  /* 0x000000a700487202 */ /* 0x000fe40000000f00 */
[----:B------:R-:W-:Y:S01]  /*d1630*/  STL.64 [R1+0x1960], R74 ;  /* 0x0019604a01007387 */ /* 0x000fe20000100a00 */
[----:B------:R-:W-:Y:S02]  /*d1640*/  IMAD.MOV.U32 R71, RZ, RZ, R212 ;  /* 0x000000ffff477224 */ /* 0x000fe400078e00d4 */
[----:B------:R-:W-:Y:S01]  /*d1650*/  IMAD.MOV.U32 R70, RZ, RZ, R213 ;  /* 0x000000ffff467224 */ /* 0x000fe200078e00d5 */
[----:B------:R-:W-:Y:S01]  /*d1660*/  STL.64 [R1+0x1958], R72 ;  /* 0x0019584801007387 */ /* 0x000fe20000100a00 */
[----:B------:R-:W-:-:S02]  /*d1670*/  IMAD.MOV.U32 R69, RZ, RZ, R214 ;  /* 0x000000ffff457224 */ /* 0x000fc400078e00d6 */
[----:B------:R-:W-:Y:S01]  /*d1680*/  IMAD.MOV.U32 R68, RZ, RZ, R215 ;  /* 0x000000ffff447224 */ /* 0x000fe200078e00d7 */
[----:B------:R-:W-:Y:S01]  /*d1690*/  STL.64 [R1+0x1950], R70 ;  /* 0x0019504601007387 */ /* 0x000fe20000100a00 */
        /* <DEDUP_REMOVED lines=23> */
[----:B------:R-:W-:Y:S04]  /*d1810*/  STL.64 [R1+0x19c8], R56 ;  /* 0x0019c83801007387 */ /* 0x000fe80000100a00 */
[----:B------:R-:W-:Y:S04]  /*d1820*/  STL.64 [R1+0x19c0], R54 ;  /* 0x0019c03601007387 */ /* 0x000fe80000100a00 */
        /* <DEDUP_REMOVED lines=19> */
[----:B---3--:R-:W-:-:S03]  /*d1960*/  IMAD.MOV.U32 R5, RZ, RZ, R11 ;  /* 0x000000ffff057224 */ /* 0x008fc600078e000b */
[----:B------:R-:W3:Y:S01]  /*d1970*/  LDL.LU R223, [R1+0x2f4] ;  /* 0x0002f40001df7983 */ /* 0x000ee20000300800 */
[----:B------:R-:W-:-:S03]  /*d1980*/  IMAD.MOV.U32 R4, RZ, RZ, R10 ;  /* 0x000000ffff047224 */ /* 0x000fc600078e000a */
[----:B------:R-:W3:Y:S01]  /*d1990*/  LDL.LU R216, [R1+0x1f0] ;  /* 0x0001f00001d87983 */ /* 0x000ee20000300800 */
[----:B-1----:R-:W-:-:S03]  /*d19a0*/  IMAD.MOV.U32 R11, RZ, RZ, R209 ;  /* 0x000000ffff0b7224 */ /* 0x002fc600078e00d1 */
        /* <DEDUP_REMOVED lines=18> */
[----:B------:R1:W-:Y:S04]  /*d1ad0*/  STL.64 [R1+0x19b8], R10 ;  /* 0x0019b80a01007387 */ /* 0x0003e80000100a00 */
[----:B------:R-:W-:Y:S04]  /*d1ae0*/  STL.64 [R1+0x19b0], R52 ;  /* 0x0019b03401007387 */ /* 0x000fe80000100a00 */
[----:B------:R1:W-:Y:S04]  /*d1af0*/  STL.64 [R1+0x19e8], R16 ;  /* 0x0019e81001007387 */ /* 0x0003e80000100a00 */
[----:B------:R-:W-:Y:S04]  /*d1b00*/  STL.64 [R1+0x19e0], R50 ;  /* 0x0019e03201007387 */ /* 0x000fe80000100a00 */
        /* <DEDUP_REMOVED lines=16> */
[----:B--2---:R-:W-:Y:S01]  /*d1c10*/  IMAD.MOV.U32 R23, RZ, RZ, R135 ;  /* 0x000000ffff177224 */ /* 0x004fe200078e0087 */
[----:B----4-:R-:W-:Y:S01]  /*d1c20*/  MOV R22, R164 ;  /* 0x000000a400167202 */ /* 0x010fe20000000f00 */
[----:B------:R-:W-:-:S02]  /*d1c30*/  IMAD.MOV.U32 R49, RZ, RZ, R166 ;  /* 0x000000ffff317224 */ /* 0x000fc400078e00a6 */
[----:B------:R-:W-:Y:S02]  /*d1c40*/  IMAD.MOV.U32 R48, RZ, RZ, R167 ;  /* 0x000000ffff307224 */ /* 0x000fe400078e00a7 */
[----:B------:R2:W-:Y:S01]  /*d1c50*/  STL.64 [R1+0x19d8], R22 ;  /* 0x0019d81601007387 */ /* 0x0005e20000100a00 */
[----:B------:R-:W-:Y:S02]  /*d1c60*/  IMAD.MOV.U32 R47, RZ, RZ, R212 ;  /* 0x000000ffff2f7224 */ /* 0x000fe400078e00d4 */
[----:B------:R-:W-:Y:S01]  /*d1c70*/  IMAD.MOV.U32 R46, RZ, RZ, R213 ;  /* 0x000000ffff2e7224 */ /* 0x000fe200078e00d5 */
[----:B------:R-:W-:Y:S01]  /*d1c80*/  STL.64 [R1+0x1a08], R48 ;  /* 0x001a083001007387 */ /* 0x000fe20000100a00 */
[----:B------:R-:W-:Y:S01]  /*d1c90*/  IMAD.MOV.U32 R19, RZ, RZ, R214 ;  /* 0x000000ffff137224 */ /* 0x000fe200078e00d6 */
[----:B------:R-:W-:Y:S02]  /*d1ca0*/  MOV R18, R215 ;  /* 0x000000d700127202 */ /* 0x000fe40000000f00 */
[----:B------:R-:W-:Y:S01]  /*d1cb0*/  STL.64 [R1+0x1a00], R46 ;  /* 0x001a002e01007387 */ /* 0x000fe20000100a00 */
[----:B------:R-:W-:-:S02]  /*d1cc0*/  IMAD.MOV.U32 R13, RZ, RZ, R228 ;  /* 0x000000ffff0d7224 */ /* 0x000fc400078e00e4 */
[----:B------:R-:W-:Y:S01]  /*d1cd0*/  IMAD.MOV.U32 R12, RZ, RZ, R229 ;  /* 0x000000ffff0c7224 */ /* 0x000fe200078e00e5 */
[----:B------:R4:W-:Y:S01]  /*d1ce0*/  STL.64 [R1+0x19f8], R18 ;  /* 0x0019f81201007387 */ /* 0x0009e20000100a00 */
[----:B------:R-:W-:Y:S02]  /*d1cf0*/  IMAD.MOV.U32 R45, RZ, RZ, R230 ;  /* 0x000000ffff2d7224 */ /* 0x000fe400078e00e6 */
[----:B------:R-:W-:Y:S01]  /*d1d00*/  IMAD.MOV.U32 R44, RZ, RZ, R231 ;  /* 0x000000ffff2c7224 */ /* 0x000fe200078e00e7 */
[----:B------:R1:W-:Y:S01]  /*d1d10*/  STL.64 [R1+0x19f0], R12 ;  /* 0x0019f00c01007387 */ /* 0x0003e20000100a00 */
[----:B------:R-:W-:Y:S01]  /*d1d20*/  IMAD.MOV.U32 R43, RZ, RZ, R224 ;  /* 0x000000ffff2b7224 */ /* 0x000fe200078e00e0 */
[----:B------:R-:W-:Y:S02]  /*d1d30*/  MOV R42, R225 ;  /* 0x000000e1002a7202 */ /* 0x000fe40000000f00 */
[----:B------:R-:W-:Y:S01]  /*d1d40*/  STL.64 [R1+0x1a38], R44 ;  /* 0x001a382c01007387 */ /* 0x000fe20000100a00 */
[----:B------:R-:W-:-:S02]  /*d1d50*/  IMAD.MOV.U32 R41, RZ, RZ, R226 ;  /* 0x000000ffff297224 */ /* 0x000fc400078e00e2 */
[----:B------:R-:W-:Y:S01]  /*d1d60*/  IMAD.MOV.U32 R40, RZ, RZ, R227 ;  /* 0x000000ffff287224 */ /* 0x000fe200078e00e3 */
[----:B------:R-:W-:Y:S01]  /*d1d70*/  STL.64 [R1+0x1a30], R42 ;  /* 0x001a302a01007387 */ /* 0x000fe20000100a00 */
[----:B------:R-:W-:Y:S02]  /*d1d80*/  IMAD.MOV.U32 R39, RZ, RZ, R220 ;  /* 0x000000ffff277224 */ /* 0x000fe400078e00dc */
[----:B------:R-:W-:Y:S01]  /*d1d90*/  IMAD.MOV.U32 R38, RZ, RZ, R221 ;  /* 0x000000ffff267224 */ /* 0x000fe200078e00dd */
[----:B------:R-:W-:Y:S01]  /*d1da0*/  STL.64 [R1+0x1a28], R40 ;  /* 0x001a282801007387 */ /* 0x000fe20000100a00 */
[----:B------:R-:W-:Y:S01]  /*d1db0*/  IMAD.MOV.U32 R37, RZ, RZ, R222 ;  /* 0x000000ffff257224 */ /* 0x000fe200078e00de */
[----:B---3--:R-:W-:Y:S02]  /*d1dc0*/  MOV R36, R223 ;  /* 0x000000df00247202 */ /* 0x008fe40000000f00 */
        /* <DEDUP_REMOVED lines=8> */
[----:B------:R-:W-:Y:S02]  /*d1e50*/  MOV R32, R210 ;  /* 0x000000d200207202 */ /* 0x000fe40000000f00 */
[----:B------:R2:W-:Y:S01]  /*d1e60*/  STL.64 [R1+0x1a80], R20 ;  /* 0x001a801401007387 */ /* 0x0005e20000100a00 */
        /* <DEDUP_REMOVED lines=8> */
[----:B------:R-:W-:Y:S04]  /*d1ef0*/  STL.64 [R1+0x1ae0], R28 ;  /* 0x001ae01c01007387 */ /* 0x000fe80000100a00 */
[----:B------:R-:W-:Y:S04]  /*d1f00*/  STL.64 [R1+0x1ad8], R26 ;  /* 0x001ad81a01007387 */ /* 0x000fe80000100a00 */
[----:B-1----:R-:W3:Y:S04]  /*d1f10*/  LDL.LU R10, [R1+0x20a0] ;  /* 0x0020a000010a7983 */ /* 0x002ee80000300800 */
[----:B------:R-:W3:Y:S04]  /*d1f20*/  LDL.LU R16, [R1+0x205c] ;  /* 0x00205c0001107983 */ /* 0x000ee80000300800 */
[----:B------:R2:W-:Y:S04]  /*d1f30*/  LDGSTS.E [R3+0x2f200], [R22.64], P0 ;  /* 0x2f20000016037fae */ /* 0x0005e80008121844 */
[----:B------:R1:W-:Y:S04]  /*d1f40*/  LDGSTS.E [R3+0x30200], [R48.64], P0 ;  /* 0x3020000030037fae */ /* 0x0003e80008121844 */
[----:B------:R1:W-:Y:S04]  /*d1f50*/  LDGSTS.E [R3+0x31200], [R46.64], P0 ;  /* 0x312000002e037fae */ /* 0x0003e80008121844 */
[----:B--2---:R-:W2:Y:S04]  /*d1f60*/  LDL.LU R22, [R1+0x20e0] ;  /* 0x0020e00001167983 */ /* 0x004ea80000300800 */
[----:B------:R4:W-:Y:S04]  /*d1f70*/  LDGSTS.E [R3+0x32200], [R18.64], P0 ;  /* 0x3220000012037fae */ /* 0x0009e80008121844 */
[----:B------:R1:W-:Y:S04]  /*d1f80*/  LDGSTS.E [R3+0x33200], [R12.64], P0 ;  /* 0x332000000c037fae */ /* 0x0003e80008121844 */
[----:B------:R2:W-:Y:S04]  /*d1f90*/  LDGSTS.E [R3+0x34200], [R44.64], P0 ;  /* 0x342000002c037fae */ /* 0x0005e80008121844 */
[----:B----4-:R-:W4:Y:S04]  /*d1fa0*/  LDL.LU R18, [R1+0x209c] ;  /* 0x00209c0001127983 */ /* 0x010f280000300800 */
[----:B-1----:R-:W4:Y:S04]  /*d1fb0*/  LDL.LU R12, [R1+0x2120] ;  /* 0x00212000010c7983 */ /* 0x002f280000300800 */
[----:B------:R-:W4:Y:S04]  /*d1fc0*/  LDL.LU R23, [R1+0x20dc] ;  /* 0x0020dc0001177983 */ /* 0x000f280000300800 */
[----:B------:R-:W4:Y:S04]  /*d1fd0*/  LDL.LU R5, [R1+0x2160] ;  /* 0x0021600001057983 */ /* 0x000f280000300800 */
[----:B------:R-:W4:Y:S04]  /*d1fe0*/  LDL.LU R17, [R1+0x211c] ;  /* 0x00211c0001117983 */ /* 0x000f280000300800 */
[----:B------:R1:W-:Y:S04]  /*d1ff0*/  LDGSTS.E [R3+0x35200], [R42.64], P0 ;  /* 0x352000002a037fae */ /* 0x0003e80008121844 */
[----:B------:R1:W-:Y:S04]  /*d2000*/  LDGSTS.E [R3+0x36200], [R40.64], P0 ;  /* 0x3620000028037fae */ /* 0x0003e80008121844 */
[----:B------:R1:W-:Y:S04]  /*d2010*/  LDGSTS.E [R3+0x37200], [R38.64], P0 ;  /* 0x3720000026037fae */ /* 0x0003e80008121844 */
[----:B------:R1:W-:Y:S04]  /*d2020*/  LDGSTS.E [R3+0x38200], [R36.64], P0 ;  /* 0x3820000024037fae */ /* 0x0003e80008121844 */
[----:B------:R1:W-:Y:S04]  /*d2030*/  LDGSTS.E [R3+0x39200], [R34.64], P0 ;  /* 0x3920000022037fae */ /* 0x0003e80008121844 */
[----:B------:R1:W-:Y:S01]  /*d2040*/  LDGSTS.E [R3+0x3a200], [R20.64], P0 ;  /* 0x3a20000014037fae */ /* 0x0003e20008121844 */
[----:B------:R-:W-:-:S03]  /*d2050*/  IMAD R4, R203, 0x40000, R165 ;  /* 0x00040000cb047824 */ /* 0x000fc600078e02a5 */
[----:B------:R2:W-:Y:S04]  /*d2060*/  LDGSTS.E [R3+0x3b200], [R32.64], P0 ;  /* 0x3b20000020037fae */ /* 0x0005e80008121844 */
[----:B------:R2:W-:Y:S04]  /*d2070*/  LDGSTS.E [R3+0x3c200], [R30.64], P0 ;  /* 0x3c2000001e037fae */ /* 0x0005e80008121844 */
[----:B-1----:R-:W4:Y:S04]  /*d2080*/  LDL.LU R20, [R1+0x21a0] ;  /* 0x0021a00001147983 */ /* 0x002f280000300800 */
[----:B------:R-:W4:Y:S04]  /*d2090*/  LDL.LU R15, [R1+0x215c] ;  /* 0x00215c00010f7983 */ /* 0x000f280000300800 */
[----:B------:R-:W4:Y:S04]  /*d20a0*/  LDL.LU R13, [R1+0x21e0] ;  /* 0x0021e000010d7983 */ /* 0x000f280000300800 */
[----:B------:R-:W4:Y:S04]  /*d20b0*/  LDL.LU R21, [R1+0x219c] ;  /* 0x00219c0001157983 */ /* 0x000f280000300800 */
[----:B------:R1:W-:Y:S04]  /*d20c0*/  LDGSTS.E [R3+0x3d200], [R28.64], P0 ;  /* 0x3d2000001c037fae */ /* 0x0003e80008121844 */
[----:B------:R1:W-:Y:S04]  /*d20d0*/  LDGSTS.E [R3+0x3e200], [R26.64], P0 ;  /* 0x3e2000001a037fae */ /* 0x0003e80008121844 */
[----:B------:R-:W4:Y:S04]  /*d20e0*/  LDL.LU R19, [R1+0x21dc] ;  /* 0x0021dc0001137983 */ /* 0x000f280000300800 */
[----:B------:R1:W-:Y:S04]  /*d20f0*/  LDGSTS.E [R3+0x3f200], [R24.64], P0 ;  /* 0x3f20000018037fae */ /* 0x0003e80008121844 */
[----:B------:R1:W-:Y:S02]  /*d2100*/  LDGSTS.E [R4+0x400], [R6.64], P0 ;  /* 0x0040000006047fae */ /* 0x0003e40008121844 */
[----:B-1----:R-:W-:Y:S01]  /*d2110*/  IMAD.MOV.U32 R6, RZ, RZ, R14 ;  /* 0x000000ffff067224 */ /* 0x002fe200078e000e */
[----:B---3--:R-:W-:Y:S01]  /*d2120*/  IADD3 R10, P1, R10, R217, RZ ;  /* 0x000000d90a0a7210 */ /* 0x008fe20007f3e0ff */
[----:B------:R-:W-:-:S04]  /*d2130*/  IMAD.X R16, R16, 0x1, R2, P2 ;  /* 0x0000000110107824 */ /* 0x000fc800010e0602 */
[----:B------:R-:W-:Y:S04]  /*d2140*/  STL [R1+0x20a0], R10 ;  /* 0x0020a00a01007387 */ /* 0x000fe80000100800 */
[----:B------:R1:W-:Y:S01]  /*d2150*/  STL [R1+0x205c], R16 ;  /* 0x00205c1001007387 */ /* 0x0003e20000100800 */
[----:B------:R-:W-:-:S03]  /*d2160*/  MOV R7, R16 ;  /* 0x0000001000077202 */ /* 0x000fc60000000f00 */
[----:B------:R-:W3:Y:S04]  /*d2170*/  LDL.LU R11, [R1+0x2220] ;  /* 0x00222000010b7983 */ /* 0x000ee80000300800 */
[----:B------:R4:W-:Y:S01]  /*d2180*/  LDGSTS.E [R4+0x1400], [R6.64], P0 ;  /* 0x0140000006047fae */ /* 0x0009e20008121844 */
[----:B--2---:R-:W-:-:S03]  /*d2190*/  IADD3 R22, P2, R22, R217, RZ ;  /* 0x000000d916167210 */ /* 0x004fc60007f5e0ff */
[----:B-1----:R-:W2:Y:S04]  /*d21a0*/  LDL.LU R16, [R1+0x221c] ;  /* 0x00221c0001107983 */ /* 0x002ea80000300800 */
[----:B------:R-:W-:Y:S01]  /*d21b0*/  STL [R1+0x20e0], R22 ;  /* 0x0020e01601007387 */ /* 0x000fe20000100800 */
[----:B----4-:R-:W-:-:S05]  /*d21c0*/  IMAD.X R18, R18, 0x1, R2, P1 ;  /* 0x0000000112127824 */ /* 0x010fca00008e0602 */
[----:B------:R1:W-:Y:S04]  /*d21d0*/  STL [R1+0x209c], R18 ;  /* 0x00209c1201007387 */ /* 0x0003e80000100800 */
[----:B------:R-:W4:Y:S01]  /*d21e0*/  LDL.LU R14, [R1+0x2260] ;  /* 0x00226000010e7983 */ /* 0x000f220000300800 */
[----:B------:R-:W-:Y:S01]  /*d21f0*/  IADD3 R12, P1, R12, R217, RZ ;  /* 0x000000d90c0c7210 */ /* 0x000fe20007f3e0ff */
[----:B------:R-:W-:Y:S02]  /*d2200*/  IMAD.X R23, R23, 0x1, R2, P2 ;  /* 0x0000000117177824 */ /* 0x000fe400010e0602 */
[----:B------:R-:W-:Y:S02]  /*d2210*/  IMAD.MOV.U32 R7, RZ, RZ, R18 ;  /* 0x000000ffff077224 */ /* 0x000fe400078e0012 */
[----:B-1----:R-:W4:Y:S01]  /*d2220*/  LDL.LU R18, [R1+0x225c] ;  /* 0x00225c0001127983 */ /* 0x002f220000300800 */
[----:B------:R-:W-:-:S03]  /*d2230*/  IMAD.MOV.U32 R6, RZ, RZ, R10 ;  /* 0x000000ffff067224 */ /* 0x000fc600078e000a */
[----:B------:R-:W-:Y:S04]  /*d2240*/  STL [R1+0x2120], R12 ;  /* 0x0021200c01007387 */ /* 0x000fe80000100800 */
[----:B------:R-:W-:Y:S04]  /*d2250*/  STL [R1+0x20dc], R23 ;  /* 0x0020dc1701007387 */ /* 0x000fe80000100800 */
[----:B------:R-:W4:Y:S01]  /*d2260*/  LDL.LU R10, [R1+0x22a0] ;  /* 0x0022a000010a7983 */ /* 0x000f220000300800 */
[----:B------:R-:W-:Y:S01]  /*d2270*/  IADD3 R5, P2, R5, R217, RZ ;  /* 0x000000d905057210 */ /* 0x000fe20007f5e0ff */
[----:B------:R-:W-:-:S02]  /*d2280*/  IMAD.X R17, R17, 0x1, R2, P1 ;  /* 0x0000000111117824 */ /* 0x000fc400008e0602 */
[----:B------:R1:W-:Y:S04]  /*d2290*/  LDGSTS.E [R4+0x2400], [R6.64], P0 ;  /* 0x0240000006047fae */ /* 0x0003e80008121844 */
[----:B------:R-:W4:Y:S01]  /*d22a0*/  LDL.LU R3, [R1+0x22e0] ;  /* 0x0022e00001037983 */ /* 0x000f220000300800 */
[----:B-1----:R-:W-:Y:S01]  /*d22b0*/  IMAD.MOV.U32 R6, RZ, RZ, R22 ;  /* 0x000000ffff067224 */ /* 0x002fe200078e0016 */
[----:B------:R-:W-:Y:S02]  /*d22c0*/  MOV R7, R23 ;  /* 0x0000001700077202 */ /* 0x000fe40000000f00 */
[----:B------:R-:W-:Y:S04]  /*d22d0*/  STL [R1+0x2160], R5 ;  /* 0x0021600501007387 */ /* 0x000fe80000100800 */
[----:B------:R1:W-:Y:S04]  /*d22e0*/  LDGSTS.E [R4+0x3400], [R6.64], P0 ;  /* 0x0340000006047fae */ /* 0x0003e80008121844 */
[----:B------:R1:W-:Y:S02]  /*d22f0*/  STL [R1+0x211c], R17 ;  /* 0x00211c1101007387 */ /* 0x0003e40000100800 */
[----:B-1----:R-:W-:-:S02]  /*d2300*/  IMAD.MOV.U32 R7, RZ, RZ, R17 ;  /* 0x000000ffff077224 */ /* 0x002fc400078e0011 */
[----:B------:R-:W4:Y:S01]  /*d2310*/  LDL.LU R17, [R1+0x229c] ;  /* 0x00229c0001117983 */ /* 0x000f220000300800 */
[-C--:B------:R-:W-:Y:S01]  /*d2320*/  IADD3 R20, P1, R20, R217.reuse, RZ ;  /* 0x000000d914147210 */ /* 0x080fe20007f3e0ff */
[----:B------:R-:W-:Y:S02]  /*d2330*/  IMAD.X R15, R15, 0x1, R2, P2 ;  /* 0x000000010f0f7824 */ /* 0x000fe400010e0602 */
[----:B------:R-:W-:Y:S02]  /*d2340*/  IMAD.MOV.U32 R6, RZ, RZ, R12 ;  /* 0x000000ffff067224 */ /* 0x000fe400078e000c */
[----:B------:R-:W-:Y:S01]  /*d2350*/  STL [R1+0x21a0], R20 ;  /* 0x0021a01401007387 */ /* 0x000fe20000100800 */
[----:B------:R-:W-:Y:S01]  /*d2360*/  IADD3 R13, P2, R13, R217, RZ ;  /* 0x000000d90d0d7210 */ /* 0x000fe20007f5e0ff */
[----:B------:R-:W-:Y:S02]  /*d2370*/  IMAD.X R21, R21, 0x1, R2, P1 ;  /* 0x0000000115157824 */ /* 0x000fe400008e0602 */
[----:B------:R1:W-:Y:S04]  /*d2380*/  STL [R1+0x215c], R15 ;  /* 0x00215c0f01007387 */ /* 0x0003e80000100800 */
[----:B------:R1:W-:Y:S04]  /*d2390*/  LDGSTS.E [R4+0x4400], [R6.64], P0 ;  /* 0x0440000006047fae */ /* 0x0003e80008121844 */
[----:B------:R-:W4:Y:S01]  /*d23a0*/  LDL.LU R12, [R1+0x2320] ;  /* 0x00232000010c7983 */ /* 0x000f220000300800 */
[----:B-1----:R-:W-:Y:S01]  /*d23b0*/  MOV R7, R15 ;  /* 0x0000000f00077202 */ /* 0x002fe20000000f00 */
[----:B------:R-:W-:-:S02]  /*d23c0*/  IMAD.MOV.U32 R6, RZ, RZ, R5 ;  /* 0x000000ffff067224 */ /* 0x000fc400078e0005 */
[----:B------:R-:W4:Y:S01]  /*d23d0*/  LDL.LU R15, [R1+0x22dc] ;  /* 0x0022dc00010f7983 */ /* 0x000f220000300800 */
[----:B------:R-:W-:-:S03]  /*d23e0*/  IMAD.X R19, R19, 0x1, R2, P2 ;  /* 0x0000000113137824 */ /* 0x000fc600010e0602 */
[----:B------:R-:W-:Y:S04]  /*d23f0*/  STL [R1+0x21e0], R13 ;  /* 0x0021e00d01007387 */ /* 0x000fe80000100800 */
[----:B------:R1:W-:Y:S04]  /*d2400*/  STL [R1+0x219c], R21 ;  /* 0x00219c1501007387 */ /* 0x0003e80000100800 */
[----:B------:R-:W4:Y:S04]  /*d2410*/  LDL.LU R5, [R1+0x2360] ;  /* 0x0023600001057983 */ /* 0x000f280000300800 */
[----:B------:R1:W-:Y:S04]  /*d2420*/  LDGSTS.E [R4+0x5400], [R6.64], P0 ;  /* 0x0540000006047fae */ /* 0x0003e80008121844 */
[----:B------:R-:W4:Y:S01]  /*d2430*/  LDL.LU R23, [R1+0x231c] ;  /* 0x00231c0001177983 */ /* 0x000f220000300800 */
[----:B-1----:R-:W-:-:S02]  /*d2440*/  IMAD.MOV.U32 R6, RZ, RZ, R20 ;  /* 0x000000ffff067224 */ /* 0x002fc400078e0014 */
[----:B------:R-:W-:-:S05]  /*d2450*/  IMAD.MOV.U32 R7, RZ, RZ, R21 ;  /* 0x000000ffff077224 */ /* 0x000fca00078e0015 */
[----:B------:R1:W-:Y:S02]  /*d2460*/  LDGSTS.E [R4+0x6400], [R6.64], P0 ;  /* 0x0640000006047fae */ /* 0x0003e40008121844 */
[----:B-1----:R-:W-:Y:S01]  /*d2470*/  IMAD.MOV.U32 R6, RZ, RZ, R13 ;  /* 0x000000ffff067224 */ /* 0x002fe200078e000d */
[----:B------:R-:W-:-:S05]  /*d2480*/  MOV R7, R19 ;  /* 0x0000001300077202 */ /* 0x000fca0000000f00 */
[----:B------:R1:W-:Y:S01]  /*d2490*/  LDGSTS.E [R4+0x7400], [R6.64], P0 ;  /* 0x0740000006047fae */ /* 0x0003e20008121844 */
[----:B---3--:R-:W-:-:S05]  /*d24a0*/  IADD3 R11, P1, R11, R217, RZ ;  /* 0x000000d90b0b7210 */ /* 0x008fca0007f3e0ff */
[----:B------:R-:W-:Y:S01]  /*d24b0*/  STL [R1+0x2220], R11 ;  /* 0x0022200b01007387 */ /* 0x000fe20000100800 */
[----:B--2---:R-:W-:-:S03]  /*d24c0*/  IMAD.X R16, R16, 0x1, R2, P1 ;  /* 0x0000000110107824 */ /* 0x004fc600008e0602 */
[----:B------:R2:W-:Y:S04]  /*d24d0*/  STL [R1+0x21dc], R19 ;  /* 0x0021dc1301007387 */ /* 0x0005e80000100800 */
[----:B------:R-:W3:Y:S04]  /*d24e0*/  LDL.LU R21, [R1+0x23a0] ;  /* 0x0023a00001157983 */ /* 0x000ee80000300800 */
[----:B------:R-:W3:Y:S01]  /*d24f0*/  LDL.LU R13, [R1+0x235c] ;  /* 0x00235c00010d7983 */ /* 0x000ee20000300800 */
[----:B----4-:R-:W-:-:S05]  /*d2500*/  IADD3 R14, P2, R14, R217, RZ ;  /* 0x000000d90e0e7210 */ /* 0x010fca0007f5e0ff */
[----:B------:R-:W-:Y:S04]  /*d2510*/  STL [R1+0x2260], R14 ;  /* 0x0022600e01007387 */ /* 0x000fe80000100800 */
[----:B------:R4:W-:Y:S04]  /*d2520*/  STL [R1+0x221c], R16 ;  /* 0x00221c1001007387 */ /* 0x0009e80000100800 */
[----:B--2---:R-:W2:Y:S04]  /*d2530*/  LDL.LU R19, [R1+0x23e0] ;  /* 0x0023e00001137983 */ /* 0x004ea80000300800 */
[----:B------:R-:W2:Y:S01]  /*d2540*/  LDL.LU R22, [R1+0x239c] ;  /* 0x00239c0001167983 */ /* 0x000ea20000300800 */
[----:B------:R-:W-:Y:S01]  /*d2550*/  IADD3 R10, P1, R10, R217, RZ ;  /* 0x000000d90a0a7210 */ /* 0x000fe20007f3e0ff */
[----:B------:R-:W-:-:S02]  /*d2560*/  IMAD.X R18, R18, 0x1, R2, P2 ;  /* 0x0000000112127824 */ /* 0x000fc400010e0602 */
[----:B-1----:R-:W-:Y:S02]  /*d2570*/  IMAD.MOV.U32 R6, RZ, RZ, R11 ;  /* 0x000000ffff067224 */ /* 0x002fe400078e000b */
[----:B------:R-:W-:Y:S01]  /*d2580*/  STL [R1+0x22a0], R10 ;  /* 0x0022a00a01007387 */ /* 0x000fe20000100800 */
[----:B------:R-:W-:-:S03]  /*d2590*/  IMAD.MOV.U32 R7, RZ, RZ, R16 ;  /* 0x000000ffff077224 */ /* 0x000fc600078e0010 */
[----:B------:R1:W-:Y:S04]  /*d25a0*/  STL [R1+0x225c], R18 ;  /* 0x00225c1201007387 */ /* 0x0003e80000100800 */
[----:B------:R-:W2:Y:S01]  /*d25b0*/  LDL.LU R20, [R1+0x23dc] ;  /* 0x0023dc0001147983 */ /* 0x000ea20000300800 */
[----:B------:R-:W-:-:S03]  /*d25c0*/  IADD3 R3, P2, R3, R217, RZ ;  /* 0x000000d903037210 */ /* 0x000fc60007f5e0ff */
[----:B------:R-:W2:Y:S04]  /*d25d0*/  LDL.LU R11, [R1+0x2420] ;  /* 0x00242000010b7983 */ /* 0x000ea80000300800 */
[----:B------:R1:W-:Y:S04]  /*d25e0*/  LDGSTS.E [R4+0x8400], [R6.64], P0 ;  /* 0x0840000006047fae */ /* 0x0003e80008121844 */
[----:B----4-:R-:W2:Y:S01]  /*d25f0*/  LDL.LU R16, [R1+0x2460] ;  /* 0x0024600001107983 */ /* 0x010ea20000300800 */
[----:B-1----:R-:W-:Y:S01]  /*d2600*/  IMAD.MOV.U32 R6, RZ, RZ, R14 ;  /* 0x000000ffff067224 */ /* 0x002fe200078e000e */
[----:B------:R-:W-:Y:S01]  /*d2610*/  MOV R7, R18 ;  /* 0x0000001200077202 */ /* 0x000fe20000000f00 */
[----:B------:R-:W-:Y:S01]  /*d2620*/  IMAD.X R17, R17, 0x1, R2, P1 ;  /* 0x0000000111117824 */ /* 0x000fe200008e0602 */
[----:B------:R-:W2:Y:S04]  /*d2630*/  LDL.LU R18, [R1+0x241c] ;  /* 0x00241c0001127983 */ /* 0x000ea80000300800 */
[----:B------:R-:W-:Y:S04]  /*d2640*/  STL [R1+0x22e0], R3 ;  /* 0x0022e00301007387 */ /* 0x000fe80000100800 */
[----:B------:R1:W-:Y:S04]  /*d2650*/  STL [R1+0x229c], R17 ;  /* 0x00229c1101007387 */ /* 0x0003e80000100800 */
[----:B------:R1:W-:Y:S04]  /*d2660*/  LDGSTS.E [R4+0x9400], [R6.64], P0 ;  /* 0x0940000006047fae */ /* 0x0003e80008121844 */
[----:B------:R-:W2:Y:S01]  /*d2670*/  LDL.LU R14, [R1+0x24a0] ;  /* 0x0024a000010e7983 */ /* 0x000ea20000300800 */
[----:B-1----:R-:W-:-:S03]  /*d2680*/  IMAD.MOV.U32 R7, RZ, RZ, R17 ;  /* 0x000000ffff077224 */ /* 0x002fc600078e0011 */
[----:B------:R-:W2:Y:S01]  /*d2690*/  LDL.LU R17, [R1+0x245c] ;  /* 0x00245c0001117983 */ /* 0x000ea20000300800 */
[-C--:B------:R-:W-:Y:S01]  /*d26a0*/  IADD3 R12, P1, R12, R217.reuse, RZ ;  /* 0x000000d90c0c7210 */ /* 0x080fe20007f3e0ff */
[----:B------:R-:W-:Y:S02]  /*d26b0*/  IMAD.X R15, R15, 0x1, R2, P2 ;  /* 0x000000010f0f7824 */ /* 0x000fe400010e0602 */
[----:B------:R-:W-:Y:S02]  /*d26c0*/  IMAD.MOV.U32 R6, RZ, RZ, R10 ;  /* 0x000000ffff067224 */ /* 0x000fe400078e000a */
[----:B------:R-:W-:Y:S04]  /*d26d0*/  STL [R1+0x2320], R12 ;  /* 0x0023200c01007387 */ /* 0x000fe80000100800 */
[----:B------:R1:W-:Y:S01]  /*d26e0*/  STL [R1+0x22dc], R15 ;  /* 0x0022dc0f01007387 */ /* 0x0003e20000100800 */
[----:B------:R-:W-:-:S03]  /*d26f0*/  IADD3 R5, P2, R5, R217, RZ ;  /* 0x000000d905057210 */ /* 0x000fc60007f5e0ff */
[----:B------:R1:W-:Y:S04]  /*d2700*/  LDGSTS.E [R4+0xa400], [R6.64], P0 ;  /* 0x0a40000006047fae */ /* 0x0003e80008121844 */
[----:B------:R-:W2:Y:S01]  /*d2710*/  LDL.LU R10, [R1+0x24e0] ;  /* 0x0024e000010a7983 */ /* 0x000ea20000300800 */
[----:B------:R-:W-:Y:S01]  /*d2720*/  IMAD.X R23, R23, 0x1, R2, P1 ;  /* 0x0000000117177824 */ /* 0x000fe200008e0602 */
[----:B-1----:R-:W-:Y:S01]  /*d2730*/  MOV R7, R15 ;  /* 0x0000000f00077202 */ /* 0x002fe20000000f00 */
[----:B------:R-:W-:Y:S01]  /*d2740*/  IMAD.MOV.U32 R6, RZ, RZ, R3 ;  /* 0x000000ffff067224 */ /* 0x000fe200078e0003 */
[----:B------:R-:W2:Y:S04]  /*d2750*/  LDL.LU R15, [R1+0x249c] ;  /* 0x00249c00010f7983 */ /* 0x000ea80000300800 */
[----:B------:R-:W-:Y:S04]  /*d2760*/  STL [R1+0x2360], R5 ;  /* 0x0023600501007387 */ /* 0x000fe80000100800 */
[----:B------:R-:W-:Y:S04]  /*d2770*/  STL [R1+0x231c], R23 ;  /* 0x00231c1701007387 */ /* 0x000fe80000100800 */
[----:B------:R1:W-:Y:S04]  /*d2780*/  LDGSTS.E [R4+0xb400], [R6.64], P0 ;  /* 0x0b40000006047fae */ /* 0x0003e80008121844 */
[----:B------:R-:W2:Y:S01]  /*d2790*/  LDL.LU R3, [R1+0x2520] ;  /* 0x0025200001037983 */ /* 0x000ea20000300800 */
[----:B-1----:R-:W-:-:S02]  /*d27a0*/  IMAD.MOV.U32 R6, RZ, RZ, R12 ;  /* 0x000000ffff067224 */ /* 0x002fc400078e000c */
[----:B------:R-:W-:Y:S01]  /*d27b0*/  IMAD.MOV.U32 R7, RZ, RZ, R23 ;  /* 0x000000ffff077224 */ /* 0x000fe200078e0017 */
[----:B------:R-:W2:Y:S04]  /*d27c0*/  LDL.LU R12, [R1+0x24dc] ;  /* 0x0024dc00010c7983 */ /* 0x000ea80000300800 */
[----:B------:R1:W-:Y:S02]  /*d27d0*/  LDGSTS.E [R4+0xc400], [R6.64], P0 ;  /* 0x0c40000006047fae */ /* 0x0003e40008121844 */
[----:B-1----:R-:W-:Y:S01]  /*d27e0*/  IMAD.MOV.U32 R6, RZ, RZ, R5 ;  /* 0x000000ffff067224 */ /* 0x002fe200078e0005 */
[----:B---3--:R-:W-:Y:S01]  /*d27f0*/  IADD3 R21, P1, R21, R217, RZ ;  /* 0x000000d915157210 */ /* 0x008fe20007f3e0ff */
[----:B------:R-:W-:-:S04]  /*d2800*/  IMAD.X R13, R13, 0x1, R2, P2 ;  /* 0x000000010d0d7824 */ /* 0x000fc800010e0602 */
[----:B------:R-:W-:Y:S04]  /*d2810*/  STL [R1+0x23a0], R21 ;  /* 0x0023a01501007387 */ /* 0x000fe80000100800 */
[----:B------:R1:W-:Y:S01]  /*d2820*/  STL [R1+0x235c], R13 ;  /* 0x00235c0d01007387 */ /* 0x0003e20000100800 */
[----:B------:R-:W-:-:S05]  /*d2830*/  MOV R7, R13 ;  /* 0x0000000d00077202 */ /* 0x000fca0000000f00 */
[----:B------:R3:W-:Y:S04]  /*d2840*/  LDGSTS.E [R4+0xd400], [R6.64], P0 ;  /* 0x0d40000006047fae */ /* 0x0007e80008121844 */
[----:B-1----:R-:W4:Y:S01]  /*d2850*/  LDL.LU R13, [R1+0x251c] ;  /* 0x00251c00010d7983 */ /* 0x002f220000300800 */
[----:B--2---:R-:W-:Y:S01]  /*d2860*/  IADD3 R19, P2, R19, R217, RZ ;  /* 0x000000d913137210 */ /* 0x004fe20007f5e0ff */
[----:B------:R-:W-:-:S04]  /*d2870*/  IMAD.X R22, R22, 0x1, R2, P1 ;  /* 0x0000000116167824 */ /* 0x000fc800008e0602 */
[----:B------:R-:W-:Y:S04]  /*d2880*/  STL [R1+0x23e0], R19 ;  /* 0x0023e01301007387 */ /* 0x000fe80000100800 */
[----:B------:R-:W-:Y:S04]  /*d2890*/  STL [R1+0x239c], R22 ;  /* 0x00239c1601007387 */ /* 0x000fe80000100800 */
[----:B------:R-:W2:Y:S01]  /*d28a0*/  LDL.LU R5, [R1+0x2560] ;  /* 0x0025600001057983 */ /* 0x000ea20000300800 */
[----:B---3--:R-:W-:Y:S02]  /*d28b0*/  IMAD.MOV.U32 R6, RZ, RZ, R21 ;  /* 0x000000ffff067224 */ /* 0x008fe400078e0015 */
[----:B------:R-:W-:-:S02]  /*d28c0*/  IMAD.MOV.U32 R7, RZ, RZ, R22 ;  /* 0x000000ffff077224 */ /* 0x000fc400078e0016 */
[----:B------:R-:W-:-:S03]  /*d28d0*/  IMAD.X R20, R20, 0x1, R2, P2 ;  /* 0x0000000114147824 */ /* 0x000fc600010e0602 */
[----:B------:R1:W-:Y:S01]  /*d28e0*/  LDGSTS.E [R4+0xe400], [R6.64], P0 ;  /* 0x0e40000006047fae */ /* 0x0003e20008121844 */
[----:B------:R-:W-:-:S05]  /*d28f0*/  IADD3 R11, P1, R11, R217, RZ ;  /* 0x000000d90b0b7210 */ /* 0x000fca0007f3e0ff */
[----:B------:R3:W-:Y:S01]  /*d2900*/  STL [R1+0x2420], R11 ;  /* 0x0024200b01007387 */ /* 0x0007e20000100800 */
[----:B------:R-:W-:Y:S01]  /*d2910*/  IADD3 R16, P2, R16, R217, RZ ;  /* 0x000000d910107210 */ /* 0x000fe20007f5e0ff */
[----:B-1----:R-:W-:Y:S01]  /*d2920*/  IMAD.MOV.U32 R6, RZ, RZ, R19 ;  /* 0x000000ffff067224 */ /* 0x002fe200078e0013 */
[----:B------:R-:W-:Y:S01]  /*d2930*/  MOV R7, R20 ;  /* 0x0000001400077202 */ /* 0x000fe20000000f00 */
[----:B------:R1:W-:Y:S04]  /*d2940*/  STL [R1+0x23dc], R20 ;  /* 0x0023dc1401007387 */ /* 0x0003e80000100800 */
[----:B------:R-:W2:Y:S01]  /*d2950*/  LDL.LU R26, [R1+0x25a0] ;  /* 0x0025a000011a7983 */ /* 0x000ea20000300800 */
[----:B------:R-:W-:-:S03]  /*d2960*/  IMAD.X R18, R18, 0x1, R2, P1 ;  /* 0x0000000112127824 */ /* 0x000fc600008e0602 */
[----:B------:R-:W-:Y:S04]  /*d2970*/  STL [R1+0x2460], R16 ;  /* 0x0024601001007387 */ /* 0x000fe80000100800 */
[----:B------:R1:W-:Y:S04]  /*d2980*/  LDGSTS.E [R4+0xf400], [R6.64], P0 ;  /* 0x0f40000006047fae */ /* 0x0003e80008121844 */
[----:B------:R3:W-:Y:S01]  /*d2990*/  STL [R1+0x241c], R18 ;  /* 0x00241c1201007387 */ /* 0x0007e20000100800 */
[----:B------:R-:W-:Y:S01]  /*d29a0*/  IADD3 R14, P1, R14, R217, RZ ;  /* 0x000000d90e0e7210 */ /* 0x000fe20007f3e0ff */
[----:B-1----:R-:W-:-:S02]  /*d29b0*/  IMAD.MOV.U32 R6, RZ, RZ, R11 ;  /* 0x000000ffff067224 */ /* 0x002fc400078e000b */
[----:B---3--:R-:W3:Y:S01]  /*d29c0*/  LDL.LU R11, [R1+0x255c] ;  /* 0x00255c00010b7983 */ /* 0x008ee20000300800 */
[----:B------:R-:W-:-:S03]  /*d29d0*/  IMAD.X R17, R17, 0x1, R2, P2 ;  /* 0x0000000111117824 */ /* 0x000fc600010e0602 */
[----:B------:R-:W-:Y:S04]  /*d29e0*/  STL [R1+0x24a0], R14 ;  /* 0x0024a00e01007387 */ /* 0x000fe80000100800 */
[----:B------:R1:W-:Y:S04]  /*d29f0*/  STL [R1+0x245c], R17 ;  /* 0x00245c1101007387 */ /* 0x0003e80000100800 */
[----:B------:R-:W3:Y:S04]  /*d2a00*/  LDL.LU R24, [R1+0x25e0] ;  /* 0x0025e00001187983 */ /* 0x000ee80000300800 */
[----:B------:R-:W3:Y:S01]  /*d2a10*/  LDL.LU R27, [R1+0x259c] ;  /* 0x00259c00011b7983 */ /* 0x000ee20000300800 */
[----:B------:R-:W-:-:S05]  /*d2a20*/  IADD3 R10, P2, R10, R217, RZ ;  /* 0x000000d90a0a7210 */ /* 0x000fca0007f5e0ff */
[----:B------:R-:W-:Y:S01]  /*d2a30*/  STL [R1+0x24e0], R10 ;  /* 0x0024e00a01007387 */ /* 0x000fe20000100800 */
[----:B------:R-:W-:-:S05]  /*d2a40*/  IMAD.X R15, R15, 0x1, R2, P1 ;  /* 0x000000010f0f7824 */ /* 0x000fca00008e0602 */
[----:B------:R-:W-:Y:S04]  /*d2a50*/  STL [R1+0x249c], R15 ;  /* 0x00249c0f01007387 */ /* 0x000fe80000100800 */
[----:B------:R-:W3:Y:S04]  /*d2a60*/  LDL.LU R22, [R1+0x2620] ;  /* 0x0026200001167983 */ /* 0x000ee80000300800 */
[----:B------:R-:W3:Y:S01]  /*d2a70*/  LDL.LU R25, [R1+0x25dc] ;  /* 0x0025dc0001197983 */ /* 0x000ee20000300800 */
[----:B------:R-:W-:-:S05]  /*d2a80*/  IADD3 R3, P1, R3, R217, RZ ;  /* 0x000000d903037210 */ /* 0x000fca0007f3e0ff */
[----:B------:R-:W-:Y:S01]  /*d2a90*/  STL [R1+0x2520], R3 ;  /* 0x0025200301007387 */ /* 0x000fe20000100800 */
[----:B------:R-:W-:-:S05]  /*d2aa0*/  IMAD.X R12, R12, 0x1, R2, P2 ;  /* 0x000000010c0c7824 */ /* 0x000fca00010e0602 */
[----:B------:R1:W-:Y:S04]  /*d2ab0*/  STL [R1+0x24dc], R12 ;  /* 0x0024dc0c01007387 */ /* 0x0003e80000100800 */
[----:B------:R-:W3:Y:S01]  /*d2ac0*/  LDL.LU R23, [R1+0x261c] ;  /* 0x00261c0001177983 */ /* 0x000ee20000300800 */
[----:B------:R-:W-:-:S03]  /*d2ad0*/  IMAD.MOV.U32 R7, RZ, RZ, R18 ;  /* 0x000000ffff077224 */ /* 0x000fc600078e0012 */
[----:B------:R-:W3:Y:S04]  /*d2ae0*/  LDL.LU R20, [R1+0x2660] ;  /* 0x0026600001147983 */ /* 0x000ee80000300800 */
[----:B------:R-:W3:Y:S04]  /*d2af0*/  LDL.LU R18, [R1+0x2808] ;  /* 0x0028080001127983 */ /* 0x000ee80000300800 */
[----:B------:R-:W3:Y:S04]  /*d2b00*/  LDL.LU R21, [R1+0x265c] ;  /* 0x00265c0001157983 */ /* 0x000ee80000300800 */
[----:B------:R1:W-:Y:S02]  /*d2b10*/  LDGSTS.E [R4+0x10400], [R6.64], P0 ;  /* 0x1040000006047fae */ /* 0x0003e40008121844 */
[----:B-1----:R-:W-:Y:S01]  /*d2b20*/  IMAD.MOV.U32 R6, RZ, RZ, R16 ;  /* 0x000000ffff067224 */ /* 0x002fe200078e0010 */
[----:B------:R-:W-:-:S05]  /*d2b30*/  MOV R7, R17 ;  /* 0x0000001100077202 */ /* 0x000fca0000000f00 */
[----:B------:R1:W-:Y:S02]  /*d2b40*/  LDGSTS.E [R4+0x11400], [R6.64], P0 ;  /* 0x1140000006047fae */ /* 0x0003e40008121844 */
[----:B-1----:R-:W-:Y:S02]  /*d2b50*/  IMAD.MOV.U32 R6, RZ, RZ, R14 ;  /* 0x000000ffff067224 */ /* 0x002fe400078e000e */
[----:B------:R-:W-:-:S05]  /*d2b60*/  IMAD.MOV.U32 R7, RZ, RZ, R15 ;  /* 0x000000ffff077224 */ /* 0x000fca00078e000f */
[----:B------:R1:W-:Y:S02]  /*d2b70*/  LDGSTS.E [R4+0x12400], [R6.64], P0 ;  /* 0x1240000006047fae */ /* 0x0003e40008121844 */
[----:B-1----:R-:W-:Y:S01]  /*d2b80*/  MOV R7, R12 ;  /* 0x0000000c00077202 */ /* 0x002fe20000000f00 */
[----:B------:R-:W-:-:S05]  /*d2b90*/  IMAD.MOV.U32 R6, RZ, RZ, R10 ;  /* 0x000000ffff067224 */ /* 0x000fca00078e000a */
[----:B------:R1:W-:Y:S02]  /*d2ba0*/  LDGSTS.E [R4+0x13400], [R6.64], P0 ;  /* 0x1340000006047fae */ /* 0x0003e40008121844 */
[----:B-1----:R-:W-:Y:S02]  /*d2bb0*/  IMAD.MOV.U32 R6, RZ, RZ, R3 ;  /* 0x000000ffff067224 */ /* 0x002fe400078e0003 */
[----:B----4-:R-:W-:Y:S01]  /*d2bc0*/  IMAD.X R13, R13, 0x1, R2, P1 ;  /* 0x000000010d0d7824 */ /* 0x010fe200008e0602 */
[----:B--2---:R-:W-:-:S05]  /*d2bd0*/  IADD3 R5, P2, R5, R217, RZ ;  /* 0x000000d905057210 */ /* 0x004fca0007f5e0ff */
[----:B------:R-:W-:Y:S04]  /*d2be0*/  STL [R1+0x2560], R5 ;  /* 0x0025600501007387 */ /* 0x000fe80000100800 */
[----:B------:R1:W-:Y:S04]  /*d2bf0*/  STL [R1+0x251c], R13 ;  /* 0x00251c0d01007387 */ /* 0x0003e80000100800 */
[----:B------:R-:W2:Y:S04]  /*d2c00*/  LDL.LU R19, [R1+0x2804] ;  /* 0x0028040001137983 */ /* 0x000ea80000300800 */
[----:B------:R-:W4:Y:S04]  /*d2c10*/  LDL.LU R17, [R1+0x26f4] ;  /* 0x0026f40001117983 */ /* 0x000f280000300800 */
[----:B------:R-:W4:Y:S04]  /*d2c20*/  LDL.LU R16, [R1+0x26f8] ;  /* 0x0026f80001107983 */ /* 0x000f280000300800 */
[----:B------:R-:W4:Y:S01]  /*d2c30*/  LDL.LU R14, [R1+0x2730] ;  /* 0x00273000010e7983 */ /* 0x000f220000300800 */
[----:B------:R-:W-:-:S03]  /*d2c40*/  IADD3 R26, P1, R26, R217, RZ ;  /* 0x000000d91a1a7210 */ /* 0x000fc60007f3e0ff */
[----:B------:R-:W4:Y:S04]  /*d2c50*/  LDL.LU R12, [R1+0x2778] ;  /* 0x00277800010c7983 */ /* 0x000f280000300800 */
[----:B------:R-:W4:Y:S04]  /*d2c60*/  LDL.LU R10, [R1+0x27a8] ;  /* 0x0027a800010a7983 */ /* 0x000f280000300800 */
[----:B------:R-:W4:Y:S01]  /*d2c70*/  LDL.LU R15, [R1+0x272c] ;  /* 0x00272c00010f7983 */ /* 0x000f220000300800 */
[----:B------:R-:W-:-:S03]  /*d2c80*/  IMAD.MOV.U32 R7, RZ, RZ, R13 ;  /* 0x000000ffff077224 */ /* 0x000fc600078e000d */
[----:B------:R-:W-:Y:S04]  /*d2c90*/  STL [R1+0x25a0], R26 ;  /* 0x0025a01a01007387 */ /* 0x000fe80000100800 */
[----:B------:R1:W-:Y:S01]  /*d2ca0*/  LDGSTS.E [R4+0x14400], [R6.64], P0 ;  /* 0x1440000006047fae */ /* 0x0003e20008121844 */
[----:B---3--:R-:W-:-:S05]  /*d2cb0*/  IMAD.X R11, R11, 0x1, R2, P2 ;  /* 0x000000010b0b7824 */ /* 0x008fca00010e0602 */
[----:B------:R3:W-:Y:S04]  /*d2cc0*/  STL [R1+0x255c], R11 ;  /* 0x00255c0b01007387 */ /* 0x0007e80000100800 */
[----:B------:R-:W4:Y:S04]  /*d2cd0*/  LDL.LU R3, [R1+0x27d8] ;  /* 0x0027d80001037983 */ /* 0x000f280000300800 */
[----:B-1----:R-:W4:Y:S01]  /*d2ce0*/  LDL.LU R13, [R1+0x2774] ;  /* 0x00277400010d7983 */ /* 0x002f220000300800 */
[----:B------:R-:W-:Y:S01]  /*d2cf0*/  IADD3 R24, P2, R24, R217, RZ ;  /* 0x000000d918187210 */ /* 0x000fe20007f5e0ff */
[----:B------:R-:W-:-:S04]  /*d2d00*/  IMAD.X R27, R27, 0x1, R2, P1 ;  /* 0x000000011b1b7824 */ /* 0x000fc800008e0602 */
[----:B------:R-:W-:Y:S01]  /*d2d10*/  STL [R1+0x25e0], R24 ;  /* 0x0025e01801007387 */ /* 0x000fe20000100800 */
[----:B------:R-:W-:-:S03]  /*d2d20*/  MOV R7, R11 ;  /* 0x0000000b00077202 */ /* 0x000fc60000000f00 */
[----:B------:R-:W-:Y:S01]  /*d2d30*/  STL [R1+0x259c], R27 ;  /* 0x00259c1b01007387 */ /* 0x000fe20000100800 */
[----:B------:R-:W-:-:S03]  /*d2d40*/  IMAD.MOV.U32 R6, RZ, RZ, R5 ;  /* 0x000000ffff067224 */ /* 0x000fc600078e0005 */
[----:B---3--:R-:W3:Y:S04]  /*d2d50*/  LDL.LU R11, [R1+0x27a4] ;  /* 0x0027a400010b7983 */ /* 0x008ee80000300800 */
[----:B------:R-:W3:Y:S04]  /*d2d60*/  LDL.LU R5, [R1+0x27d4] ;  /* 0x0027d40001057983 */ /* 0x000ee80000300800 */
[----:B------:R1:W-:Y:S01]  /*d2d70*/  LDGSTS.E [R4+0x15400], [R6.64], P0 ;  /* 0x1540000006047fae */ /* 0x0003e20008121844 */
[----:B------:R-:W-:Y:S01]  /*d2d80*/  IADD3 R22, P1, R22, R217, RZ ;  /* 0x000000d916167210 */ /* 0x000fe20007f3e0ff */
[----:B------:R-:W-:-:S02]  /*d2d90*/  IMAD.X R25, R25, 0x1, R2, P2 ;  /* 0x0000000119197824 */ /* 0x000fc400010e0602 */
[----:B-1----:R-:W-:Y:S02]  /*d2da0*/  IMAD.MOV.U32 R6, RZ, RZ, R26 ;  /* 0x000000ffff067224 */ /* 0x002fe400078e001a */
[----:B------:R-:W-:-:S05]  /*d2db0*/  IMAD.MOV.U32 R7, RZ, RZ, R27 ;  /* 0x000000ffff077224 */ /* 0x000fca00078e001b */
[----:B------:R1:W-:Y:S02]  /*d2dc0*/  LDGSTS.E [R4+0x16400], [R6.64], P0 ;  /* 0x1640000006047fae */ /* 0x0003e40008121844 */
[----:B-1----:R-:W-:Y:S01]  /*d2dd0*/  IMAD.MOV.U32 R6, RZ, RZ, R24 ;  /* 0x000000ffff067224 */ /* 0x002fe200078e0018 */
[----:B------:R-:W-:Y:S01]  /*d2de0*/  MOV R7, R25 ;  /* 0x0000001900077202 */ /* 0x000fe20000000f00 */
[----:B------:R-:W-:Y:S01]  /*d2df0*/  IMAD.X R23, R23, 0x1, R2, P1 ;  /* 0x0000000117177824 */ /* 0x000fe200008e0602 */
[----:B------:R-:W-:-:S03]  /*d2e00*/  IADD3 R20, P2, R20, R217, RZ ;  /* 0x000000d914147210 */ /* 0x000fc60007f5e0ff */
[----:B------:R1:W-:Y:S01]  /*d2e10*/  LDGSTS.E [R4+0x17400], [R6.64], P0 ;  /* 0x1740000006047fae */ /* 0x0003e20008121844 */
[----:B------:R-:W-:Y:S01]  /*d2e20*/  IADD3 R18, P1, R18, R217, RZ ;  /* 0x000000d912127210 */ /* 0x000fe20007f3e0ff */
[----:B------:R-:W-:Y:S02]  /*d2e30*/  IMAD.X R21, R21, 0x1, R2, P2 ;  /* 0x0000000115157824 */ /* 0x000fe400010e0602 */
[----:B-1----:R-:W-:Y:S02]  /*d2e40*/  IMAD.MOV.U32 R6, RZ, RZ, R22 ;  /* 0x000000ffff067224 */ /* 0x002fe400078e0016 */
[----:B------:R-:W-:-:S05]  /*d2e50*/  IMAD.MOV.U32 R7, RZ, RZ, R23 ;  /* 0x000000ffff077224 */ /* 0x000fca00078e0017 */
[----:B------:R1:W-:Y:S02]  /*d2e60*/  LDGSTS.E [R4+0x18400], [R6.64], P0 ;  /* 0x1840000006047fae */ /* 0x0003e40008121844 */
[----:B-1----:R-:W-:Y:S01]  /*d2e70*/  IMAD.MOV.U32 R6, RZ, RZ, R20 ;  /* 0x000000ffff067224 */ /* 0x002fe200078e0014 */
[----:B------:R-:W-:-:S05]  /*d2e80*/  MOV R7, R21 ;  /* 0x0000001500077202 */ /* 0x000fca0000000f00 */
[----:B------:R1:W-:Y:S02]  /*d2e90*/  LDGSTS.E [R4+0x19400], [R6.64], P0 ;  /* 0x1940000006047fae */ /* 0x0003e40008121844 */
[----:B-1----:R-:W-:Y:S02]  /*d2ea0*/  IMAD.MOV.U32 R6, RZ, RZ, R18 ;  /* 0x000000ffff067224 */ /* 0x002fe400078e0012 */
[----:B------:R-:W-:Y:S04]  /*d2eb0*/  STL [R1+0x2620], R22 ;  /* 0x0026201601007387 */ /* 0x000fe80000100800 */
[----:B------:R-:W-:Y:S04]  /*d2ec0*/  STL [R1+0x25dc], R25 ;  /* 0x0025dc1901007387 */ /* 0x000fe80000100800 */
[----:B------:R-:W-:Y:S04]  /*d2ed0*/  STL [R1+0x2660], R20 ;  /* 0x0026601401007387 */ /* 0x000fe80000100800 */
[----:B------:R-:W-:Y:S04]  /*d2ee0*/  STL [R1+0x261c], R23 ;  /* 0x00261c1701007387 */ /* 0x000fe80000100800 */
[----:B------:R-:W-:Y:S04]  /*d2ef0*/  STL [R1+0x2808], R18 ;  /* 0x0028081201007387 */ /* 0x000fe80000100800 */
[----:B------:R-:W-:Y:S01]  /*d2f00*/  STL [R1+0x265c], R21 ;  /* 0x00265c1501007387 */ /* 0x000fe20000100800 */
[----:B------:R-:W-:Y:S11]  /*d2f10*/  HMMA.1688.F32.TF32 R232, R244, R128, R232 ;  /* 0x00000080f4e8723c */ /* 0x000ff600000810e8 */
[----:B------:R-:W-:Y:S11]  /*d2f20*/  @!UPT UIADD3 URZ, URZ, URZ, URZ ;  /* 0x0000003f3f3ff290 */ /* 0x000ff6000fffe03f */
[----:B------:R-:W-:Y:S02]  /*d2f30*/  @!UPT UIADD3 URZ, URZ, URZ, URZ ;  /* 0x0000003f3f3ff290 */ /* 0x000fe4000fffe03f */
[----:B------:R-:W-:Y:S01]  /*d2f40*/  HMMA.1688.F32.TF32 R248, R248, R130, R232 ;  /* 0x00000082f8f8723c */ /* 0x000fe200000810e8 */
[----:B--2---:R-:W-:-:S04]  /*d2f50*/  IMAD.X R19, R19, 0x1, R2, P1 ;  /* 0x0000000113137824 */ /* 0x004fc800008e0602 */
[----:B------:R-:W-:Y:S01]  /*d2f60*/  IMAD.MOV.U32 R7, RZ, RZ, R19 ;  /* 0x000000ffff077224 */ /* 0x000fe200078e0013 */
[----:B----4-:R-:W-:-:S04]  /*d2f70*/  IADD3 R16, P2, R16, R217, RZ ;  /* 0x000000d910107210 */ /* 0x010fc80007f5e0ff */
[----:B------:R1:W-:Y:S01]  /*d2f80*/  LDGSTS.E [R4+0x1a400], [R6.64], P0 ;  /* 0x1a40000006047fae */ /* 0x0003e20008121844 */
[----:B------:R-:W-:Y:S01]  /*d2f90*/  IMAD.X R17, R17, 0x1, R2, P2 ;  /* 0x0000000111117824 */ /* 0x000fe200010e0602 */
[-C--:B------:R-:W-:Y:S02]  /*d2fa0*/  IADD3 R14, P1, R14, R217.reuse, RZ ;  /* 0x000000d90e0e7210 */ /* 0x080fe40007f3e0ff */
[----:B------:R-:W-:Y:S01]  /*d2fb0*/  IADD3 R12, P2, R12, R217, RZ ;  /* 0x000000d90c0c7210 */ /* 0x000fe20007f5e0ff */
[----:B-1----:R-:W-:Y:S01]  /*d2fc0*/  IMAD.MOV.U32 R6, RZ, RZ, R16 ;  /* 0x000000ffff067224 */ /* 0x002fe200078e0010 */
[----:B------:R-:W-:Y:S01]  /*d2fd0*/  MOV R7, R17 ;  /* 0x0000001100077202 */ /* 0x000fe20000000f00 */
[----:B------:R-:W-:-:S04]  /*d2fe0*/  IMAD.X R15, R15, 0x1, R2, P1 ;  /* 0x000000010f0f7824 */ /* 0x000fc800008e0602 */
[----:B------:R1:W-:Y:S01]  /*d2ff0*/  LDGSTS.E [R4+0x1b400], [R6.64], P0 ;  /* 0x1b40000006047fae */ /* 0x0003e20008121844 */
[----:B------:R-:W-:-:S03]  /*d3000*/  IADD3 R10, P3, R10, R217, RZ ;  /* 0x000000d90a0a7210 */ /* 0x000fc60007f7e0ff */
[----:B------:R-:W-:Y:S01]  /*d3010*/  STL [R1+0x26f8], R16 ;  /* 0x0026f81001007387 */ /* 0x000fe20000100800 */
[----:B-1----:R-:W-:Y:S02]  /*d3020*/  IMAD.MOV.U32 R6, RZ, RZ, R14 ;  /* 0x000000ffff067224 */ /* 0x002fe400078e000e */
[----:B------:R-:W-:Y:S01]  /*d3030*/  IMAD.MOV.U32 R7, RZ, RZ, R15 ;  /* 0x000000ffff077224 */ /* 0x000fe200078e000f */
[----:B------:R-:W-:Y:S01]  /*d3040*/  STL [R1+0x2804], R19 ;  /* 0x0028041301007387 */ /* 0x000fe20000100800 */
[----:B------:R-:W-:-:S03]  /*d3050*/  IMAD.X R13, R13, 0x1, R2, P2 ;  /* 0x000000010d0d7824 */ /* 0x000fc600010e0602 */
[----:B------:R1:W-:Y:S01]  /*d3060*/  LDGSTS.E [R4+0x1c400], [R6.64], P0 ;  /* 0x1c40000006047fae */ /* 0x0003e20008121844 */
[----:B------:R-:W-:-:S03]  /*d3070*/  IADD3 R3, P1, R3, R217, RZ ;  /* 0x000000d903037210 */ /* 0x000fc60007f3e0ff */
[----:B------:R-:W-:Y:S04]  /*d3080*/  STL [R1+0x2730], R14 ;  /* 0x0027300e01007387 */ /* 0x000fe80000100800 */
[----:B------:R-:W-:Y:S01]  /*d3090*/  STL [R1+0x26f4], R17 ;  /* 0x0026f41101007387 */ /* 0x000fe20000100800 */
[----:B-1----:R-:W-:Y:S01]  /*d30a0*/  MOV R6, R12 ;  /* 0x0000000c00067202 */ /* 0x002fe20000000f00 */
[----:B------:R-:W-:Y:S02]  /*d30b0*/  IMAD.MOV.U32 R7, RZ, RZ, R13 ;  /* 0x000000ffff077224 */ /* 0x000fe400078e000d */
[--C-:B---3--:R-:W-:Y:S01]  /*d30c0*/  IMAD.X R11, R11, 0x1, R2.reuse, P3 ;  /* 0x000000010b0b7824 */ /* 0x108fe200018e0602 */
[----:B------:R-:W-:Y:S01]  /*d30d0*/  STL [R1+0x2778], R12 ;  /* 0x0027780c01007387 */ /* 0x000fe20000100800 */
[----:B------:R-:W-:-:S03]  /*d30e0*/  IMAD.X R5, R5, 0x1, R2, P1 ;  /* 0x0000000105057824 */ /* 0x000fc600008e0602 */
[----:B------:R1:W-:Y:S04]  /*d30f0*/  LDGSTS.E [R4+0x1d400], [R6.64], P0 ;  /* 0x1d40000006047fae */ /* 0x0003e80008121844 */
[----:B------:R-:W-:Y:S04]  /*d3100*/  STL [R1+0x272c], R15 ;  /* 0x00272c0f01007387 */ /* 0x000fe80000100800 */
[----:B------:R2:W-:Y:S01]  /*d3110*/  STL [R1+0x27a8], R10 ;  /* 0x0027a80a01007387 */ /* 0x0005e20000100800 */
[----:B-1----:R-:W-:Y:S02]  /*d3120*/  IMAD.MOV.U32 R6, RZ, RZ, R10 ;  /* 0x000000ffff067224 */ /* 0x002fe400078e000a */
[----:B------:R-:W-:Y:S01]  /*d3130*/  IMAD.MOV.U32 R7, RZ, RZ, R11 ;  /* 0x000000ffff077224 */ /* 0x000fe200078e000b */
[----:B------:R1:W-:Y:S04]  /*d3140*/  STL [R1+0x27d8], R3 ;  /* 0x0027d80301007387 */ /* 0x0003e80000100800 */
[----:B------:R3:W-:Y:S04]  /*d3150*/  STL [R1+0x2774], R13 ;  /* 0x0027740d01007387 */ /* 0x0007e80000100800 */
[----:B------:R4:W-:Y:S04]  /*d3160*/  STL [R1+0x27a4], R11 ;  /* 0x0027a40b01007387 */ /* 0x0009e80000100800 */
[----:B------:R1:W-:Y:S04]  /*d3170*/  STL [R1+0x27d4], R5 ;  /* 0x0027d40501007387 */ /* 0x0003e80000100800 */
[----:B------:R1:W-:Y:S04]  /*d3180*/  LDGSTS.E [R4+0x1e400], [R6.64], P0 ;  /* 0x1e40000006047fae */ /* 0x0003e80008121844 */
[----:B--2---:R-:W2:Y:S01]  /*d3190*/  LDL.LU R10, [R1+0x2028] ;  /* 0x00202800010a7983 */ /* 0x004ea20000300800 */
[----:B-1----:R-:W-:-:S03]  /*d31a0*/  IMAD.MOV.U32 R6, RZ, RZ, R3 ;  /* 0x000000ffff067224 */ /* 0x002fc600078e0003 */
[----:B------:R-:W2:Y:S04]  /*d31b0*/  LDL.LU R3, [R1+0x2030] ;  /* 0x0020300001037983 */ /* 0x000ea80000300800 */
[----:B------:R-:W2:Y:S04]  /*d31c0*/  LDL.LU R18, [R1+0x2038] ;  /* 0x0020380001127983 */ /* 0x000ea80000300800 */
[----:B------:R-:W2:Y:S04]  /*d31d0*/  LDL.LU R17, [R1+0x2068] ;  /* 0x0020680001117983 */ /* 0x000ea80000300800 */
[----:B------:R-:W2:Y:S01]  /*d31e0*/  LDL.LU R16, [R1+0x2024] ;  /* 0x0020240001107983 */ /* 0x000ea20000300800 */
[----:B------:R-:W-:-:S03]  /*d31f0*/  IMAD.MOV.U32 R7, RZ, RZ, R5 ;  /* 0x000000ffff077224 */ /* 0x000fc600078e0005 */
[----:B------:R-:W2:Y:S04]  /*d3200*/  LDL.LU R15, [R1+0x2070] ;  /* 0x00207000010f7983 */ /* 0x000ea80000300800 */
[----:B------:R-:W2:Y:S04]  /*d3210*/  LDL.LU R14, [R1+0x202c] ;  /* 0x00202c00010e7983 */ /* 0x000ea80000300800 */
[----:B---3--:R-:W3:Y:S04]  /*d3220*/  LDL.LU R13, [R1+0x2078] ;  /* 0x00207800010d7983 */ /* 0x008ee80000300800 */
[----:B----4-:R-:W4:Y:S04]  /*d3230*/  LDL.LU R11, [R1+0x2034] ;  /* 0x00203400010b7983 */ /* 0x010f280000300800 */
        /* <DEDUP_REMOVED lines=158> */
[----:B--2---:R-:W-:-:S03]  /*d3c20*/  IADD3 R10, P5, R10, R217, RZ ;  /* 0x000000d90a0a7210 */ /* 0x004fc60007fbe0ff */
[----:B------:R-:W2:Y:S04]  /*d3c30*/  LDL.LU R84, [R1+0x26e8] ;  /* 0x0026e80001547983 */ /* 0x000ea80000300800 */
[----:B------:R-:W2:Y:S04]  /*d3c40*/  LDL.LU R83, [R1+0x271c] ;  /* 0x00271c0001537983 */ /* 0x000ea80000300800 */
[----:B------:R-:W2:Y:S04]  /*d3c50*/  LDL.LU R82, [R1+0x2720] ;  /* 0x0027200001527983 */ /* 0x000ea80000300800 */
[----:B------:R-:W2:Y:S04]  /*d3c60*/  LDL.LU R81, [R1+0x276c] ;  /* 0x00276c0001517983 */ /* 0x000ea80000300800 */
[----:B------:R-:W2:Y:S01]  /*d3c70*/  LDL.LU R80, [R1+0x2770] ;  /* 0x0027700001507983 */ /* 0x000ea20000300800 */
[----:B------:R-:W-:-:S03]  /*d3c80*/  IADD3 R3, P2, R3, R217, RZ ;  /* 0x000000d903037210 */ /* 0x000fc60007f5e0ff */
[----:B------:R-:W2:Y:S04]  /*d3c90*/  LDL.LU R79, [R1+0x279c] ;  /* 0x00279c00014f7983 */ /* 0x000ea80000300800 */
[----:B------:R-:W2:Y:S01]  /*d3ca0*/  LDL.LU R78, [R1+0x27a0] ;  /* 0x0027a000014e7983 */ /* 0x000ea20000300800 */
[----:B------:R-:W-:-:S03]  /*d3cb0*/  IADD3 R18, P1, R18, R217, RZ ;  /* 0x000000d912127210 */ /* 0x000fc60007f3e0ff */
[----:B------:R-:W2:Y:S01]  /*d3cc0*/  LDL.LU R76, [R1+0x27d0] ;  /* 0x0027d000014c7983 */ /* 0x000ea20000300800 */
[----:B------:R-:W-:-:S03]  /*d3cd0*/  IADD3 R200, P4, R200, R217, RZ ;  /* 0x000000d9c8c87210 */ /* 0x000fc60007f9e0ff */
[----:B------:R1:W-:Y:S01]  /*d3ce0*/  STL [R1+0x2028], R10 ;  /* 0x0020280a01007387 */ /* 0x0003e20000100800 */
[----:B------:R-:W-:-:S03]  /*d3cf0*/  IADD3 R17, P6, R17, R217, RZ ;  /* 0x000000d911117210 */ /* 0x000fc60007fde0ff */
[----:B------:R1:W-:Y:S01]  /*d3d00*/  LDGSTS.E [R4+0x1f400], [R6.64], P0 ;  /* 0x1f40000006047fae */ /* 0x0003e20008121844 */
[----:B------:R-:W-:-:S03]  /*d3d10*/  IADD3.X R16, R16, R2, RZ, P5, !PT ;  /* 0x0000000210107210 */ /* 0x000fc60002ffe4ff */
[----:B-1----:R-:W2:Y:S01]  /*d3d20*/  LDL.LU R10, [R1+0x20b0] ;  /* 0x0020b000010a7983 */ /* 0x002ea20000300800 */
[----:B------:R-:W-:-:S03]  /*d3d30*/  IADD3 R15, P5, R15, R217, RZ ;  /* 0x000000d90f0f7210 */ /* 0x000fc60007fbe0ff */
[----:B------:R-:W2:Y:S04]  /*d3d40*/  LDL.LU R7, [R1+0x206c] ;  /* 0x00206c0001077983 */ /* 0x000ea80000300800 */
[----:B------:R-:W2:Y:S04]  /*d3d50*/  LDL.LU R6, [R1+0x20b8] ;  /* 0x0020b80001067983 */ /* 0x000ea80000300800 */
[----:B------:R1:W-:Y:S01]  /*d3d60*/  STL [R1+0x2030], R3 ;  /* 0x0020300301007387 */ /* 0x0003e20000100800 */
[--C-:B------:R-:W-:Y:S01]  /*d3d70*/  IMAD.X R14, R14, 0x1, R2.reuse, P2 ;  /* 0x000000010e0e7824 */ /* 0x100fe200010e0602 */
[-C--:B---3--:R-:W-:Y:S01]  /*d3d80*/  IADD3 R13, P2, R13, R217.reuse, RZ ;  /* 0x000000d90d0d7210 */ /* 0x088fe20007f5e0ff */
[--C-:B----4-:R-:W-:Y:S01]  /*d3d90*/  IMAD.X R11, R11, 0x1, R2.reuse, P1 ;  /* 0x000000010b0b7824 */ /* 0x110fe200008e0602 */
[----:B-1----:R-:W3:Y:S04]  /*d3da0*/  LDL.LU R3, [R1+0x2074] ;  /* 0x0020740001037983 */ /* 0x002ee80000300800 */
[----:B------:R-:W-:Y:S04]  /*d3db0*/  STL [R1+0x2038], R18 ;  /* 0x0020381201007387 */ /* 0x000fe80000100800 */
[----:B------:R-:W-:Y:S04]  /*d3dc0*/  STL [R1+0x2040], R200 ;  /* 0x002040c801007387 */ /* 0x000fe80000100800 */
[----:B------:R1:W-:Y:S01]  /*d3dd0*/  STL [R1+0x2068], R17 ;  /* 0x0020681101007387 */ /* 0x0003e20000100800 */
[-C--:B------:R-:W-:Y:S01]  /*d3de0*/  IADD3 R198, P1, R198, R217.reuse, RZ ;  /* 0x000000d9c6c67210 */ /* 0x080fe20007f3e0ff */
[----:B------:R-:W-:Y:S01]  /*d3df0*/  IMAD.X R201, R201, 0x1, R2, P4 ;  /* 0x00000001c9c97824 */ /* 0x000fe200020e0602 */
[----:B------:R-:W-:-:S05]  /*d3e00*/  IADD3 R136, P3, R136, R217, RZ ;  /* 0x000000d988887210 */ /* 0x000fca0007f7e0ff */
[----:B------:R-:W-:Y:S04]  /*d3e10*/  STL [R1+0x2048], R136 ;  /* 0x0020488801007387 */ /* 0x000fe80000100800 */
[----:B------:R-:W-:Y:S04]  /*d3e20*/  STL [R1+0x2024], R16 ;  /* 0x0020241001007387 */ /* 0x000fe80000100800 */
[----:B------:R4:W-:Y:S04]  /*d3e30*/  STL [R1+0x2070], R15 ;  /* 0x0020700f01007387 */ /* 0x0009e80000100800 */
[----:B-1----:R-:W3:Y:S01]  /*d3e40*/  LDL.LU R17, [R1+0x20a4] ;  /* 0x0020a40001117983 */ /* 0x002ee20000300800 */
[----:B------:R-:W-:-:S03]  /*d3e50*/  IMAD.X R137, R137, 0x1, R2, P3 ;  /* 0x0000000189897824 */ /* 0x000fc600018e0602 */
[----:B------:R1:W-:Y:S01]  /*d3e60*/  STL [R1+0x202c], R14 ;  /* 0x00202c0e01007387 */ /* 0x0003e20000100800 */
[----:B------:R-:W-:-:S03]  /*d3e70*/  IADD3 R5, P3, R5, R217, RZ ;  /* 0x000000d905057210 */ /* 0x000fc60007f7e0ff */
[----:B----4-:R-:W3:Y:S04]  /*d3e80*/  LDL.LU R15, [R1+0x20f0] ;  /* 0x0020f000010f7983 */ /* 0x010ee80000300800 */
[----:B------:R1:W-:Y:S04]  /*d3e90*/  STL [R1+0x2078], R13 ;  /* 0x0020780d01007387 */ /* 0x0003e80000100800 */
[----:B-1----:R-:W3:Y:S04]  /*d3ea0*/  LDL.LU R14, [R1+0x20ac] ;  /* 0x0020ac00010e7983 */ /* 0x002ee80000300800 */
[----:B------:R1:W-:Y:S04]  /*d3eb0*/  STL [R1+0x2034], R11 ;  /* 0x0020340b01007387 */ /* 0x0003e80000100800 */
[----:B------:R-:W3:Y:S04]  /*d3ec0*/  LDL.LU R13, [R1+0x20f8] ;  /* 0x0020f800010d7983 */ /* 0x000ee80000300800 */
[----:B-1----:R-:W3:Y:S04]  /*d3ed0*/  LDL.LU R11, [R1+0x20b4] ;  /* 0x0020b400010b7983 */ /* 0x002ee80000300800 */
[----:B------:R-:W-:Y:S04]  /*d3ee0*/  STL [R1+0x2080], R198 ;  /* 0x002080c601007387 */ /* 0x000fe80000100800 */
[----:B------:R-:W-:Y:S04]  /*d3ef0*/  STL [R1+0x203c], R201 ;  /* 0x00203cc901007387 */ /* 0x000fe80000100800 */
[----:B------:R1:W-:Y:S04]  /*d3f00*/  STL [R1+0x20a8], R5 ;  /* 0x0020a80501007387 */ /* 0x0003e80000100800 */
[----:B-1----:R-:W3:Y:S01]  /*d3f10*/  LDL.LU R5, [R1+0x20e8] ;  /* 0x0020e80001057983 */ /* 0x002ee20000300800 */
[----:B------:R-:W-:Y:S01]  /*d3f20*/  IADD3 R134, P4, R134, R217, RZ ;  /* 0x000000d986867210 */ /* 0x000fe20007f9e0ff */
[----:B------:R-:W-:-:S04]  /*d3f30*/  IMAD.X R12, R12, 0x1, R2, P6 ;  /* 0x000000010c0c7824 */ /* 0x000fc800030e0602 */
[----:B------:R-:W-:Y:S04]  /*d3f40*/  STL [R1+0x2088], R134 ;  /* 0x0020888601007387 */ /* 0x000fe80000100800 */
[----:B------:R-:W-:Y:S04]  /*d3f50*/  STL [R1+0x2044], R137 ;  /* 0x0020448901007387 */ /* 0x000fe80000100800 */
[----:B------:R1:W-:Y:S01]  /*d3f60*/  STL [R1+0x2064], R12 ;  /* 0x0020640c01007387 */ /* 0x0003e20000100800 */
[--C-:B------:R-:W-:Y:S01]  /*d3f70*/  IMAD.X R199, R199, 0x1, R2.reuse, P1 ;  /* 0x00000001c7c77824 */ /* 0x100fe200008e0602 */
[-C--:B------:R-:W-:Y:S01]  /*d3f80*/  IADD3 R132, P1, R132, R217.reuse, RZ ;  /* 0x000000d984847210 */ /* 0x080fe20007f3e0ff */
[----:B------:R-:W-:Y:S01]  /*d3f90*/  IMAD.X R135, R135, 0x1, R2, P4 ;  /* 0x0000000187877824 */ /* 0x000fe200020e0602 */
[----:B--2---:R-:W-:-:S02]  /*d3fa0*/  IADD3 R10, P6, R10, R217, RZ ;  /* 0x000000d90a0a7210 */ /* 0x004fc40007fde0ff */
[----:B------:R-:W-:-:S03]  /*d3fb0*/  IADD3.X R7, R7, R2, RZ, P5, !PT ;  /* 0x0000000207077210 */ /* 0x000fc60002ffe4ff */
[----:B------:R2:W-:Y:S01]  /*d3fc0*/  STL [R1+0x20b0], R10 ;  /* 0x0020b00a01007387 */ /* 0x0005e20000100800 */
[----:B------:R-:W-:-:S03]  /*d3fd0*/  IADD3 R6, P5, R6, R217, RZ ;  /* 0x000000d906067210 */ /* 0x000fc60007fbe0ff */
[----:B------:R-:W4:Y:S04]  /*d3fe0*/  LDL.LU R16, [R1+0x2130] ;  /* 0x0021300001107983 */ /* 0x000f280000300800 */
[----:B------:R-:W-:Y:S04]  /*d3ff0*/  STL [R1+0x206c], R7 ;  /* 0x00206c0701007387 */ /* 0x000fe80000100800 */
[----:B-1----:R-:W4:Y:S01]  /*d4000*/  LDL.LU R12, [R1+0x20ec] ;  /* 0x0020ec00010c7983 */ /* 0x002f220000300800 */
[----:B---3--:R-:W-:-:S03]  /*d4010*/  IMAD.X R3, R3, 0x1, R2, P2 ;  /* 0x0000000103037824 */ /* 0x008fc600010e0602 */
[----:B------:R-:W-:Y:S04]  /*d4020*/  STL [R1+0x20b8], R6 ;  /* 0x0020b80601007387 */ /* 0x000fe80000100800 */
[----:B--2---:R-:W2:Y:S04]  /*d4030*/  LDL.LU R10, [R1+0x2138] ;  /* 0x00213800010a7983 */ /* 0x004ea80000300800 */
[----:B------:R1:W-:Y:S01]  /*d4040*/  STL [R1+0x2074], R3 ;  /* 0x0020740301007387 */ /* 0x0003e20000100800 */
[----:B------:R-:W-:-:S03]  /*d4050*/  IADD3 R196, P2, R196, R217, RZ ;  /* 0x000000d9c4c47210 */ /* 0x000fc60007f5e0ff */
[----:B-1----:R-:W3:Y:S04]  /*d4060*/  LDL.LU R3, [R1+0x20f4] ;  /* 0x0020f40001037983 */ /* 0x002ee80000300800 */
[----:B------:R-:W3:Y:S04]  /*d4070*/  LDL.LU R7, [R1+0x20e4] ;  /* 0x0020e40001077983 */ /* 0x000ee80000300800 */
[----:B------:R-:W3:Y:S04]  /*d4080*/  LDL.LU R6, [R1+0x2128] ;  /* 0x0021280001067983 */ /* 0x000ee80000300800 */
[----:B------:R-:W-:Y:S04]  /*d4090*/  STL [R1+0x20c0], R196 ;  /* 0x0020c0c401007387 */ /* 0x000fe80000100800 */
[----:B------:R-:W-:Y:S04]  /*d40a0*/  STL [R1+0x207c], R199 ;  /* 0x00207cc701007387 */ /* 0x000fe80000100800 */
[----:B------:R-:W-:Y:S01]  /*d40b0*/  STL [R1+0x20c8], R132 ;  /* 0x0020c88401007387 */ /* 0x000fe20000100800 */
[----:B------:R-:W-:-:S03]  /*d40c0*/  IMAD.X R17, R17, 0x1, R2, P3 ;  /* 0x0000000111117824 */ /* 0x000fc600018e0602 */
[----:B------:R-:W-:Y:S01]  /*d40d0*/  STL [R1+0x2084], R135 ;  /* 0x0020848701007387 */ /* 0x000fe20000100800 */
[-C--:B------:R-:W-:Y:S01]  /*d40e0*/  IADD3 R15, P3, R15, R217.reuse, RZ ;  /* 0x000000d90f0f7210 */ /* 0x080fe20007f7e0ff */
[----:B------:R-:W-:Y:S01]  /*d40f0*/  IMAD.X R14, R14, 0x1, R2, P6 ;  /* 0x000000010e0e7824 */ /* 0x000fe200030e0602 */
[-C--:B------:R-:W-:Y:S02]  /*d4100*/  IADD3 R13, P6, R13, R217.reuse, RZ ;  /* 0x000000d90d0d7210 */ /* 0x080fe40007fde0ff */
[----:B------:R-:W-:Y:S02]  /*d4110*/  IADD3.X R11, R11, R2, RZ, P5, !PT ;  /* 0x000000020b0b7210 */ /* 0x000fe40002ffe4ff */
[----:B------:R-:W-:-:S05]  /*d4120*/  IADD3 R5, P4, R5, R217, RZ ;  /* 0x000000d905057210 */ /* 0x000fca0007f9e0ff */
[----:B------:R-:W-:Y:S04]  /*d4130*/  STL [R1+0x20e8], R5 ;  /* 0x0020e80501007387 */ /* 0x000fe80000100800 */
[----:B------:R-:W-:Y:S04]  /*d4140*/  STL [R1+0x20a4], R17 ;  /* 0x0020a41101007387 */ /* 0x000fe80000100800 */
[----:B------:R1:W-:Y:S04]  /*d4150*/  STL [R1+0x20f0], R15 ;  /* 0x0020f00f01007387 */ /* 0x0003e80000100800 */
[----:B------:R-:W3:Y:S04]  /*d4160*/  LDL.LU R20, [R1+0x2168] ;  /* 0x0021680001147983 */ /* 0x000ee80000300800 */
[----:B------:R1:W-:Y:S04]  /*d4170*/  STL [R1+0x20ac], R14 ;  /* 0x0020ac0e01007387 */ /* 0x0003e80000100800 */
[----:B------:R-:W3:Y:S04]  /*d4180*/  LDL.LU R18, [R1+0x2170] ;  /* 0x0021700001127983 */ /* 0x000ee80000300800 */
[----:B------:R1:W-:Y:S04]  /*d4190*/  STL [R1+0x20f8], R13 ;  /* 0x0020f80d01007387 */ /* 0x0003e80000100800 */
[----:B-1----:R-:W3:Y:S04]  /*d41a0*/  LDL.LU R15, [R1+0x212c] ;  /* 0x00212c00010f7983 */ /* 0x002ee80000300800 */
[----:B------:R1:W-:Y:S04]  /*d41b0*/  STL [R1+0x20b4], R11 ;  /* 0x0020b40b01007387 */ /* 0x0003e80000100800 */
[----:B------:R-:W3:Y:S04]  /*d41c0*/  LDL.LU R14, [R1+0x2178] ;  /* 0x00217800010e7983 */ /* 0x000ee80000300800 */
[----:B------:R-:W3:Y:S04]  /*d41d0*/  LDL.LU R13, [R1+0x2134] ;  /* 0x00213400010d7983 */ /* 0x000ee80000300800 */
[----:B-1----:R-:W3:Y:S01]  /*d41e0*/  LDL.LU R11, [R1+0x2124] ;  /* 0x00212400010b7983 */ /* 0x002ee20000300800 */
[-C--:B------:R-:W-:Y:S01]  /*d41f0*/  IADD3 R194, P5, R194, R217.reuse, RZ ;  /* 0x000000d9c2c27210 */ /* 0x080fe20007fbe0ff */
[--C-:B------:R-:W-:Y:S01]  /*d4200*/  IMAD.X R197, R197, 0x1, R2.reuse, P2 ;  /* 0x00000001c5c57824 */ /* 0x100fe200010e0602 */
[----:B------:R-:W-:Y:S01]  /*d4210*/  IADD3 R130, P2, R130, R217, RZ ;  /* 0x000000d982827210 */ /* 0x000fe20007f5e0ff */
[----:B------:R-:W-:-:S02]  /*d4220*/  IMAD.X R133, R133, 0x1, R2, P1 ;  /* 0x0000000185857824 */ /* 0x000fc400008e0602 */
[----:B------:R-:W-:Y:S04]  /*d4230*/  STL [R1+0x2100], R194 ;  /* 0x002100c201007387 */ /* 0x000fe80000100800 */
[----:B------:R-:W-:Y:S04]  /*d4240*/  STL [R1+0x20bc], R197 ;  /* 0x0020bcc501007387 */ /* 0x000fe80000100800 */
[----:B------:R-:W-:Y:S04]  /*d4250*/  STL [R1+0x2108], R130 ;  /* 0x0021088201007387 */ /* 0x000fe80000100800 */
[----:B------:R-:W-:Y:S01]  /*d4260*/  STL [R1+0x20c4], R133 ;  /* 0x0020c48501007387 */ /* 0x000fe20000100800 */
[----:B------:R-:W-:Y:S01]  /*d4270*/  IADD3.X R195, R195, R2, RZ, P5, !PT ;  /* 0x00000002c3c37210 */ /* 0x000fe20002ffe4ff */
[--C-:B------:R-:W-:Y:S01]  /*d4280*/  IMAD.X R131, R131, 0x1, R2.reuse, P2 ;  /* 0x0000000183837824 */ /* 0x100fe200010e0602 */
[-C--:B------:R-:W-:Y:S01]  /*d4290*/  IADD3 R128, P5, R128, R217.reuse, RZ ;  /* 0x000000d980807210 */ /* 0x080fe20007fbe0ff */
[--C-:B----4-:R-:W-:Y:S01]  /*d42a0*/  IMAD.X R12, R12, 0x1, R2.reuse, P3 ;  /* 0x000000010c0c7824 */ /* 0x110fe200018e0602 */
[-C--:B--2---:R-:W-:Y:S01]  /*d42b0*/  IADD3 R10, P3, R10, R217.reuse, RZ ;  /* 0x000000d90a0a7210 */ /* 0x084fe20007f7e0ff */
[----:B---3--:R-:W-:Y:S01]  /*d42c0*/  IMAD.X R7, R7, 0x1, R2, P4 ;  /* 0x0000000107077824 */ /* 0x008fe200020e0602 */
[----:B------:R-:W-:-:S02]  /*d42d0*/  IADD3 R16, P4, R16, R217, RZ ;  /* 0x000000d910107210 */ /* 0x000fc40007f9e0ff */
[----:B------:R-:W-:Y:S01]  /*d42e0*/  IADD3 R6, P1, R6, R217, RZ ;  /* 0x000000d906067210 */ /* 0x000fe20007f3e0ff */
[----:B------:R-:W-:-:S04]  /*d42f0*/  IMAD.X R3, R3, 0x1, R2, P6 ;  /* 0x0000000103037824 */ /* 0x000fc800030e0602 */
[----:B------:R-:W-:Y:S04]  /*d4300*/  STL [R1+0x2128], R6 ;  /* 0x0021280601007387 */ /* 0x000fe80000100800 */
[----:B------:R-:W-:Y:S04]  /*d4310*/  STL [R1+0x20e4], R7 ;  /* 0x0020e40701007387 */ /* 0x000fe80000100800 */
[----:B------:R1:W-:Y:S04]  /*d4320*/  STL [R1+0x2130], R16 ;  /* 0x0021301001007387 */ /* 0x0003e80000100800 */
[----:B------:R-:W2:Y:S04]  /*d4330*/  LDL.LU R19, [R1+0x21a8] ;  /* 0x0021a80001137983 */ /* 0x000ea80000300800 */
[----:B------:R3:W-:Y:S04]  /*d4340*/  STL [R1+0x20ec], R12 ;  /* 0x0020ec0c01007387 */ /* 0x0007e80000100800 */
[----:B------:R-:W4:Y:S04]  /*d4350*/  LDL.LU R17, [R1+0x21b0] ;  /* 0x0021b00001117983 */ /* 0x000f280000300800 */
[----:B------:R-:W-:Y:S04]  /*d4360*/  STL [R1+0x2138], R10 ;  /* 0x0021380a01007387 */ /* 0x000fe80000100800 */
[----:B-1----:R-:W4:Y:S04]  /*d4370*/  LDL.LU R16, [R1+0x216c] ;  /* 0x00216c0001107983 */ /* 0x002f280000300800 */
[----:B------:R1:W-:Y:S04]  /*d4380*/  STL [R1+0x20f4], R3 ;  /* 0x0020f40301007387 */ /* 0x0003e80000100800 */
[----:B---3--:R-:W3:Y:S01]  /*d4390*/  LDL.LU R12, [R1+0x21b8] ;  /* 0x0021b800010c7983 */ /* 0x008ee20000300800 */
[----:B------:R-:W-:-:S03]  /*d43a0*/  IADD3 R192, P6, R192, R217, RZ ;  /* 0x000000d9c0c07210 */ /* 0x000fc60007fde0ff */
[----:B-1----:R-:W3:Y:S04]  /*d43b0*/  LDL.LU R3, [R1+0x2174] ;  /* 0x0021740001037983 */ /* 0x002ee80000300800 */
[----:B------:R-:W3:Y:S04]  /*d43c0*/  LDL.LU R10, [R1+0x2164] ;  /* 0x00216400010a7983 */ /* 0x000ee80000300800 */
[----:B------:R-:W-:Y:S04]  /*d43d0*/  STL [R1+0x2140], R192 ;  /* 0x002140c001007387 */ /* 0x000fe80000100800 */
[----:B------:R-:W-:Y:S04]  /*d43e0*/  STL [R1+0x20fc], R195 ;  /* 0x0020fcc301007387 */ /* 0x000fe80000100800 */
[----:B------:R-:W-:Y:S04]  /*d43f0*/  STL [R1+0x2148], R128 ;  /* 0x0021488001007387 */ /* 0x000fe80000100800 */
[----:B------:R-:W-:Y:S01]  /*d4400*/  STL [R1+0x2104], R131 ;  /* 0x0021048301007387 */ /* 0x000fe20000100800 */
[----:B------:R-:W-:-:S05]  /*d4410*/  IADD3 R20, P2, R20, R217, RZ ;  /* 0x000000d914147210 */ /* 0x000fca0007f5e0ff */
[----:B------:R1:W-:Y:S01]  /*d4420*/  STL [R1+0x2168], R20 ;  /* 0x0021681401007387 */ /* 0x0003e20000100800 */
[--C-:B------:R-:W-:Y:S01]  /*d4430*/  IMAD.X R15, R15, 0x1, R2.reuse, P4 ;  /* 0x000000010f0f7824 */ /* 0x100fe200020e0602 */
[-C--:B------:R-:W-:Y:S01]  /*d4440*/  IADD3 R14, P4, R14, R217.reuse, RZ ;  /* 0x000000d90e0e7210 */ /* 0x080fe20007f9e0ff */
[--C-:B------:R-:W-:Y:S01]  /*d4450*/  IMAD.X R11, R11, 0x1, R2.reuse, P1 ;  /* 0x000000010b0b7824 */ /* 0x100fe200008e0602 */
[----:B------:R-:W-:Y:S01]  /*d4460*/  IADD3 R18, P1, R18, R217, RZ ;  /* 0x000000d912127210 */ /* 0x000fe20007f3e0ff */
[----:B------:R-:W-:-:S03]  /*d4470*/  IMAD.X R13, R13, 0x1, R2, P3 ;  /* 0x000000010d0d7824 */ /* 0x000fc600018e0602 */
[----:B------:R-:W-:Y:S04]  /*d4480*/  STL [R1+0x2124], R11 ;  /* 0x0021240b01007387 */ /* 0x000fe80000100800 */
[----:B------:R1:W-:Y:S04]  /*d4490*/  STL [R1+0x2170], R18 ;  /* 0x0021701201007387 */ /* 0x0003e80000100800 */
[----:B------:R-:W3:Y:S04]  /*d44a0*/  LDL.LU R22, [R1+0x21e8] ;  /* 0x0021e80001167983 */ /* 0x000ee80000300800 */
[----:B------:R1:W-:Y:S04]  /*d44b0*/  STL [R1+0x212c], R15 ;  /* 0x00212c0f01007387 */ /* 0x0003e80000100800 */
[----:B-1----:R-:W3:Y:S04]  /*d44c0*/  LDL.LU R20, [R1+0x21a4] ;  /* 0x0021a40001147983 */ /* 0x002ee80000300800 */
[----:B------:R1:W-:Y:S04]  /*d44d0*/  STL [R1+0x2178], R14 ;  /* 0x0021780e01007387 */ /* 0x0003e80000100800 */
[----:B------:R-:W3:Y:S04]  /*d44e0*/  LDL.LU R18, [R1+0x21f0] ;  /* 0x0021f00001127983 */ /* 0x000ee80000300800 */
[----:B------:R1:W-:Y:S04]  /*d44f0*/  STL [R1+0x2134], R13 ;  /* 0x0021340d01007387 */ /* 0x0003e80000100800 */
[----:B------:R-:W3:Y:S04]  /*d4500*/  LDL.LU R15, [R1+0x21ac] ;  /* 0x0021ac00010f7983 */ /* 0x000ee80000300800 */
[----:B-1----:R-:W3:Y:S04]  /*d4510*/  LDL.LU R14, [R1+0x21f8] ;  /* 0x0021f800010e7983 */ /* 0x002ee80000300800 */
[----:B------:R-:W3:Y:S01]  /*d4520*/  LDL.LU R13, [R1+0x21b4] ;  /* 0x0021b400010d7983 */ /* 0x000ee20000300800 */
[-C--:B------:R-:W-:Y:S01]  /*d4530*/  IADD3 R190, P3, R190, R217.reuse, RZ ;  /* 0x000000d9bebe7210 */ /* 0x080fe20007f7e0ff */
[----:B------:R-:W-:Y:S01]  /*d4540*/  IMAD.X R193, R193, 0x1, R2, P6 ;  /* 0x00000001c1c17824 */ /* 0x000fe200030e0602 */
[----:B------:R-:W-:-:S02]  /*d4550*/  IADD3 R126, P6, R126, R217, RZ ;  /* 0x000000d97e7e7210 */ /* 0x000fc40007fde0ff */
[----:B------:R-:W-:Y:S01]  /*d4560*/  IADD3.X R129, R129, R2, RZ, P5, !PT ;  /* 0x0000000281817210 */ /* 0x000fe20002ffe4ff */
[----:B------:R-:W-:Y:S04]  /*d4570*/  STL [R1+0x2180], R190 ;  /* 0x002180be01007387 */ /* 0x000fe80000100800 */
[----:B------:R-:W-:Y:S04]  /*d4580*/  STL [R1+0x213c], R193 ;  /* 0x00213cc101007387 */ /* 0x000fe80000100800 */
[----:B------:R-:W-:Y:S04]  /*d4590*/  STL [R1+0x2188], R126 ;  /* 0x0021887e01007387 */ /* 0x000fe80000100800 */
[----:B------:R-:W-:Y:S01]  /*d45a0*/  STL [R1+0x2144], R129 ;  /* 0x0021448101007387 */ /* 0x000fe20000100800 */
[--C-:B------:R-:W-:Y:S01]  /*d45b0*/  IMAD.X R191, R191, 0x1, R2.reuse, P3 ;  /* 0x00000001bfbf7824 */ /* 0x100fe200018e0602 */
[-C--:B------:R-:W-:Y:S01]  /*d45c0*/  IADD3 R124, P3, R124, R217.reuse, RZ ;  /* 0x000000d97c7c7210 */ /* 0x080fe20007f7e0ff */
[----:B------:R-:W-:Y:S01]  /*d45d0*/  IMAD.X R127, R127, 0x1, R2, P6 ;  /* 0x000000017f7f7824 */ /* 0x000fe200030e0602 */
[----:B--2---:R-:W-:-:S05]  /*d45e0*/  IADD3 R19, P5, R19, R217, RZ ;  /* 0x000000d913137210 */ /* 0x004fca0007fbe0ff */
[----:B------:R1:W-:Y:S01]  /*d45f0*/  STL [R1+0x21a8], R19 ;  /* 0x0021a81301007387 */ /* 0x0003e20000100800 */
[--C-:B----4-:R-:W-:Y:S01]  /*d4600*/  IMAD.X R16, R16, 0x1, R2.reuse, P1 ;  /* 0x0000000110107824 */ /* 0x110fe200008e0602 */
[-C--:B---3--:R-:W-:Y:S01]  /*d4610*/  IADD3 R12, P1, R12, R217.reuse, RZ ;  /* 0x000000d90c0c7210 */ /* 0x088fe20007f3e0ff */
[--C-:B------:R-:W-:Y:S01]  /*d4620*/  IMAD.X R10, R10, 0x1, R2.reuse, P2 ;  /* 0x000000010a0a7824 */ /* 0x100fe200010e0602 */
[----:B------:R-:W-:Y:S01]  /*d4630*/  IADD3 R17, P2, R17, R217, RZ ;  /* 0x000000d911117210 */ /* 0x000fe20007f5e0ff */
[----:B------:R-:W-:-:S03]  /*d4640*/  IMAD.X R3, R3, 0x1, R2, P4 ;  /* 0x0000000103037824 */ /* 0x000fc600020e0602 */
[----:B------:R-:W-:Y:S04]  /*d4650*/  STL [R1+0x2164], R10 ;  /* 0x0021640a01007387 */ /* 0x000fe80000100800 */
[----:B------:R2:W-:Y:S04]  /*d4660*/  STL [R1+0x21b0], R17 ;  /* 0x0021b01101007387 */ /* 0x0005e80000100800 */
[----:B------:R-:W3:Y:S04]  /*d4670*/  LDL.LU R21, [R1+0x2228] ;  /* 0x0022280001157983 */ /* 0x000ee80000300800 */
[----:B------:R4:W-:Y:S04]  /*d4680*/  STL [R1+0x216c], R16 ;  /* 0x00216c1001007387 */ /* 0x0009e80000100800 */
[----:B-1----:R-:W3:Y:S01]  /*d4690*/  LDL.LU R19, [R1+0x21e4] ;  /* 0x0021e40001137983 */ /* 0x002ee20000300800 */
[----:B------:R-:W-:-:S03]  /*d46a0*/  IADD3 R188, P4, R188, R217, RZ ;  /* 0x000000d9bcbc7210 */ /* 0x000fc60007f9e0ff */
[----:B------:R1:W-:Y:S04]  /*d46b0*/  STL [R1+0x21b8], R12 ;  /* 0x0021b80c01007387 */ /* 0x0003e80000100800 */
[----:B--2---:R-:W2:Y:S04]  /*d46c0*/  LDL.LU R17, [R1+0x2230] ;  /* 0x0022300001117983 */ /* 0x004ea80000300800 */
[----:B------:R1:W-:Y:S04]  /*d46d0*/  STL [R1+0x2174], R3 ;  /* 0x0021740301007387 */ /* 0x0003e80000100800 */
[----:B----4-:R-:W4:Y:S04]  /*d46e0*/  LDL.LU R16, [R1+0x21ec] ;  /* 0x0021ec0001107983 */ /* 0x010f280000300800 */
[----:B-1----:R-:W4:Y:S04]  /*d46f0*/  LDL.LU R12, [R1+0x2238] ;  /* 0x00223800010c7983 */ /* 0x002f280000300800 */
[----:B------:R-:W4:Y:S04]  /*d4700*/  LDL.LU R3, [R1+0x21f4] ;  /* 0x0021f40001037983 */ /* 0x000f280000300800 */
[----:B------:R-:W-:Y:S04]  /*d4710*/  STL [R1+0x21c0], R188 ;  /* 0x0021c0bc01007387 */ /* 0x000fe80000100800 */
[----:B------:R-:W-:Y:S04]  /*d4720*/  STL [R1+0x217c], R191 ;  /* 0x00217cbf01007387 */ /* 0x000fe80000100800 */
[----:B------:R-:W-:Y:S04]  /*d4730*/  STL [R1+0x21c8], R124 ;  /* 0x0021c87c01007387 */ /* 0x000fe80000100800 */
[----:B------:R-:W-:Y:S01]  /*d4740*/  STL [R1+0x2184], R127 ;  /* 0x0021847f01007387 */ /* 0x000fe20000100800 */
[----:B------:R-:W-:-:S02]  /*d4750*/  IADD3 R22, P6, R22, R217, RZ ;  /* 0x000000d916167210 */ /* 0x000fc40007fde0ff */
[----:B------:R-:W-:-:S03]  /*d4760*/  IADD3.X R20, R20, R2, RZ, P5, !PT ;  /* 0x0000000214147210 */ /* 0x000fc60002ffe4ff */
[----:B------:R-:W-:Y:S04]  /*d4770*/  STL [R1+0x21e8], R22 ;  /* 0x0021e81601007387 */ /* 0x000fe80000100800 */
[----:B------:R1:W-:Y:S01]  /*d4780*/  STL [R1+0x21a4], R20 ;  /* 0x0021a41401007387 */ /* 0x0003e20000100800 */
[----:B------:R-:W-:-:S03]  /*d4790*/  IADD3 R18, P5, R18, R217, RZ ;  /* 0x000000d912127210 */ /* 0x000fc60007fbe0ff */
[----:B-1----:R-:W4:Y:S01]  /*d47a0*/  LDL.LU R20, [R1+0x2268] ;  /* 0x0022680001147983 */ /* 0x002f220000300800 */
[--C-:B------:R-:W-:Y:S01]  /*d47b0*/  IMAD.X R15, R15, 0x1, R2.reuse, P2 ;  /* 0x000000010f0f7824 */ /* 0x100fe200010e0602 */
[----:B------:R-:W-:Y:S02]  /*d47c0*/  IADD3 R14, P2, R14, R217, RZ ;  /* 0x000000d90e0e7210 */ /* 0x000fe40007f5e0ff */
[----:B------:R1:W-:Y:S01]  /*d47d0*/  STL [R1+0x21f0], R18 ;  /* 0x0021f01201007387 */ /* 0x0003e20000100800 */
[----:B------:R-:W-:-:S03]  /*d47e0*/  IMAD.X R13, R13, 0x1, R2, P1 ;  /* 0x000000010d0d7824 */ /* 0x000fc600008e0602 */
[----:B-1----:R-:W4:Y:S04]  /*d47f0*/  LDL.LU R18, [R1+0x2224] ;  /* 0x0022240001127983 */ /* 0x002f280000300800 */
[----:B------:R1:W-:Y:S04]  /*d4800*/  STL [R1+0x21ac], R15 ;  /* 0x0021ac0f01007387 */ /* 0x0003e80000100800 */
[----:B------:R1:W-:Y:S04]  /*d4810*/  STL [R1+0x21f8], R14 ;  /* 0x0021f80e01007387 */ /* 0x0003e80000100800 */
[----:B-1----:R-:W4:Y:S04]  /*d4820*/  LDL.LU R15, [R1+0x2270] ;  /* 0x00227000010f7983 */ /* 0x002f280000300800 */
[----:B------:R-:W4:Y:S04]  /*d4830*/  LDL.LU R14, [R1+0x222c] ;  /* 0x00222c00010e7983 */ /* 0x000f280000300800 */
[----:B------:R1:W-:Y:S04]  /*d4840*/  STL [R1+0x21b4], R13 ;  /* 0x0021b40d01007387 */ /* 0x0003e80000100800 */
[----:B-1----:R-:W4:Y:S01]  /*d4850*/  LDL.LU R13, [R1+0x2234] ;  /* 0x00223400010d7983 */ /* 0x002f220000300800 */
        /* <DEDUP_REMOVED lines=8> */
[--C-:B------:R-:W-:Y:S01]  /*d48e0*/  IMAD.X R187, R187, 0x1, R2.reuse, P1 ;  /* 0x00000001bbbb7824 */ /* 0x100fe200008e0602 */
[-C--:B------:R-:W-:Y:S01]  /*d48f0*/  IADD3 R120, P1, R120, R217.reuse, RZ ;  /* 0x000000d978787210 */ /* 0x080fe20007f3e0ff */
[--C-:B------:R-:W-:Y:S01]  /*d4900*/  IMAD.X R123, R123, 0x1, R2.reuse, P4 ;  /* 0x000000017b7b7824 */ /* 0x100fe200020e0602 */
[----:B---3--:R-:W-:Y:S01]  /*d4910*/  IADD3 R21, P3, R21, R217, RZ ;  /* 0x000000d915157210 */ /* 0x008fe20007f7e0ff */
[----:B------:R-:W-:-:S04]  /*d4920*/  IMAD.X R19, R19, 0x1, R2, P6 ;  /* 0x0000000113137824 */ /* 0x000fc800030e0602 */
[----:B------:R-:W-:Y:S04]  /*d4930*/  STL [R1+0x2228], R21 ;  /* 0x0022281501007387 */ /* 0x000fe80000100800 */
[----:B------:R1:W-:Y:S01]  /*d4940*/  STL [R1+0x21e4], R19 ;  /* 0x0021e41301007387 */ /* 0x0003e20000100800 */
[----:B--2---:R-:W-:-:S03]  /*d4950*/  IADD3 R17, P6, R17, R217, RZ ;  /* 0x000000d911117210 */ /* 0x004fc60007fde0ff */
[----:B-1----:R-:W2:Y:S01]  /*d4960*/  LDL.LU R19, [R1+0x22a8] ;  /* 0x0022a80001137983 */ /* 0x002ea20000300800 */
[----:B----4-:R-:W-:Y:S02]  /*d4970*/  IADD3.X R16, R16, R2, RZ, P5, !PT ;  /* 0x0000000210107210 */ /* 0x010fe40002ffe4ff */
[-C--:B------:R-:W-:Y:S01]  /*d4980*/  IADD3 R12, P5, R12, R217.reuse, RZ ;  /* 0x000000d90c0c7210 */ /* 0x080fe20007fbe0ff */
[----:B------:R1:W-:Y:S01]  /*d4990*/  STL [R1+0x2230], R17 ;  /* 0x0022301101007387 */ /* 0x0003e20000100800 */
[----:B------:R-:W-:Y:S01]  /*d49a0*/  IMAD.X R3, R3, 0x1, R2, P2 ;  /* 0x0000000103037824 */ /* 0x000fe200010e0602 */
[-C--:B------:R-:W-:Y:S02]  /*d49b0*/  IADD3 R184, P2, R184, R217.reuse, RZ ;  /* 0x000000d9b8b87210 */ /* 0x080fe40007f5e0ff */
[----:B-1----:R-:W3:Y:S04]  /*d49c0*/  LDL.LU R17, [R1+0x2264] ;  /* 0x0022640001117983 */ /* 0x002ee80000300800 */
[----:B------:R1:W-:Y:S04]  /*d49d0*/  STL [R1+0x21ec], R16 ;  /* 0x0021ec1001007387 */ /* 0x0003e80000100800 */
[----:B------:R4:W-:Y:S04]  /*d49e0*/  STL [R1+0x2238], R12 ;  /* 0x0022380c01007387 */ /* 0x0009e80000100800 */
[----:B-1----:R-:W3:Y:S04]  /*d49f0*/  LDL.LU R16, [R1+0x22b0] ;  /* 0x0022b00001107983 */ /* 0x002ee80000300800 */
[----:B----4-:R-:W4:Y:S04]  /*d4a00*/  LDL.LU R12, [R1+0x226c] ;  /* 0x00226c00010c7983 */ /* 0x010f280000300800 */
[----:B------:R1:W-:Y:S04]  /*d4a10*/  STL [R1+0x21f4], R3 ;  /* 0x0021f40301007387 */ /* 0x0003e80000100800 */
[----:B-1----:R-:W4:Y:S04]  /*d4a20*/  LDL.LU R3, [R1+0x2274] ;  /* 0x0022740001037983 */ /* 0x002f280000300800 */
[----:B------:R-:W-:Y:S04]  /*d4a30*/  STL [R1+0x2240], R184 ;  /* 0x002240b801007387 */ /* 0x000fe80000100800 */
[----:B------:R-:W-:Y:S04]  /*d4a40*/  STL [R1+0x21fc], R187 ;  /* 0x0021fcbb01007387 */ /* 0x000fe80000100800 */
[----:B------:R-:W-:Y:S01]  /*d4a50*/  STL [R1+0x2248], R120 ;  /* 0x0022487801007387 */ /* 0x000fe20000100800 */
[----:B------:R-:W-:-:S03]  /*d4a60*/  IADD3 R20, P4, R20, R217, RZ ;  /* 0x000000d914147210 */ /* 0x000fc60007f9e0ff */
[----:B------:R-:W-:Y:S04]  /*d4a70*/  STL [R1+0x2204], R123 ;  /* 0x0022047b01007387 */ /* 0x000fe80000100800 */
[----:B------:R-:W-:Y:S01]  /*d4a80*/  STL [R1+0x2268], R20 ;  /* 0x0022681401007387 */ /* 0x000fe20000100800 */
[----:B------:R-:W-:-:S05]  /*d4a90*/  IMAD.X R18, R18, 0x1, R2, P3 ;  /* 0x0000000112127824 */ /* 0x000fca00018e0602 */
[----:B------:R1:W-:Y:S01]  /*d4aa0*/  STL [R1+0x2224], R18 ;  /* 0x0022241201007387 */ /* 0x0003e20000100800 */
[----:B------:R-:W-:-:S03]  /*d4ab0*/  IADD3 R15, P3, R15, R217, RZ ;  /* 0x000000d90f0f7210 */ /* 0x000fc60007f7e0ff */
[----:B-1----:R-:W4:Y:S01]  /*d4ac0*/  LDL.LU R18, [R1+0x22e8] ;  /* 0x0022e80001127983 */ /* 0x002f220000300800 */
[----:B------:R-:W-:-:S03]  /*d4ad0*/  IMAD.X R14, R14, 0x1, R2, P6 ;  /* 0x000000010e0e7824 */ /* 0x000fc600030e0602 */
[----:B------:R1:W-:Y:S04]  /*d4ae0*/  STL [R1+0x2270], R15 ;  /* 0x0022700f01007387 */ /* 0x0003e80000100800 */
[----:B-1----:R-:W4:Y:S01]  /*d4af0*/  LDL.LU R15, [R1+0x22a4] ;  /* 0x0022a400010f7983 */ /* 0x002f220000300800 */
[----:B------:R-:W-:-:S03]  /*d4b00*/  IADD3.X R13, R13, R2, RZ, P5, !PT ;  /* 0x000000020d0d7210 */ /* 0x000fc60002ffe4ff */
[----:B------:R1:W-:Y:S04]  /*d4b10*/  STL [R1+0x222c], R14 ;  /* 0x00222c0e01007387 */ /* 0x0003e80000100800 */
[----:B-1----:R-:W4:Y:S04]  /*d4b20*/  LDL.LU R14, [R1+0x22f0] ;  /* 0x0022f000010e7983 */ /* 0x002f280000300800 */
[----:B------:R1:W-:Y:S04]  /*d4b30*/  STL [R1+0x2234], R13 ;  /* 0x0022340d01007387 */ /* 0x0003e80000100800 */
[----:B-1----:R-:W4:Y:S01]  /*d4b40*/  LDL.LU R13, [R1+0x22ac] ;  /* 0x0022ac00010d7983 */ /* 0x002f220000300800 */
[-C--:B------:R-:W-:Y:S01]  /*d4b50*/  IADD3 R252, P6, R252, R217.reuse, RZ ;  /* 0x000000d9fcfc7210 */ /* 0x080fe20007fde0ff */
[--C-:B------:R-:W-:Y:S01]  /*d4b60*/  IMAD.X R185, R185, 0x1, R2.reuse, P2 ;  /* 0x00000001b9b97824 */ /* 0x100fe200010e0602 */
[-C--:B------:R-:W-:Y:S01]  /*d4b70*/  IADD3 R182, P5, R182, R217.reuse, RZ ;  /* 0x000000d9b6b67210 */ /* 0x080fe20007fbe0ff */
[--C-:B------:R-:W-:Y:S01]  /*d4b80*/  IMAD.X R121, R121, 0x1, R2.reuse, P1 ;  /* 0x0000000179797824 */ /* 0x100fe200008e0602 */
[-C--:B------:R-:W-:Y:S01]  /*d4b90*/  IADD3 R118, P2, R118, R217.reuse, RZ ;  /* 0x000000d976767210 */ /* 0x080fe20007f5e0ff */
[----:B------:R-:W-:Y:S04]  /*d4ba0*/  STL [R1+0x2278], R252 ;  /* 0x002278fc01007387 */ /* 0x000fe80000100800 */
[----:B------:R-:W-:Y:S04]  /*d4bb0*/  STL [R1+0x2280], R182 ;  /* 0x002280b601007387 */ /* 0x000fe80000100800 */
[----:B------:R-:W-:Y:S04]  /*d4bc0*/  STL [R1+0x223c], R185 ;  /* 0x00223cb901007387 */ /* 0x000fe80000100800 */
[----:B------:R-:W-:Y:S04]  /*d4bd0*/  STL [R1+0x2288], R118 ;  /* 0x0022887601007387 */ /* 0x000fe80000100800 */
[----:B------:R-:W-:Y:S01]  /*d4be0*/  STL [R1+0x2244], R121 ;  /* 0x0022447901007387 */ /* 0x000fe20000100800 */
[----:B------:R-:W-:Y:S01]  /*d4bf0*/  IADD3.X R183, R183, R2, RZ, P5, !PT ;  /* 0x00000002b7b77210 */ /* 0x000fe20002ffe4ff */
[----:B------:R-:W-:Y:S01]  /*d4c00*/  IMAD.X R119, R119, 0x1, R2, P2 ;  /* 0x0000000177777824 */ /* 0x000fe200010e0602 */
[----:B------:R-:W-:-:S02]  /*d4c10*/  IADD3 R116, P5, R116, R217, RZ ;  /* 0x000000d974747210 */ /* 0x000fc40007fbe0ff */
[----:B--2---:R-:W-:-:S05]  /*d4c20*/  IADD3 R19, P1, R19, R217, RZ ;  /* 0x000000d913137210 */ /* 0x004fca0007f3e0ff */
[----:B------:R-:W-:Y:S01]  /*d4c30*/  STL [R1+0x22a8], R19 ;  /* 0x0022a81301007387 */ /* 0x000fe20000100800 */
[----:B---3--:R-:W-:-:S05]  /*d4c40*/  IMAD.X R17, R17, 0x1, R2, P4 ;  /* 0x0000000111117824 */ /* 0x008fca00020e0602 */
[----:B------:R1:W-:Y:S01]  /*d4c50*/  STL [R1+0x2264], R17 ;  /* 0x0022641101007387 */ /* 0x0003e20000100800 */
[----:B------:R-:W-:Y:S01]  /*d4c60*/  IADD3 R16, P4, R16, R217, RZ ;  /* 0x000000d910107210 */ /* 0x000fe20007f9e0ff */
[----:B----4-:R-:W-:-:S04]  /*d4c70*/  IMAD.X R12, R12, 0x1, R2, P3 ;  /* 0x000000010c0c7824 */ /* 0x010fc800018e0602 */
[----:B------:R2:W-:Y:S01]  /*d4c80*/  STL [R1+0x22b0], R16 ;  /* 0x0022b01001007387 */ /* 0x0005e20000100800 */
[----:B------:R-:W-:-:S03]  /*d4c90*/  IADD3 R246, P3, R246, R217, RZ ;  /* 0x000000d9f6f67210 */ /* 0x000fc60007f7e0ff */
[----:B-1----:R-:W3:Y:S04]  /*d4ca0*/  LDL.LU R17, [R1+0x2328] ;  /* 0x0023280001117983 */ /* 0x002ee80000300800 */
[----:B------:R1:W-:Y:S04]  /*d4cb0*/  STL [R1+0x226c], R12 ;  /* 0x00226c0c01007387 */ /* 0x0003e80000100800 */
[----:B--2---:R-:W2:Y:S01]  /*d4cc0*/  LDL.LU R16, [R1+0x22e4] ;  /* 0x0022e40001107983 */ /* 0x004ea20000300800 */
[----:B------:R-:W-:Y:S01]  /*d4cd0*/  IMAD.X R3, R3, 0x1, R2, P6 ;  /* 0x0000000103037824 */ /* 0x000fe200030e0602 */
[----:B------:R-:W-:-:S02]  /*d4ce0*/  IADD3 R180, P6, R180, R217, RZ ;  /* 0x000000d9b4b47210 */ /* 0x000fc40007fde0ff */
[----:B-1----:R-:W4:Y:S04]  /*d4cf0*/  LDL.LU R12, [R1+0x2330] ;  /* 0x00233000010c7983 */ /* 0x002f280000300800 */
[----:B------:R1:W-:Y:S04]  /*d4d00*/  STL [R1+0x2274], R3 ;  /* 0x0022740301007387 */ /* 0x0003e80000100800 */
[----:B-1----:R-:W4:Y:S04]  /*d4d10*/  LDL.LU R3, [R1+0x22ec] ;  /* 0x0022ec0001037983 */ /* 0x002f280000300800 */
[----:B------:R-:W-:Y:S04]  /*d4d20*/  STL [R1+0x22b8], R246 ;  /* 0x0022b8f601007387 */ /* 0x000fe80000100800 */
[----:B------:R-:W-:Y:S04]  /*d4d30*/  STL [R1+0x22c0], R180 ;  /* 0x0022c0b401007387 */ /* 0x000fe80000100800 */
[----:B------:R-:W-:Y:S04]  /*d4d40*/  STL [R1+0x227c], R183 ;  /* 0x00227cb701007387 */ /* 0x000fe80000100800 */
[----:B------:R-:W-:Y:S04]  /*d4d50*/  STL [R1+0x22c8], R116 ;  /* 0x0022c87401007387 */ /* 0x000fe80000100800 */
[----:B------:R-:W-:Y:S01]  /*d4d60*/  STL [R1+0x2284], R119 ;  /* 0x0022847701007387 */ /* 0x000fe20000100800 */
[----:B------:R-:W-:-:S05]  /*d4d70*/  IADD3 R18, P2, R18, R217, RZ ;  /* 0x000000d912127210 */ /* 0x000fca0007f5e0ff */
[----:B------:R1:W-:Y:S01]  /*d4d80*/  STL [R1+0x22e8], R18 ;  /* 0x0022e81201007387 */ /* 0x0003e20000100800 */
[----:B------:R-:W-:-:S05]  /*d4d90*/  IMAD.X R15, R15, 0x1, R2, P1 ;  /* 0x000000010f0f7824 */ /* 0x000fca00008e0602 */
[----:B------:R1:W-:Y:S04]  /*d4da0*/  STL [R1+0x22a4], R15 ;  /* 0x0022a40f01007387 */ /* 0x0003e80000100800 */
[----:B-1----:R-:W4:Y:S01]  /*d4db0*/  LDL.LU R18, [R1+0x2368] ;  /* 0x0023680001127983 */ /* 0x002f220000300800 */
[----:B------:R-:W-:-:S03]  /*d4dc0*/  IADD3 R14, P1, R14, R217, RZ ;  /* 0x000000d90e0e7210 */ /* 0x000fc60007f3e0ff */
[----:B------:R-:W4:Y:S04]  /*d4dd0*/  LDL.LU R15, [R1+0x2324] ;  /* 0x00232400010f7983 */ /* 0x000f280000300800 */
[----:B------:R1:W-:Y:S01]  /*d4de0*/  STL [R1+0x22f0], R14 ;  /* 0x0022f00e01007387 */ /* 0x0003e20000100800 */
[----:B------:R-:W-:-:S03]  /*d4df0*/  IMAD.X R13, R13, 0x1, R2, P4 ;  /* 0x000000010d0d7824 */ /* 0x000fc600020e0602 */
[----:B-1----:R-:W4:Y:S04]  /*d4e00*/  LDL.LU R14, [R1+0x2370] ;  /* 0x00237000010e7983 */ /* 0x002f280000300800 */
[----:B------:R1:W-:Y:S04]  /*d4e10*/  STL [R1+0x22ac], R13 ;  /* 0x0022ac0d01007387 */ /* 0x0003e80000100800 */
[----:B-1----:R-:W4:Y:S01]  /*d4e20*/  LDL.LU R13, [R1+0x232c] ;  /* 0x00232c00010d7983 */ /* 0x002f220000300800 */
[-C--:B------:R-:W-:Y:S01]  /*d4e30*/  IADD3 R244, P4, R244, R217.reuse, RZ ;  /* 0x000000d9f4f47210 */ /* 0x080fe20007f9e0ff */
[--C-:B------:R-:W-:Y:S01]  /*d4e40*/  IMAD.X R247, R247, 0x1, R2.reuse, P3 ;  /* 0x00000001f7f77824 */ /* 0x100fe200018e0602 */
[-C--:B------:R-:W-:Y:S01]  /*d4e50*/  IADD3 R178, P3, R178, R217.reuse, RZ ;  /* 0x000000d9b2b27210 */ /* 0x080fe20007f7e0ff */
[----:B------:R-:W-:Y:S01]  /*d4e60*/  IMAD.X R181, R181, 0x1, R2, P6 ;  /* 0x00000001b5b57824 */ /* 0x000fe200030e0602 */
[----:B------:R-:W-:Y:S01]  /*d4e70*/  IADD3 R114, P6, R114, R217, RZ ;  /* 0x000000d972727210 */ /* 0x000fe20007fde0ff */
[----:B------:R-:W-:Y:S01]  /*d4e80*/  STL [R1+0x22f8], R244 ;  /* 0x0022f8f401007387 */ /* 0x000fe20000100800 */
[----:B------:R-:W-:-:S03]  /*d4e90*/  IADD3.X R117, R117, R2, RZ, P5, !PT ;  /* 0x0000000275757210 */ /* 0x000fc60002ffe4ff */
[----:B------:R-:W-:Y:S04]  /*d4ea0*/  STL [R1+0x22b4], R247 ;  /* 0x0022b4f701007387 */ /* 0x000fe80000100800 */
[----:B------:R-:W-:Y:S04]  /*d4eb0*/  STL [R1+0x2300], R178 ;  /* 0x002300b201007387 */ /* 0x000fe80000100800 */
[----:B------:R-:W-:Y:S04]  /*d4ec0*/  STL [R1+0x22bc], R181 ;  /* 0x0022bcb501007387 */ /* 0x000fe80000100800 */
[----:B------:R-:W-:Y:S04]  /*d4ed0*/  STL [R1+0x2308], R114 ;  /* 0x0023087201007387 */ /* 0x000fe80000100800 */
[----:B------:R-:W-:Y:S01]  /*d4ee0*/  STL [R1+0x22c4], R117 ;  /* 0x0022c47501007387 */ /* 0x000fe20000100800 */
[--C-:B------:R-:W-:Y:S01]  /*d4ef0*/  IMAD.X R245, R245, 0x1, R2.reuse, P4 ;  /* 0x00000001f5f57824 */ /* 0x100fe200020e0602 */
[-C--:B------:R-:W-:Y:S01]  /*d4f00*/  IADD3 R176, P4, R176, R217.reuse, RZ ;  /* 0x000000d9b0b07210 */ /* 0x080fe20007f9e0ff */
[--C-:B------:R-:W-:Y:S01]  /*d4f10*/  IMAD.X R179, R179, 0x1, R2.reuse, P3 ;  /* 0x00000001b3b37824 */ /* 0x100fe200018e0602 */
[-C--:B------:R-:W-:Y:S01]  /*d4f20*/  IADD3 R112, P3, R112, R217.reuse, RZ ;  /* 0x000000d970707210 */ /* 0x080fe20007f7e0ff */
[--C-:B------:R-:W-:Y:S01]  /*d4f30*/  IMAD.X R115, R115, 0x1, R2.reuse, P6 ;  /* 0x0000000173737824 */ /* 0x100fe200030e0602 */
[----:B---3--:R-:W-:Y:S01]  /*d4f40*/  IADD3 R17, P5, R17, R217, RZ ;  /* 0x000000d911117210 */ /* 0x008fe20007fbe0ff */
[----:B--2---:R-:W-:-:S04]  /*d4f50*/  IMAD.X R16, R16, 0x1, R2, P2 ;  /* 0x0000000110107824 */ /* 0x004fc800010e0602 */
[----:B------:R1:W-:Y:S01]  /*d4f60*/  STL [R1+0x2328], R17 ;  /* 0x0023281101007387 */ /* 0x0003e20000100800 */
[----:B----4-:R-:W-:-:S03]  /*d4f70*/  IADD3 R12, P2, R12, R217, RZ ;  /* 0x000000d90c0c7210 */ /* 0x010fc60007f5e0ff */
[----:B------:R2:W-:Y:S04]  /*d4f80*/  STL [R1+0x22e4], R16 ;  /* 0x0022e41001007387 */ /* 0x0005e80000100800 */
[----:B-1----:R-:W3:Y:S04]  /*d4f90*/  LDL.LU R17, [R1+0x23a8] ;  /* 0x0023a80001117983 */ /* 0x002ee80000300800 */
[----:B--2---:R-:W2:Y:S01]  /*d4fa0*/  LDL.LU R16, [R1+0x2364] ;  /* 0x0023640001107983 */ /* 0x004ea20000300800 */
[----:B------:R-:W-:Y:S01]  /*d4fb0*/  IMAD.X R3, R3, 0x1, R2, P1 ;  /* 0x0000000103037824 */ /* 0x000fe200008e0602 */
[----:B------:R-:W-:-:S02]  /*d4fc0*/  IADD3 R242, P1, R242, R217, RZ ;  /* 0x000000d9f2f27210 */ /* 0x000fc40007f3e0ff */
[----:B------:R1:W-:Y:S04]  /*d4fd0*/  STL [R1+0x2330], R12 ;  /* 0x0023300c01007387 */ /* 0x0003e80000100800 */
        /* <DEDUP_REMOVED lines=8> */
[----:B------:R-:W-:-:S03]  /*d5060*/  IADD3 R18, P6, R18, R217, RZ ;  /* 0x000000d912127210 */ /* 0x000fc60007fde0ff */
[----:B------:R-:W-:Y:S01]  /*d5070*/  STL [R1+0x2304], R115 ;  /* 0x0023047301007387 */ /* 0x000fe20000100800 */
[----:B------:R-:W-:-:S03]  /*d5080*/  IADD3.X R15, R15, R2, RZ, P5, !PT ;  /* 0x000000020f0f7210 */ /* 0x000fc60002ffe4ff */
[----:B------:R1:W-:Y:S04]  /*d5090*/  STL [R1+0x2368], R18 ;  /* 0x0023681201007387 */ /* 0x0003e80000100800 */
        /* <DEDUP_REMOVED lines=12> */
[--C-:B------:R-:W-:Y:S01]  /*d5160*/  IMAD.X R177, R177, 0x1, R2.reuse, P4 ;  /* 0x00000001b1b17824 */ /* 0x100fe200020e0602 */
[----:B------:R-:W-:Y:S01]  /*d5170*/  IADD3 R110, P4, R110, R217, RZ ;  /* 0x000000d96e6e7210 */ /* 0x000fe20007f9e0ff */
[----:B------:R-:W-:Y:S01]  /*d5180*/  STL [R1+0x2378], R240 ;  /* 0x002378f001007387 */ /* 0x000fe20000100800 */
[----:B------:R-:W-:-:S03]  /*d5190*/  IMAD.X R113, R113, 0x1, R2, P3 ;  /* 0x0000000171717824 */ /* 0x000fc600018e0602 */
        /* <DEDUP_REMOVED lines=12> */
[----:B------:R1:W-:Y:S04]  /*d5260*/  STL [R1+0x23a8], R17 ;  /* 0x0023a81101007387 */ /* 0x0003e80000100800 */
[----:B------:R2:W-:Y:S04]  /*d5270*/  STL [R1+0x2364], R16 ;  /* 0x0023641001007387 */ /* 0x0005e80000100800 */
[----:B-1----:R-:W3:Y:S01]  /*d5280*/  LDL.LU R17, [R1+0x2428] ;  /* 0x0024280001117983 */ /* 0x002ee20000300800 */
[----:B----4-:R-:W-:-:S03]  /*d5290*/  IADD3 R12, P6, R12, R217, RZ ;  /* 0x000000d90c0c7210 */ /* 0x010fc60007fde0ff */
[----:B--2---:R-:W2:Y:S04]  /*d52a0*/  LDL.LU R16, [R1+0x23e4] ;  /* 0x0023e40001107983 */ /* 0x004ea80000300800 */
[----:B------:R1:W-:Y:S01]  /*d52b0*/  STL [R1+0x23b0], R12 ;  /* 0x0023b00c01007387 */ /* 0x0003e20000100800 */
[----:B------:R-:W-:-:S03]  /*d52c0*/  IADD3.X R3, R3, R2, RZ, P5, !PT ;  /* 0x0000000203037210 */ /* 0x000fc60002ffe4ff */
[----:B-1----:R-:W4:Y:S01]  /*d52d0*/  LDL.LU R12, [R1+0x2430] ;  /* 0x00243000010c7983 */ /* 0x002f220000300800 */
[----:B------:R-:W-:-:S03]  /*d52e0*/  IADD3 R238, P5, R238, R217, RZ ;  /* 0x000000d9eeee7210 */ /* 0x000fc60007fbe0ff */
[----:B------:R1:W-:Y:S04]  /*d52f0*/  STL [R1+0x236c], R3 ;  /* 0x00236c0301007387 */ /* 0x0003e80000100800 */
[----:B-1----:R-:W4:Y:S04]  /*d5300*/  LDL.LU R3, [R1+0x23ec] ;  /* 0x0023ec0001037983 */ /* 0x002f280000300800 */
[----:B------:R-:W-:Y:S04]  /*d5310*/  STL [R1+0x23b8], R238 ;  /* 0x0023b8ee01007387 */ /* 0x000fe80000100800 */
[----:B------:R-:W-:Y:S04]  /*d5320*/  STL [R1+0x2374], R241 ;  /* 0x002374f101007387 */ /* 0x000fe80000100800 */
[----:B------:R-:W-:Y:S04]  /*d5330*/  STL [R1+0x23c0], R172 ;  /* 0x0023c0ac01007387 */ /* 0x000fe80000100800 */
[----:B------:R-:W-:Y:S04]  /*d5340*/  STL [R1+0x237c], R175 ;  /* 0x00237caf01007387 */ /* 0x000fe80000100800 */
[----:B------:R-:W-:Y:S04]  /*d5350*/  STL [R1+0x23c8], R108 ;  /* 0x0023c86c01007387 */ /* 0x000fe80000100800 */
[----:B------:R-:W-:Y:S01]  /*d5360*/  STL [R1+0x2384], R111 ;  /* 0x0023846f01007387 */ /* 0x000fe20000100800 */
[----:B------:R-:W-:Y:S01]  /*d5370*/  IADD3 R18, P4, R18, R217, RZ ;  /* 0x000000d912127210 */ /* 0x000fe20007f9e0ff */
[----:B------:R-:W-:-:S04]  /*d5380*/  IMAD.X R15, R15, 0x1, R2, P3 ;  /* 0x000000010f0f7824 */ /* 0x000fc800018e0602 */
        /* <DEDUP_REMOVED lines=10> */
[-C--:B------:R-:W-:Y:S02]  /*d5430*/  IADD3 R236, P6, R236, R217.reuse, RZ ;  /* 0x000000d9ecec7210 */ /* 0x080fe40007fde0ff */
[----:B------:R-:W-:Y:S01]  /*d5440*/  IADD3.X R239, R239, R2, RZ, P5, !PT ;  /* 0x00000002efef7210 */ /* 0x000fe20002ffe4ff */
[--C-:B------:R-:W-:Y:S01]  /*d5450*/  IMAD.X R173, R173, 0x1, R2.reuse, P2 ;  /* 0x00000001adad7824 */ /* 0x100fe200010e0602 */
[-C--:B------:R-:W-:Y:S01]  /*d5460*/  IADD3 R170, P5, R170, R217.reuse, RZ ;  /* 0x000000d9aaaa7210 */ /* 0x080fe20007fbe0ff */
[----:B------:R-:W-:Y:S01]  /*d5470*/  STL [R1+0x23f8], R236 ;  /* 0x0023f8ec01007387 */ /* 0x000fe20000100800 */
[----:B------:R-:W-:Y:S01]  /*d5480*/  IADD3 R106, P2, R106, R217, RZ ;  /* 0x000000d96a6a7210 */ /* 0x000fe20007f5e0ff */
[----:B------:R-:W-:-:S02]  /*d5490*/  IMAD.X R109, R109, 0x1, R2, P1 ;  /* 0x000000016d6d7824 */ /* 0x000fc400008e0602 */
[----:B------:R-:W-:Y:S04]  /*d54a0*/  STL [R1+0x23b4], R239 ;  /* 0x0023b4ef01007387 */ /* 0x000fe80000100800 */
[----:B------:R-:W-:Y:S04]  /*d54b0*/  STL [R1+0x2400], R170 ;  /* 0x002400aa01007387 */ /* 0x000fe80000100800 */
[----:B------:R-:W-:Y:S04]  /*d54c0*/  STL [R1+0x23bc], R173 ;  /* 0x0023bcad01007387 */ /* 0x000fe80000100800 */
[----:B------:R-:W-:Y:S04]  /*d54d0*/  STL [R1+0x2408], R106 ;  /* 0x0024086a01007387 */ /* 0x000fe80000100800 */
[----:B------:R-:W-:Y:S01]  /*d54e0*/  STL [R1+0x23c4], R109 ;  /* 0x0023c46d01007387 */ /* 0x000fe20000100800 */
[----:B------:R-:W-:Y:S01]  /*d54f0*/  IMAD.X R237, R237, 0x1, R2, P6 ;  /* 0x00000001eded7824 */ /* 0x000fe200030e0602 */
[----:B------:R-:W-:-:S02]  /*d5500*/  IADD3 R168, P6, R168, R217, RZ ;  /* 0x000000d9a8a87210 */ /* 0x000fc40007fde0ff */
[----:B------:R-:W-:Y:S01]  /*d5510*/  IADD3.X R171, R171, R2, RZ, P5, !PT ;  /* 0x00000002abab7210 */ /* 0x000fe20002ffe4ff */
[--C-:B------:R-:W-:Y:S01]  /*d5520*/  IMAD.X R107, R107, 0x1, R2.reuse, P2 ;  /* 0x000000016b6b7824 */ /* 0x100fe200010e0602 */
[-C--:B------:R-:W-:Y:S02]  /*d5530*/  IADD3 R104, P5, R104, R217.reuse, RZ ;  /* 0x000000d968687210 */ /* 0x080fe40007fbe0ff */
        /* <DEDUP_REMOVED lines=8> */
[--C-:B------:R-:W-:Y:S01]  /*d55c0*/  IMAD.X R3, R3, 0x1, R2.reuse, P3 ;  /* 0x0000000103037824 */ /* 0x100fe200018e0602 */
[-C--:B------:R-:W-:Y:S02]  /*d55d0*/  IADD3 R234, P3, R234, R217.reuse, RZ ;  /* 0x000000d9eaea7210 */ /* 0x080fe40007f7e0ff */
[----:B-1----:R-:W4:Y:S04]  /*d55e0*/  LDL.LU R12, [R1+0x24b0] ;  /* 0x0024b000010c7983 */ /* 0x002f280000300800 */
        /* <DEDUP_REMOVED lines=10> */
[----:B------:R-:W-:Y:S04]  /*d5690*/  STL [R1+0x2468], R18 ;  /* 0x0024681201007387 */ /* 0x000fe80000100800 */
[----:B------:R1:W-:Y:S01]  /*d56a0*/  STL [R1+0x2424], R15 ;  /* 0x0024240f01007387 */ /* 0x0003e20000100800 */
[----:B------:R-:W-:-:S03]  /*d56b0*/  IADD3 R14, P1, R14, R217, RZ ;  /* 0x000000d90e0e7210 */ /* 0x000fc60007f3e0ff */
[----:B-1----:R-:W4:Y:S04]  /*d56c0*/  LDL.LU R15, [R1+0x24a4] ;  /* 0x0024a400010f7983 */ /* 0x002f280000300800 */
[----:B------:R1:W-:Y:S01]  /*d56d0*/  STL [R1+0x2470], R14 ;  /* 0x0024700e01007387 */ /* 0x0003e20000100800 */
[----:B------:R-:W-:-:S03]  /*d56e0*/  IMAD.X R13, R13, 0x1, R2, P4 ;  /* 0x000000010d0d7824 */ /* 0x000fc600020e0602 */
[----:B-1----:R-:W4:Y:S04]  /*d56f0*/  LDL.LU R14, [R1+0x24f0] ;  /* 0x0024f000010e7983 */ /* 0x002f280000300800 */
[----:B------:R1:W-:Y:S04]  /*d5700*/  STL [R1+0x242c], R13 ;  /* 0x00242c0d01007387 */ /* 0x0003e80000100800 */
[----:B-1----:R-:W4:Y:S04]  /*d5710*/  LDL.LU R13, [R1+0x24ac] ;  /* 0x0024ac00010d7983 */ /* 0x002f280000300800 */
[----:B------:R-:W4:Y:S01]  /*d5720*/  LDL.LU R70, [R1+0x24e8] ;  /* 0x0024e80001467983 */ /* 0x000f220000300800 */
        /* <DEDUP_REMOVED lines=19> */
[----:B------:R-:W-:Y:S04]  /*d5860*/  STL [R1+0x24a8], R17 ;  /* 0x0024a81101007387 */ /* 0x000fe80000100800 */
[----:B------:R-:W-:Y:S01]  /*d5870*/  STL [R1+0x2464], R16 ;  /* 0x0024641001007387 */ /* 0x000fe20000100800 */
[----:B----4-:R-:W-:-:S05]  /*d5880*/  IADD3 R12, P2, R12, R217, RZ ;  /* 0x000000d90c0c7210 */ /* 0x010fca0007f5e0ff */
[----:B------:R1:W-:Y:S01]  /*d5890*/  STL [R1+0x24b0], R12 ;  /* 0x0024b00c01007387 */ /* 0x0003e20000100800 */
[----:B------:R-:W-:-:S03]  /*d58a0*/  IMAD.X R3, R3, 0x1, R2, P1 ;  /* 0x0000000103037824 */ /* 0x000fc600008e0602 */
[----:B-1----:R-:W2:Y:S01]  /*d58b0*/  LDL.LU R12, [R1+0x2530] ;  /* 0x00253000010c7983 */ /* 0x002ea20000300800 */
[----:B------:R-:W-:-:S03]  /*d58c0*/  IADD3 R230, P1, R230, R217, RZ ;  /* 0x000000d9e6e67210 */ /* 0x000fc60007f3e0ff */
[----:B------:R1:W-:Y:S04]  /*d58d0*/  STL [R1+0x246c], R3 ;  /* 0x00246c0301007387 */ /* 0x0003e80000100800 */
[----:B-1----:R-:W3:Y:S04]  /*d58e0*/  LDL.LU R3, [R1+0x24ec] ;  /* 0x0024ec0001037983 */ /* 0x002ee80000300800 */
[----:B------:R-:W4:Y:S04]  /*d58f0*/  LDL.LU R71, [R1+0x24e4] ;  /* 0x0024e40001477983 */ /* 0x000f280000300800 */
[----:B------:R-:W2:Y:S04]  /*d5900*/  LDL.LU R68, [R1+0x2528] ;  /* 0x0025280001447983 */ /* 0x000ea80000300800 */
[----:B------:R-:W-:Y:S04]  /*d5910*/  STL [R1+0x24b8], R230 ;  /* 0x0024b8e601007387 */ /* 0x000fe80000100800 */
[----:B------:R-:W-:Y:S04]  /*d5920*/  STL [R1+0x2474], R233 ;  /* 0x002474e901007387 */ /* 0x000fe80000100800 */
[----:B------:R-:W-:Y:S04]  /*d5930*/  STL [R1+0x24c0], R164 ;  /* 0x0024c0a401007387 */ /* 0x000fe80000100800 */
[----:B------:R-:W-:Y:S04]  /*d5940*/  STL [R1+0x247c], R167 ;  /* 0x00247ca701007387 */ /* 0x000fe80000100800 */
[----:B------:R-:W-:Y:S01]  /*d5950*/  STL [R1+0x24c8], R100 ;  /* 0x0024c86401007387 */ /* 0x000fe20000100800 */
[----:B------:R-:W-:-:S03]  /*d5960*/  IADD3.X R15, R15, R2, RZ, P5, !PT ;  /* 0x000000020f0f7210 */ /* 0x000fc60002ffe4ff */
[----:B------:R-:W-:Y:S01]  /*d5970*/  STL [R1+0x2484], R103 ;  /* 0x0024846701007387 */ /* 0x000fe20000100800 */
[-C--:B------:R-:W-:Y:S01]  /*d5980*/  IADD3 R14, P5, R14, R217.reuse, RZ ;  /* 0x000000d90e0e7210 */ /* 0x080fe20007fbe0ff */
[----:B------:R-:W-:Y:S01]  /*d5990*/  IMAD.X R13, R13, 0x1, R2, P2 ;  /* 0x000000010d0d7824 */ /* 0x000fe200010e0602 */
[----:B------:R-:W-:-:S05]  /*d59a0*/  IADD3 R70, P6, R70, R217, RZ ;  /* 0x000000d946467210 */ /* 0x000fca0007fde0ff */
[----:B------:R-:W-:Y:S04]  /*d59b0*/  STL [R1+0x24e8], R70 ;  /* 0x0024e84601007387 */ /* 0x000fe80000100800 */
[----:B------:R-:W-:Y:S04]  /*d59c0*/  STL [R1+0x24a4], R15 ;  /* 0x0024a40f01007387 */ /* 0x000fe80000100800 */
[----:B------:R1:W-:Y:S04]  /*d59d0*/  STL [R1+0x24f0], R14 ;  /* 0x0024f00e01007387 */ /* 0x0003e80000100800 */
[----:B-1----:R-:W2:Y:S04]  /*d59e0*/  LDL.LU R14, [R1+0x2570] ;  /* 0x00257000010e7983 */ /* 0x002ea80000300800 */
[----:B------:R1:W-:Y:S04]  /*d59f0*/  STL [R1+0x24ac], R13 ;  /* 0x0024ac0d01007387 */ /* 0x0003e80000100800 */
[----:B-1----:R-:W2:Y:S04]  /*d5a00*/  LDL.LU R13, [R1+0x252c] ;  /* 0x00252c00010d7983 */ /* 0x002ea80000300800 */
[----:B------:R-:W2:Y:S04]  /*d5a10*/  LDL.LU R69, [R1+0x2524] ;  /* 0x0025240001457983 */ /* 0x000ea80000300800 */
[----:B------:R-:W2:Y:S01]  /*d5a20*/  LDL.LU R66, [R1+0x2568] ;  /* 0x0025680001427983 */ /* 0x000ea20000300800 */
        /* <DEDUP_REMOVED lines=17> */
[----:B---3--:R-:W-:Y:S01]  /*d5b40*/  IADD3.X R3, R3, R2, RZ, P5, !PT ;  /* 0x0000000203037210 */ /* 0x008fe20002ffe4ff */
[----:B----4-:R-:W-:Y:S01]  /*d5b50*/  IMAD.X R71, R71, 0x1, R2, P6 ;  /* 0x0000000147477824 */ /* 0x010fe200030e0602 */
[----:B--2---:R-:W-:-:S02]  /*d5b60*/  IADD3 R12, P6, R12, R217, RZ ;  /* 0x000000d90c0c7210 */ /* 0x004fc40007fde0ff */
[-C--:B------:R-:W-:Y:S02]  /*d5b70*/  IADD3 R68, P3, R68, R217.reuse, RZ ;  /* 0x000000d944447210 */ /* 0x080fe40007f7e0ff */
[----:B------:R-:W-:-:S03]  /*d5b80*/  IADD3 R226, P5, R226, R217, RZ ;  /* 0x000000d9e2e27210 */ /* 0x000fc60007fbe0ff */
[----:B------:R-:W-:Y:S04]  /*d5b90*/  STL [R1+0x2528], R68 ;  /* 0x0025284401007387 */ /* 0x000fe80000100800 */
[----:B------:R-:W-:Y:S04]  /*d5ba0*/  STL [R1+0x24e4], R71 ;  /* 0x0024e44701007387 */ /* 0x000fe80000100800 */
[----:B------:R1:W-:Y:S04]  /*d5bb0*/  STL [R1+0x2530], R12 ;  /* 0x0025300c01007387 */ /* 0x0003e80000100800 */
[----:B-1----:R-:W2:Y:S04]  /*d5bc0*/  LDL.LU R12, [R1+0x25b0] ;  /* 0x0025b000010c7983 */ /* 0x002ea80000300800 */
        /* <DEDUP_REMOVED lines=8> */
[----:B------:R-:W-:Y:S04]  /*d5c50*/  STL [R1+0x2548], R96 ;  /* 0x0025486001007387 */ /* 0x000fe80000100800 */
[----:B------:R-:W-:Y:S01]  /*d5c60*/  STL [R1+0x2504], R99 ;  /* 0x0025046301007387 */ /* 0x000fe20000100800 */
[----:B------:R-:W-:-:S02]  /*d5c70*/  IMAD.X R13, R13, 0x1, R2, P6 ;  /* 0x000000010d0d7824 */ /* 0x000fc400030e0602 */
[----:B------:R-:W-:Y:S01]  /*d5c80*/  IMAD.X R69, R69, 0x1, R2, P3 ;  /* 0x0000000145457824 */ /* 0x000fe200018e0602 */
[-C--:B------:R-:W-:Y:S02]  /*d5c90*/  IADD3 R14, P3, R14, R217.reuse, RZ ;  /* 0x000000d90e0e7210 */ /* 0x080fe40007f7e0ff */
        /* <DEDUP_REMOVED lines=9> */
[----:B------:R-:W-:-:S02]  /*d5d30*/  IADD3 R224, P6, R224, R217, RZ ;  /* 0x000000d9e0e07210 */ /* 0x000fc40007fde0ff */
[----:B------:R-:W-:Y:S01]  /*d5d40*/  IADD3.X R227, R227, R2, RZ, P5, !PT ;  /* 0x00000002e3e37210 */ /* 0x000fe20002ffe4ff */
[--C-:B------:R-:W-:Y:S01]  /*d5d50*/  IMAD.X R161, R161, 0x1, R2.reuse, P2 ;  /* 0x00000001a1a17824 */ /* 0x100fe200010e0602 */
[-C--:B------:R-:W-:Y:S01]  /*d5d60*/  IADD3 R158, P5, R158, R217.reuse, RZ ;  /* 0x000000d99e9e7210 */ /* 0x080fe20007fbe0ff */
[----:B------:R-:W-:Y:S01]  /*d5d70*/  STL [R1+0x2578], R224 ;  /* 0x002578e001007387 */ /* 0x000fe20000100800 */
[-C--:B------:R-:W-:Y:S01]  /*d5d80*/  IADD3 R94, P2, R94, R217.reuse, RZ ;  /* 0x000000d95e5e7210 */ /* 0x080fe20007f5e0ff */
[--C-:B------:R-:W-:Y:S02]  /*d5d90*/  IMAD.X R97, R97, 0x1, R2.reuse, P1 ;  /* 0x0000000161617824 */ /* 0x100fe400008e0602 */
        /* <DEDUP_REMOVED lines=9> */
[-C--:B------:R-:W-:Y:S01]  /*d5e30*/  IADD3 R92, P5, R92, R217.reuse, RZ ;  /* 0x000000d95c5c7210 */ /* 0x080fe20007fbe0ff */
[--C-:B---3--:R-:W-:Y:S02]  /*d5e40*/  IMAD.X R3, R3, 0x1, R2.reuse, P3 ;  /* 0x0000000103037824 */ /* 0x108fe400018e0602 */
[----:B----4-:R-:W-:Y:S01]  /*d5e50*/  IMAD.X R67, R67, 0x1, R2, P4 ;  /* 0x0000000143437824 */ /* 0x010fe200020e0602 */
[-C--:B--2---:R-:W-:Y:S02]  /*d5e60*/  IADD3 R12, P4, R12, R217.reuse, RZ ;  /* 0x000000d90c0c7210 */ /* 0x084fe40007f9e0ff */
        /* <DEDUP_REMOVED lines=43> */
[----:B------:R-:W-:Y:S01]  /*d6120*/  IADD3 R88, P3, R88, R217, RZ ;  /* 0x000000d958587210 */ /* 0x000fe20007f7e0ff */
[----:B------:R-:W-:-:S02]  /*d6130*/  IMAD.X R91, R91, 0x1, R2, P6 ;  /* 0x000000015b5b7824 */ /* 0x000fc400030e0602 */
        /* <DEDUP_REMOVED lines=19> */
[----:B------:R-:W-:Y:S01]  /*d6270*/  IMAD.X R13, R13, 0x1, R2, P2 ;  /* 0x000000010d0d7824 */ /* 0x000fe200010e0602 */
[----:B------:R-:W-:-:S02]  /*d6280*/  IADD3.X R61, R61, R2, RZ, P5, !PT ;  /* 0x000000023d3d7210 */ /* 0x000fc40002ffe4ff */
        /* <DEDUP_REMOVED lines=95> */
[----:B------:R-:W-:-:S05]  /*d6880*/  IADD3 R26, P2, R26, R217, RZ ;  /* 0x000000d91a1a7210 */ /* 0x000fca0007f5e0ff */
[----:B------:R-:W-:Y:S04]  /*d6890*/  STL [R1+0x2780], R26 ;  /* 0x0027801a01007387 */ /* 0x000fe80000100800 */
[----:B------:R-:W-:Y:S04]  /*d68a0*/  STL [R1+0x2734], R53 ;  /* 0x0027343501007387 */ /* 0x000fe80000100800 */
[----:B------:R-:W2:Y:S04]  /*d68b0*/  LDL.LU R20, [R1+0x734] ;  /* 0x0007340001147983 */ /* 0x000ea80000300800 */
[----:B------:R-:W2:Y:S01]  /*d68c0*/  LDL.LU R21, [R1+0x738] ;  /* 0x0007380001157983 */ /* 0x000ea20000300800 */
[----:B------:R-:W-:Y:S01]  /*d68d0*/  IADD3 R14, P1, R14, R217, RZ ;  /* 0x000000d90e0e7210 */ /* 0x000fe20007f3e0ff */
[----:B------:R-:W-:-:S04]  /*d68e0*/  IMAD.X R13, R13, 0x1, R2, P4 ;  /* 0x000000010d0d7824 */ /* 0x000fc800020e0602 */
[----:B------:R-:W-:Y:S04]  /*d68f0*/  STL [R1+0x2788], R14 ;  /* 0x0027880e01007387 */ /* 0x000fe80000100800 */
[----:B------:R-:W2:Y:S04]  /*d6900*/  LDL.LU R16, [R1+0x71c] ;  /* 0x00071c0001107983 */ /* 0x000ea80000300800 */
[----:B------:R1:W-:Y:S04]  /*d6910*/  STL [R1+0x273c], R13 ;  /* 0x00273c0d01007387 */ /* 0x0003e80000100800 */
[----:B------:R-:W2:Y:S04]  /*d6920*/  LDL.LU R17, [R1+0x730] ;  /* 0x0007300001117983 */ /* 0x000ea80000300800 */
[----:B-1----:R-:W2:Y:S04]  /*d6930*/  LDL.LU R13, [R1+0x714] ;  /* 0x00071400010d7983 */ /* 0x002ea80000300800 */
        /* <DEDUP_REMOVED lines=9> */
[----:B------:R-:W-:Y:S01]  /*d69d0*/  STL [R1+0x2798], R142 ;  /* 0x0027988e01007387 */ /* 0x000fe20000100800 */
[----:B------:R-:W-:-:S03]  /*d69e0*/  IMAD.X R208, R208, 0x1, R2, P4 ;  /* 0x00000001d0d07824 */ /* 0x000fc600020e0602 */
[----:B------:R-:W-:Y:S01]  /*d69f0*/  STL [R1+0x274c], R145 ;  /* 0x00274c9101007387 */ /* 0x000fe20000100800 */
[----:B------:R-:W-:-:S03]  /*d6a00*/  IADD3 R140, P4, R140, R217, RZ ;  /* 0x000000d98c8c7210 */ /* 0x000fc60007f9e0ff */
[----:B------:R-:W-:Y:S01]  /*d6a10*/  STL [R1+0x27a0], R78 ;  /* 0x0027a04e01007387 */ /* 0x000fe20000100800 */
[----:B------:R-:W-:-:S03]  /*d6a20*/  IMAD.X R143, R143, 0x1, R2, P3 ;  /* 0x000000018f8f7824 */ /* 0x000fc600018e0602 */
[----:B------:R-:W-:Y:S01]  /*d6a30*/  STL [R1+0x276c], R81 ;  /* 0x00276c5101007387 */ /* 0x000fe20000100800 */
[-C--:B------:R-:W-:Y:S01]  /*d6a40*/  IADD3 R76, P3, R76, R217.reuse, RZ ;  /* 0x000000d94c4c7210 */ /* 0x080fe20007f7e0ff */
[--C-:B------:R-:W-:Y:S02]  /*d6a50*/  IMAD.X R79, R79, 0x1, R2.reuse, P6 ;  /* 0x000000014f4f7824 */ /* 0x100fe400030e0602 */
[--C-:B---3--:R-:W-:Y:S01]  /*d6a60*/  IMAD.X R3, R3, 0x1, R2.reuse, P1 ;  /* 0x0000000103037824 */ /* 0x108fe200008e0602 */
[-C--:B------:R-:W-:Y:S01]  /*d6a70*/  IADD3 R205, P1, R205, R217.reuse, RZ ;  /* 0x000000d9cdcd7210 */ /* 0x080fe20007f3e0ff */
[----:B----4-:R-:W-:Y:S01]  /*d6a80*/  IMAD.X R27, R27, 0x1, R2, P2 ;  /* 0x000000011b1b7824 */ /* 0x010fe200010e0602 */
[-C--:B--2---:R-:W-:Y:S02]  /*d6a90*/  IADD3 R12, P2, R12, R217.reuse, RZ ;  /* 0x000000d90c0c7210 */ /* 0x084fe40007f5e0ff */
[----:B------:R-:W-:-:S05]  /*d6aa0*/  IADD3 R28, P5, R28, R217, RZ ;  /* 0x000000d91c1c7210 */ /* 0x000fca0007fbe0ff */
[----:B------:R-:W-:Y:S04]  /*d6ab0*/  STL [R1+0x27b0], R28 ;  /* 0x0027b01c01007387 */ /* 0x000fe80000100800 */
[----:B------:R-:W-:Y:S04]  /*d6ac0*/  STL [R1+0x277c], R27 ;  /* 0x00277c1b01007387 */ /* 0x000fe80000100800 */
[----:B------:R1:W-:Y:S04]  /*d6ad0*/  STL [R1+0x27b8], R12 ;  /* 0x0027b80c01007387 */ /* 0x0003e80000100800 */
[----:B------:R-:W-:Y:S04]  /*d6ae0*/  STL [R1+0x2784], R3 ;  /* 0x0027840301007387 */ /* 0x000fe80000100800 */
[----:B------:R-:W-:Y:S04]  /*d6af0*/  STL [R1+0x27c0], R205 ;  /* 0x0027c0cd01007387 */ /* 0x000fe80000100800 */
[----:B------:R-:W-:Y:S04]  /*d6b00*/  STL [R1+0x278c], R208 ;  /* 0x00278cd001007387 */ /* 0x000fe80000100800 */
[----:B------:R-:W-:Y:S04]  /*d6b10*/  STL [R1+0x27c8], R140 ;  /* 0x0027c88c01007387 */ /* 0x000fe80000100800 */
[----:B------:R-:W-:Y:S04]  /*d6b20*/  STL [R1+0x2794], R143 ;  /* 0x0027948f01007387 */ /* 0x000fe80000100800 */
[----:B------:R-:W-:Y:S04]  /*d6b30*/  STL [R1+0x27d0], R76 ;  /* 0x0027d04c01007387 */ /* 0x000fe80000100800 */
[----:B------:R-:W-:Y:S01]  /*d6b40*/  STL [R1+0x279c], R79 ;  /* 0x00279c4f01007387 */ /* 0x000fe20000100800 */
[----:B------:R-:W-:Y:S01]  /*d6b50*/  IMAD.MOV.U32 R49, RZ, RZ, R20 ;  /* 0x000000ffff317224 */ /* 0x000fe200078e0014 */
[----:B------:R-:W-:-:S05]  /*d6b60*/  MOV R48, R21 ;  /* 0x0000001500307202 */ /* 0x000fca0000000f00 */
[----:B------:R2:W-:Y:S04]  /*d6b70*/  STL.64 [R1+0x1930], R48 ;  /* 0x0019303001007387 */ /* 0x0005e80000100a00 */
[----:B------:R-:W3:Y:S04]  /*d6b80*/  LDL.LU R40, [R1+0x70c] ;  /* 0x00070c0001287983 */ /* 0x000ee80000300800 */
        /* <DEDUP_REMOVED lines=29> */
[----:B------:R-:W2:Y:S01]  /*d6d60*/  LDL.LU R21, [R1+0x16c] ;  /* 0x00016c0001157983 */ /* 0x000ea20000300800 */
[----:B------:R-:W-:-:S02]  /*d6d70*/  IMAD.MOV.U32 R51, RZ, RZ, R16 ;  /* 0x000000ffff337224 */ /* 0x000fc400078e0010 */
[----:B------:R-:W-:Y:S01]  /*d6d80*/  IMAD.MOV.U32 R50, RZ, RZ, R17 ;  /* 0x000000ffff327224 */ /* 0x000fe200078e0011 */
[----:B------:R-:W2:Y:S01]  /*d6d90*/  LDL.LU R29, [R1+0xd4] ;  /* 0x0000d400011d7983 */ /* 0x000ea20000300800 */
[----:B------:R-:W-:-:S03]  /*d6da0*/  IMAD.MOV.U32 R44, RZ, RZ, R206 ;  /* 0x000000ffff2c7224 */ /* 0x000fc600078e00ce */
[----:B------:R-:W2:Y:S04]  /*d6db0*/  LDL.LU R16, [R1+0x130] ;  /* 0x0001300001107983 */ /* 0x000ea80000300800 */
[----:B------:R-:W2:Y:S04]  /*d6dc0*/  LDL.LU R17, [R1+0xd0] ;  /* 0x0000d00001117983 */ /* 0x000ea80000300800 */
[----:B------:R-:W2:Y:S04]  /*d6dd0*/  LDL.LU R206, [R1+0x104] ;  /* 0x0001040001ce7983 */ /* 0x000ea80000300800 */
[----:B------:R1:W-:Y:S04]  /*d6de0*/  STL.64 [R1+0x1938], R50 ;  /* 0x0019383201007387 */ /* 0x0003e80000100a00 */
[----:B------:R1:W-:Y:S04]  /*d6df0*/  STL.64 [R1+0x1940], R44 ;  /* 0x0019402c01007387 */ /* 0x0003e80000100a00 */
[----:B------:R1:W-:Y:S04]  /*d6e00*/  LDGSTS.E [R4+0x20400], [R48.64], P0 ;  /* 0x2040000030047fae */ /* 0x0003e80008121844 */
[----:B------:R1:W-:Y:S04]  /*d6e10*/  LDGSTS.E [R4+0x21400], [R50.64], P0 ;  /* 0x2140000032047fae */ /* 0x0003e80008121844 */
[----:B------:R1:W-:Y:S01]  /*d6e20*/  LDGSTS.E [R4+0x22400], [R44.64], P0 ;  /* 0x224000002c047fae */ /* 0x0003e20008121844 */
[----:B---3--:R-:W-:Y:S01]  /*d6e30*/  IMAD.MOV.U32 R47, RZ, RZ, R40 ;  /* 0x000000ffff2f7224 */ /* 0x008fe200078e0028 */
[----:B----4-:R-:W-:Y:S01]  /*d6e40*/  MOV R46, R41 ;  /* 0x00000029002e7202 */ /* 0x010fe20000000f00 */
[----:B--2---:R-:W-:-:S02]  /*d6e50*/  IMAD.MOV.U32 R25, RZ, RZ, R38 ;  /* 0x000000ffff197224 */ /* 0x004fc400078e0026 */
[----:B------:R-:W-:Y:S02]  /*d6e60*/  IMAD.MOV.U32 R24, RZ, RZ, R39 ;  /* 0x000000ffff187224 */ /* 0x000fe400078e0027 */
[----:B------:R2:W-:Y:S01]  /*d6e70*/  STL.64 [R1+0x1948], R46 ;  /* 0x0019482e01007387 */ /* 0x0005e20000100a00 */
[----:B------:R-:W-:Y:S02]  /*d6e80*/  IMAD.MOV.U32 R41, RZ, RZ, R36 ;  /* 0x000000ffff297224 */ /* 0x000fe400078e0024 */
[----:B------:R-:W-:Y:S01]  /*d6e90*/  IMAD.MOV.U32 R40, RZ, RZ, R37 ;  /* 0x000000ffff287224 */ /* 0x000fe200078e0025 */
[----:B------:R3:W-:Y:S01]  /*d6ea0*/  STL.64 [R1+0x1968], R24 ;  /* 0x0019681801007387 */ /* 0x0007e20000100a00 */
[----:B------:R-:W-:Y:S01]  /*d6eb0*/  IMAD.MOV.U32 R43, RZ, RZ, R34 ;  /* 0x000000ffff2b7224 */ /* 0x000fe200078e0022 */
[----:B------:R-:W-:Y:S02]  /*d6ec0*/  MOV R42, R35 ;  /* 0x00000023002a7202 */ /* 0x000fe40000000f00 */
[----:B------:R4:W-:Y:S01]  /*d6ed0*/  STL.64 [R1+0x1990], R40 ;  /* 0x0019902801007387 */ /* 0x0009e20000100a00 */
[----:B------:R-:W-:-:S03]  /*d6ee0*/  IMAD.MOV.U32 R37, RZ, RZ, R32 ;  /* 0x000000ffff257224 */ /* 0x000fc600078e0020 */
[----:B------:R2:W-:Y:S01]  /*d6ef0*/  LDGSTS.E [R4+0x23400], [R46.64], P0 ;  /* 0x234000002e047fae */ /* 0x0005e20008121844 */
[----:B------:R-:W-:-:S03]  /*d6f00*/  IMAD.MOV.U32 R36, RZ, RZ, R33 ;  /* 0x000000ffff247224 */ /* 0x000fc600078e0021 */
        /* <DEDUP_REMOVED lines=13> */
[----:B------:R-:W-:Y:S01]  /*d6fe0*/  STL.64 [R1+0x1a40], R138 ;  /* 0x001a408a01007387 */ /* 0x000fe20000100a00 */
[----:B------:R-:W-:-:S03]  /*d6ff0*/  IMAD.MOV.U32 R73, RZ, RZ, R30 ;  /* 0x000000ffff497224 */ /* 0x000fc600078e001e */
[----:B------:R4:W-:Y:S01]  /*d7000*/  LDGSTS.E [R4+0x25400], [R40.64], P0 ;  /* 0x2540000028047fae */ /* 0x0009e20008121844 */
[----:B------:R-:W-:-:S03]  /*d7010*/  MOV R72, R31 ;  /* 0x0000001f00487202 */ /* 0x000fc60000000f00 */
[----:B------:R-:W-:Y:S01]  /*d7020*/  STL.64 [R1+0x1ab0], R74 ;  /* 0x001ab04a01007387 */ /* 0x000fe20000100a00 */
[----:B------:R-:W-:Y:S02]  /*d7030*/  IMAD.MOV.U32 R31, RZ, RZ, R22 ;  /* 0x000000ffff1f7224 */ /* 0x000fe400078e0016 */
[----:B------:R-:W-:Y:S01]  /*d7040*/  IMAD.MOV.U32 R30, RZ, RZ, R23 ;  /* 0x000000ffff1e7224 */ /* 0x000fe200078e0017 */
[----:B------:R-:W-:Y:S01]  /*d7050*/  STL.64 [R1+0x1aa8], R72 ;  /* 0x001aa84801007387 */ /* 0x000fe20000100a00 */
[----:B------:R-:W-:Y:S02]  /*d7060*/  IMAD.MOV.U32 R35, RZ, RZ, R18 ;  /* 0x000000ffff237224 */ /* 0x000fe400078e0012 */
[----:B------:R-:W-:Y:S01]  /*d7070*/  IMAD.MOV.U32 R34, RZ, RZ, R19 ;  /* 0x000000ffff227224 */ /* 0x000fe200078e0013 */
[-C--:B------:R-:W-:Y:S01]  /*d7080*/  LOP3.LUT R13, R13, R12.reuse, RZ, 0x3c, !PT ;  /* 0x0000000c0d0d7212 */ /* 0x080fe200078e3cff */
[----:B------:R1:W-:Y:S03]  /*d7090*/  LDGSTS.E [R4+0x26400], [R42.64], P0 ;  /* 0x264000002a047fae */ /* 0x0003e60008121844 */
[C---:B------:R-:W-:Y:S01]  /*d70a0*/  LOP3.LUT R12, R13.reuse, R12, RZ, 0x3c, !PT ;  /* 0x0000000c0d0c7212 */ /* 0x040fe200078e3cff */
[----:B------:R-:W-:Y:S01]  /*d70b0*/  IMAD.MOV.U32 R23, RZ, RZ, R14 ;  /* 0x000000ffff177224 */ /* 0x000fe200078e000e */
[----:B------:R1:W-:Y:S02]  /*d70c0*/  STL.64 [R1+0x1aa0], R30 ;  /* 0x001aa01e01007387 */ /* 0x0003e40000100a00 */
[----:B------:R-:W-:-:S02]  /*d70d0*/  LOP3.LUT R13, R13, R12, RZ, 0x3c, !PT ;  /* 0x0000000c0d0d7212 */ /* 0x000fc400078e3cff */
[-C--:B------:R-:W-:Y:S01]  /*d70e0*/  LOP3.LUT R21, R21, R20.reuse, RZ, 0x3c, !PT ;  /* 0x0000001415157212 */ /* 0x080fe200078e3cff */
[----:B------:R1:W-:Y:S03]  /*d70f0*/  LDGSTS.E [R4+0x27400], [R36.64], P0 ;  /* 0x2740000024047fae */ /* 0x0003e60008121844 */
[C---:B------:R-:W-:Y:S02]  /*d7100*/  LOP3.LUT R20, R21.reuse, R20, RZ, 0x3c, !PT ;  /* 0x0000001415147212 */ /* 0x040fe400078e3cff */
[----:B------:R-:W-:Y:S01]  /*d7110*/  MOV R22, R15 ;  /* 0x0000000f00167202 */ /* 0x000fe20000000f00 */
[----:B------:R1:W-:Y:S01]  /*d7120*/  STL.64 [R1+0x1a98], R34 ;  /* 0x001a982201007387 */ /* 0x0003e20000100a00 */
[----:B------:R-:W-:Y:S01]  /*d7130*/  LOP3.LUT R21, R21, R20, RZ, 0x3c, !PT ;  /* 0x0000001415157212 */ /* 0x000fe200078e3cff */
[----:B------:R-:W-:Y:S02]  /*d7140*/  IMAD.MOV.U32 R18, RZ, RZ, R16 ;  /* 0x000000ffff127224 */ /* 0x000fe400078e0010 */
[----:B------:R-:W-:Y:S01]  /*d7150*/  IMAD.MOV.U32 R19, RZ, RZ, R29 ;  /* 0x000000ffff137224 */ /* 0x000fe200078e001d */
[----:B------:R1:W-:Y:S01]  /*d7160*/  STL.64 [R1+0x1af0], R12 ;  /* 0x001af00c01007387 */ /* 0x0003e20000100a00 */
[----:B------:R-:W-:Y:S01]  /*d7170*/  IMAD.MOV.U32 R14, RZ, RZ, R9 ;  /* 0x000000ffff0e7224 */ /* 0x000fe200078e0009 */
[----:B------:R-:W-:Y:S01]  /*d7180*/  MOV R15, R8 ;  /* 0x00000008000f7202 */ /* 0x000fe20000000f00 */
[----:B------:R-:W-:Y:S01]  /*d7190*/  IMAD.MOV.U32 R16, RZ, RZ, R206 ;  /* 0x000000ffff107224 */ /* 0x000fe200078e00ce */
[----:B------:R-:W-:Y:S04]  /*d71a0*/  STL.64 [R1+0x1b00], R22 ;  /* 0x001b001601007387 */ /* 0x000fe80000100a00 */
[----:B------:R-:W-:Y:S04]  /*d71b0*/  STL.64 [R1+0x1af8], R20 ;  /* 0x001af81401007387 */ /* 0x000fe80000100a00 */
[----:B-1----:R1:W5:Y:S04]  /*d71c0*/  LDL.LU.64 R48, [R1+0x3ac0] ;  /* 0x003ac00001307983 */ /* 0x0023680000300a00 */
[----:B------:R-:W-:Y:S04]  /*d71d0*/  STL.64 [R1+0x1b48], R18 ;  /* 0x001b481201007387 */ /* 0x000fe80000100a00 */
[----:B------:R1:W5:Y:S04]  /*d71e0*/  LDL.LU.64 R50, [R1+0x3ab8] ;  /* 0x003ab80001327983 */ /* 0x0003680000300a00 */
[----:B------:R-:W-:Y:S04]  /*d71f0*/  STL.64 [R1+0x1b70], R16 ;  /* 0x001b701001007387 */ /* 0x000fe80000100a00 */
[----:B------:R1:W5:Y:S04]  /*d7200*/  LDL.LU.64 R44, [R1+0x3ab0] ;  /* 0x003ab000012c7983 */ /* 0x0003680000300a00 */
[----:B------:R-:W-:Y:S04]  /*d7210*/  STL.64 [R1+0x1bd0], R14 ;  /* 0x001bd00e01007387 */ /* 0x000fe80000100a00 */
[----:B--2---:R1:W5:Y:S04]  /*d7220*/  LDL.LU.64 R46, [R1+0x3aa8] ;  /* 0x003aa800012e7983 */ /* 0x0043680000300a00 */
[----:B---3--:R1:W5:Y:S04]  /*d7230*/  LDL.LU.64 R24, [R1+0x3aa0] ;  /* 0x003aa00001187983 */ /* 0x0083680000300a00 */
[----:B----4-:R1:W5:Y:S04]  /*d7240*/  LDL.LU.64 R40, [R1+0x3a98] ;  /* 0x003a980001287983 */ /* 0x0103680000300a00 */
[----:B------:R2:W-:Y:S04]  /*d7250*/  LDGSTS.E [R4+0x28400], [R38.64], P0 ;  /* 0x2840000026047fae */ /* 0x0005e80008121844 */
[----:B------:R1:W5:Y:S04]  /*d7260*/  LDL.LU.64 R42, [R1+0x3a90] ;  /* 0x003a9000012a7983 */ /* 0x0003680000300a00 */
[----:B------:R3:W-:Y:S04]  /*d7270*/  LDGSTS.E [R4+0x29400], [R32.64], P0 ;  /* 0x2940000020047fae */ /* 0x0007e80008121844 */
[----:B------:R1:W5:Y:S04]  /*d7280*/  LDL.LU.64 R36, [R1+0x3a88] ;  /* 0x003a880001247983 */ /* 0x0003680000300a00 */
[----:B------:R4:W-:Y:S04]  /*d7290*/  LDGSTS.E [R4+0x2a400], [R138.64], P0 ;  /* 0x2a4000008a047fae */ /* 0x0009e80008121844 */
[----:B--2---:R1:W5:Y:S04]  /*d72a0*/  LDL.LU.64 R38, [R1+0x3a80] ;  /* 0x003a800001267983 */ /* 0x0043680000300a00 */
[----:B------:R3:W-:Y:S04]  /*d72b0*/  LDGSTS.E [R4+0x2b400], [R74.64], P0 ;  /* 0x2b4000004a047fae */ /* 0x0007e80008121844 */
[----:B---3--:R1:W5:Y:S04]  /*d72c0*/  LDL.LU.64 R32, [R1+0x3a78] ;  /* 0x003a780001207983 */ /* 0x0083680000300a00 */
[----:B------:R3:W-:Y:S04]  /*d72d0*/  LDGSTS.E [R4+0x2c400], [R72.64], P0 ;  /* 0x2c40000048047fae */ /* 0x0007e80008121844 */
[----:B------:R1:W-:Y:S04]  /*d72e0*/  LDGSTS.E [R4+0x2d400], [R30.64], P0 ;  /* 0x2d4000001e047fae */ /* 0x0003e80008121844 */
[----:B------:R-:W2:Y:S04]  /*d72f0*/  LDL.LU R29, [R1+0x27ac] ;  /* 0x0027ac00011d7983 */ /* 0x000ea80000300800 */
[----:B------:R4:W-:Y:S04]  /*d7300*/  LDGSTS.E [R4+0x2e400], [R34.64], P0 ;  /* 0x2e40000022047fae */ /* 0x0009e80008121844 */
[----:B-1----:R-:W2:Y:S04]  /*d7310*/  LDL.LU R30, [R1+0x27e0] ;  /* 0x0027e000011e7983 */ /* 0x002ea80000300800 */
[----:B---3--:R-:W3:Y:S04]  /*d7320*/  LDL.LU R72, [R1+0x27f0] ;  /* 0x0027f00001487983 */ /* 0x008ee80000300800 */
[----:B----4-:R-:W4:Y:S04]  /*d7330*/  LDL.LU R138, [R1+0x27f8] ;  /* 0x0027f800018a7983 */ /* 0x010f280000300800 */
[----:B------:R-:W3:Y:S04]  /*d7340*/  LDL.LU R74, [R1+0x2800] ;  /* 0x00280000014a7983 */ /* 0x000ee80000300800 */
[----:B------:R1:W5:Y:S04]  /*d7350*/  LDL.LU.64 R34, [R1+0x3a70] ;  /* 0x003a700001227983 */ /* 0x0003680000300a00 */
[----:B------:R-:W3:Y:S04]  /*d7360*/  LDL.LU R9, [R1+0x27e8] ;  /* 0x0027e80001097983 */ /* 0x000ee80000300800 */
[----:B------:R1:W-:Y:S04]  /*d7370*/  LDGSTS.E [R4+0x2f400], [R12.64], P0 ;  /* 0x2f4000000c047fae */ /* 0x0003e80008121844 */
[----:B------:R-:W4:Y:S04]  /*d7380*/  LDL.LU R3, [R1+0x27b4] ;  /* 0x0027b40001037983 */ /* 0x000f280000300800 */
[----:B------:R2:W-:Y:S04]  /*d7390*/  LDGSTS.E [R4+0x30400], [R22.64], P0 ;  /* 0x3040000016047fae */ /* 0x0005e80008121844 */
[----:B-1----:R-:W4:Y:S04]  /*d73a0*/  LDL.64 R12, [R1+0x2000] ;  /* 0x00200000010c7983 */ /* 0x002f280000100a00 */
        /* <DEDUP_REMOVED lines=8> */
[----:B------:R1:W-:Y:S04]  /*d7430*/  LDGSTS.E [R4+0x31400], [R20.64], P0 ;  /* 0x3140000014047fae */ /* 0x0003e80008121844 */
[----:B------:R1:W-:Y:S04]  /*d7440*/  LDGSTS.E [R4+0x32400], [R18.64], P0 ;  /* 0x3240000012047fae */ /* 0x0003e80008121844 */
[----:B------:R1:W-:Y:S04]  /*d7450*/  LDGSTS.E [R4+0x33400], [R16.64], P0 ;  /* 0x3340000010047fae */ /* 0x0003e80008121844 */
[----:B------:R1:W-:Y:S01]  /*d7460*/  LDGSTS.E [R4+0x34400], [R14.64], P0 ;  /* 0x344000000e047fae */ /* 0x0003e20008121844 */
[----:B--2---:R-:W-:Y:S01]  /*d7470*/  IMAD.X R29, R29, 0x1, R2, P5 ;  /* 0x000000011d1d7824 */ /* 0x004fe200028e0602 */
[----:B------:R-:W-:-:S05]  /*d7480*/  IADD3 R30, P6, R30, R217, RZ ;  /* 0x000000d91e1e7210 */ /* 0x000fca0007fde0ff */
[----:B------:R-:W-:Y:S04]  /*d7490*/  STL [R1+0x27e0], R30 ;  /* 0x0027e01e01007387 */ /* 0x000fe80000100800 */
[----:B------:R-:W-:Y:S01]  /*d74a0*/  STL [R1+0x27ac], R29 ;  /* 0x0027ac1d01007387 */ /* 0x000fe20000100800 */
[-C--:B---3--:R-:W-:Y:S01]  /*d74b0*/  IADD3 R9, P5, R9, R217.reuse, RZ ;  /* 0x000000d909097210 */ /* 0x088fe20007fbe0ff */
[----:B----4-:R-:W-:Y:S01]  /*d74c0*/  IMAD.X R3, R3, 0x1, R2, P2 ;  /* 0x0000000103037824 */ /* 0x010fe200010e0602 */
[----:B------:R-:W-:-:S03]  /*d74d0*/  IADD3 R72, P2, R72, R217, RZ ;  /* 0x000000d948487210 */ /* 0x000fc60007f5e0ff */
[----:B------:R-:W-:Y:S04]  /*d74e0*/  STL [R1+0x27e8], R9 ;  /* 0x0027e80901007387 */ /* 0x000fe80000100800 */
[----:B------:R2:W-:Y:S01]  /*d74f0*/  STL [R1+0x27b4], R3 ;  /* 0x0027b40301007387 */ /* 0x0005e20000100800 */
[--C-:B------:R-:W-:Y:S01]  /*d7500*/  IMAD.X R206, R206, 0x1, R2.reuse, P1 ;  /* 0x00000001cece7824 */ /* 0x100fe200008e0602 */
[-C--:B------:R-:W-:Y:S01]  /*d7510*/  IADD3 R138, P1, R138, R217.reuse, RZ ;  /* 0x000000d98a8a7210 */ /* 0x080fe20007f3e0ff */
[--C-:B------:R-:W-:Y:S01]  /*d7520*/  IMAD.X R141, R141, 0x1, R2.reuse, P4 ;  /* 0x000000018d8d7824 */ /* 0x100fe200020e0602 */
[----:B------:R-:W-:Y:S01]  /*d7530*/  IADD3 R74, P4, R74, R217, RZ ;  /* 0x000000d94a4a7210 */ /* 0x000fe20007f9e0ff */
[----:B------:R1:W-:Y:S01]  /*d7540*/  STL [R1+0x27f0], R72 ;  /* 0x0027f04801007387 */ /* 0x0003e20000100800 */
[----:B------:R-:W-:-:S03]  /*d7550*/  IMAD.X R77, R77, 0x1, R2, P3 ;  /* 0x000000014d4d7824 */ /* 0x000fc600018e0602 */
[----:B------:R1:W-:Y:S01]  /*d7560*/  STL [R1+0x27bc], R206 ;  /* 0x0027bcce01007387 */ /* 0x0003e20000100800 */
[----:B------:R-:W-:-:S03]  /*d7570*/  IMAD.X R8, R8, 0x1, R2, P5 ;  /* 0x0000000108087824 */ /* 0x000fc600028e0602 */
[----:B------:R1:W-:Y:S01]  /*d7580*/  STL [R1+0x27f8], R138 ;  /* 0x0027f88a01007387 */ /* 0x0003e20000100800 */
[----:B------:R-:W-:-:S03]  /*d7590*/  IADD3.X R31, R31, R2, RZ, P6, !PT ;  /* 0x000000021f1f7210 */ /* 0x000fc600037fe4ff */
[----:B------:R1:W-:Y:S01]  /*d75a0*/  STL [R1+0x27c4], R141 ;  /* 0x0027c48d01007387 */ /* 0x0003e20000100800 */
[----:B------:R-:W-:-:S03]  /*d75b0*/  IMAD.X R73, R73, 0x1, R2, P2 ;  /* 0x0000000149497824 */ /* 0x000fc600010e0602 */
[----:B------:R1:W-:Y:S01]  /*d75c0*/  STL [R1+0x2800], R74 ;  /* 0x0028004a01007387 */ /* 0x0003e20000100800 */
[----:B------:R-:W-:-:S03]  /*d75d0*/  IMAD.X R139, R139, 0x1, R2, P1 ;  /* 0x000000018b8b7824 */ /* 0x000fc600008e0602 */
[----:B------:R1:W-:Y:S01]  /*d75e0*/  STL [R1+0x27cc], R77 ;  /* 0x0027cc4d01007387 */ /* 0x0003e20000100800 */
[----:B------:R-:W-:-:S03]  /*d75f0*/  IMAD.X R75, R75, 0x1, R2, P4 ;  /* 0x000000014b4b7824 */ /* 0x000fc600020e0602 */
[----:B------:R1:W-:Y:S04]  /*d7600*/  STL [R1+0x27dc], R31 ;  /* 0x0027dc1f01007387 */ /* 0x0003e80000100800 */
[----:B------:R1:W-:Y:S04]  /*d7610*/  STL [R1+0x27e4], R8 ;  /* 0x0027e40801007387 */ /* 0x0003e80000100800 */
[----:B------:R1:W-:Y:S04]  /*d7620*/  STL [R1+0x27fc], R75 ;  /* 0x0027fc4b01007387 */ /* 0x0003e80000100800 */
[----:B------:R1:W-:Y:S04]  /*d7630*/  STL [R1+0x27ec], R73 ;  /* 0x0027ec4901007387 */ /* 0x0003e80000100800 */
[----:B------:R1:W-:Y:S01]  /*d7640*/  STL [R1+0x27f4], R139 ;  /* 0x0027f48b01007387 */ /* 0x0003e20000100800 */
[----:B--2---:R-:W-:-:S03]  /*d7650*/  IADD3 R3, P3, R12, R217, RZ ;  /* 0x000000d90c037210 */ /* 0x004fc60007f7e0ff */
[----:B------:R2:W-:Y:S04]  /*d7660*/  STL.64 [R1+0x3ae0], R78 ;  /* 0x003ae04e01007387 */ /* 0x0005e80000100a00 */
[----:B-1----:R-:W3:Y:S01]  /*d7670*/  LDL.LU.64 R8, [R1+0x1ff8] ;  /* 0x001ff80001087983 */ /* 0x002ee20000300a00 */
[----:B--2---:R-:W-:Y:S01]  /*d7680*/  IMAD.MOV.U32 R78, RZ, RZ, R11 ;  /* 0x000000ffff4e7224 */ /* 0x004fe200078e000b */
[----:B------:R-:W-:-:S02]  /*d7690*/  MOV R79, R10 ;  /* 0x0000000a004f7202 */ /* 0x000fc40000000f00 */
[----:B------:R-:W2:Y:S04]  /*d76a0*/  LDL.LU.64 R10, [R1+0x1ff0] ;  /* 0x001ff000010a7983 */ /* 0x000ea80000300a00 */
[----:B------:R-:W4:Y:S04]  /*d76b0*/  LDL.LU.64 R12, [R1+0x1fe8] ;  /* 0x001fe800010c7983 */ /* 0x000f280000300a00 */
[----:B------:R-:W2:Y:S04]  /*d76c0*/  LDL.LU.64 R14, [R1+0x1fe0] ;  /* 0x001fe000010e7983 */ /* 0x000ea80000300a00 */
[----:B------:R-:W2:Y:S04]  /*d76d0*/  LDL.LU.64 R16, [R1+0x1fd8] ;  /* 0x001fd80001107983 */ /* 0x000ea80000300a00 */
[----:B------:R-:W2:Y:S04]  /*d76e0*/  LDL.LU.64 R18, [R1+0x1fd0] ;  /* 0x001fd00001127983 */ /* 0x000ea80000300a00 */
[----:B------:R-:W2:Y:S04]  /*d76f0*/  LDL.LU.64 R20, [R1+0x1fc8] ;  /* 0x001fc80001147983 */ /* 0x000ea80000300a00 */
[----:B------:R-:W2:Y:S04]  /*d7700*/  LDL.LU.64 R22, [R1+0x1fc0] ;  /* 0x001fc00001167983 */ /* 0x000ea80000300a00 */
[----:B------:R1:W-:Y:S04]  /*d7710*/  STL.64 [R1+0x3ad8], R76 ;  /* 0x003ad84c01007387 */ /* 0x0003e80000100a00 */
[----:B-1----:R-:W2:Y:S04]  /*d7720*/  LDL R76, [R1+0x2168] ;  /* 0x00216800014c7983 */ /* 0x002ea80000100800 */
[----:B------:R1:W-:Y:S04]  /*d7730*/  STL.64 [R1+0x3ad0], R74 ;  /* 0x003ad04a01007387 */ /* 0x0003e80000100a00 */
[----:B-1----:R-:W2:Y:S04]  /*d7740*/  LDL.LU.64 R74, [R1+0x2000] ;  /* 0x00200000014a7983 */ /* 0x002ea80000300a00 */
[----:B------:R1:W-:Y:S04]  /*d7750*/  STL.64 [R1+0x3ac8], R250 ;  /* 0x003ac8fa01007387 */ /* 0x0003e80000100a00 */
[----:B-1----:R-:W4:Y:S01]  /*d7760*/  LDL.LU.64 R250, [R1+0x1fb8] ;  /* 0x001fb80001fa7983 */ /* 0x002f220000300a00 */
[----:B------:R-:W-:Y:S01]  /*d7770*/  IMAD.MOV.U32 R77, RZ, RZ, R5 ;  /* 0x000000ffff4d7224 */ /* 0x000fe200078e0005 */
[----:B-----5:R-:W-:-:S02]  /*d7780*/  LOP3.LUT R25, R25, R24, RZ, 0x3c, !PT ;  /* 0x0000001819197212 */ /* 0x020fc400078e3cff */
[----:B------:R-:W-:Y:S02]  /*d7790*/  STL.64 [R1+0x3ac0], R248 ;  /* 0x003ac0f801007387 */ /* 0x000fe40000100a00 */
[C---:B------:R-:W-:Y:S02]  /*d77a0*/  LOP3.LUT R24, R25.reuse, R24, RZ, 0x3c, !PT ;  /* 0x0000001819187212 */ /* 0x040fe400078e3cff */
[----:B------:R1:W-:Y:S04]  /*d77b0*/  STL.64 [R1+0x3ab8], R50 ;  /* 0x003ab83201007387 */ /* 0x0003e80000100a00 */
[----:B------:R-:W-:Y:S01]  /*d77c0*/  STL.64 [R1+0x3ab0], R48 ;  /* 0x003ab03001007387 */ /* 0x000fe20000100a00 */
[----:B------:R-:W-:-:S03]  /*d77d0*/  LOP3.LUT R25, R25, R24, RZ, 0x3c, !PT ;  /* 0x0000001819197212 */ /* 0x000fc600078e3cff */
        /* <DEDUP_REMOVED lines=9> */
[----:B-1----:R-:W4:Y:S04]  /*d7870*/  LDL R50, [R1+0x2024] ;  /* 0x0020240001327983 */ /* 0x002f280000100800 */
[----:B------:R-:W4:Y:S04]  /*d7880*/  LDL R51, [R1+0x2028] ;  /* 0x0020280001337983 */ /* 0x000f280000100800 */
[----:B------:R-:W4:Y:S04]  /*d7890*/  LDL R248, [R1+0x2064] ;  /* 0x0020640001f87983 */ /* 0x000f280000100800 */
[----:B------:R-:W4:Y:S04]  /*d78a0*/  LDL R249, [R1+0x2068] ;  /* 0x0020680001f97983 */ /* 0x000f280000100800 */
[----:B------:R1:W-:Y:S01]  /*d78b0*/  LDGSTS.E [R4+0x35400], [R24.64], P0 ;  /* 0x3540000018047fae */ /* 0x0003e20008121844 */
[----:B--2---:R-:W-:-:S02]  /*d78c0*/  IMAD.X R5, R75, 0x1, R2, P3 ;  /* 0x000000014b057824 */ /* 0x004fc400018e0602 */
[----:B------:R-:W-:Y:S01]  /*d78d0*/  IMAD.MOV.U32 R75, RZ, RZ, R77 ;  /* 0x000000ffff4b7224 */ /* 0x000fe200078e004d */
[----:B------:R-:W-:Y:S02]  /*d78e0*/  MOV R77, R6 ;  /* 0x00000006004d7202 */ /* 0x000fe40000000f00 */
[-C--:B---3--:R-:W-:Y:S01]  /*d78f0*/  IADD3 R6, P1, R8, R217.reuse, RZ ;  /* 0x000000d908067210 */ /* 0x088fe20007f3e0ff */
[----:B------:R-:W-:Y:S02]  /*d7900*/  IMAD.MOV.U32 R74, RZ, RZ, R76 ;  /* 0x000000ffff4a7224 */ /* 0x000fe400078e004c */
[----:B------:R-:W-:Y:S02]  /*d7910*/  IMAD.MOV.U32 R76, RZ, RZ, R7 ;  /* 0x000000ffff4c7224 */ /* 0x000fe400078e0007 */
[----:B------:R-:W-:Y:S01]  /*d7920*/  IMAD.X R7, R9, 0x1, R2, P1 ;  /* 0x0000000109077824 */ /* 0x000fe200008e0602 */
[----:B------:R-:W-:-:S05]  /*d7930*/  IADD3 R8, P1, R10, R217, RZ ;  /* 0x000000d90a087210 */ /* 0x000fca0007f3e0ff */
[----:B------:R-:W-:Y:S01]  /*d7940*/  IMAD.X R9, R11, 0x1, R2, P1 ;  /* 0x000000010b097824 */ /* 0x000fe200008e0602 */
[----:B----4-:R-:W-:-:S05]  /*d7950*/  IADD3 R10, P1, R12, R217, RZ ;  /* 0x000000d90c0a7210 */ /* 0x010fca0007f3e0ff */
[----:B------:R-:W-:Y:S01]  /*d7960*/  IMAD.X R11, R13, 0x1, R2, P1 ;  /* 0x000000010d0b7824 */ /* 0x000fe200008e0602 */
[----:B------:R-:W-:-:S05]  /*d7970*/  IADD3 R12, P1, R14, R217, RZ ;  /* 0x000000d90e0c7210 */ /* 0x000fca0007f3e0ff */
[----:B------:R-:W-:Y:S01]  /*d7980*/  IMAD.X R13, R15, 0x1, R2, P1 ;  /* 0x000000010f0d7824 */ /* 0x000fe200008e0602 */
[----:B------:R-:W-:-:S05]  /*d7990*/  IADD3 R14, P1, R16, R217, RZ ;  /* 0x000000d9100e7210 */ /* 0x000fca0007f3e0ff */
[----:B------:R-:W-:Y:S01]  /*d79a0*/  IMAD.X R15, R17, 0x1, R2, P1 ;  /* 0x00000001110f7824 */ /* 0x000fe200008e0602 */
[----:B------:R-:W-:-:S04]  /*d79b0*/  IADD3 R16, P1, R18, R217, RZ ;  /* 0x000000d912107210 */ /* 0x000fc80007f3e0ff */
[----:B------:R-:W-:Y:S02]  /*d79c0*/  IADD3.X R17, R19, R2, RZ, P1, !PT ;  /* 0x0000000213117210 */ /* 0x000fe40000ffe4ff */
[----:B------:R-:W-:-:S05]  /*d79d0*/  IADD3 R18, P1, R20, R217, RZ ;  /* 0x000000d914127210 */ /* 0x000fca0007f3e0ff */
[----:B------:R-:W-:Y:S01]  /*d79e0*/  IMAD.X R19, R21, 0x1, R2, P1 ;  /* 0x0000000115137824 */ /* 0x000fe200008e0602 */
[----:B------:R-:W-:-:S05]  /*d79f0*/  IADD3 R20, P1, R22, R217, RZ ;  /* 0x000000d916147210 */ /* 0x000fca0007f3e0ff */
[--C-:B------:R-:W-:Y:S01]  /*d7a00*/  IMAD.X R21, R23, 0x1, R2.reuse, P1 ;  /* 0x0000000117157824 */ /* 0x100fe200008e0602 */
[----:B------:R-:W-:Y:S02]  /*d7a10*/  IADD3 R22, P1, R250, R217, RZ ;  /* 0x000000d9fa167210 */ /* 0x000fe40007f3e0ff */
[----:B------:R-:W2:Y:S03]  /*d7a20*/  LDL R250, [R1+0x20a4] ;  /* 0x0020a40001fa7983 */ /* 0x000ea60000100800 */
[----:B------:R-:W-:Y:S02]  /*d7a30*/  IMAD.X R23, R251, 0x1, R2, P1 ;  /* 0x00000001fb177824 */ /* 0x000fe400008e0602 */
[----:B------:R-:W3:Y:S01]  /*d7a40*/  LDL R251, [R1+0x20a8] ;  /* 0x0020a80001fb7983 */ /* 0x000ee20000100800 */
[----:B-1----:R-:W-:Y:S02]  /*d7a50*/  IMAD.MOV.U32 R24, RZ, RZ, R3 ;  /* 0x000000ffff187224 */ /* 0x002fe400078e0003 */
[----:B------:R-:W-:-:S05]  /*d7a60*/  IMAD.MOV.U32 R25, RZ, RZ, R5 ;  /* 0x000000ffff197224 */ /* 0x000fca00078e0005 */
[----:B------:R1:W-:Y:S04]  /*d7a70*/  STL.64 [R1+0x2000], R24 ;  /* 0x0020001801007387 */ /* 0x0003e80000100a00 */
        /* <DEDUP_REMOVED lines=9> */
[----:B------:R-:W4:Y:S04]  /*d7b10*/  LDL R36, [R1+0x21a4] ;  /* 0x0021a40001247983 */ /* 0x000f280000100800 */
[----:B------:R-:W4:Y:S04]  /*d7b20*/  LDL R37, [R1+0x21a8] ;  /* 0x0021a80001257983 */ /* 0x000f280000100800 */
[----:B------:R-:W1:Y:S04]  /*d7b30*/  S2R R49, SR_TID.X ;  /* 0x0000000000317919 */ /* 0x000e680000002100 */
[----:B------:R-:W4:Y:S04]  /*d7b40*/  LDL R38, [R1+0x21e4] ;  /* 0x0021e40001267983 */ /* 0x000f280000100800 */
[----:B------:R-:W4:Y:S04]  /*d7b50*/  LDL R39, [R1+0x21e8] ;  /* 0x0021e80001277983 */ /* 0x000f280000100800 */
[----:B------:R-:W4:Y:S04]  /*d7b60*/  LDL R40, [R1+0x2224] ;  /* 0x0022240001287983 */ /* 0x000f280000100800 */
[----:B------:R-:W4:Y:S04]  /*d7b70*/  LDL R41, [R1+0x2228] ;  /* 0x0022280001297983 */ /* 0x000f280000100800 */
[----:B------:R-:W4:Y:S04]  /*d7b80*/  LDL R42, [R1+0x2264] ;  /* 0x00226400012a7983 */ /* 0x000f280000100800 */
[----:B------:R-:W4:Y:S01]  /*d7b90*/  LDL R43, [R1+0x2268] ;  /* 0x00226800012b7983 */ /* 0x000f220000100800 */
[----:B-1----:R-:W-:-:S03]  /*d7ba0*/  LOP3.LUT R49, R49, 0x7f, RZ, 0xc0, !PT ;  /* 0x0000007f31317812 */ /* 0x002fc600078ec0ff */
[----:B------:R-:W4:Y:S04]  /*d7bb0*/  LDL R44, [R1+0x22a4] ;  /* 0x0022a400012c7983 */ /* 0x000f280000100800 */
[----:B------:R-:W4:Y:S01]  /*d7bc0*/  LDL R45, [R1+0x22a8] ;  /* 0x0022a800012d7983 */ /* 0x000f220000100800 */
[----:B------:R-:W-:-:S03]  /*d7bd0*/  SHF.L.U32 R49, R49, 0x2, RZ ;  /* 0x0000000231317819 */ /* 0x000fc600000006ff */
[----:B------:R-:W4:Y:S04]  /*d7be0*/  LDL R46, [R1+0x22e4] ;  /* 0x0022e400012e7983 */ /* 0x000f280000100800 */
[----:B------:R-:W4:Y:S04]  /*d7bf0*/  LDL R47, [R1+0x22e8] ;  /* 0x0022e800012f7983 */ /* 0x000f280000100800 */
[----:B------:R1:W-:Y:S04]  /*d7c00*/  LDGSTS.E [R4+0x36400], [R24.64], P0 ;  /* 0x3640000018047fae */ /* 0x0003e80008121844 */
[----:B------:R1:W-:Y:S04]  /*d7c10*/  LDGSTS.E [R4+0x37400], [R6.64], P0 ;  /* 0x3740000006047fae */ /* 0x0003e80008121844 */
[----:B------:R1:W-:Y:S04]  /*d7c20*/  LDGSTS.E [R4+0x38400], [R8.64], P0 ;  /* 0x3840000008047fae */ /* 0x0003e80008121844 */
[----:B------:R1:W-:Y:S02]  /*d7c30*/  LDGSTS.E [R4+0x39400], [R10.64], P0 ;  /* 0x394000000a047fae */ /* 0x0003e40008121844 */
[----:B-1----:R-:W-:-:S02]  /*d7c40*/  LOP3.LUT R24, R49, 0x30, RZ, 0x3c, !PT ;  /* 0x0000003031187812 */ /* 0x002fc400078e3cff */
[----:B------:R1:W-:Y:S04]  /*d7c50*/  LDGSTS.E [R4+0x3a400], [R12.64], P0 ;  /* 0x3a4000000c047fae */ /* 0x0003e80008121844 */
[----:B------:R1:W-:Y:S04]  /*d7c60*/  LDGSTS.E [R4+0x3b400], [R14.64], P0 ;  /* 0x3b4000000e047fae */ /* 0x0003e80008121844 */
[----:B------:R-:W4:Y:S04]  /*d7c70*/  LDL R48, [R1+0x2324] ;  /* 0x0023240001307983 */ /* 0x000f280000100800 */
[----:B------:R-:W4:Y:S04]  /*d7c80*/  LDL R49, [R1+0x2328] ;  /* 0x0023280001317983 */ /* 0x000f280000100800 */
[----:B------:R1:W-:Y:S01]  /*d7c90*/  LDGSTS.E [R4+0x3c400], [R16.64], P0 ;  /* 0x3c40000010047fae */ /* 0x0003e20008121844 */
[----:B------:R-:W-:-:S03]  /*d7ca0*/  IMAD R3, R203, 0x40000, R24 ;  /* 0x00040000cb037824 */ /* 0x000fc600078e0218 */
[----:B------:R1:W-:Y:S01]  /*d7cb0*/  LDGSTS.E [R4+0x3d400], [R18.64], P0 ;  /* 0x3d40000012047fae */ /* 0x0003e20008121844 */
[----:B------:R-:W-:-:S03]  /*d7cc0*/  IMAD.MOV.U32 R5, RZ, RZ, R50 ;  /* 0x000000ffff057224 */ /* 0x000fc600078e0032 */
[----:B------:R1:W-:Y:S04]  /*d7cd0*/  LDGSTS.E [R4+0x3e400], [R20.64], P0 ;  /* 0x3e40000014047fae */ /* 0x0003e80008121844 */
[----:B------:R1:W-:Y:S04]  /*d7ce0*/  LDGSTS.E [R4+0x3f400], [R22.64], P0 ;  /* 0x3f40000016047fae */ /* 0x0003e80008121844 */
[----:B------:R-:W4:Y:S01]  /*d7cf0*/  LDL R50, [R1+0x2364] ;  /* 0x0023640001327983 */ /* 0x000f220000100800 */
[----:B-1----:R-:W-:-:S03]  /*d7d00*/  IMAD.MOV.U32 R4, RZ, RZ, R51 ;  /* 0x000000ffff047224 */ /* 0x002fc600078e0033 */
[----:B------:R-:W4:Y:S04]  /*d7d10*/  LDL R51, [R1+0x2368] ;  /* 0x0023680001337983 */ /* 0x000f280000100800 */
[----:B------:R1:W-:Y:S02]  /*d7d20*/  LDGSTS.E [R3+0x600], [R4.64], P0 ;  /* 0x0060000004037fae */ /* 0x0003e40008121844 */
[----:B-1----:R-:W-:Y:S02]  /*d7d30*/  IMAD.MOV.U32 R4, RZ, RZ, R249 ;  /* 0x000000ffff047224 */ /* 0x002fe400078e00f9 */
[----:B------:R-:W-:Y:S01]  /*d7d40*/  IMAD.MOV.U32 R5, RZ, RZ, R248 ;  /* 0x000000ffff057224 */ /* 0x000fe200078e00f8 */
[----:B------:R-:W4:Y:S04]  /*d7d50*/  LDL R249, [R1+0x23a8] ;  /* 0x0023a80001f97983 */ /* 0x000f280000100800 */
[----:B------:R-:W4:Y:S04]  /*d7d60*/  LDL R248, [R1+0x23a4] ;  /* 0x0023a40001f87983 */ /* 0x000f280000100800 */
[----:B------:R2:W-:Y:S01]  /*d7d70*/  LDGSTS.E [R3+0x1600], [R4.64], P0 ;  /* 0x0160000004037fae */ /* 0x0005e20008121844 */
[----:B------:R-:W-:-:S02]  /*d7d80*/  IMAD.MOV.U32 R35, RZ, RZ, R74 ;  /* 0x000000ffff237224 */ /* 0x000fc400078e004a */
[----:B------:R-:W-:Y:S01]  /*d7d90*/  IMAD.MOV.U32 R24, RZ, RZ, R75 ;  /* 0x000000ffff187224 */ /* 0x000fe200078e004b */
[----:B------:R-:W4:Y:S04]  /*d7da0*/  LDL R74, [R1+0x2424] ;  /* 0x00242400014a7983 */ /* 0x000f280000100800 */
[----:B------:R-:W4:Y:S01]  /*d7db0*/  LDL R75, [R1+0x2428] ;  /* 0x00242800014b7983 */ /* 0x000f220000100800 */
[----:B------:R-:W-:Y:S02]  /*d7dc0*/  IMAD.MOV.U32 R25, RZ, RZ, R76 ;  /* 0x000000ffff197224 */ /* 0x000fe400078e004c */
[----:B------:R-:W-:Y:S01]  /*d7dd0*/  IMAD.MOV.U32 R33, RZ, RZ, R77 ;  /* 0x000000ffff217224 */ /* 0x000fe200078e004d */
[----:B------:R-:W4:Y:S04]  /*d7de0*/  LDL R76, [R1+0x2464] ;  /* 0x00246400014c7983 */ /* 0x000f280000100800 */
[----:B------:R-:W4:Y:S01]  /*d7df0*/  LDL R77, [R1+0x2468] ;  /* 0x00246800014d7983 */ /* 0x000f220000100800 */
[----:B------:R-:W-:Y:S01]  /*d7e00*/  MOV R32, R78 ;  /* 0x0000004e00207202 */ /* 0x000fe20000000f00 */
[----:B------:R-:W-:-:S02]  /*d7e10*/  IMAD.MOV.U32 R34, RZ, RZ, R79 ;  /* 0x000000ffff227224 */ /* 0x000fc400078e004f */
[----:B------:R-:W4:Y:S04]  /*d7e20*/  LDL R78, [R1+0x24a4] ;  /* 0x0024a400014e7983 */ /* 0x000f280000100800 */
[----:B------:R-:W4:Y:S01]  /*d7e30*/  LDL R79, [R1+0x24a8] ;  /* 0x0024a800014f7983 */ /* 0x000f220000100800 */
[----:B--2---:R-:W-:-:S03]  /*d7e40*/  IMAD.MOV.U32 R5, RZ, RZ, R250 ;  /* 0x000000ffff057224 */ /* 0x004fc600078e00fa */
[----:B------:R-:W2:Y:S01]  /*d7e50*/  LDL R250, [R1+0x23e4] ;  /* 0x0023e40001fa7983 */ /* 0x000ea20000100800 */
[----:B---3--:R-:W-:-:S03]  /*d7e60*/  MOV R4, R251 ;  /* 0x000000fb00047202 */ /* 0x008fc60000000f00 */
[----:B------:R-:W3:Y:S04]  /*d7e70*/  LDL R251, [R1+0x23e8] ;  /* 0x0023e80001fb7983 */ /* 0x000ee80000100800 */
[----:B------:R1:W-:Y:S04]  /*d7e80*/  LDGSTS.E [R3+0x2600], [R4.64], P0 ;  /* 0x0260000004037fae */ /* 0x0003e80008121844 */
[----:B----4-:R-:W4:Y:S04]  /*d7e90*/  LDL.LU.64 R6, [R1+0x1fb0] ;  /* 0x001fb00001067983 */ /* 0x010f280000300a00 */
[----:B------:R-:W4:Y:S01]  /*d7ea0*/  LDL.LU.64 R8, [R1+0x1fa8] ;  /* 0x001fa80001087983 */ /* 0x000f220000300a00 */
[----:B-1----:R-:W-:-:S03]  /*d7eb0*/  IMAD.MOV.U32 R4, RZ, RZ, R24 ;  /* 0x000000ffff047224 */ /* 0x002fc600078e0018 */
[----:B------:R-:W4:Y:S01]  /*d7ec0*/  LDL.LU.64 R10, [R1+0x1fa0] ;  /* 0x001fa000010a7983 */ /* 0x000f220000300a00 */
[----:B------:R-:W-:-:S03]  /*d7ed0*/  IMAD.MOV.U32 R5, RZ, RZ, R25 ;  /* 0x000000ffff057224 */ /* 0x000fc600078e0019 */
[----:B------:R-:W4:Y:S04]  /*d7ee0*/  LDL.LU.64 R12, [R1+0x1ef8] ;  /* 0x001ef800010c7983 */ /* 0x000f280000300a00 */
[----:B------:R1:W-:Y:S04]  /*d7ef0*/  LDGSTS.E [R3+0x3600], [R4.64], P0 ;  /* 0x0360000004037fae */ /* 0x0003e80008121844 */
[----:B------:R-:W4:Y:S04]  /*d7f00*/  LDL.LU.64 R14, [R1+0x1f98] ;  /* 0x001f9800010e7983 */ /* 0x000f280000300a00 */
        /* <DEDUP_REMOVED lines=8> */
[----:B-1----:R-:W-:Y:S01]  /*d7f90*/  MOV R4, R35 ;  /* 0x0000002300047202 */ /* 0x002fe20000000f00 */
[----:B------:R-:W-:-:S05]  /*d7fa0*/  IMAD.MOV.U32 R5, RZ, RZ, R34 ;  /* 0x000000ffff057224 */ /* 0x000fca00078e0022 */
[----:B------:R1:W-:Y:S02]  /*d7fb0*/  LDGSTS.E [R3+0x5600], [R4.64], P0 ;  /* 0x0560000004037fae */ /* 0x0003e40008121844 */
[----:B-1----:R-:W-:Y:S02]  /*d7fc0*/  IMAD.MOV.U32 R4, RZ, RZ, R37 ;  /* 0x000000ffff047224 */ /* 0x002fe400078e0025 */
[----:B------:R-:W-:-:S05]  /*d7fd0*/  IMAD.MOV.U32 R5, RZ, RZ, R36 ;  /* 0x000000ffff057224 */ /* 0x000fca00078e0024 */
        /* <DEDUP_REMOVED lines=25> */
[----:B--2---:R-:W-:Y:S02]  /*d8170*/  IMAD.MOV.U32 R5, RZ, RZ, R250 ;  /* 0x000000ffff057224 */ /* 0x004fe400078e00fa */
[----:B---3--:R-:W-:-:S05]  /*d8180*/  IMAD.MOV.U32 R4, RZ, RZ, R251 ;  /* 0x000000ffff047224 */ /* 0x008fca00078e00fb */
        /* <DEDUP_REMOVED lines=41> */
[----:B------:R-:W-:Y:S02]  /*d8420*/  IMAD.MOV.U32 R5, RZ, RZ, R27 ;  /* 0x000000ffff057224 */ /* 0x000fe400078e001b */
[----:B------:R-:W2:Y:S04]  /*d8430*/  LDL.LU.64 R26, [R1+0x1f68] ;  /* 0x001f6800011a7983 */ /* 0x000ea80000300a00 */
[----:B------:R1:W-:Y:S02]  /*d8440*/  LDGSTS.E [R3+0x1d600], [R4.64], P0 ;  /* 0x1d60000004037fae */ /* 0x0003e40008121844 */
[----:B-1----:R-:W-:-:S02]  /*d8450*/  IMAD.MOV.U32 R4, RZ, RZ, R28 ;  /* 0x000000ffff047224 */ /* 0x002fc400078e001c */
[----:B------:R-:W-:Y:S02]  /*d8460*/  IMAD.MOV.U32 R5, RZ, RZ, R29 ;  /* 0x000000ffff057224 */ /* 0x000fe400078e001d */
[----:B------:R-:W3:Y:S04]  /*d8470*/  LDL.LU.64 R28, [R1+0x1f60] ;  /* 0x001f6000011c7983 */ /* 0x000ee80000300a00 */
[----:B------:R1:W-:Y:S02]  /*d8480*/  LDGSTS.E [R3+0x1e600], [R4.64], P0 ;  /* 0x1e60000004037fae */ /* 0x0003e40008121844 */
[----:B-1----:R-:W-:Y:S02]  /*d8490*/  IMAD.MOV.U32 R4, RZ, RZ, R30 ;  /* 0x000000ffff047224 */ /* 0x002fe400078e001e */
[----:B------:R-:W-:-:S02]  /*d84a0*/  IMAD.MOV.U32 R5, RZ, RZ, R31 ;  /* 0x000000ffff057224 */ /* 0x000fc400078e001f */
[----:B------:R-:W3:Y:S04]  /*d84b0*/  LDL.LU.64 R30, [R1+0x1f58] ;  /* 0x001f5800011e7983 */ /* 0x000ee80000300a00 */
[----:B------:R-:W3:Y:S04]  /*d84c0*/  LDL.LU.64 R34, [R1+0x1f50] ;  /* 0x001f500001227983 */ /* 0x000ee80000300a00 */
[----:B------:R-:W3:Y:S04]  /*d84d0*/  LDL.LU.64 R32, [R1+0x1f48] ;  /* 0x001f480001207983 */ /* 0x000ee80000300a00 */
[----:B------:R4:W-:Y:S04]  /*d84e0*/  LDGSTS.E [R3+0x1f600], [R4.64], P0 ;  /* 0x1f60000004037fae */ /* 0x0009e80008121844 */
[----:B------:R-:W3:Y:S04]  /*d84f0*/  LDL.LU.64 R56, [R1+0x1f40] ;  /* 0x001f400001387983 */ /* 0x000ee80000300a00 */
[----:B------:R-:W3:Y:S01]  /*d8500*/  LDL.LU.64 R58, [R1+0x1f38] ;  /* 0x001f3800013a7983 */ /* 0x000ee20000300a00 */
[----:B----4-:R-:W-:-:S03]  /*d8510*/  IADD3 R4, P1, R6, R217, RZ ;  /* 0x000000d906047210 */ /* 0x010fc60007f3e0ff */
[----:B------:R-:W4:Y:S01]  /*d8520*/  LDL.LU.64 R44, [R1+0x1f30] ;  /* 0x001f3000012c7983 */ /* 0x000f220000300a00 */
[----:B------:R-:W-:-:S03]  /*d8530*/  IADD3.X R5, R7, R2, RZ, P1, !PT ;  /* 0x0000000207057210 */ /* 0x000fc60000ffe4ff */
[----:B------:R-:W4:Y:S01]  /*d8540*/  LDL.LU.64 R42, [R1+0x1f28] ;  /* 0x001f2800012a7983 */ /* 0x000f220000300a00 */
[----:B------:R-:W-:-:S03]  /*d8550*/  IADD3 R6, P1, R8, R217, RZ ;  /* 0x000000d908067210 */ /* 0x000fc60007f3e0ff */
[----:B------:R-:W4:Y:S02]  /*d8560*/  LDL.LU.64 R40, [R1+0x1f20] ;  /* 0x001f200001287983 */ /* 0x000f240000300a00 */
[--C-:B------:R-:W-:Y:S01]  /*d8570*/  IMAD.X R7, R9, 0x1, R2.reuse, P1 ;  /* 0x0000000109077824 */ /* 0x100fe200008e0602 */
[-C--:B------:R-:W-:Y:S01]  /*d8580*/  IADD3 R8, P1, R10, R217.reuse, RZ ;  /* 0x000000d90a087210 */ /* 0x080fe20007f3e0ff */
[----:B------:R-:W4:Y:S04]  /*d8590*/  LDL.LU.64 R38, [R1+0x1f18] ;  /* 0x001f180001267983 */ /* 0x000f280000300a00 */
[--C-:B------:R-:W-:Y:S01]  /*d85a0*/  IMAD.X R9, R11, 0x1, R2.reuse, P1 ;  /* 0x000000010b097824 */ /* 0x100fe200008e0602 */
[-C--:B------:R-:W-:Y:S01]  /*d85b0*/  IADD3 R10, P1, R12, R217.reuse, RZ ;  /* 0x000000d90c0a7210 */ /* 0x080fe20007f3e0ff */
[----:B------:R-:W4:Y:S04]  /*d85c0*/  LDL.LU.64 R36, [R1+0x1f10] ;  /* 0x001f100001247983 */ /* 0x000f280000300a00 */
[--C-:B------:R-:W-:Y:S01]  /*d85d0*/  IMAD.X R11, R13, 0x1, R2.reuse, P1 ;  /* 0x000000010d0b7824 */ /* 0x100fe200008e0602 */
[-C--:B------:R-:W-:Y:S01]  /*d85e0*/  IADD3 R12, P1, R14, R217.reuse, RZ ;  /* 0x000000d90e0c7210 */ /* 0x080fe20007f3e0ff */
[----:B------:R-:W4:Y:S04]  /*d85f0*/  LDL.LU R78, [R1+0xb24] ;  /* 0x000b2400014e7983 */ /* 0x000f280000300800 */
[--C-:B------:R-:W-:Y:S01]  /*d8600*/  IMAD.X R13, R15, 0x1, R2.reuse, P1 ;  /* 0x000000010f0d7824 */ /* 0x100fe200008e0602 */
[-C--:B------:R-:W-:Y:S01]  /*d8610*/  IADD3 R14, P1, R16, R217.reuse, RZ ;  /* 0x000000d9100e7210 */ /* 0x080fe20007f3e0ff */
[----:B------:R-:W4:Y:S04]  /*d8620*/  LDL.LU R79, [R1+0xb28] ;  /* 0x000b2800014f7983 */ /* 0x000f280000300800 */
[----:B------:R-:W-:Y:S01]  /*d8630*/  IMAD.X R15, R17, 0x1, R2, P1 ;  /* 0x00000001110f7824 */ /* 0x000fe200008e0602 */
[-C--:B------:R-:W-:Y:S01]  /*d8640*/  IADD3 R16, P1, R18, R217.reuse, RZ ;  /* 0x000000d912107210 */ /* 0x080fe20007f3e0ff */
[----:B------:R-:W4:Y:S03]  /*d8650*/  LDL.LU R76, [R1+0xb0c] ;  /* 0x000b0c00014c7983 */ /* 0x000f260000300800 */
[----:B------:R-:W-:Y:S01]  /*d8660*/  IADD3.X R17, R19, R2, RZ, P1, !PT ;  /* 0x0000000213117210 */ /* 0x000fe20000ffe4ff */
[----:B------:R-:W4:Y:S01]  /*d8670*/  LDL.LU R77, [R1+0xb20] ;  /* 0x000b2000014d7983 */ /* 0x000f220000300800 */
[----:B------:R-:W-:-:S03]  /*d8680*/  IADD3 R18, P1, R20, R217, RZ ;  /* 0x000000d914127210 */ /* 0x000fc60007f3e0ff */
[----:B------:R-:W4:Y:S02]  /*d8690*/  LDL.LU R74, [R1+0xb00] ;  /* 0x000b0000014a7983 */ /* 0x000f240000300800 */
[--C-:B------:R-:W-:Y:S01]  /*d86a0*/  IMAD.X R19, R21, 0x1, R2.reuse, P1 ;  /* 0x0000000115137824 */ /* 0x100fe200008e0602 */
[-C--:B------:R-:W-:Y:S01]  /*d86b0*/  IADD3 R20, P1, R22, R217.reuse, RZ ;  /* 0x000000d916147210 */ /* 0x080fe20007f3e0ff */
[----:B------:R-:W4:Y:S04]  /*d86c0*/  LDL.LU R75, [R1+0xb04] ;  /* 0x000b0400014b7983 */ /* 0x000f280000300800 */
[--C-:B------:R-:W-:Y:S01]  /*d86d0*/  IMAD.X R21, R23, 0x1, R2.reuse, P1 ;  /* 0x0000000117157824 */ /* 0x100fe200008e0602 */
[----:B------:R-:W-:Y:S01]  /*d86e0*/  IADD3 R22, P1, R24, R217, RZ ;  /* 0x000000d918167210 */ /* 0x000fe20007f3e0ff */
[----:B------:R-:W4:Y:S04]  /*d86f0*/  LDL.LU R250, [R1+0x9bc] ;  /* 0x0009bc0001fa7983 */ /* 0x000f280000300800 */
[----:B------:R-:W4:Y:S01]  /*d8700*/  LDL.LU R251, [R1+0xb08] ;  /* 0x000b080001fb7983 */ /* 0x000f220000300800 */
[----:B------:R-:W-:-:S03]  /*d8710*/  IMAD.X R23, R25, 0x1, R2, P1 ;  /* 0x0000000119177824 */ /* 0x000fc600008e0602 */
        /* <DEDUP_REMOVED lines=8> */
[----:B--2---:R-:W-:-:S05]  /*d87a0*/  IADD3 R24, P1, R26, R217, RZ ;  /* 0x000000d91a187210 */ /* 0x004fca0007f3e0ff */
[----:B------:R-:W-:Y:S01]  /*d87b0*/  IMAD.X R25, R27, 0x1, R2, P1 ;  /* 0x000000011b197824 */ /* 0x000fe200008e0602 */
[----:B---3--:R-:W-:-:S05]  /*d87c0*/  IADD3 R26, P1, R28, R217, RZ ;  /* 0x000000d91c1a7210 */ /* 0x008fca0007f3e0ff */
[----:B------:R-:W-:Y:S01]  /*d87d0*/  IMAD.X R27, R29, 0x1, R2, P1 ;  /* 0x000000011d1b7824 */ /* 0x000fe200008e0602 */
[----:B------:R-:W-:-:S04]  /*d87e0*/  IADD3 R28, P1, R30, R217, RZ ;  /* 0x000000d91e1c7210 */ /* 0x000fc80007f3e0ff */
[----:B------:R-:W-:Y:S02]  /*d87f0*/  IADD3.X R29, R31, R2, RZ, P1, !PT ;  /* 0x000000021f1d7210 */ /* 0x000fe40000ffe4ff */
[----:B------:R-:W-:-:S05]  /*d8800*/  IADD3 R30, P1, R34, R217, RZ ;  /* 0x000000d9221e7210 */ /* 0x000fca0007f3e0ff */
[--C-:B------:R-:W-:Y:S01]  /*d8810*/  IMAD.X R31, R35, 0x1, R2.reuse, P1 ;  /* 0x00000001231f7824 */ /* 0x100fe200008e0602 */
[-C--:B------:R-:W-:Y:S01]  /*d8820*/  IADD3 R52, P1, R32, R217.reuse, RZ ;  /* 0x000000d920347210 */ /* 0x080fe20007f3e0ff */
[----:B------:R-:W2:Y:S04]  /*d8830*/  LDL.LU.64 R34, [R1+0x1f08] ;  /* 0x001f080001227983 */ /* 0x000ea80000300a00 */
[----:B------:R-:W-:Y:S02]  /*d8840*/  IMAD.X R53, R33, 0x1, R2, P1 ;  /* 0x0000000121357824 */ /* 0x000fe400008e0602 */
[----:B------:R-:W2:Y:S01]  /*d8850*/  LDL.LU.64 R32, [R1+0x1f00] ;  /* 0x001f000001207983 */ /* 0x000ea20000300a00 */
[----:B------:R-:W-:-:S05]  /*d8860*/  IADD3 R54, P1, R56, R217, RZ ;  /* 0x000000d938367210 */ /* 0x000fca0007f3e0ff */
[----:B------:R-:W-:Y:S01]  /*d8870*/  IMAD.X R55, R57, 0x1, R2, P1 ;  /* 0x0000000139377824 */ /* 0x000fe200008e0602 */
[----:B------:R-:W-:-:S05]  /*d8880*/  IADD3 R56, P1, R58, R217, RZ ;  /* 0x000000d93a387210 */ /* 0x000fca0007f3e0ff */
[----:B------:R-:W-:Y:S01]  /*d8890*/  IMAD.X R57, R59, 0x1, R2, P1 ;  /* 0x000000013b397824 */ /* 0x000fe200008e0602 */
[----:B----4-:R-:W-:-:S05]  /*d88a0*/  IADD3 R58, P1, R44, R217, RZ ;  /* 0x000000d92c3a7210 */ /* 0x010fca0007f3e0ff */
[----:B------:R-:W-:Y:S01]  /*d88b0*/  IMAD.X R59, R45, 0x1, R2, P1 ;  /* 0x000000012d3b7824 */ /* 0x000fe200008e0602 */
[----:B------:R-:W-:-:S04]  /*d88c0*/  IADD3 R60, P1, R42, R217, RZ ;  /* 0x000000d92a3c7210 */ /* 0x000fc80007f3e0ff */
[----:B------:R-:W-:Y:S02]  /*d88d0*/  IADD3.X R61, R43, R2, RZ, P1, !PT ;  /* 0x000000022b3d7210 */ /* 0x000fe40000ffe4ff */
[----:B------:R-:W-:Y:S02]  /*d88e0*/  IADD3 R62, P1, R40, R217, RZ ;  /* 0x000000d9283e7210 */ /* 0x000fe40007f3e0ff */
[----:B------:R-:W-:-:S04]  /*d88f0*/  LOP3.LUT R79, R79, R78, RZ, 0x3c, !PT ;  /* 0x0000004e4f4f7212 */ /* 0x000fc800078e3cff */
[----:B------:R-:W-:Y:S02]  /*d8900*/  LOP3.LUT R78, R79, R78, RZ, 0x3c, !PT ;  /* 0x0000004e4f4e7212 */ /* 0x000fe400078e3cff */
[----:B------:R-:W-:-:S04]  /*d8910*/  LOP3.LUT R77, R77, R76, RZ, 0x3c, !PT ;  /* 0x0000004c4d4d7212 */ /* 0x000fc800078e3cff */
[----:B------:R-:W-:Y:S02]  /*d8920*/  LOP3.LUT R76, R77, R76, RZ, 0x3c, !PT ;  /* 0x0000004c4d4c7212 */ /* 0x000fe400078e3cff */
[----:B------:R-:W-:Y:S02]  /*d8930*/  LOP3.LUT R75, R75, R74, RZ, 0x3c, !PT ;  /* 0x0000004a4b4b7212 */ /* 0x000fe400078e3cff */
[----:B------:R-:W-:Y:S02]  /*d8940*/  LOP3.LUT R79, R79, R78, RZ, 0x3c, !PT ;  /* 0x0000004e4f4f7212 */ /* 0x000fe400078e3cff */
[----:B------:R-:W-:Y:S02]  /*d8950*/  LOP3.LUT R74, R75, R74, RZ, 0x3c, !PT ;  /* 0x0000004a4b4a7212 */ /* 0x000fe400078e3cff */
[----:B------:R-:W-:Y:S02]  /*d8960*/  LOP3.LUT R251, R251, R250, RZ, 0x3c, !PT ;  /* 0x000000fafbfb7212 */ /* 0x000fe400078e3cff */
[----:B------:R-:W-:-:S02]  /*d8970*/  LOP3.LUT R249, R249, R248, RZ, 0x3c, !PT ;  /* 0x000000f8f9f97212 */ /* 0x000fc400078e3cff */
[----:B------:R-:W-:Y:S02]  /*d8980*/  LOP3.LUT R49, R49, R48, RZ, 0x3c, !PT ;  /* 0x0000003031317212 */ /* 0x000fe400078e3cff */
[----:B------:R-:W-:Y:S01]  /*d8990*/  LOP3.LUT R47, R47, R46, RZ, 0x3c, !PT ;  /* 0x0000002e2f2f7212 */ /* 0x000fe200078e3cff */
[----:B------:R-:W-:Y:S01]  /*d89a0*/  IMAD.X R63, R41, 0x1, R2, P1 ;  /* 0x00000001293f7824 */ /* 0x000fe200008e0602 */
[----:B------:R-:W-:Y:S01]  /*d89b0*/  LOP3.LUT R250, R251, R250, RZ, 0x3c, !PT ;  /* 0x000000fafbfa7212 */ /* 0x000fe200078e3cff */
[----:B------:R-:W-:Y:S01]  /*d89c0*/  IMAD.MOV.U32 R45, RZ, RZ, R50 ;  /* 0x000000ffff2d7224 */ /* 0x000fe200078e0032 */
[----:B------:R-:W-:Y:S02]  /*d89d0*/  LOP3.LUT R248, R249, R248, RZ, 0x3c, !PT ;  /* 0x000000f8f9f87212 */ /* 0x000fe400078e3cff */
[----:B------:R-:W-:Y:S01]  /*d89e0*/  MOV R44, R51 ;  /* 0x00000033002c7202 */ /* 0x000fe20000000f00 */
[----:B------:R-:W-:Y:S01]  /*d89f0*/  IMAD.MOV.U32 R42, RZ, RZ, R56 ;  /* 0x000000ffff2a7224 */ /* 0x000fe200078e0038 */
[----:B------:R-:W-:Y:S01]  /*d8a00*/  LOP3.LUT R77, R77, R76, RZ, 0x3c, !PT ;  /* 0x0000004c4d4d7212 */ /* 0x000fe200078e3cff */
[----:B------:R-:W-:Y:S01]  /*d8a10*/  IMAD.MOV.U32 R43, RZ, RZ, R57 ;  /* 0x000000ffff2b7224 */ /* 0x000fe200078e0039 */
[----:B------:R-:W-:Y:S01]  /*d8a20*/  LOP3.LUT R48, R49, R48, RZ, 0x3c, !PT ;  /* 0x0000003031307212 */ /* 0x000fe200078e3cff */
[----:B------:R1:W-:Y:S01]  /*d8a30*/  LDGSTS.E [R3+0x20600], [R78.64], P0 ;  /* 0x206000004e037fae */ /* 0x0003e20008121844 */
[----:B------:R-:W-:-:S02]  /*d8a40*/  LOP3.LUT R75, R75, R74, RZ, 0x3c, !PT ;  /* 0x0000004a4b4b7212 */ /* 0x000fc400078e3cff */
[----:B------:R-:W-:Y:S02]  /*d8a50*/  LOP3.LUT R46, R47, R46, RZ, 0x3c, !PT ;  /* 0x0000002e2f2e7212 */ /* 0x000fe400078e3cff */
[----:B------:R-:W-:Y:S01]  /*d8a60*/  LOP3.LUT R251, R251, R250, RZ, 0x3c, !PT ;  /* 0x000000fafbfb7212 */ /* 0x000fe200078e3cff */
[----:B------:R1:W-:Y:S01]  /*d8a70*/  STL.64 [R1+0x18f0], R78 ;  /* 0x0018f04e01007387 */ /* 0x0003e20000100a00 */
[----:B------:R-:W-:Y:S02]  /*d8a80*/  LOP3.LUT R249, R249, R248, RZ, 0x3c, !PT ;  /* 0x000000f8f9f97212 */ /* 0x000fe400078e3cff */
[----:B------:R-:W-:Y:S01]  /*d8a90*/  LOP3.LUT R49, R49, R48, RZ, 0x3c, !PT ;  /* 0x0000003031317212 */ /* 0x000fe200078e3cff */
[----:B------:R4:W-:Y:S01]  /*d8aa0*/  STL.64 [R1+0x18f8], R76 ;  /* 0x0018f84c01007387 */ /* 0x0009e20000100a00 */
[----:B------:R-:W-:Y:S02]  /*d8ab0*/  LOP3.LUT R47, R47, R46, RZ, 0x3c, !PT ;  /* 0x0000002e2f2f7212 */ /* 0x000fe400078e3cff */
[----:B------:R-:W-:Y:S01]  /*d8ac0*/  IADD3 R64, P1, R38, R217, RZ ;  /* 0x000000d926407210 */ /* 0x000fe20007f3e0ff */
[----:B------:R1:W-:Y:S04]  /*d8ad0*/  STL.64 [R1+0x1900], R74 ;  /* 0x0019004a01007387 */ /* 0x0003e80000100a00 */
[----:B------:R1:W-:Y:S01]  /*d8ae0*/  STL.64 [R1+0x1908], R250 ;  /* 0x001908fa01007387 */ /* 0x0003e20000100a00 */
[----:B------:R-:W-:-:S03]  /*d8af0*/  IMAD.X R65, R39, 0x1, R2, P1 ;  /* 0x0000000127417824 */ /* 0x000fc600008e0602 */
[----:B------:R1:W-:Y:S01]  /*d8b00*/  STL.64 [R1+0x1910], R248 ;  /* 0x001910f801007387 */ /* 0x0003e20000100a00 */
[----:B------:R-:W-:-:S03]  /*d8b10*/  IADD3 R66, P1, R36, R217, RZ ;  /* 0x000000d924427210 */ /* 0x000fc60007f3e0ff */
[----:B------:R-:W-:Y:S04]  /*d8b20*/  STL.64 [R1+0x1918], R48 ;  /* 0x0019183001007387 */ /* 0x000fe80000100a00 */
[----:B------:R-:W-:Y:S04]  /*d8b30*/  STL.64 [R1+0x1920], R46 ;  /* 0x0019202e01007387 */ /* 0x000fe80000100a00 */
[----:B------:R1:W-:Y:S04]  /*d8b40*/  STL.64 [R1+0x1928], R44 ;  /* 0x0019282c01007387 */ /* 0x0003e80000100a00 */
[----:B------:R-:W-:Y:S04]  /*d8b50*/  STL.64 [R1+0x1fb0], R4 ;  /* 0x001fb00401007387 */ /* 0x000fe80000100a00 */
[----:B------:R-:W-:Y:S01]  /*d8b60*/  STL.64 [R1+0x1fa8], R6 ;  /* 0x001fa80601007387 */ /* 0x000fe20000100a00 */
[----:B------:R-:W-:-:S03]  /*d8b70*/  IMAD.X R67, R37, 0x1, R2, P1 ;  /* 0x0000000125437824 */ /* 0x000fc600008e0602 */
        /* <DEDUP_REMOVED lines=8> */
[----:B------:R-:W-:Y:S01]  /*d8c00*/  STL.64 [R1+0x1f70], R22 ;  /* 0x001f701601007387 */ /* 0x000fe20000100a00 */
[----:B------:R-:W-:-:S03]  /*d8c10*/  IMAD.MOV.U32 R51, RZ, RZ, R59 ;  /* 0x000000ffff337224 */ /* 0x000fc600078e003b */
[----:B------:R-:W-:Y:S01]  /*d8c20*/  STL.64 [R1+0x1f68], R24 ;  /* 0x001f681801007387 */ /* 0x000fe20000100a00 */
[----:B------:R-:W-:-:S03]  /*d8c30*/  MOV R40, R62 ;  /* 0x0000003e00287202 */ /* 0x000fc60000000f00 */
[----:B------:R-:W-:Y:S01]  /*d8c40*/  STL.64 [R1+0x1f60], R26 ;  /* 0x001f601a01007387 */ /* 0x000fe20000100a00 */
[----:B------:R-:W-:-:S03]  /*d8c50*/  IMAD.MOV.U32 R41, RZ, RZ, R63 ;  /* 0x000000ffff297224 */ /* 0x000fc600078e003f */
        /* <DEDUP_REMOVED lines=8> */
[----:B------:R1:W-:Y:S04]  /*d8ce0*/  STL.64 [R1+0x1f38], R42 ;  /* 0x001f382a01007387 */ /* 0x0003e80000100a00 */
[----:B------:R1:W-:Y:S04]  /*d8cf0*/  STL.64 [R1+0x1f30], R50 ;  /* 0x001f303201007387 */ /* 0x0003e80000100a00 */
[----:B------:R-:W-:Y:S04]  /*d8d00*/  STL.64 [R1+0x1f28], R60 ;  /* 0x001f283c01007387 */ /* 0x000fe80000100a00 */
[----:B------:R2:W-:Y:S04]  /*d8d10*/  STL.64 [R1+0x1f20], R40 ;  /* 0x001f202801007387 */ /* 0x0005e80000100a00 */
[----:B------:R-:W-:Y:S04]  /*d8d20*/  STL.64 [R1+0x1f18], R38 ;  /* 0x001f182601007387 */ /* 0x000fe80000100a00 */
[----:B-1----:R-:W3:Y:S04]  /*d8d30*/  LDL.LU.64 R78, [R1+0x3ae0] ;  /* 0x003ae000014e7983 */ /* 0x002ee80000300a00 */
[----:B------:R-:W-:Y:S04]  /*d8d40*/  STL.64 [R1+0x1f10], R36 ;  /* 0x001f102401007387 */ /* 0x000fe80000100a00 */
[----:B------:R4:W-:Y:S04]  /*d8d50*/  LDGSTS.E [R3+0x21600], [R76.64], P0 ;  /* 0x216000004c037fae */ /* 0x0009e80008121844 */
[----:B------:R1:W-:Y:S04]  /*d8d60*/  LDGSTS.E [R3+0x22600], [R74.64], P0 ;  /* 0x226000004a037fae */ /* 0x0003e80008121844 */
[----:B------:R1:W-:Y:S04]  /*d8d70*/  LDGSTS.E [R3+0x23600], [R250.64], P0 ;  /* 0x23600000fa037fae */ /* 0x0003e80008121844 */
[----:B----4-:R-:W4:Y:S04]  /*d8d80*/  LDL.LU.64 R76, [R1+0x3ad8] ;  /* 0x003ad800014c7983 */ /* 0x010f280000300a00 */
        /* <DEDUP_REMOVED lines=12> */
[----:B--2---:R-:W-:-:S03]  /*d8e50*/  IADD3 R68, P1, R34, R217, RZ ;  /* 0x000000d922447210 */ /* 0x004fc60007f3e0ff */
[----:B------:R2:W-:Y:S02]  /*d8e60*/  LDGSTS.E [R3+0x30600], [R22.64], P0 ;  /* 0x3060000016037fae */ /* 0x0005e40008121844 */
[--C-:B------:R-:W-:Y:S01]  /*d8e70*/  IMAD.X R69, R35, 0x1, R2.reuse, P1 ;  /* 0x0000000123457824 */ /* 0x100fe200008e0602 */
[----:B------:R-:W-:Y:S01]  /*d8e80*/  IADD3 R70, P1, R32, R217, RZ ;  /* 0x000000d920467210 */ /* 0x000fe20007f3e0ff */
[----:B------:R1:W-:Y:S01]  /*d8e90*/  LDGSTS.E [R3+0x31600], [R24.64], P0 ;  /* 0x3160000018037fae */ /* 0x0003e20008121844 */
[----:B------:R-:W-:Y:S01]  /*d8ea0*/  MOV R34, R68 ;  /* 0x0000004400227202 */ /* 0x000fe20000000f00 */
[----:B------:R-:W-:Y:S02]  /*d8eb0*/  IMAD.MOV.U32 R35, RZ, RZ, R69 ;  /* 0x000000ffff237224 */ /* 0x000fe400078e0045 */
[----:B------:R-:W-:Y:S01]  /*d8ec0*/  IMAD.X R71, R33, 0x1, R2, P1 ;  /* 0x0000000121477824 */ /* 0x000fe200008e0602 */
[----:B------:R2:W-:Y:S01]  /*d8ed0*/  LDGSTS.E [R3+0x32600], [R26.64], P0 ;  /* 0x326000001a037fae */ /* 0x0005e20008121844 */
[----:B------:R-:W-:-:S02]  /*d8ee0*/  IMAD.MOV.U32 R32, RZ, RZ, R70 ;  /* 0x000000ffff207224 */ /* 0x000fc400078e0046 */
[----:B------:R-:W-:Y:S01]  /*d8ef0*/  IMAD.MOV.U32 R33, RZ, RZ, R71 ;  /* 0x000000ffff217224 */ /* 0x000fe200078e0047 */
[----:B------:R-:W-:Y:S04]  /*d8f00*/  STL.64 [R1+0x1f08], R34 ;  /* 0x001f082201007387 */ /* 0x000fe80000100a00 */
[----:B-1----:R-:W2:Y:S04]  /*d8f10*/  LDL.LU.64 R74, [R1+0x3ad0] ;  /* 0x003ad000014a7983 */ /* 0x002ea80000300a00 */
[----:B------:R1:W-:Y:S04]  /*d8f20*/  STL.64 [R1+0x1f00], R32 ;  /* 0x001f002001007387 */ /* 0x0003e80000100a00 */
[----:B------:R1:W5:Y:S04]  /*d8f30*/  LDL.LU.64 R250, [R1+0x3ac8] ;  /* 0x003ac80001fa7983 */ /* 0x0003680000300a00 */
[----:B------:R1:W5:Y:S04]  /*d8f40*/  LDL.LU.64 R248, [R1+0x3ac0] ;  /* 0x003ac00001f87983 */ /* 0x0003680000300a00 */
[----:B------:R-:W2:Y:S04]  /*d8f50*/  LDL R44, [R1+0x202c] ;  /* 0x00202c00012c7983 */ /* 0x000ea80000100800 */
[----:B------:R-:W3:Y:S04]  /*d8f60*/  LDL R45, [R1+0x2030] ;  /* 0x00203000012d7983 */ /* 0x000ee80000100800 */
[----:B------:R-:W4:Y:S04]  /*d8f70*/  LDL R46, [R1+0x206c] ;  /* 0x00206c00012e7983 */ /* 0x000f280000100800 */
[----:B------:R-:W4:Y:S04]  /*d8f80*/  LDL R47, [R1+0x2070] ;  /* 0x00207000012f7983 */ /* 0x000f280000100800 */
[----:B------:R-:W4:Y:S04]  /*d8f90*/  LDL R48, [R1+0x20ac] ;  /* 0x0020ac0001307983 */ /* 0x000f280000100800 */
[----:B------:R-:W4:Y:S04]  /*d8fa0*/  LDL R49, [R1+0x20b0] ;  /* 0x0020b00001317983 */ /* 0x000f280000100800 */
[----:B------:R1:W-:Y:S04]  /*d8fb0*/  LDGSTS.E [R3+0x33600], [R28.64], P0 ;  /* 0x336000001c037fae */ /* 0x0003e80008121844 */
[----:B------:R1:W-:Y:S04]  /*d8fc0*/  LDGSTS.E [R3+0x34600], [R30.64], P0 ;  /* 0x346000001e037fae */ /* 0x0003e80008121844 */
[----:B------:R1:W-:Y:S04]  /*d8fd0*/  LDGSTS.E [R3+0x35600], [R52.64], P0 ;  /* 0x3560000034037fae */ /* 0x0003e80008121844 */
[----:B------:R1:W-:Y:S04]  /*d8fe0*/  LDGSTS.E [R3+0x36600], [R54.64], P0 ;  /* 0x3660000036037fae */ /* 0x0003e80008121844 */
[----:B------:R1:W-:Y:S04]  /*d8ff0*/  LDGSTS.E [R3+0x37600], [R42.64], P0 ;  /* 0x376000002a037fae */ /* 0x0003e80008121844 */
[----:B------:R1:W-:Y:S04]  /*d9000*/  LDGSTS.E [R3+0x38600], [R50.64], P0 ;  /* 0x3860000032037fae */ /* 0x0003e80008121844 */
[----:B------:R2:W-:Y:S04]  /*d9010*/  LDGSTS.E [R3+0x39600], [R60.64], P0 ;  /* 0x396000003c037fae */ /* 0x0005e80008121844 */
[----:B-1----:R-:W1:Y:S04]  /*d9020*/  S2R R43, SR_TID.X ;  /* 0x00000000002b7919 */ /* 0x002e680000002100 */
[----:B------:R-:W4:Y:S04]  /*d9030*/  LDL R50, [R1+0x20ec] ;  /* 0x0020ec0001327983 */ /* 0x000f280000100800 */
[----:B------:R-:W4:Y:S04]  /*d9040*/  LDL R51, [R1+0x20f0] ;  /* 0x0020f00001337983 */ /* 0x000f280000100800 */
[----:B------:R1:W-:Y:S04]  /*d9050*/  LDGSTS.E [R3+0x3a600], [R40.64], P0 ;  /* 0x3a60000028037fae */ /* 0x0003e80008121844 */
[----:B------:R-:W4:Y:S04]  /*d9060*/  LDL R9, [R1+0x216c] ;  /* 0x00216c0001097983 */ /* 0x000f280000100800 */
[----:B------:R-:W4:Y:S04]  /*d9070*/  LDL R5, [R1+0x2170] ;  /* 0x0021700001057983 */ /* 0x000f280000100800 */
[----:B-1----:R-:W4:Y:S01]  /*d9080*/  LDL R40, [R1+0x212c] ;  /* 0x00212c0001287983 */ /* 0x002f220000100800 */
[----:B------:R-:W-:-:S03]  /*d9090*/  LOP3.LUT R43, R43, 0x7f, RZ, 0xc0, !PT ;  /* 0x0000007f2b2b7812 */ /* 0x000fc600078ec0ff */
[----:B------:R-:W4:Y:S02]  /*d90a0*/  LDL R41, [R1+0x2130] ;  /* 0x0021300001297983 */ /* 0x000f240000100800 */
[----:B------:R-:W-:Y:S02]  /*d90b0*/  IMAD.SHL.U32 R43, R43, 0x4, RZ ;  /* 0x000000042b2b7824 */ /* 0x000fe400078e00ff */
[----:B------:R1:W-:Y:S04]  /*d90c0*/  LDGSTS.E [R3+0x3b600], [R38.64], P0 ;  /* 0x3b60000026037fae */ /* 0x0003e80008121844 */
[----:B------:R1:W-:Y:S01]  /*d90d0*/  LDGSTS.E [R3+0x3c600], [R36.64], P0 ;  /* 0x3c60000024037fae */ /* 0x0003e20008121844 */
[----:B------:R-:W-:-:S03]  /*d90e0*/  LOP3.LUT R43, R43, 0x40, RZ, 0x3c, !PT ;  /* 0x000000402b2b7812 */ /* 0x000fc600078e3cff */
[----:B------:R1:W-:Y:S04]  /*d90f0*/  LDGSTS.E [R3+0x3d600], [R34.64], P0 ;  /* 0x3d60000022037fae */ /* 0x0003e80008121844 */
[----:B------:R1:W-:Y:S01]  /*d9100*/  LDGSTS.E [R3+0x3e600], [R32.64], P0 ;  /* 0x3e60000020037fae */ /* 0x0003e20008121844 */
[----:B------:R-:W-:-:S03]  /*d9110*/  IMAD R4, R203, 0x40000, R43 ;  /* 0x00040000cb047824 */ /* 0x000fc600078e022b */
[----:B------:R-:W4:Y:S04]  /*d9120*/  LDL R42, [R1+0x21ec] ;  /* 0x0021ec00012a7983 */ /* 0x000f280000100800 */
[----:B------:R-:W4:Y:S04]  /*d9130*/  LDL R43, [R1+0x21f0] ;  /* 0x0021f000012b7983 */ /* 0x000f280000100800 */
[----:B-1----:R-:W4:Y:S04]  /*d9140*/  LDL R32, [R1+0x21ac] ;  /* 0x0021ac0001207983 */ /* 0x002f280000100800 */
[----:B------:R-:W4:Y:S04]  /*d9150*/  LDL R33, [R1+0x21b0] ;  /* 0x0021b00001217983 */ /* 0x000f280000100800 */
[----:B------:R1:W-:Y:S04]  /*d9160*/  LDGSTS.E [R3+0x3f600], [R10.64], P0 ;  /* 0x3f6000000a037fae */ /* 0x0003e80008121844 */
[----:B------:R-:W4:Y:S04]  /*d9170*/  LDL R34, [R1+0x22ac] ;  /* 0x0022ac0001227983 */ /* 0x000f280000100800 */
[----:B------:R-:W4:Y:S04]  /*d9180*/  LDL R35, [R1+0x22b0] ;  /* 0x0022b00001237983 */ /* 0x000f280000100800 */
[----:B------:R-:W4:Y:S04]  /*d9190*/  LDL R36, [R1+0x232c] ;  /* 0x00232c0001247983 */ /* 0x000f280000100800 */
[----:B------:R-:W4:Y:S04]  /*d91a0*/  LDL R37, [R1+0x2330] ;  /* 0x0023300001257983 */ /* 0x000f280000100800 */
[----:B------:R-:W4:Y:S04]  /*d91b0*/  LDL R38, [R1+0x23ac] ;  /* 0x0023ac0001267983 */ /* 0x000f280000100800 */
[----:B------:R-:W4:Y:S01]  /*d91c0*/  LDL R39, [R1+0x23b0] ;  /* 0x0023b00001277983 */ /* 0x000f220000100800 */
[----:B--2---:R-:W-:-:S03]  /*d91d0*/  IMAD.MOV.U32 R7, RZ, RZ, R44 ;  /* 0x000000ffff077224 */ /* 0x004fc600078e002c */
[----:B------:R-:W2:Y:S01]  /*d91e0*/  LDL R44, [R1+0x222c] ;  /* 0x00222c00012c7983 */ /* 0x000ea20000100800 */
[----:B---3--:R-:W-:-:S03]  /*d91f0*/  MOV R6, R45 ;  /* 0x0000002d00067202 */ /* 0x008fc60000000f00 */
[----:B------:R-:W3:Y:S04]  /*d9200*/  LDL R45, [R1+0x2230] ;  /* 0x00223000012d7983 */ /* 0x000ee80000100800 */
[----:B------:R4:W-:Y:S02]  /*d9210*/  LDGSTS.E [R4+0x800], [R6.64], P0 ;  /* 0x0080000006047fae */ /* 0x0009e40008121844 */
[----:B----4-:R-:W-:Y:S02]  /*d9220*/  IMAD.MOV.U32 R6, RZ, RZ, R47 ;  /* 0x000000ffff067224 */ /* 0x010fe400078e002f */
[----:B------:R-:W-:Y:S01]  /*d9230*/  IMAD.MOV.U32 R7, RZ, RZ, R46 ;  /* 0x000000ffff077224 */ /* 0x000fe200078e002e */
[----:B------:R-:W4:Y:S04]  /*d9240*/  LDL R47, [R1+0x2270] ;  /* 0x00227000012f7983 */ /* 0x000f280000100800 */
[----:B------:R-:W4:Y:S04]  /*d9250*/  LDL R46, [R1+0x226c] ;  /* 0x00226c00012e7983 */ /* 0x000f280000100800 */
[----:B------:R1:W-:Y:S02]  /*d9260*/  LDGSTS.E [R4+0x1800], [R6.64], P0 ;  /* 0x0180000006047fae */ /* 0x0003e40008121844 */
[----:B-1----:R-:W-:-:S02]  /*d9270*/  IMAD.MOV.U32 R6, RZ, RZ, R49 ;  /* 0x000000ffff067224 */ /* 0x002fc400078e0031 */
[----:B------:R-:W-:Y:S01]  /*d9280*/  IMAD.MOV.U32 R7, RZ, RZ, R48 ;  /* 0x000000ffff077224 */ /* 0x000fe200078e0030 */
[----:B------:R-:W4:Y:S04]  /*d9290*/  LDL R49, [R1+0x22f0] ;  /* 0x0022f00001317983 */ /* 0x000f280000100800 */
[----:B------:R-:W4:Y:S04]  /*d92a0*/  LDL R48, [R1+0x22ec] ;  /* 0x0022ec0001307983 */ /* 0x000f280000100800 */
[----:B------:R1:W-:Y:S02]  /*d92b0*/  LDGSTS.E [R4+0x2800], [R6.64], P0 ;  /* 0x0280000006047fae */ /* 0x0003e40008121844 */
[----:B-1----:R-:W-:Y:S01]  /*d92c0*/  MOV R6, R51 ;  /* 0x0000003300067202 */ /* 0x002fe20000000f00 */
[----:B------:R-:W-:Y:S01]  /*d92d0*/  IMAD.MOV.U32 R7, RZ, RZ, R50 ;  /* 0x000000ffff077224 */ /* 0x000fe200078e0032 */
[----:B------:R-:W4:Y:S04]  /*d92e0*/  LDL R51, [R1+0x2370] ;  /* 0x0023700001337983 */ /* 0x000f280000100800 */
[----:B------:R-:W4:Y:S04]  /*d92f0*/  LDL R50, [R1+0x236c] ;  /* 0x00236c0001327983 */ /* 0x000f280000100800 */
[----:B------:R1:W-:Y:S02]  /*d9300*/  LDGSTS.E [R4+0x3800], [R6.64], P0 ;  /* 0x0380000006047fae */ /* 0x0003e40008121844 */
[----:B-1----:R-:W-:-:S02]  /*d9310*/  IMAD.MOV.U32 R6, RZ, RZ, R41 ;  /* 0x000000ffff067224 */ /* 0x002fc400078e0029 */
[----:B------:R-:W-:Y:S01]  /*d9320*/  IMAD.MOV.U32 R7, RZ, RZ, R40 ;  /* 0x000000ffff077224 */ /* 0x000fe200078e0028 */
[----:B------:R-:W4:Y:S04]  /*d9330*/  LDL R41, [R1+0x23f0] ;  /* 0x0023f00001297983 */ /* 0x000f280000100800 */
[----:B------:R1:W-:Y:S04]  /*d9340*/  LDGSTS.E [R4+0x4800], [R6.64], P0 ;  /* 0x0480000006047fae */ /* 0x0003e80008121844 */
[----:B------:R-:W4:Y:S01]  /*d9350*/  LDL R40, [R1+0x23ec] ;  /* 0x0023ec0001287983 */ /* 0x000f220000100800 */
[----:B-1----:R-:W-:-:S02]  /*d9360*/  IMAD.MOV.U32 R6, RZ, RZ, R5 ;  /* 0x000000ffff067224 */ /* 0x002fc400078e0005 */
[----:B------:R-:W-:Y:S01]  /*d9370*/  IMAD.MOV.U32 R7, RZ, RZ, R9 ;  /* 0x000000ffff077224 */ /* 0x000fe200078e0009 */
[----:B------:R-:W4:Y:S04]  /*d9380*/  LDL R5, [R1+0x2570] ;  /* 0x0025700001057983 */ /* 0x000f280000100800 */
[----:B------:R1:W-:Y:S04]  /*d9390*/  LDGSTS.E [R4+0x5800], [R6.64], P0 ;  /* 0x0580000006047fae */ /* 0x0003e80008121844 */
[----:B------:R-:W4:Y:S01]  /*d93a0*/  LDL R9, [R1+0x256c] ;  /* 0x00256c0001097983 */ /* 0x000f220000100800 */
[----:B-1----:R-:W-:Y:S01]  /*d93b0*/  MOV R6, R33 ;  /* 0x0000002100067202 */ /* 0x002fe20000000f00 */
[----:B------:R-:W-:-:S02]  /*d93c0*/  IMAD.MOV.U32 R7, RZ, RZ, R32 ;  /* 0x000000ffff077224 */ /* 0x000fc400078e0020 */
[----:B------:R-:W4:Y:S04]  /*d93d0*/  LDL R33, [R1+0x25b0] ;  /* 0x0025b00001217983 */ /* 0x000f280000100800 */
[----:B------:R1:W-:Y:S04]  /*d93e0*/  LDGSTS.E [R4+0x6800], [R6.64], P0 ;  /* 0x0680000006047fae */ /* 0x0003e80008121844 */
[----:B------:R-:W4:Y:S01]  /*d93f0*/  LDL R32, [R1+0x25ac] ;  /* 0x0025ac0001207983 */ /* 0x000f220000100800 */
[----:B-1----:R-:W-:Y:S02]  /*d9400*/  IMAD.MOV.U32 R6, RZ, RZ, R43 ;  /* 0x000000ffff067224 */ /* 0x002fe400078e002b */
[----:B------:R-:W-:Y:S01]  /*d9410*/  IMAD.MOV.U32 R7, RZ, RZ, R42 ;  /* 0x000000ffff077224 */ /* 0x000fe200078e002a */
[----:B------:R-:W4:Y:S04]  /*d9420*/  LDL R43, [R1+0x2430] ;  /* 0x00243000012b7983 */ /* 0x000f280000100800 */
[----:B------:R2:W-:Y:S04]  /*d9430*/  LDGSTS.E [R4+0x7800], [R6.64], P0 ;  /* 0x0780000006047fae */ /* 0x0005e80008121844 */
[----:B------:R-:W4:Y:S01]  /*d9440*/  LDL R42, [R1+0x242c] ;  /* 0x00242c00012a7983 */ /* 0x000f220000100800 */
[----:B--2---:R-:W-:-:S03]  /*d9450*/  IMAD.MOV.U32 R7, RZ, RZ, R44 ;  /* 0x000000ffff077224 */ /* 0x004fc600078e002c */
[----:B------:R-:W2:Y:S01]  /*d9460*/  LDL R44, [R1+0x246c] ;  /* 0x00246c00012c7983 */ /* 0x000ea20000100800 */
[----:B---3--:R-:W-:-:S03]  /*d9470*/  IMAD.MOV.U32 R6, RZ, RZ, R45 ;  /* 0x000000ffff067224 */ /* 0x008fc600078e002d */
[----:B------:R-:W3:Y:S04]  /*d9480*/  LDL R45, [R1+0x2470] ;  /* 0x00247000012d7983 */ /* 0x000ee80000100800 */
[----:B------:R4:W-:Y:S02]  /*d9490*/  LDGSTS.E [R4+0x8800], [R6.64], P0 ;  /* 0x0880000006047fae */ /* 0x0009e40008121844 */
[----:B----4-:R-:W-:Y:S02]  /*d94a0*/  MOV R6, R47 ;  /* 0x0000002f00067202 */ /* 0x010fe40000000f00 */
[----:B------:R-:W4:Y:S01]  /*d94b0*/  LDL R47, [R1+0x24b0] ;  /* 0x0024b000012f7983 */ /* 0x000f220000100800 */
[----:B------:R-:W-:-:S03]  /*d94c0*/  IMAD.MOV.U32 R7, RZ, RZ, R46 ;  /* 0x000000ffff077224 */ /* 0x000fc600078e002e */
[----:B------:R-:W4:Y:S04]  /*d94d0*/  LDL R46, [R1+0x24ac] ;  /* 0x0024ac00012e7983 */ /* 0x000f280000100800 */
[----:B------:R1:W-:Y:S02]  /*d94e0*/  LDGSTS.E [R4+0x9800], [R6.64], P0 ;  /* 0x0980000006047fae */ /* 0x0003e40008121844 */
[----:B-1----:R-:W-:Y:S02]  /*d94f0*/  IMAD.MOV.U32 R6, RZ, RZ, R35 ;  /* 0x000000ffff067224 */ /* 0x002fe400078e0023 */
        /* <DEDUP_REMOVED lines=42> */
[----:B------:R-:W2:Y:S04]  /*d97a0*/  LDL R46, [R1+0x2784] ;  /* 0x00278400012e7983 */ /* 0x000ea80000100800 */
[----:B------:R1:W-:Y:S02]  /*d97b0*/  LDGSTS.E [R4+0x12800], [R6.64], P0 ;  /* 0x1280000006047fae */ /* 0x0003e40008121844 */
[----:B-1----:R-:W-:Y:S02]  /*d97c0*/  IMAD.MOV.U32 R6, RZ, RZ, R49 ;  /* 0x000000ffff067224 */ /* 0x002fe400078e0031 */
[----:B------:R-:W2:Y:S01]  /*d97d0*/  LDL R49, [R1+0x27b8] ;  /* 0x0027b80001317983 */ /* 0x000ea20000100800 */
        /* <DEDUP_REMOVED lines=8> */
[----:B-1----:R-:W-:Y:S01]  /*d9860*/  MOV R6, R5 ;  /* 0x0000000500067202 */ /* 0x002fe20000000f00 */
[----:B------:R-:W-:-:S05]  /*d9870*/  IMAD.MOV.U32 R7, RZ, RZ, R9 ;  /* 0x000000ffff077224 */ /* 0x000fca00078e0009 */
[----:B------:R1:W-:Y:S02]  /*d9880*/  LDGSTS.E [R4+0x15800], [R6.64], P0 ;  /* 0x1580000006047fae */ /* 0x0003e40008121844 */
[----:B-1----:R-:W-:Y:S02]  /*d9890*/  IMAD.MOV.U32 R6, RZ, RZ, R33 ;  /* 0x000000ffff067224 */ /* 0x002fe400078e0021 */
[----:B------:R-:W-:Y:S02]  /*d98a0*/  IMAD.MOV.U32 R7, RZ, RZ, R32 ;  /* 0x000000ffff077224 */ /* 0x000fe400078e0020 */
[----:B------:R-:W2:Y:S04]  /*d98b0*/  LDL.LU.64 R32, [R1+0x1ed8] ;  /* 0x001ed80001207983 */ /* 0x000ea80000300a00 */
        /* <DEDUP_REMOVED lines=11> */
[----:B------:R-:W4:Y:S04]  /*d9970*/  LDL.LU.64 R30, [R1+0x1e38] ;  /* 0x001e3800011e7983 */ /* 0x000f280000300a00 */
[----:B------:R1:W-:Y:S02]  /*d9980*/  LDGSTS.E [R4+0x16800], [R6.64], P0 ;  /* 0x1680000006047fae */ /* 0x0003e40008121844 */
[----:B-1----:R-:W-:-:S02]  /*d9990*/  IMAD.MOV.U32 R6, RZ, RZ, R35 ;  /* 0x000000ffff067224 */ /* 0x002fc400078e0023 */
[----:B------:R-:W-:Y:S02]  /*d99a0*/  IMAD.MOV.U32 R7, RZ, RZ, R34 ;  /* 0x000000ffff077224 */ /* 0x000fe400078e0022 */
[----:B------:R-:W4:Y:S04]  /*d99b0*/  LDL.LU.64 R34, [R1+0x1e30] ;  /* 0x001e300001227983 */ /* 0x000f280000300a00 */
[----:B------:R1:W-:Y:S02]  /*d99c0*/  LDGSTS.E [R4+0x17800], [R6.64], P0 ;  /* 0x1780000006047fae */ /* 0x0003e40008121844 */
[----:B-1----:R-:W-:Y:S01]  /*d99d0*/  MOV R6, R37 ;  /* 0x0000002500067202 */ /* 0x002fe20000000f00 */
[----:B------:R-:W-:-:S05]  /*d99e0*/  IMAD.MOV.U32 R7, RZ, RZ, R36 ;  /* 0x000000ffff077224 */ /* 0x000fca00078e0024 */
[----:B------:R1:W-:Y:S02]  /*d99f0*/  LDGSTS.E [R4+0x18800], [R6.64], P0 ;  /* 0x1880000006047fae */ /* 0x0003e40008121844 */
[----:B-1----:R-:W-:Y:S02]  /*d9a00*/  IMAD.MOV.U32 R6, RZ, RZ, R39 ;  /* 0x000000ffff067224 */ /* 0x002fe400078e0027 */
[----:B------:R-:W-:-:S05]  /*d9a10*/  IMAD.MOV.U32 R7, RZ, RZ, R38 ;  /* 0x000000ffff077224 */ /* 0x000fca00078e0026 */
[----:B------:R1:W-:Y:S01]  /*d9a20*/  LDGSTS.E [R4+0x19800], [R6.64], P0 ;  /* 0x1980000006047fae */ /* 0x0003e20008121844 */
[----:B--2---:R-:W-:-:S05]  /*d9a30*/  IADD3 R3, P1, R32, R217, RZ ;  /* 0x000000d920037210 */ /* 0x004fca0007f3e0ff */
[----:B------:R-:W-:Y:S02]  /*d9a40*/  IMAD.X R5, R33, 0x1, R2, P1 ;  /* 0x0000000121057824 */ /* 0x000fe400008e0602 */
[----:B------:R-:W2:Y:S01]  /*d9a50*/  LDL.LU.64 R32, [R1+0x1e28] ;  /* 0x001e280001207983 */ /* 0x000ea20000300a00 */
[----:B-1----:R-:W-:Y:S02]  /*d9a60*/  IMAD.MOV.U32 R6, RZ, RZ, R41 ;  /* 0x000000ffff067224 */ /* 0x002fe400078e0029 */
[----:B------:R-:W-:Y:S01]  /*d9a70*/  IMAD.MOV.U32 R7, RZ, RZ, R40 ;  /* 0x000000ffff077224 */ /* 0x000fe200078e0028 */
[----:B------:R-:W2:Y:S04]  /*d9a80*/  LDL.LU.64 R56, [R1+0x1e20] ;  /* 0x001e200001387983 */ /* 0x000ea80000300a00 */
[----:B------:R1:W-:Y:S04]  /*d9a90*/  LDGSTS.E [R4+0x1a800], [R6.64], P0 ;  /* 0x1a80000006047fae */ /* 0x0003e80008121844 */
[----:B------:R-:W2:Y:S04]  /*d9aa0*/  LDL.LU.64 R58, [R1+0x1e18] ;  /* 0x001e1800013a7983 */ /* 0x000ea80000300a00 */
[----:B------:R-:W2:Y:S01]  /*d9ab0*/  LDL.LU.64 R60, [R1+0x1e10] ;  /* 0x001e1000013c7983 */ /* 0x000ea20000300a00 */
[----:B-1----:R-:W-:Y:S01]  /*d9ac0*/  MOV R6, R43 ;  /* 0x0000002b00067202 */ /* 0x002fe20000000f00 */
[----:B------:R-:W-:-:S02]  /*d9ad0*/  IMAD.MOV.U32 R7, RZ, RZ, R42 ;  /* 0x000000ffff077224 */ /* 0x000fc400078e002a */
[----:B------:R-:W2:Y:S04]  /*d9ae0*/  LDL.LU.64 R62, [R1+0x1e08] ;  /* 0x001e0800013e7983 */ /* 0x000ea80000300a00 */
[----:B------:R3:W-:Y:S04]  /*d9af0*/  LDGSTS.E [R4+0x1b800], [R6.64], P0 ;  /* 0x1b80000006047fae */ /* 0x0007e80008121844 */
[----:B------:R-:W2:Y:S04]  /*d9b00*/  LDL.LU.64 R64, [R1+0x1e00] ;  /* 0x001e000001407983 */ /* 0x000ea80000300a00 */
[----:B------:R-:W2:Y:S01]  /*d9b10*/  LDL.LU.64 R66, [R1+0x1df8] ;  /* 0x001df80001427983 */ /* 0x000ea20000300a00 */
[----:B---3--:R-:W-:-:S03]  /*d9b20*/  IMAD.MOV.U32 R6, RZ, RZ, R45 ;  /* 0x000000ffff067224 */ /* 0x008fc600078e002d */
[----:B------:R-:W3:Y:S01]  /*d9b30*/  LDL.LU.64 R68, [R1+0x1df0] ;  /* 0x001df00001447983 */ /* 0x000ee20000300a00 */
[----:B------:R-:W-:-:S05]  /*d9b40*/  IMAD.MOV.U32 R7, RZ, RZ, R44 ;  /* 0x000000ffff077224 */ /* 0x000fca00078e002c */
[----:B------:R4:W-:Y:S02]  /*d9b50*/  LDGSTS.E [R4+0x1c800], [R6.64], P0 ;  /* 0x1c80000006047fae */ /* 0x0009e40008121844 */
[----:B----4-:R-:W-:Y:S02]  /*d9b60*/  IMAD.MOV.U32 R6, RZ, RZ, R47 ;  /* 0x000000ffff067224 */ /* 0x010fe400078e002f */
[----:B------:R-:W-:-:S05]  /*d9b70*/  IMAD.MOV.U32 R7, RZ, RZ, R46 ;  /* 0x000000ffff077224 */ /* 0x000fca00078e002e */
[----:B------:R1:W-:Y:S02]  /*d9b80*/  LDGSTS.E [R4+0x1d800], [R6.64], P0 ;  /* 0x1d80000006047fae */ /* 0x0003e40008121844 */
[----:B-1----:R-:W-:Y:S01]  /*d9b90*/  MOV R6, R49 ;  /* 0x0000003100067202 */ /* 0x002fe20000000f00 */
[----:B------:R-:W-:-:S05]  /*d9ba0*/  IMAD.MOV.U32 R7, RZ, RZ, R48 ;  /* 0x000000ffff077224 */ /* 0x000fca00078e0030 */
[----:B------:R1:W-:Y:S02]  /*d9bb0*/  LDGSTS.E [R4+0x1e800], [R6.64], P0 ;  /* 0x1e80000006047fae */ /* 0x0003e40008121844 */
[----:B-1----:R-:W-:Y:S02]  /*d9bc0*/  IMAD.MOV.U32 R6, RZ, RZ, R51 ;  /* 0x000000ffff067224 */ /* 0x002fe400078e0033 */
[----:B------:R-:W-:Y:S02]  /*d9bd0*/  IMAD.MOV.U32 R7, RZ, RZ, R50 ;  /* 0x000000ffff077224 */ /* 0x000fe400078e0032 */
[----:B------:R-:W4:Y:S04]  /*d9be0*/  LDL.LU R50, [R1+0xd5c] ;  /* 0x000d5c0001327983 */ /* 0x000f280000300800 */
[----:B------:R1:W-:Y:S04]  /*d9bf0*/  LDGSTS.E [R4+0x1f800], [R6.64], P0 ;  /* 0x1f80000006047fae */ /* 0x0003e80008121844 */
[----:B------:R-:W4:Y:S04]  /*d9c00*/  LDL.LU R51, [R1+0xd60] ;  /* 0x000d600001337983 */ /* 0x000f280000300800 */
[----:B------:R-:W4:Y:S01]  /*d9c10*/  LDL.LU R48, [R1+0xd54] ;  /* 0x000d540001307983 */ /* 0x000f220000300800 */
[----:B-1----:R-:W-:-:S03]  /*d9c20*/  IADD3 R6, P1, R8, R217, RZ ;  /* 0x000000d908067210 */ /* 0x002fc60007f3e0ff */
[----:B------:R-:W4:Y:S02]  /*d9c30*/  LDL.LU R49, [R1+0xd58] ;  /* 0x000d580001317983 */ /* 0x000f240000300800 */
        /* <DEDUP_REMOVED lines=32> */
[----:B------:R-:W-:Y:S01]  /*d9e40*/  IMAD.X R27, R29, 0x1, R2, P1 ;  /* 0x000000011d1b7824 */ /* 0x000fe200008e0602 */
[----:B------:R-:W-:-:S05]  /*d9e50*/  IADD3 R28, P1, R30, R217, RZ ;  /* 0x000000d91e1c7210 */ /* 0x000fca0007f3e0ff */
[----:B------:R-:W-:Y:S01]  /*d9e60*/  IMAD.X R29, R31, 0x1, R2, P1 ;  /* 0x000000011f1d7824 */ /* 0x000fe200008e0602 */
[----:B------:R-:W-:-:S05]  /*d9e70*/  IADD3 R30, P1, R34, R217, RZ ;  /* 0x000000d9221e7210 */ /* 0x000fca0007f3e0ff */
[----:B------:R-:W-:Y:S02]  /*d9e80*/  IMAD.X R31, R35, 0x1, R2, P1 ;  /* 0x00000001231f7824 */ /* 0x000fe400008e0602 */
[----:B------:R-:W4:Y:S01]  /*d9e90*/  LDL.LU.64 R34, [R1+0x1de8] ;  /* 0x001de80001227983 */ /* 0x000f220000300a00 */
[----:B--2---:R-:W-:-:S04]  /*d9ea0*/  IADD3 R52, P1, R32, R217, RZ ;  /* 0x000000d920347210 */ /* 0x004fc80007f3e0ff */
[----:B------:R-:W-:Y:S02]  /*d9eb0*/  IADD3.X R53, R33, R2, RZ, P1, !PT ;  /* 0x0000000221357210 */ /* 0x000fe40000ffe4ff */
[----:B------:R-:W2:Y:S01]  /*d9ec0*/  LDL.LU.64 R32, [R1+0x1de0] ;  /* 0x001de00001207983 */ /* 0x000ea20000300a00 */
[----:B------:R-:W-:-:S05]  /*d9ed0*/  IADD3 R54, P1, R56, R217, RZ ;  /* 0x000000d938367210 */ /* 0x000fca0007f3e0ff */
[----:B------:R-:W-:Y:S01]  /*d9ee0*/  IMAD.X R55, R57, 0x1, R2, P1 ;  /* 0x0000000139377824 */ /* 0x000fe200008e0602 */
        /* <DEDUP_REMOVED lines=8> */
[----:B------:R-:W-:-:S04]  /*d9f70*/  IADD3 R64, P1, R66, R217, RZ ;  /* 0x000000d942407210 */ /* 0x000fc80007f3e0ff */
[----:B------:R-:W-:Y:S02]  /*d9f80*/  IADD3.X R65, R67, R2, RZ, P1, !PT ;  /* 0x0000000243417210 */ /* 0x000fe40000ffe4ff */
[----:B---3--:R-:W-:-:S05]  /*d9f90*/  IADD3 R66, P1, R68, R217, RZ ;  /* 0x000000d944427210 */ /* 0x008fca0007f3e0ff */
[----:B------:R-:W-:Y:S01]  /*d9fa0*/  IMAD.X R67, R69, 0x1, R2, P1 ;  /* 0x0000000145437824 */ /* 0x000fe200008e0602 */
[----:B----4-:R-:W-:-:S04]  /*d9fb0*/  LOP3.LUT R51, R51, R50, RZ, 0x3c, !PT ;  /* 0x0000003233337212 */ /* 0x010fc800078e3cff */
[----:B------:R-:W-:Y:S02]  /*d9fc0*/  LOP3.LUT R50, R51, R50, RZ, 0x3c, !PT ;  /* 0x0000003233327212 */ /* 0x000fe400078e3cff */
[----:B------:R-:W-:-:S04]  /*d9fd0*/  LOP3.LUT R49, R49, R48, RZ, 0x3c, !PT ;  /* 0x0000003031317212 */ /* 0x000fc800078e3cff */
[----:B------:R-:W-:Y:S02]  /*d9fe0*/  LOP3.LUT R48, R49, R48, RZ, 0x3c, !PT ;  /* 0x0000003031307212 */ /* 0x000fe400078e3cff */
[----:B------:R-:W-:Y:S02]  /*d9ff0*/  LOP3.LUT R47, R47, R46, RZ, 0x3c, !PT ;  /* 0x0000002e2f2f7212 */ /* 0x000fe400078e3cff */
[----:B------:R-:W-:Y:S02]  /*da000*/  LOP3.LUT R51, R51, R50, RZ, 0x3c, !PT ;  /* 0x0000003233337212 */ /* 0x000fe400078e3cff */
[----:B------:R-:W-:Y:S02]  /*da010*/  LOP3.LUT R46, R47, R46, RZ, 0x3c, !PT ;  /* 0x0000002e2f2e7212 */ /* 0x000fe400078e3cff */
[----:B------:R-:W-:Y:S01]  /*da020*/  LOP3.LUT R45, R45, R44, RZ, 0x3c, !PT ;  /* 0x0000002c2d2d7212 */ /* 0x000fe200078e3cff */
[----:B------:R1:W-:Y:S01]  /*da030*/  LDGSTS.E [R4+0x20800], [R50.64], P0 ;  /* 0x2080000032047fae */ /* 0x0003e20008121844 */
[----:B------:R-:W-:-:S02]  /*da040*/  LOP3.LUT R49, R49, R48, RZ, 0x3c, !PT ;  /* 0x0000003031317212 */ /* 0x000fc400078e3cff */
[----:B------:R-:W-:Y:S02]  /*da050*/  LOP3.LUT R44, R45, R44, RZ, 0x3c, !PT ;  /* 0x0000002c2d2c7212 */ /* 0x000fe400078e3cff */
[----:B------:R-:W-:Y:S02]  /*da060*/  LOP3.LUT R47, R47, R46, RZ, 0x3c, !PT ;  /* 0x0000002e2f2f7212 */ /* 0x000fe400078e3cff */
[-C--:B------:R-:W-:Y:S01]  /*da070*/  LOP3.LUT R43, R43, R42.reuse, RZ, 0x3c, !PT ;  /* 0x0000002a2b2b7212 */ /* 0x080fe200078e3cff */
[----:B------:R1:W-:Y:S03]  /*da080*/  STL.64 [R1+0x18b0], R50 ;  /* 0x0018b03201007387 */ /* 0x0003e60000100a00 */
        /* <DEDUP_REMOVED lines=8> */
[----:B------:R4:W-:Y:S01]  /*da110*/  LDGSTS.E [R4+0x22800], [R46.64], P0 ;  /* 0x228000002e047fae */ /* 0x0009e20008121844 */
[----:B------:R-:W-:Y:S02]  /*da120*/  LOP3.LUT R37, R37, R36, RZ, 0x3c, !PT ;  /* 0x0000002425257212 */ /* 0x000fe400078e3cff */
[----:B------:R-:W-:Y:S01]  /*da130*/  LOP3.LUT R43, R43, R42, RZ, 0x3c, !PT ;  /* 0x0000002a2b2b7212 */ /* 0x000fe200078e3cff */
[----:B------:R4:W-:Y:S01]  /*da140*/  STL.64 [R1+0x18c0], R46 ;  /* 0x0018c02e01007387 */ /* 0x0009e20000100a00 */
[----:B------:R-:W-:-:S02]  /*da150*/  LOP3.LUT R36, R37, R36, RZ, 0x3c, !PT ;  /* 0x0000002425247212 */ /* 0x000fc400078e3cff */
[----:B------:R-:W-:Y:S02]  /*da160*/  LOP3.LUT R41, R41, R40, RZ, 0x3c, !PT ;  /* 0x0000002829297212 */ /* 0x000fe400078e3cff */
[----:B------:R-:W-:Y:S01]  /*da170*/  LOP3.LUT R39, R39, R38, RZ, 0x3c, !PT ;  /* 0x0000002627277212 */ /* 0x000fe200078e3cff */
[----:B------:R1:W-:Y:S01]  /*da180*/  STL.64 [R1+0x18c8], R44 ;  /* 0x0018c82c01007387 */ /* 0x0003e20000100a00 */
[----:B------:R-:W-:Y:S02]  /*da190*/  LOP3.LUT R37, R37, R36, RZ, 0x3c, !PT ;  /* 0x0000002425257212 */ /* 0x000fe400078e3cff */
[----:B------:R-:W-:Y:S01]  /*da1a0*/  IADD3 R68, P1, R34, R217, RZ ;  /* 0x000000d922447210 */ /* 0x000fe20007f3e0ff */
[----:B------:R-:W-:Y:S01]  /*da1b0*/  IMAD.MOV.U32 R34, RZ, RZ, R3 ;  /* 0x000000ffff227224 */ /* 0x000fe200078e0003 */
[----:B------:R1:W-:Y:S03]  /*da1c0*/  STL.64 [R1+0x18d0], R42 ;  /* 0x0018d02a01007387 */ /* 0x0003e60000100a00 */
[----:B------:R-:W-:Y:S01]  /*da1d0*/  IMAD.X R69, R35, 0x1, R2, P1 ;  /* 0x0000000123457824 */ /* 0x000fe200008e0602 */
[----:B------:R1:W-:Y:S01]  /*da1e0*/  LDGSTS.E [R4+0x23800], [R44.64], P0 ;  /* 0x238000002c047fae */ /* 0x0003e20008121844 */
[----:B------:R-:W-:-:S03]  /*da1f0*/  IMAD.MOV.U32 R35, RZ, RZ, R5 ;  /* 0x000000ffff237224 */ /* 0x000fc600078e0005 */
        /* <DEDUP_REMOVED lines=23> */
[----:B------:R-:W1:Y:S04]  /*da370*/  S2R R3, SR_TID.X ;  /* 0x0000000000037919 */ /* 0x000e680000002100 */
[----:B------:R1:W-:Y:S04]  /*da380*/  LDGSTS.E [R4+0x31800], [R24.64], P0 ;  /* 0x3180000018047fae */ /* 0x0003e80008121844 */
[----:B------:R1:W-:Y:S01]  /*da390*/  LDGSTS.E [R4+0x32800], [R26.64], P0 ;  /* 0x328000001a047fae */ /* 0x0003e20008121844 */
[----:B--2---:R-:W-:-:S03]  /*da3a0*/  IADD3 R70, P1, R32, R217, RZ ;  /* 0x000000d920467210 */ /* 0x004fc60007f3e0ff */
[----:B------:R2:W-:Y:S01]  /*da3b0*/  LDGSTS.E [R4+0x33800], [R28.64], P0 ;  /* 0x338000001c047fae */ /* 0x0005e20008121844 */
[----:B------:R-:W-:Y:S01]  /*da3c0*/  MOV R32, R18 ;  /* 0x0000001200207202 */ /* 0x000fe20000000f00 */
[----:B------:R-:W-:Y:S02]  /*da3d0*/  IMAD.X R71, R33, 0x1, R2, P1 ;  /* 0x0000000121477824 */ /* 0x000fe400008e0602 */
[----:B------:R2:W-:Y:S01]  /*da3e0*/  LDGSTS.E [R4+0x34800], [R30.64], P0 ;  /* 0x348000001e047fae */ /* 0x0005e20008121844 */
[----:B------:R-:W-:-:S03]  /*da3f0*/  IMAD.MOV.U32 R33, RZ, RZ, R19 ;  /* 0x000000ffff217224 */ /* 0x000fc600078e0013 */
[----:B------:R2:W-:Y:S04]  /*da400*/  LDGSTS.E [R4+0x35800], [R52.64], P0 ;  /* 0x3580000034047fae */ /* 0x0005e80008121844 */
        /* <DEDUP_REMOVED lines=14> */
[----:B-1----:R1:W5:Y:S04]  /*da4f0*/  LDL.LU.64 R50, [R1+0x3ab8] ;  /* 0x003ab80001327983 */ /* 0x0023680000300a00 */
[----:B------:R1:W-:Y:S04]  /*da500*/  STL.64 [R1+0x1df0], R66 ;  /* 0x001df04201007387 */ /* 0x0003e80000100a00 */
[----:B---3--:R3:W5:Y:S04]  /*da510*/  LDL.LU.64 R48, [R1+0x3ab0] ;  /* 0x003ab00001307983 */ /* 0x0087680000300a00 */
[----:B------:R1:W-:Y:S04]  /*da520*/  STL.64 [R1+0x1de8], R68 ;  /* 0x001de84401007387 */ /* 0x0003e80000100a00 */
[----:B----4-:R3:W5:Y:S04]  /*da530*/  LDL.LU.64 R46, [R1+0x3aa8] ;  /* 0x003aa800012e7983 */ /* 0x0107680000300a00 */
[----:B------:R4:W-:Y:S04]  /*da540*/  STL.64 [R1+0x1de0], R70 ;  /* 0x001de04601007387 */ /* 0x0009e80000100a00 */
[----:B------:R3:W5:Y:S04]  /*da550*/  LDL.LU.64 R44, [R1+0x3aa0] ;  /* 0x003aa000012c7983 */ /* 0x0007680000300a00 */
[----:B------:R3:W5:Y:S04]  /*da560*/  LDL.LU.64 R42, [R1+0x3a98] ;  /* 0x003a9800012a7983 */ /* 0x0007680000300a00 */
[----:B------:R3:W5:Y:S04]  /*da570*/  LDL.LU.64 R40, [R1+0x3a90] ;  /* 0x003a900001287983 */ /* 0x0007680000300a00 */
[----:B------:R3:W5:Y:S04]  /*da580*/  LDL.LU.64 R38, [R1+0x3a88] ;  /* 0x003a880001267983 */ /* 0x0007680000300a00 */
        /* <DEDUP_REMOVED lines=20> */
[----:B------:R-:W4:Y:S01]  /*da6d0*/  LDL R7, [R1+0x2274] ;  /* 0x0022740001077983 */ /* 0x000f220000100800 */
[----:B------:R-:W-:-:S03]  /*da6e0*/  LOP3.LUT R3, R3, 0x7f, RZ, 0xc0, !PT ;  /* 0x0000007f03037812 */ /* 0x000fc600078ec0ff */
[----:B------:R2:W-:Y:S02]  /*da6f0*/  LDGSTS.E [R4+0x36800], [R54.64], P0 ;  /* 0x3680000036047fae */ /* 0x0005e40008121844 */
[----:B------:R-:W-:Y:S02]  /*da700*/  IMAD.SHL.U32 R3, R3, 0x4, RZ ;  /* 0x0000000403037824 */ /* 0x000fe400078e00ff */
[----:B------:R2:W-:Y:S04]  /*da710*/  LDGSTS.E [R4+0x37800], [R56.64], P0 ;  /* 0x3780000038047fae */ /* 0x0005e80008121844 */
[----:B------:R2:W-:Y:S01]  /*da720*/  LDGSTS.E [R4+0x38800], [R58.64], P0 ;  /* 0x388000003a047fae */ /* 0x0005e20008121844 */
[----:B------:R-:W-:-:S03]  /*da730*/  LOP3.LUT R3, R3, 0x50, RZ, 0x3c, !PT ;  /* 0x0000005003037812 */ /* 0x000fc600078e3cff */
        /* <DEDUP_REMOVED lines=8> */
[----:B-1----:R1:W5:Y:S01]  /*da7c0*/  LDL.LU.64 R32, [R1+0x3a70] ;  /* 0x003a700001207983 */ /* 0x0023620000300a00 */
[----:B--2---:R-:W-:Y:S02]  /*da7d0*/  IMAD.MOV.U32 R4, RZ, RZ, R5 ;  /* 0x000000ffff047224 */ /* 0x004fe400078e0005 */
[----:B---3--:R-:W-:-:S05]  /*da7e0*/  IMAD.MOV.U32 R5, RZ, RZ, R22 ;  /* 0x000000ffff057224 */ /* 0x008fca00078e0016 */
[----:B------:R4:W-:Y:S02]  /*da7f0*/  LDGSTS.E [R3+0xa00], [R4.64], P0 ;  /* 0x00a0000004037fae */ /* 0x0009e40008121844 */
[----:B----4-:R-:W-:Y:S01]  /*da800*/  MOV R4, R20 ;  /* 0x0000001400047202 */ /* 0x010fe20000000f00 */
[----:B------:R-:W-:-:S05]  /*da810*/  IMAD.MOV.U32 R5, RZ, RZ, R23 ;  /* 0x000000ffff057224 */ /* 0x000fca00078e0017 */
[----:B------:R2:W-:Y:S02]  /*da820*/  LDGSTS.E [R3+0x1a00], [R4.64], P0 ;  /* 0x01a0000004037fae */ /* 0x0005e40008121844 */
[----:B--2---:R-:W-:Y:S02]  /*da830*/  IMAD.MOV.U32 R4, RZ, RZ, R18 ;  /* 0x000000ffff047224 */ /* 0x004fe400078e0012 */
[----:B------:R-:W-:-:S05]  /*da840*/  IMAD.MOV.U32 R5, RZ, RZ, R21 ;  /* 0x000000ffff057224 */ /* 0x000fca00078e0015 */
[----:B------:R2:W-:Y:S02]  /*da850*/  LDGSTS.E [R3+0x2a00], [R4.64], P0 ;  /* 0x02a0000004037fae */ /* 0x0005e40008121844 */
[----:B--2---:R-:W-:Y:S02]  /*da860*/  IMAD.MOV.U32 R4, RZ, RZ, R16 ;  /* 0x000000ffff047224 */ /* 0x004fe400078e0010 */
[----:B------:R-:W-:-:S05]  /*da870*/  IMAD.MOV.U32 R5, RZ, RZ, R19 ;  /* 0x000000ffff057224 */ /* 0x000fca00078e0013 */
[----:B------:R2:W-:Y:S02]  /*da880*/  LDGSTS.E [R3+0x3a00], [R4.64], P0 ;  /* 0x03a0000004037fae */ /* 0x0005e40008121844 */
[----:B--2---:R-:W-:Y:S01]  /*da890*/  MOV R4, R14 ;  /* 0x0000000e00047202 */ /* 0x004fe20000000f00 */
        /* <DEDUP_REMOVED lines=15> */
[----:B------:R-:W-:Y:S02]  /*da990*/  IMAD.MOV.U32 R5, RZ, RZ, R7 ;  /* 0x000000ffff057224 */ /* 0x000fe400078e0007 */
[----:B------:R-:W2:Y:S04]  /*da9a0*/  LDL.LU.64 R6, [R1+0x1ef0] ;  /* 0x001ef00001067983 */ /* 0x000ea80000300a00 */
[----:B------:R3:W-:Y:S04]  /*da9b0*/  LDGSTS.E [R3+0x9a00], [R4.64], P0 ;  /* 0x09a0000004037fae */ /* 0x0007e80008121844 */
[----:B------:R-:W4:Y:S04]  /*da9c0*/  LDL.LU.64 R8, [R1+0x1ed0] ;  /* 0x001ed00001087983 */ /* 0x000f280000300a00 */
[----:B------:R-:W2:Y:S01]  /*da9d0*/  LDL.LU.64 R10, [R1+0x1eb0] ;  /* 0x001eb000010a7983 */ /* 0x000ea20000300a00 */
[----:B---3--:R-:W-:Y:S01]  /*da9e0*/  MOV R4, R246 ;  /* 0x000000f600047202 */ /* 0x008fe20000000f00 */
[----:B------:R-:W-:-:S02]  /*da9f0*/  IMAD.MOV.U32 R5, RZ, RZ, R247 ;  /* 0x000000ffff057224 */ /* 0x000fc400078e00f7 */
[----:B------:R-:W2:Y:S04]  /*daa00*/  LDL.LU.64 R12, [R1+0x1e90] ;  /* 0x001e9000010c7983 */ /* 0x000ea80000300a00 */
[----:B------:R1:W-:Y:S04]  /*daa10*/  LDGSTS.E [R3+0xaa00], [R4.64], P0 ;  /* 0x0aa0000004037fae */ /* 0x0003e80008121844 */
[----:B------:R-:W2:Y:S04]  /*daa20*/  LDL.LU.64 R14, [R1+0x1dd0] ;  /* 0x001dd000010e7983 */ /* 0x000ea80000300a00 */
[----:B------:R-:W2:Y:S01]  /*daa30*/  LDL.LU.64 R16, [R1+0x1db8] ;  /* 0x001db80001107983 */ /* 0x000ea20000300a00 */
[----:B-1----:R-:W-:-:S03]  /*daa40*/  IMAD.MOV.U32 R4, RZ, RZ, R244 ;  /* 0x000000ffff047224 */ /* 0x002fc600078e00f4 */
[----:B------:R-:W2:Y:S01]  /*daa50*/  LDL.LU.64 R18, [R1+0x1da0] ;  /* 0x001da00001127983 */ /* 0x000ea20000300a00 */
[----:B------:R-:W-:-:S03]  /*daa60*/  IMAD.MOV.U32 R5, RZ, RZ, R245 ;  /* 0x000000ffff057224 */ /* 0x000fc600078e00f5 */
        /* <DEDUP_REMOVED lines=76> */
[----:B------:R-:W3:Y:S04]  /*daf30*/  LDL.LU.64 R72, [R1+0x1cd8] ;  /* 0x001cd80001487983 */ /* 0x000ee80000300a00 */
[----:B------:R-:W3:Y:S04]  /*daf40*/  LDL.LU.64 R212, [R1+0x1cd0] ;  /* 0x001cd00001d47983 */ /* 0x000ee80000300a00 */
        /* <DEDUP_REMOVED lines=14> */
[----:B------:R2:W-:Y:S02]  /*db030*/  LDGSTS.E [R3+0x1fa00], [R4.64], P0 ;  /* 0x1fa0000004037fae */ /* 0x0005e40008121844 */
[----:B--2---:R-:W-:-:S05]  /*db040*/  IADD3 R4, P1, R6, R217, RZ ;  /* 0x000000d906047210 */ /* 0x004fca0007f3e0ff */
        /* <DEDUP_REMOVED lines=47> */
[----:B------:R-:W-:Y:S02]  /*db340*/  IADD3 R72, P1, R212, R217, RZ ;  /* 0x000000d9d4487210 */ /* 0x000fe40007f3e0ff */
[----:B------:R-:W-:-:S04]  /*db350*/  LOP3.LUT R221, R221, R220, RZ, 0x3c, !PT ;  /* 0x000000dcdddd7212 */ /* 0x000fc800078e3cff */
[----:B------:R-:W-:Y:S02]  /*db360*/  LOP3.LUT R220, R221, R220, RZ, 0x3c, !PT ;  /* 0x000000dcdddc7212 */ /* 0x000fe400078e3cff */
[----:B------:R-:W-:-:S04]  /*db370*/  LOP3.LUT R219, R219, R218, RZ, 0x3c, !PT ;  /* 0x000000dadbdb7212 */ /* 0x000fc800078e3cff */
[----:B------:R-:W-:Y:S02]  /*db380*/  LOP3.LUT R218, R219, R218, RZ, 0x3c, !PT ;  /* 0x000000dadbda7212 */ /* 0x000fe400078e3cff */
[----:B------:R-:W-:Y:S01]  /*db390*/  LOP3.LUT R221, R221, R220, RZ, 0x3c, !PT ;  /* 0x000000dcdddd7212 */ /* 0x000fe200078e3cff */
[----:B------:R-:W-:Y:S01]  /*db3a0*/  IMAD.X R73, R213, 0x1, R2, P1 ;  /* 0x00000001d5497824 */ /* 0x000fe200008e0602 */
[----:B------:R-:W-:Y:S01]  /*db3b0*/  LOP3.LUT R219, R219, R218, RZ, 0x3c, !PT ;  /* 0x000000dadbdb7212 */ /* 0x000fe200078e3cff */
[----:B------:R-:W-:Y:S02]  /*db3c0*/  IMAD.MOV.U32 R214, RZ, RZ, R223 ;  /* 0x000000ffffd67224 */ /* 0x000fe400078e00df */
[----:B------:R-:W-:Y:S01]  /*db3d0*/  IMAD.MOV.U32 R215, RZ, RZ, R222 ;  /* 0x000000ffffd77224 */ /* 0x000fe200078e00de */
[----:B------:R-:W-:Y:S01]  /*db3e0*/  MOV R213, R216 ;  /* 0x000000d800d57202 */ /* 0x000fe20000000f00 */
[----:B------:R-:W-:Y:S01]  /*db3f0*/  STL.64 [R1+0x1878], R220 ;  /* 0x001878dc01007387 */ /* 0x000fe20000100a00 */
[----:B------:R-:W-:Y:S01]  /*db400*/  IMAD.MOV.U32 R212, RZ, RZ, R208 ;  /* 0x000000ffffd47224 */ /* 0x000fe200078e00d0 */
[----:B------:R-:W-:-:S02]  /*db410*/  LOP3.LUT R211, R211, R210, RZ, 0x3c, !PT ;  /* 0x000000d2d3d37212 */ /* 0x000fc400078e3cff */
[----:B------:R1:W-:Y:S02]  /*db420*/  LDGSTS.E [R3+0x20a00], [R220.64], P0 ;  /* 0x20a00000dc037fae */ /* 0x0003e40008121844 */
[C---:B------:R-:W-:Y:S02]  /*db430*/  LOP3.LUT R210, R211.reuse, R210, RZ, 0x3c, !PT ;  /* 0x000000d2d3d27212 */ /* 0x040fe400078e3cff */
[----:B------:R-:W-:Y:S02]  /*db440*/  STL.64 [R1+0x1880], R218 ;  /* 0x001880da01007387 */ /* 0x000fe40000100a00 */
[----:B------:R-:W-:Y:S01]  /*db450*/  LOP3.LUT R211, R211, R210, RZ, 0x3c, !PT ;  /* 0x000000d2d3d37212 */ /* 0x000fe200078e3cff */
[----:B------:R-:W-:Y:S01]  /*db460*/  IMAD.MOV.U32 R208, RZ, RZ, R205 ;  /* 0x000000ffffd07224 */ /* 0x000fe200078e00cd */
[-C--:B------:R-:W-:Y:S01]  /*db470*/  LOP3.LUT R207, R207, R206.reuse, RZ, 0x3c, !PT ;  /* 0x000000cecfcf7212 */ /* 0x080fe200078e3cff */
[----:B------:R1:W-:Y:S03]  /*db480*/  LDGSTS.E [R3+0x21a00], [R218.64], P0 ;  /* 0x21a00000da037fae */ /* 0x0003e60008121844 */
[C---:B------:R-:W-:Y:S01]  /*db490*/  LOP3.LUT R206, R207.reuse, R206, RZ, 0x3c, !PT ;  /* 0x000000cecfce7212 */ /* 0x040fe200078e3cff */
[----:B------:R-:W-:Y:S03]  /*db4a0*/  STL.64 [R1+0x1888], R214 ;  /* 0x001888d601007387 */ /* 0x000fe60000100a00 */
[----:B------:R-:W-:Y:S01]  /*db4b0*/  LOP3.LUT R207, R207, R206, RZ, 0x3c, !PT ;  /* 0x000000cecfcf7212 */ /* 0x000fe200078e3cff */
        /* <DEDUP_REMOVED lines=10> */
[----:B------:R1:W-:Y:S04]  /*db560*/  LDGSTS.E [R3+0x22a00], [R214.64], P0 ;  /* 0x22a00000d6037fae */ /* 0x0003e80008121844 */
        /* <DEDUP_REMOVED lines=16> */
[----:B------:R1:W-:Y:S04]  /*db670*/  STL.64 [R1+0x1d20], R52 ;  /* 0x001d203401007387 */ /* 0x0003e80000100a00 */
        /* <DEDUP_REMOVED lines=21> */
[----:B------:R3:W-:Y:S04]  /*db7d0*/  LDGSTS.E [R3+0x36a00], [R54.64], P0 ;  /* 0x36a0000036037fae */ /* 0x0007e80008121844 */
[----:B------:R3:W-:Y:S04]  /*db7e0*/  LDGSTS.E [R3+0x37a00], [R56.64], P0 ;  /* 0x37a0000038037fae */ /* 0x0007e80008121844 */
[----:B-1----:R-:W4:Y:S01]  /*db7f0*/  LDL.LU.64 R52, [R1+0x1ee8] ;  /* 0x001ee80001347983 */ /* 0x002f220000300a00 */
[----:B--2---:R-:W-:-:S03]  /*db800*/  IMAD R4, R203, 0x40000, R204 ;  /* 0x00040000cb047824 */ /* 0x004fc600078e02cc */
[----:B------:R4:W-:Y:S01]  /*db810*/  LDGSTS.E [R3+0x38a00], [R58.64], P0 ;  /* 0x38a000003a037fae */ /* 0x0009e20008121844 */
[----:B---3--:R-:W-:-:S03]  /*db820*/  IMAD.MOV.U32 R6, RZ, RZ, R200 ;  /* 0x000000ffff067224 */ /* 0x008fc600078e00c8 */
        /* <DEDUP_REMOVED lines=9> */
[----:B------:R-:W2:Y:S04]  /*db8c0*/  LDL.LU.64 R8, [R1+0x1ec8] ;  /* 0x001ec80001087983 */ /* 0x000ea80000300a00 */
[----:B------:R-:W3:Y:S01]  /*db8d0*/  LDL.LU.64 R10, [R1+0x1ea8] ;  /* 0x001ea800010a7983 */ /* 0x000ee20000300a00 */
[----:B-1----:R-:W-:Y:S01]  /*db8e0*/  IMAD.MOV.U32 R6, RZ, RZ, R198 ;  /* 0x000000ffff067224 */ /* 0x002fe200078e00c6 */
[----:B------:R-:W-:-:S02]  /*db8f0*/  MOV R7, R199 ;  /* 0x000000c700077202 */ /* 0x000fc40000000f00 */
        /* <DEDUP_REMOVED lines=16> */
[----:B------:R-:W2:Y:S01]  /*dba00*/  LDL.LU.64 R30, [R1+0x1ca8] ;  /* 0x001ca800011e7983 */ /* 0x000ea20000300a00 */
[----:B-1----:R-:W-:Y:S01]  /*dba10*/  IMAD.MOV.U32 R6, RZ, RZ, R192 ;  /* 0x000000ffff067224 */ /* 0x002fe200078e00c0 */
[----:B------:R-:W-:-:S05]  /*dba20*/  MOV R7, R193 ;  /* 0x000000c100077202 */ /* 0x000fca0000000f00 */
[----:B------:R1:W-:Y:S02]  /*dba30*/  LDGSTS.E [R4+0x4c00], [R6.64], P0 ;  /* 0x04c0000006047fae */ /* 0x0003e40008121844 */
[----:B-1----:R-:W-:Y:S02]  /*dba40*/  IMAD.MOV.U32 R6, RZ, RZ, R190 ;  /* 0x000000ffff067224 */ /* 0x002fe400078e00be */
[----:B------:R-:W-:-:S05]  /*dba50*/  IMAD.MOV.U32 R7, RZ, RZ, R191 ;  /* 0x000000ffff077224 */ /* 0x000fca00078e00bf */
[----:B------:R1:W-:Y:S02]  /*dba60*/  LDGSTS.E [R4+0x5c00], [R6.64], P0 ;  /* 0x05c0000006047fae */ /* 0x0003e40008121844 */
[----:B-1----:R-:W-:Y:S02]  /*dba70*/  IMAD.MOV.U32 R6, RZ, RZ, R188 ;  /* 0x000000ffff067224 */ /* 0x002fe400078e00bc */
[----:B------:R-:W-:-:S05]  /*dba80*/  IMAD.MOV.U32 R7, RZ, RZ, R189 ;  /* 0x000000ffff077224 */ /* 0x000fca00078e00bd */
[----:B------:R1:W-:Y:S02]  /*dba90*/  LDGSTS.E [R4+0x6c00], [R6.64], P0 ;  /* 0x06c0000006047fae */ /* 0x0003e40008121844 */
        /* <DEDUP_REMOVED lines=38> */
[----:B------:R1:W-:Y:S01]  /*dbd00*/  LDGSTS.E [R4+0x13c00], [R6.64], P0 ;  /* 0x13c0000006047fae */ /* 0x0003e20008121844 */
[----:B----4-:R-:W-:Y:S01]  /*dbd10*/  IADD3 R3, P1, R52, R217, RZ ;  /* 0x000000d934037210 */ /* 0x010fe20007f3e0ff */
[----:B-1----:R-:W-:Y:S02]  /*dbd20*/  IMAD.MOV.U32 R6, RZ, RZ, R160 ;  /* 0x000000ffff067224 */ /* 0x002fe400078e00a0 */
[----:B------:R-:W-:-:S05]  /*dbd30*/  IMAD.MOV.U32 R7, RZ, RZ, R161 ;  /* 0x000000ffff077224 */ /* 0x000fca00078e00a1 */
[----:B------:R1:W-:Y:S01]  /*dbd40*/  LDGSTS.E [R4+0x14c00], [R6.64], P0 ;  /* 0x14c0000006047fae */ /* 0x0003e20008121844 */
[----:B------:R-:W-:-:S03]  /*dbd50*/  IMAD.X R5, R53, 0x1, R2, P1 ;  /* 0x0000000135057824 */ /* 0x000fc600008e0602 */
[----:B------:R-:W3:Y:S04]  /*dbd60*/  LDL.LU.64 R52, [R1+0x1c98] ;  /* 0x001c980001347983 */ /* 0x000ee80000300a00 */
[----:B------:R-:W3:Y:S01]  /*dbd70*/  LDL.LU.64 R54, [R1+0x1c88] ;  /* 0x001c880001367983 */ /* 0x000ee20000300a00 */
[----:B-1----:R-:W-:-:S03]  /*dbd80*/  IMAD.MOV.U32 R6, RZ, RZ, R158 ;  /* 0x000000ffff067224 */ /* 0x002fc600078e009e */
[----:B------:R-:W3:Y:S01]  /*dbd90*/  LDL.LU.64 R56, [R1+0x1c78] ;  /* 0x001c780001387983 */ /* 0x000ee20000300a00 */
[----:B------:R-:W-:-:S03]  /*dbda0*/  IMAD.MOV.U32 R7, RZ, RZ, R159 ;  /* 0x000000ffff077224 */ /* 0x000fc600078e009f */
[----:B------:R-:W3:Y:S04]  /*dbdb0*/  LDL.LU.64 R58, [R1+0x1c68] ;  /* 0x001c6800013a7983 */ /* 0x000ee80000300a00 */
[----:B------:R1:W-:Y:S04]  /*dbdc0*/  LDGSTS.E [R4+0x15c00], [R6.64], P0 ;  /* 0x15c0000006047fae */ /* 0x0003e80008121844 */
[----:B------:R-:W3:Y:S04]  /*dbdd0*/  LDL.LU.64 R60, [R1+0x1c58] ;  /* 0x001c5800013c7983 */ /* 0x000ee80000300a00 */
[----:B------:R-:W3:Y:S01]  /*dbde0*/  LDL.LU.64 R62, [R1+0x1c50] ;  /* 0x001c5000013e7983 */ /* 0x000ee20000300a00 */
[----:B-1----:R-:W-:Y:S01]  /*dbdf0*/  IMAD.MOV.U32 R6, RZ, RZ, R156 ;  /* 0x000000ffff067224 */ /* 0x002fe200078e009c */
[----:B------:R-:W-:-:S02]  /*dbe00*/  MOV R7, R157 ;  /* 0x0000009d00077202 */ /* 0x000fc40000000f00 */
[----:B------:R-:W3:Y:S04]  /*dbe10*/  LDL.LU.64 R64, [R1+0x1c48] ;  /* 0x001c480001407983 */ /* 0x000ee80000300a00 */
[----:B------:R1:W-:Y:S04]  /*dbe20*/  LDGSTS.E [R4+0x16c00], [R6.64], P0 ;  /* 0x16c0000006047fae */ /* 0x0003e80008121844 */
[----:B------:R-:W3:Y:S04]  /*dbe30*/  LDL.LU.64 R66, [R1+0x1c40] ;  /* 0x001c400001427983 */ /* 0x000ee80000300a00 */
[----:B------:R-:W3:Y:S01]  /*dbe40*/  LDL.LU.64 R68, [R1+0x1c38] ;  /* 0x001c380001447983 */ /* 0x000ee20000300a00 */
[----:B-1----:R-:W-:-:S03]  /*dbe50*/  IMAD.MOV.U32 R6, RZ, RZ, R154 ;  /* 0x000000ffff067224 */ /* 0x002fc600078e009a */
[----:B------:R-:W3:Y:S01]  /*dbe60*/  LDL.LU.64 R70, [R1+0x1c30] ;  /* 0x001c300001467983 */ /* 0x000ee20000300a00 */
[----:B------:R-:W-:-:S03]  /*dbe70*/  IMAD.MOV.U32 R7, RZ, RZ, R155 ;  /* 0x000000ffff077224 */ /* 0x000fc600078e009b */
[----:B------:R-:W3:Y:S04]  /*dbe80*/  LDL.LU.64 R72, [R1+0x1c28] ;  /* 0x001c280001487983 */ /* 0x000ee80000300a00 */
        /* <DEDUP_REMOVED lines=23> */
[----:B------:R-:W-:Y:S02]  /*dc000*/  MOV R7, R139 ;  /* 0x0000008b00077202 */ /* 0x000fe40000000f00 */
        /* <DEDUP_REMOVED lines=15> */
[----:B------:R2:W-:Y:S02]  /*dc100*/  LDGSTS.E [R4+0x1fc00], [R6.64], P0 ;  /* 0x1fc0000006047fae */ /* 0x0005e40008121844 */
[----:B--2---:R-:W-:-:S05]  /*dc110*/  IADD3 R6, P1, R8, R217, RZ ;  /* 0x000000d908067210 */ /* 0x004fca0007f3e0ff */
[----:B------:R-:W-:Y:S01]  /*dc120*/  IMAD.X R7, R9, 0x1, R2, P1 ;  /* 0x0000000109077824 */ /* 0x000fe200008e0602 */
[----:B---3--:R-:W-:-:S05]  /*dc130*/  IADD3 R8, P1, R10, R217, RZ ;  /* 0x000000d90a087210 */ /* 0x008fca0007f3e0ff */
        /* <DEDUP_REMOVED lines=43> */
[----:B----4-:R-:W-:Y:S01]  /*dc3f0*/  IADD3 R72, P1, R138, R217, RZ ;  /* 0x000000d98a487210 */ /* 0x010fe20007f3e0ff */
[----:B------:R-:W-:Y:S02]  /*dc400*/  IMAD.MOV.U32 R153, RZ, RZ, R223 ;  /* 0x000000ffff997224 */ /* 0x000fe400078e00df */
[----:B------:R-:W-:Y:S02]  /*dc410*/  IMAD.MOV.U32 R152, RZ, RZ, R216 ;  /* 0x000000ffff987224 */ /* 0x000fe400078e00d8 */
[----:B------:R-:W-:-:S03]  /*dc420*/  IMAD.MOV.U32 R151, RZ, RZ, R218 ;  /* 0x000000ffff977224 */ /* 0x000fc600078e00da */
[----:B------:R1:W-:Y:S01]  /*dc430*/  LDGSTS.E [R4+0x20c00], [R152.64], P0 ;  /* 0x20c0000098047fae */ /* 0x0003e20008121844 */
[----:B------:R-:W-:Y:S02]  /*dc440*/  IMAD.MOV.U32 R150, RZ, RZ, R219 ;  /* 0x000000ffff967224 */ /* 0x000fe400078e00db */
[----:B------:R-:W-:-:S03]  /*dc450*/  IMAD.MOV.U32 R149, RZ, RZ, R208 ;  /* 0x000000ffff957224 */ /* 0x000fc600078e00d0 */
[----:B------:R1:W-:Y:S01]  /*dc460*/  LDGSTS.E [R4+0x21c00], [R150.64], P0 ;  /* 0x21c0000096047fae */ /* 0x0003e20008121844 */
[----:B------:R-:W-:Y:S01]  /*dc470*/  MOV R148, R209 ;  /* 0x000000d100947202 */ /* 0x000fe20000000f00 */
[----:B------:R-:W-:Y:S02]  /*dc480*/  IMAD.X R73, R139, 0x1, R2, P1 ;  /* 0x000000018b497824 */ /* 0x000fe400008e0602 */
[----:B------:R-:W-:Y:S02]  /*dc490*/  IMAD.MOV.U32 R147, RZ, RZ, R210 ;  /* 0x000000ffff937224 */ /* 0x000fe400078e00d2 */
[----:B------:R1:W-:Y:S01]  /*dc4a0*/  LDGSTS.E [R4+0x22c00], [R148.64], P0 ;  /* 0x22c0000094047fae */ /* 0x0003e20008121844 */
[----:B------:R-:W-:Y:S02]  /*dc4b0*/  IMAD.MOV.U32 R146, RZ, RZ, R211 ;  /* 0x000000ffff927224 */ /* 0x000fe400078e00d3 */
[----:B------:R-:W-:-:S03]  /*dc4c0*/  IMAD.MOV.U32 R145, RZ, RZ, R204 ;  /* 0x000000ffff917224 */ /* 0x000fc600078e00cc */
[----:B------:R1:W-:Y:S01]  /*dc4d0*/  LDGSTS.E [R4+0x23c00], [R146.64], P0 ;  /* 0x23c0000092047fae */ /* 0x0003e20008121844 */
[----:B------:R-:W-:Y:S02]  /*dc4e0*/  IMAD.MOV.U32 R144, RZ, RZ, R205 ;  /* 0x000000ffff907224 */ /* 0x000fe400078e00cd */
[----:B------:R-:W-:Y:S02]  /*dc4f0*/  IMAD.MOV.U32 R138, RZ, RZ, R3 ;  /* 0x000000ffff8a7224 */ /* 0x000fe400078e0003 */
[----:B------:R-:W-:Y:S01]  /*dc500*/  IMAD.MOV.U32 R143, RZ, RZ, R206 ;  /* 0x000000ffff8f7224 */ /* 0x000fe200078e00ce */
[----:B------:R1:W-:Y:S01]  /*dc510*/  LDGSTS.E [R4+0x24c00], [R144.64], P0 ;  /* 0x24c0000090047fae */ /* 0x0003e20008121844 */
[----:B------:R-:W-:Y:S01]  /*dc520*/  IMAD.MOV.U32 R139, RZ, RZ, R5 ;  /* 0x000000ffff8b7224 */ /* 0x000fe200078e0005 */
[----:B------:R-:W-:Y:S01]  /*dc530*/  MOV R142, R207 ;  /* 0x000000cf008e7202 */ /* 0x000fe20000000f00 */
[----:B------:R-:W-:-:S04]  /*dc540*/  IMAD.MOV.U32 R141, RZ, RZ, R200 ;  /* 0x000000ffff8d7224 */ /* 0x000fc800078e00c8 */
[----:B------:R1:W-:Y:S01]  /*dc550*/  LDGSTS.E [R4+0x25c00], [R142.64], P0 ;  /* 0x25c000008e047fae */ /* 0x0003e20008121844 */
[----:B------:R-:W-:-:S05]  /*dc560*/  IMAD.MOV.U32 R140, RZ, RZ, R201 ;  /* 0x000000ffff8c7224 */ /* 0x000fca00078e00c9 */
        /* <DEDUP_REMOVED lines=23> */
[----:B------:R1:W-:Y:S01]  /*dc6e0*/  LDGSTS.E [R4+0x3cc00], [R66.64], P0 ;  /* 0x3cc0000042047fae */ /* 0x0003e20008121844 */
[----:B------:R-:W-:-:S03]  /*dc6f0*/  LEA R3, R203, R3, 0x12 ;  /* 0x00000003cb037211 */ /* 0x000fc600078e90ff */
[----:B------:R1:W-:Y:S01]  /*dc700*/  LDGSTS.E [R4+0x3dc00], [R68.64], P0 ;  /* 0x3dc0000044047fae */ /* 0x0003e20008121844 */
[----:B------:R-:W-:-:S03]  /*dc710*/  IMAD.MOV.U32 R5, RZ, RZ, R137 ;  /* 0x000000ffff057224 */ /* 0x000fc600078e0089 */
[----:B------:R1:W-:Y:S04]  /*dc720*/  LDGSTS.E [R4+0x3ec00], [R70.64], P0 ;  /* 0x3ec0000046047fae */ /* 0x0003e80008121844 */
[----:B------:R1:W-:Y:S02]  /*dc730*/  LDGSTS.E [R4+0x3fc00], [R72.64], P0 ;  /* 0x3fc0000048047fae */ /* 0x0003e40008121844 */
[----:B-1----:R-:W-:-:S05]  /*dc740*/  IMAD.MOV.U32 R4, RZ, RZ, R136 ;  /* 0x000000ffff047224 */ /* 0x002fca00078e0088 */
[----:B------:R1:W-:Y:S02]  /*dc750*/  LDGSTS.E [R3+0xe00], [R4.64], P0 ;  /* 0x00e0000004037fae */ /* 0x0003e40008121844 */
[----:B-1----:R-:W-:Y:S02]  /*dc760*/  IMAD.MOV.U32 R4, RZ, RZ, R134 ;  /* 0x000000ffff047224 */ /* 0x002fe400078e0086 */
[----:B------:R-:W-:-:S05]  /*dc770*/  IMAD.MOV.U32 R5, RZ, RZ, R135 ;  /* 0x000000ffff057224 */ /* 0x000fca00078e0087 */
[----:B------:R1:W-:Y:S02]  /*dc780*/  LDGSTS.E [R3+0x1e00], [R4.64], P0 ;  /* 0x01e0000004037fae */ /* 0x0003e40008121844 */
[----:B-1----:R-:W-:Y:S01]  /*dc790*/  IMAD.MOV.U32 R4, RZ, RZ, R132 ;  /* 0x000000ffff047224 */ /* 0x002fe200078e0084 */
[----:B------:R-:W-:-:S05]  /*dc7a0*/  MOV R5, R133 ;  /* 0x0000008500057202 */ /* 0x000fca0000000f00 */
[----:B------:R1:W-:Y:S04]  /*dc7b0*/  LDGSTS.E [R3+0x2e00], [R4.64], P0 ;  /* 0x02e0000004037fae */ /* 0x0003e80008121844 */
[----:B------:R-:W-:Y:S01]  /*dc7c0*/  STL.64 [R1+0x1840], R152 ;  /* 0x0018409801007387 */ /* 0x000fe20000100a00 */
[----:B-1----:R-:W-:Y:S02]  /*dc7d0*/  IMAD.MOV.U32 R4, RZ, RZ, R130 ;  /* 0x000000ffff047224 */ /* 0x002fe400078e0082 */
[----:B------:R-:W-:Y:S01]  /*dc7e0*/  IMAD.MOV.U32 R5, RZ, RZ, R131 ;  /* 0x000000ffff057224 */ /* 0x000fe200078e0083 */
[----:B------:R-:W-:Y:S04]  /*dc7f0*/  STL.64 [R1+0x1848], R150 ;  /* 0x0018489601007387 */ /* 0x000fe80000100a00 */
[----:B------:R1:W-:Y:S04]  /*dc800*/  LDGSTS.E [R3+0x3e00], [R4.64], P0 ;  /* 0x03e0000004037fae */ /* 0x0003e80008121844 */
[----:B------:R-:W-:Y:S04]  /*dc810*/  STL.64 [R1+0x1850], R148 ;  /* 0x0018509401007387 */ /* 0x000fe80000100a00 */
[----:B------:R-:W-:Y:S01]  /*dc820*/  STL.64 [R1+0x1858], R146 ;  /* 0x0018589201007387 */ /* 0x000fe20000100a00 */
[----:B-1----:R-:W-:-:S02]  /*dc830*/  IMAD.MOV.U32 R4, RZ, RZ, R128 ;  /* 0x000000ffff047224 */ /* 0x002fc400078e0080 */
[----:B------:R-:W-:Y:S01]  /*dc840*/  IMAD.MOV.U32 R5, RZ, RZ, R129 ;  /* 0x000000ffff057224 */ /* 0x000fe200078e0081 */
[----:B------:R-:W-:Y:S04]  /*dc850*/  STL.64 [R1+0x1860], R144 ;  /* 0x0018609001007387 */ /* 0x000fe80000100a00 */
[----:B------:R-:W-:Y:S04]  /*dc860*/  STL.64 [R1+0x1868], R142 ;  /* 0x0018688e01007387 */ /* 0x000fe80000100a00 */
[----:B------:R-:W-:Y:S04]  /*dc870*/  STL.64 [R1+0x1870], R140 ;  /* 0x0018708c01007387 */ /* 0x000fe80000100a00 */
[----:B------:R1:W-:Y:S04]  /*dc880*/  LDGSTS.E [R3+0x4e00], [R4.64], P0 ;  /* 0x04e0000004037fae */ /* 0x0003e80008121844 */
[----:B------:R-:W-:Y:S04]  /*dc890*/  STL.64 [R1+0x1ee8], R138 ;  /* 0x001ee88a01007387 */ /* 0x000fe80000100a00 */
[----:B------:R2:W-:Y:S01]  /*dc8a0*/  STL.64 [R1+0x1ec8], R6 ;  /* 0x001ec80601007387 */ /* 0x0005e20000100a00 */
[----:B-1----:R-:W-:Y:S01]  /*dc8b0*/  IMAD.MOV.U32 R4, RZ, RZ, R126 ;  /* 0x000000ffff047224 */ /* 0x002fe200078e007e */
[----:B------:R-:W-:-:S02]  /*dc8c0*/  MOV R5, R127 ;  /* 0x0000007f00057202 */ /* 0x000fc40000000f00 */
[----:B------:R1:W-:Y:S04]  /*dc8d0*/  STL.64 [R1+0x1ea8], R8 ;  /* 0x001ea80801007387 */ /* 0x0003e80000100a00 */
[----:B------:R3:W-:Y:S04]  /*dc8e0*/  STL.64 [R1+0x1e88], R10 ;  /* 0x001e880a01007387 */ /* 0x0007e80000100a00 */
[----:B------:R4:W-:Y:S04]  /*dc8f0*/  STL.64 [R1+0x1dc8], R12 ;  /* 0x001dc80c01007387 */ /* 0x0009e80000100a00 */
[----:B------:R1:W-:Y:S04]  /*dc900*/  STL.64 [R1+0x1db0], R14 ;  /* 0x001db00e01007387 */ /* 0x0003e80000100a00 */
[----:B------:R1:W-:Y:S04]  /*dc910*/  LDGSTS.E [R3+0x5e00], [R4.64], P0 ;  /* 0x05e0000004037fae */ /* 0x0003e80008121844 */
[----:B------:R2:W-:Y:S04]  /*dc920*/  STL.64 [R1+0x1d98], R16 ;  /* 0x001d981001007387 */ /* 0x0005e80000100a00 */
[----:B------:R2:W-:Y:S01]  /*dc930*/  STL.64 [R1+0x1d80], R18 ;  /* 0x001d801201007387 */ /* 0x0005e20000100a00 */
[----:B-1----:R-:W-:-:S02]  /*dc940*/  IMAD.MOV.U32 R4, RZ, RZ, R124 ;  /* 0x000000ffff047224 */ /* 0x002fc400078e007c */
[----:B------:R-:W-:Y:S01]  /*dc950*/  IMAD.MOV.U32 R5, RZ, RZ, R125 ;  /* 0x000000ffff057224 */ /* 0x000fe200078e007d */
        /* <DEDUP_REMOVED lines=24> */
[----:B--2---:R-:W2:Y:S01]  /*dcae0*/  LDL.LU.64 R6, [R1+0x1ee0] ;  /* 0x001ee00001067983 */ /* 0x004ea20000300a00 */
[----:B-1----:R-:W-:-:S03]  /*dcaf0*/  IMAD.MOV.U32 R4, RZ, RZ, R118 ;  /* 0x000000ffff047224 */ /* 0x002fc600078e0076 */
[----:B------:R-:W2:Y:S01]  /*dcb00*/  LDL.LU.64 R8, [R1+0x1ec0] ;  /* 0x001ec00001087983 */ /* 0x000ea20000300a00 */
[----:B------:R-:W-:-:S03]  /*dcb10*/  IMAD.MOV.U32 R5, RZ, RZ, R119 ;  /* 0x000000ffff057224 */ /* 0x000fc600078e0077 */
[----:B---3--:R-:W3:Y:S04]  /*dcb20*/  LDL.LU.64 R10, [R1+0x1ea0] ;  /* 0x001ea000010a7983 */ /* 0x008ee80000300a00 */
[----:B------:R1:W-:Y:S04]  /*dcb30*/  LDGSTS.E [R3+0x9e00], [R4.64], P0 ;  /* 0x09e0000004037fae */ /* 0x0003e80008121844 */
[----:B----4-:R-:W2:Y:S04]  /*dcb40*/  LDL.LU.64 R12, [R1+0x1e80] ;  /* 0x001e8000010c7983 */ /* 0x010ea80000300a00 */
        /* <DEDUP_REMOVED lines=84> */
[----:B------:R-:W-:Y:S02]  /*dd090*/  IMAD.MOV.U32 R5, RZ, RZ, R75 ;  /* 0x000000ffff057224 */ /* 0x000fe400078e004b */
        /* <DEDUP_REMOVED lines=18> */
[----:B------:R-:W-:-:S04]  /*dd1c0*/  IADD3 R6, P1, R8, R217, RZ ;  /* 0x000000d908067210 */ /* 0x000fc80007f3e0ff */
[----:B------:R-:W-:Y:S02]  /*dd1d0*/  IADD3.X R7, R9, R2, RZ, P1, !PT ;  /* 0x0000000209077210 */ /* 0x000fe40000ffe4ff */
[----:B---3--:R-:W-:-:S05]  /*dd1e0*/  IADD3 R8, P1, R10, R217, RZ ;  /* 0x000000d90a087210 */ /* 0x008fca0007f3e0ff */
        /* <DEDUP_REMOVED lines=43> */
[----:B----4-:R-:W-:Y:S01]  /*dd4a0*/  IADD3 R72, P1, R74, R217, RZ ;  /* 0x000000d94a487210 */ /* 0x010fe20007f3e0ff */
[----:B------:R-:W-:Y:S01]  /*dd4b0*/  IMAD.MOV.U32 R87, RZ, RZ, R218 ;  /* 0x000000ffff577224 */ /* 0x000fe200078e00da */
[----:B------:R-:W-:Y:S01]  /*dd4c0*/  MOV R86, R219 ;  /* 0x000000db00567202 */ /* 0x000fe20000000f00 */
[----:B------:R-:W-:Y:S02]  /*dd4d0*/  IMAD.MOV.U32 R85, RZ, RZ, R208 ;  /* 0x000000ffff557224 */ /* 0x000fe400078e00d0 */
[----:B------:R-:W-:Y:S02]  /*dd4e0*/  IMAD.MOV.U32 R84, RZ, RZ, R209 ;  /* 0x000000ffff547224 */ /* 0x000fe400078e00d1 */
[----:B------:R-:W-:Y:S01]  /*dd4f0*/  STL.64 [R1+0x1808], R86 ;  /* 0x0018085601007387 */ /* 0x000fe20000100a00 */
[----:B------:R-:W-:Y:S02]  /*dd500*/  IMAD.MOV.U32 R83, RZ, RZ, R210 ;  /* 0x000000ffff537224 */ /* 0x000fe400078e00d2 */
[----:B------:R-:W-:Y:S01]  /*dd510*/  IMAD.MOV.U32 R82, RZ, RZ, R211 ;  /* 0x000000ffff527224 */ /* 0x000fe200078e00d3 */
[----:B------:R-:W-:Y:S01]  /*dd520*/  STL.64 [R1+0x1810], R84 ;  /* 0x0018105401007387 */ /* 0x000fe20000100a00 */
[----:B------:R-:W-:-:S02]  /*dd530*/  IMAD.X R73, R75, 0x1, R2, P1 ;  /* 0x000000014b497824 */ /* 0x000fc400008e0602 */
[----:B------:R-:W-:Y:S01]  /*dd540*/  IMAD.MOV.U32 R81, RZ, RZ, R204 ;  /* 0x000000ffff517224 */ /* 0x000fe200078e00cc */
[----:B------:R-:W-:Y:S01]  /*dd550*/  MOV R80, R205 ;  /* 0x000000cd00507202 */ /* 0x000fe20000000f00 */
[----:B------:R-:W-:Y:S01]  /*dd560*/  STL.64 [R1+0x1818], R82 ;  /* 0x0018185201007387 */ /* 0x000fe20000100a00 */
[----:B------:R-:W-:Y:S02]  /*dd570*/  IMAD.MOV.U32 R79, RZ, RZ, R206 ;  /* 0x000000ffff4f7224 */ /* 0x000fe400078e00ce */
[----:B------:R-:W-:Y:S01]  /*dd580*/  IMAD.MOV.U32 R78, RZ, RZ, R207 ;  /* 0x000000ffff4e7224 */ /* 0x000fe200078e00cf */
[----:B------:R-:W-:Y:S01]  /*dd590*/  STL.64 [R1+0x1820], R80 ;  /* 0x0018205001007387 */ /* 0x000fe20000100a00 */
[----:B------:R-:W-:Y:S02]  /*dd5a0*/  IMAD.MOV.U32 R77, RZ, RZ, R200 ;  /* 0x000000ffff4d7224 */ /* 0x000fe400078e00c8 */
[----:B------:R-:W-:Y:S01]  /*dd5b0*/  IMAD.MOV.U32 R76, RZ, RZ, R201 ;  /* 0x000000ffff4c7224 */ /* 0x000fe200078e00c9 */
[----:B------:R-:W-:Y:S01]  /*dd5c0*/  STL.64 [R1+0x1828], R78 ;  /* 0x0018284e01007387 */ /* 0x000fe20000100a00 */
[----:B------:R-:W-:Y:S01]  /*dd5d0*/  IMAD.MOV.U32 R75, RZ, RZ, R202 ;  /* 0x000000ffff4b7224 */ /* 0x000fe200078e00ca */
[----:B------:R-:W-:-:S02]  /*dd5e0*/  MOV R74, R203 ;  /* 0x000000cb004a7202 */ /* 0x000fc40000000f00 */
        /* <DEDUP_REMOVED lines=27> */
[----:B------:R-:W3:Y:S04]  /*dd7a0*/  LDL.LU R203, [R1+0x1800] ;  /* 0x0018000001cb7983 */ /* 0x000ee80000300800 */
        /* <DEDUP_REMOVED lines=8> */
[----:B------:R-:W-:-:S03]  /*dd830*/  IMAD.MOV.U32 R202, RZ, RZ, c[0x0][0x180] ;  /* 0x00006000ffca7624 */ /* 0x000fc600078e00ff */
[----:B------:R2:W-:Y:S04]  /*dd840*/  LDGSTS.E [R3+0x28e00], [R6.64], P0 ;  /* 0x28e0000006037fae */ /* 0x0005e80008121844 */
[----:B------:R2:W-:Y:S04]  /*dd850*/  LDGSTS.E [R3+0x29e00], [R8.64], P0 ;  /* 0x29e0000008037fae */ /* 0x0005e80008121844 */
[----:B------:R2:W-:Y:S04]  /*dd860*/  LDGSTS.E [R3+0x2ae00], [R10.64], P0 ;  /* 0x2ae000000a037fae */ /* 0x0005e80008121844 */
[----:B------:R2:W-:Y:S04]  /*dd870*/  LDGSTS.E [R3+0x2be00], [R12.64], P0 ;  /* 0x2be000000c037fae */ /* 0x0005e80008121844 */
[----:B------:R2:W-:Y:S01]  /*dd880*/  LDGSTS.E [R3+0x2ce00], [R14.64], P0 ;  /* 0x2ce000000e037fae */ /* 0x0005e20008121844 */
[----:B------:R-:W-:-:S03]  /*dd890*/  IADD3 R202, R202, 0x7f, RZ ;  /* 0x0000007fcaca7810 */ /* 0x000fc60007ffe0ff */
[----:B------:R2:W-:Y:S04]  /*dd8a0*/  LDGSTS.E [R3+0x2de00], [R16.64], P0 ;  /* 0x2de0000010037fae */ /* 0x0005e80008121844 */
[----:B------:R2:W-:Y:S04]  /*dd8b0*/  LDGSTS.E [R3+0x2ee00], [R18.64], P0 ;  /* 0x2ee0000012037fae */ /* 0x0005e80008121844 */
[----:B------:R2:W-:Y:S04]  /*dd8c0*/  LDGSTS.E [R3+0x2fe00], [R20.64], P0 ;  /* 0x2fe0000014037fae */ /* 0x0005e80008121844 */
[----:B------:R2:W-:Y:S01]  /*dd8d0*/  LDGSTS.E [R3+0x30e00], [R22.64], P0 ;  /* 0x30e0000016037fae */ /* 0x0005e20008121844 */
[----:B-1----:R-:W-:-:S03]  /*dd8e0*/  SHF.R.S32.HI R4, RZ, 0x1f, R202 ;  /* 0x0000001fff047819 */ /* 0x002fc600000114ca */
[----:B------:R2:W-:Y:S04]  /*dd8f0*/  LDGSTS.E [R3+0x31e00], [R24.64], P0 ;  /* 0x31e0000018037fae */ /* 0x0005e80008121844 */
[----:B------:R2:W-:Y:S04]  /*dd900*/  LDGSTS.E [R3+0x32e00], [R26.64], P0 ;  /* 0x32e000001a037fae */ /* 0x0005e80008121844 */
[----:B------:R2:W-:Y:S04]  /*dd910*/  LDGSTS.E [R3+0x33e00], [R28.64], P0 ;  /* 0x33e000001c037fae */ /* 0x0005e80008121844 */
[----:B------:R2:W-:Y:S01]  /*dd920*/  LDGSTS.E [R3+0x34e00], [R30.64], P0 ;  /* 0x34e000001e037fae */ /* 0x0005e20008121844 */
[----:B------:R-:W-:-:S03]  /*dd930*/  LEA.HI R4, R4, R202, RZ, 0x7 ;  /* 0x000000ca04047211 */ /* 0x000fc600078f38ff */
[----:B------:R2:W-:Y:S04]  /*dd940*/  LDGSTS.E [R3+0x35e00], [R52.64], P0 ;  /* 0x35e0000034037fae */ /* 0x0005e80008121844 */
[----:B------:R2:W-:Y:S04]  /*dd950*/  LDGSTS.E [R3+0x36e00], [R54.64], P0 ;  /* 0x36e0000036037fae */ /* 0x0005e80008121844 */
[----:B------:R2:W-:Y:S04]  /*dd960*/  LDGSTS.E [R3+0x37e00], [R56.64], P0 ;  /* 0x37e0000038037fae */ /* 0x0005e80008121844 */
[----:B------:R2:W-:Y:S01]  /*dd970*/  LDGSTS.E [R3+0x38e00], [R58.64], P0 ;  /* 0x38e000003a037fae */ /* 0x0005e20008121844 */
[----:B------:R-:W-:-:S03]  /*dd980*/  SHF.R.S32.HI R4, RZ, 0x7, R4 ;  /* 0x00000007ff047819 */ /* 0x000fc60000011404 */
[----:B------:R2:W-:Y:S04]  /*dd990*/  LDGSTS.E [R3+0x39e00], [R60.64], P0 ;  /* 0x39e000003c037fae */ /* 0x0005e80008121844 */
[----:B------:R2:W-:Y:S04]  /*dd9a0*/  LDGSTS.E [R3+0x3ae00], [R62.64], P0 ;  /* 0x3ae000003e037fae */ /* 0x0005e80008121844 */
[----:B------:R2:W-:Y:S04]  /*dd9b0*/  LDGSTS.E [R3+0x3be00], [R64.64], P0 ;  /* 0x3be0000040037fae */ /* 0x0005e80008121844 */
[----:B------:R2:W-:Y:S04]  /*dd9c0*/  LDGSTS.E [R3+0x3ce00], [R66.64], P0 ;  /* 0x3ce0000042037fae */ /* 0x0005e80008121844 */
[----:B------:R2:W-:Y:S04]  /*dd9d0*/  LDGSTS.E [R3+0x3de00], [R68.64], P0 ;  /* 0x3de0000044037fae */ /* 0x0005e80008121844 */
[----:B------:R2:W-:Y:S04]  /*dd9e0*/  LDGSTS.E [R3+0x3ee00], [R70.64], P0 ;  /* 0x3ee0000046037fae */ /* 0x0005e80008121844 */
[----:B------:R2:W-:Y:S04]  /*dd9f0*/  LDGSTS.E [R3+0x3fe00], [R72.64], P0 ;  /* 0x3fe0000048037fae */ /* 0x0005e80008121844 */
[----:B------:R-:W0:Y:S01]  /*dda00*/  LDGDEPBAR ;  /* 0x00000000000079af */ /* 0x000e220000000000 */
[----:B---3--:R-:W-:-:S05]  /*dda10*/  IADD3 R203, R203, 0x1, RZ ;  /* 0x00000001cbcb7810 */ /* 0x008fca0007ffe0ff */
[----:B------:R2:W-:Y:S01]  /*dda20*/  STL [R1+0x1800], R203 ;  /* 0x001800cb01007387 */ /* 0x0005e20000100800 */
[----:B------:R-:W-:-:S13]  /*dda30*/  ISETP.NE.U32.AND P0, PT, R203, R4, PT ;  /* 0x00000004cb00720c */ /* 0x000fda0003f05070 */
[----:B--2---:R-:W-:Y:S01]  /*dda40*/  @!P0 CALL.REL.NOINC `(.L_x_0) ;  /* 0x0000001000008944 */ /* 0x004fe20003c00000 */
[----:B------:R-:W-:Y:S05]  /*dda50*/  BRA `(.L_x_1) ;  /* 0xfff7e3f000007947 */ /* 0x000fea000383ffff */
.L_x_0:
[----:B-----5:R-:W2:Y:S01]  /*dda60*/  LDL.LU R4, [R1+0x3270] ;  /* 0x0032700001047983 */ /* 0x020ea20000300800 */
[----:B------:R-:W-:-:S04]  /*dda70*/  DEPBAR.LE SB0, 0x0 ;  /* 0x000080000000791a */ /* 0x000fc80000000000 */
[----:B------:R-:W3:Y:S04]  /*dda80*/  LDL.LU R3, [R1+0x3274] ;  /* 0x0032740001037983 */ /* 0x000ee80000300800 */
[----:B------:R-:W4:Y:S04]  /*dda90*/  LDL.LU R8, [R1+0x327c] ;  /* 0x00327c0001087983 */ /* 0x000f280000300800 */
[----:B------:R-:W4:Y:S04]  /*ddaa0*/  LDL.LU R7, [R1+0x3278] ;  /* 0x0032780001077983 */ /* 0x000f280000300800 */
[----:B------:R-:W1:Y:S02]  /*ddab0*/  S2R R6, SR_TID.X ;  /* 0x0000000000067919 */ /* 0x000e640000002100 */
[----:B-1----:R-:W-:-:S02]  /*ddac0*/  IMAD.SHL.U32 R2, R6, 0x20, RZ ;  /* 0x0000002006027824 */ /* 0x002fc400078e00ff */
[C---:B------:R-:W-:Y:S02]  /*ddad0*/  IMAD.SHL.U32 R0, R6.reuse, 0x4, RZ ;  /* 0x0000000406007824 */ /* 0x040fe400078e00ff */
[----:B------:R-:W-:Y:S01]  /*ddae0*/  IMAD.SHL.U32 R5, R6, 0x40, RZ ;  /* 0x0000004006057824 */ /* 0x000fe200078e00ff */
[----:B------:R-:W-:-:S04]  /*ddaf0*/  LOP3.LUT R2, R2, 0x60, RZ, 0xc0, !PT ;  /* 0x0000006002027812 */ /* 0x000fc800078ec0ff */
[----:B------:R-:W-:Y:S01]  /*ddb00*/  LOP3.LUT R2, R2, 0x70, R0, 0x78, !PT ;  /* 0x0000007002027812 */ /* 0x000fe200078e7800 */
[----:B------:R-:W-:Y:S01]  /*ddb10*/  BAR.SYNC.DEFER_BLOCKING 0x0 ;  /* 0x0000000000007b1d */ /* 0x000fe20000010000 */
[----:B--2---:R-:W-:Y:S01]  /*ddb20*/  ISETP.GE.AND P1, PT, R4, c[0x0][0x17c], PT ;  /* 0x00005f0004007a0c */ /* 0x004fe20003f26270 */
[C---:B------:R-:W-:Y:S01]  /*ddb30*/  IMAD.SHL.U32 R4, R6.reuse, 0x400, RZ ;  /* 0x0000040006047824 */ /* 0x040fe200078e00ff */
[----:B---3--:R-:W-:Y:S02]  /*ddb40*/  ISETP.GE.AND P4, PT, R3, c[0x0][0x17c], PT ;  /* 0x00005f0003007a0c */ /* 0x008fe40003f86270 */
[----:B------:R-:W-:Y:S02]  /*ddb50*/  SHF.L.U32 R3, R6, 0xc, RZ ;  /* 0x0000000c06037819 */ /* 0x000fe400000006ff */
[----:B------:R-:W-:Y:S02]  /*ddb60*/  LOP3.LUT R4, R4, 0x6000, RZ, 0xc0, !PT ;  /* 0x0000600004047812 */ /* 0x000fe400078ec0ff */
[----:B------:R-:W-:-:S02]  /*ddb70*/  LOP3.LUT R0, R3, 0x6000, RZ, 0xc0, !PT ;  /* 0x0000600003007812 */ /* 0x000fc400078ec0ff */
[----:B------:R-:W-:Y:S02]  /*ddb80*/  LOP3.LUT R3, R5, 0x1800, RZ, 0xc0, !PT ;  /* 0x0000180005037812 */ /* 0x000fe400078ec0ff */
[----:B------:R-:W-:Y:S02]  /*ddb90*/  LOP3.LUT R6, R6, 0x7f, RZ, 0xc0, !PT ;  /* 0x0000007f06067812 */ /* 0x000fe400078ec0ff */
[----:B------:R-:W-:Y:S02]  /*ddba0*/  IADD3 R2, R2, R4, R3 ;  /* 0x0000000402027210 */ /* 0x000fe40007ffe003 */
[----:B------:R-:W2:Y:S01]  /*ddbb0*/  LDL.LU R4, [R1+0x16b0] ;  /* 0x0016b00001047983 */ /* 0x000ea20000300800 */
[----:B------:R-:W-:Y:S01]  /*ddbc0*/  IMAD R0, R6, 0x10, R0 ;  /* 0x0000001006007824 */ /* 0x000fe200078e0200 */
[----:B----4-:R-:W-:Y:S02]  /*ddbd0*/  ISETP.GE.AND P0, PT, R7, c[0x0][0x17c], PT ;  /* 0x00005f0007007a0c */ /* 0x010fe40003f06270 */
        /* <DEDUP_REMOVED lines=20> */
[----:B--2---:R1:W-:Y:S04]  /*ddd20*/  STS.128 [R2], R4 ;  /* 0x0000000402007388 */ /* 0x0043e80000000c00 */
[----:B-1----:R-:W2:Y:S04]  /*ddd30*/  LDL.LU R4, [R1+0x15d8] ;  /* 0x0015d80001047983 */ /* 0x002ea80000300800 */
[----:B------:R-:W2:Y:S04]  /*ddd40*/  LDL.LU R5, [R1+0x15dc] ;  /* 0x0015dc0001057983 */ /* 0x000ea80000300800 */
[----:B------:R-:W2:Y:S04]  /*ddd50*/  LDL.LU R6, [R1+0x15c8] ;  /* 0x0015c80001067983 */ /* 0x000ea80000300800 */
[----:B------:R-:W2:Y:S04]  /*ddd60*/  LDL.LU R7, [R1+0x15cc] ;  /* 0x0015cc0001077983 */ /* 0x000ea80000300800 */
[----:B---3--:R1:W-:Y:S04]  /*ddd70*/  STS.128 [R2+0x80], R20 ;  /* 0x0000801402007388 */ /* 0x0083e80000000c00 */
[----:B----4-:R3:W-:Y:S04]  /*ddd80*/  STS.128 [R2+0x100], R16 ;  /* 0x0001001002007388 */ /* 0x0107e80000000c00 */
[----:B-1----:R-:W4:Y:S04]  /*ddd90*/  LDL.LU R20, [R1+0x550] ;  /* 0x0005500001147983 */ /* 0x002f280000300800 */
[----:B------:R-:W4:Y:S04]  /*ddda0*/  LDL.LU R21, [R1+0x554] ;  /* 0x0005540001157983 */ /* 0x000f280000300800 */
[----:B------:R-:W4:Y:S04]  /*dddb0*/  LDL.LU R22, [R1+0x540] ;  /* 0x0005400001167983 */ /* 0x000f280000300800 */
[----:B------:R-:W4:Y:S04]  /*dddc0*/  LDL.LU R23, [R1+0x544] ;  /* 0x0005440001177983 */ /* 0x000f280000300800 */
[----:B---3--:R-:W3:Y:S04]  /*dddd0*/  LDL.LU R16, [R1+0x558] ;  /* 0x0005580001107983 */ /* 0x008ee80000300800 */
[----:B------:R-:W3:Y:S04]  /*ddde0*/  LDL.LU R17, [R1+0x55c] ;  /* 0x00055c0001117983 */ /* 0x000ee80000300800 */
[----:B------:R-:W3:Y:S04]  /*dddf0*/  LDL.LU R18, [R1+0x548] ;  /* 0x0005480001127983 */ /* 0x000ee80000300800 */
[----:B------:R1:W-:Y:S04]  /*dde00*/  STS.128 [R2+0x180], R12 ;  /* 0x0001800c02007388 */ /* 0x0003e80000000c00 */
[----:B------:R-:W3:Y:S04]  /*dde10*/  LDL.LU R19, [R1+0x54c] ;  /* 0x00054c0001137983 */ /* 0x000ee80000300800 */
[----:B------:R1:W-:Y:S04]  /*dde20*/  STS.128 [R2+0x200], R8 ;  /* 0x0002000802007388 */ /* 0x0003e80000000c00 */
        /* <DEDUP_REMOVED lines=8> */
[----:B--2---:R1:W-:Y:S04]  /*ddeb0*/  STS.128 [R2+0x280], R4 ;  /* 0x0002800402007388 */ /* 0x0043e80000000c00 */
[----:B-1----:R-:W2:Y:S04]  /*ddec0*/  LDL.LU R4, [R1+0x460] ;  /* 0x0004600001047983 */ /* 0x002ea80000300800 */
[----:B------:R-:W2:Y:S04]  /*dded0*/  LDL.LU R5, [R1+0x464] ;  /* 0x0004640001057983 */ /* 0x000ea80000300800 */
[----:B------:R-:W2:Y:S04]  /*ddee0*/  LDL.LU R6, [R1+0x450] ;  /* 0x0004500001067983 */ /* 0x000ea80000300800 */
[----:B------:R-:W2:Y:S04]  /*ddef0*/  LDL.LU R7, [R1+0x454] ;  /* 0x0004540001077983 */ /* 0x000ea80000300800 */
[----:B----4-:R1:W-:Y:S04]  /*ddf00*/  STS.128 [R2+0x300], R20 ;  /* 0x0003001402007388 */ /* 0x0103e80000000c00 */
[----:B-1----:R-:W4:Y:S04]  /*ddf10*/  LDL.LU R20, [R1+0x468] ;  /* 0x0004680001147983 */ /* 0x002f280000300800 */
[----:B------:R-:W4:Y:S04]  /*ddf20*/  LDL.LU R21, [R1+0x46c] ;  /* 0x00046c0001157983 */ /* 0x000f280000300800 */
[----:B------:R-:W4:Y:S04]  /*ddf30*/  LDL.LU R22, [R1+0x458] ;  /* 0x0004580001167983 */ /* 0x000f280000300800 */
[----:B---3--:R1:W-:Y:S04]  /*ddf40*/  STS.128 [R2+0x380], R16 ;  /* 0x0003801002007388 */ /* 0x0083e80000000c00 */
[----:B------:R-:W4:Y:S04]  /*ddf50*/  LDL.LU R23, [R1+0x45c] ;  /* 0x00045c0001177983 */ /* 0x000f280000300800 */
[----:B-1----:R-:W3:Y:S04]  /*ddf60*/  LDL.LU R16, [R1+0x13d0] ;  /* 0x0013d00001107983 */ /* 0x002ee80000300800 */
        /* <DEDUP_REMOVED lines=18> */
[----:B----4-:R-:W-:Y:S04]  /*de090*/  STS.128 [R2+0x580], R20 ;  /* 0x0005801402007388 */ /* 0x010fe80000000c00 */
[----:B---3--:R-:W-:Y:S04]  /*de0a0*/  STS.128 [R2+0x600], R16 ;  /* 0x0006001002007388 */ /* 0x008fe80000000c00 */
[----:B------:R-:W-:Y:S04]  /*de0b0*/  STS.128 [R2+0x680], R12 ;  /* 0x0006800c02007388 */ /* 0x000fe80000000c00 */
[----:B------:R-:W-:Y:S01]  /*de0c0*/  STS.128 [R2+0x700], R8 ;  /* 0x0007000802007388 */ /* 0x000fe20000000c00 */
[----:B------:R-:W-:-:S02]  /*de0d0*/  LOP3.LUT R176, R0, 0x20, RZ, 0x3c, !PT ;  /* 0x0000002000b07812 */ /* 0x000fc400078e3cff */
[C---:B------:R-:W-:Y:S02]  /*de0e0*/  LOP3.LUT R3, R0.reuse, 0x40, RZ, 0x3c, !PT ;  /* 0x0000004000037812 */ /* 0x040fe400078e3cff */
[----:B------:R-:W-:Y:S01]  /*de0f0*/  LOP3.LUT R252, R0, 0x60, RZ, 0x3c, !PT ;  /* 0x0000006000fc7812 */ /* 0x000fe200078e3cff */
[----:B--2---:R1:W-:Y:S04]  /*de100*/  STS.128 [R2+0x780], R4 ;  /* 0x0007800402007388 */ /* 0x0043e80000000c00 */
[----:B------:R-:W-:Y:S06]  /*de110*/  BAR.SYNC.DEFER_BLOCKING 0x0 ;  /* 0x0000000000007b1d */ /* 0x000fec0000010000 */
[----:B-1----:R-:W3:Y:S04]  /*de120*/  LDL.LU R4, [R1+0x12e0] ;  /* 0x0012e00001047983 */ /* 0x002ee80000300800 */
[----:B------:R-:W3:Y:S04]  /*de130*/  LDL.LU R5, [R1+0x12e4] ;  /* 0x0012e40001057983 */ /* 0x000ee80000300800 */
[----:B------:R-:W3:Y:S04]  /*de140*/  LDL.LU R6, [R1+0x12d0] ;  /* 0x0012d00001067983 */ /* 0x000ee80000300800 */
[----:B------:R-:W3:Y:S04]  /*de150*/  LDL.LU R7, [R1+0x12d4] ;  /* 0x0012d40001077983 */ /* 0x000ee80000300800 */
[----:B------:R-:W1:Y:S04]  /*de160*/  LDS.128 R8, [R0] ;  /* 0x0000000000087984 */ /* 0x000e680000000c00 */
[----:B------:R-:W3:Y:S04]  /*de170*/  LDS.128 R16, [R0+0x800] ;  /* 0x0008000000107984 */ /* 0x000ee80000000c00 */
[----:B------:R-:W4:Y:S04]  /*de180*/  LDS.128 R12, [R0+0x1000] ;  /* 0x00100000000c7984 */ /* 0x000f280000000c00 */
[----:B-1----:R-:W-:Y:S04]  /*de190*/  STL.64 [R1+0xb0], R8 ;  /* 0x0000b00801007387 */ /* 0x002fe80000100a00 */
[----:B------:R-:W-:Y:S04]  /*de1a0*/  STL.64 [R1+0xb8], R10 ;  /* 0x0000b80a01007387 */ /* 0x000fe80000100a00 */
[----:B------:R-:W1:Y:S04]  /*de1b0*/  LDS.128 R8, [R0+0x1800] ;  /* 0x0018000000087984 */ /* 0x000e680000000c00 */
[----:B---3--:R-:W-:Y:S04]  /*de1c0*/  STL.64 [R1+0x150], R16 ;  /* 0x0001501001007387 */ /* 0x008fe80000100a00 */
[----:B------:R-:W-:Y:S04]  /*de1d0*/  STL.64 [R1+0x158], R18 ;  /* 0x0001581201007387 */ /* 0x000fe80000100a00 */
[----:B------:R-:W3:Y:S04]  /*de1e0*/  LDS.128 R16, [R176] ;  /* 0x00000000b0107984 */ /* 0x000ee80000000c00 */
[----:B----4-:R-:W-:Y:S04]  /*de1f0*/  STL.64 [R1+0x290], R12 ;  /* 0x0002900c01007387 */ /* 0x010fe80000100a00 */
[----:B------:R-:W-:Y:S04]  /*de200*/  STL.64 [R1+0x298], R14 ;  /* 0x0002980e01007387 */ /* 0x000fe80000100a00 */
[----:B------:R-:W4:Y:S04]  /*de210*/  LDS.128 R12, [R176+0x800] ;  /* 0x00080000b00c7984 */ /* 0x000f280000000c00 */
[----:B-1----:R-:W-:Y:S04]  /*de220*/  STL.64 [R1+0x310], R8 ;  /* 0x0003100801007387 */ /* 0x002fe80000100a00 */
[----:B------:R-:W-:Y:S04]  /*de230*/  STL.64 [R1+0x318], R10 ;  /* 0x0003180a01007387 */ /* 0x000fe80000100a00 */
[----:B------:R-:W1:Y:S04]  /*de240*/  LDS.128 R8, [R176+0x1000] ;  /* 0x00100000b0087984 */ /* 0x000e680000000c00 */
[----:B---3--:R-:W-:Y:S04]  /*de250*/  STL.64 [R1+0xe0], R16 ;  /* 0x0000e01001007387 */ /* 0x008fe80000100a00 */
[----:B------:R-:W-:Y:S04]  /*de260*/  STL.64 [R1+0xe8], R18 ;  /* 0x0000e81201007387 */ /* 0x000fe80000100a00 */
[----:B------:R-:W3:Y:S04]  /*de270*/  LDS.128 R16, [R176+0x1800] ;  /* 0x00180000b0107984 */ /* 0x000ee80000000c00 */
[----:B----4-:R-:W-:Y:S04]  /*de280*/  STL.64 [R1+0x160], R12 ;  /* 0x0001600c01007387 */ /* 0x010fe80000100a00 */
[----:B------:R-:W-:Y:S04]  /*de290*/  STL.64 [R1+0x168], R14 ;  /* 0x0001680e01007387 */ /* 0x000fe80000100a00 */
[----:B------:R-:W4:Y:S04]  /*de2a0*/  LDS.128 R12, [R3] ;  /* 0x00000000030c7984 */ /* 0x000f280000000c00 */
        /* <DEDUP_REMOVED lines=8> */
[----:B------:R-:W4:Y:S04]  /*de330*/  LDS.128 R12, [R3+0x1800] ;  /* 0x00180000030c7984 */ /* 0x000f280000000c00 */
[----:B-1----:R-:W-:Y:S04]  /*de340*/  STL.64 [R1+0x1d0], R8 ;  /* 0x0001d00801007387 */ /* 0x002fe80000100a00 */
[----:B------:R-:W-:Y:S04]  /*de350*/  STL.64 [R1+0x1d8], R10 ;  /* 0x0001d80a01007387 */ /* 0x000fe80000100a00 */
[----:B------:R-:W1:Y:S04]  /*de360*/  LDS.128 R8, [R252] ;  /* 0x00000000fc087984 */ /* 0x000e680000000c00 */
        /* <DEDUP_REMOVED lines=8> */
[----:B------:R-:W1:Y:S04]  /*de3f0*/  LDS.128 R8, [R252+0x1800] ;  /* 0x00180000fc087984 */ /* 0x000e680000000c00 */
[----:B------:R-:W-:Y:S06]  /*de400*/  BAR.SYNC.DEFER_BLOCKING 0x0 ;  /* 0x0000000000007b1d */ /* 0x000fec0000010000 */
[----:B---3--:R3:W-:Y:S04]  /*de410*/  STL.64 [R1+0x1f0], R16 ;  /* 0x0001f01001007387 */ /* 0x0087e80000100a00 */
[----:B------:R1:W-:Y:S04]  /*de420*/  STL.64 [R1+0x1f8], R18 ;  /* 0x0001f81201007387 */ /* 0x0003e80000100a00 */
[----:B----4-:R4:W-:Y:S04]  /*de430*/  STL.64 [R1+0x2f0], R12 ;  /* 0x0002f00c01007387 */ /* 0x0109e80000100a00 */
[----:B------:R1:W-:Y:S04]  /*de440*/  STL.64 [R1+0x2f8], R14 ;  /* 0x0002f80e01007387 */ /* 0x0003e80000100a00 */
[----:B-1----:R1:W-:Y:S04]  /*de450*/  STL.64 [R1+0x350], R8 ;  /* 0x0003500801007387 */ /* 0x0023e80000100a00 */
[----:B------:R1:W-:Y:S04]  /*de460*/  STL.64 [R1+0x358], R10 ;  /* 0x0003580a01007387 */ /* 0x0003e80000100a00 */
[----:B------:R-:W2:Y:S04]  /*de470*/  LDL.LU R20, [R1+0x12e8] ;  /* 0x0012e80001147983 */ /* 0x000ea80000300800 */
[----:B------:R-:W2:Y:S04]  /*de480*/  LDL.LU R21, [R1+0x12ec] ;  /* 0x0012ec0001157983 */ /* 0x000ea80000300800 */
[----:B------:R-:W2:Y:S04]  /*de490*/  LDL.LU R22, [R1+0x12d8] ;  /* 0x0012d80001167983 */ /* 0x000ea80000300800 */
[----:B------:R-:W2:Y:S04]  /*de4a0*/  LDL.LU R23, [R1+0x12dc] ;  /* 0x0012dc0001177983 */ /* 0x000ea80000300800 */
[----:B---3--:R-:W3:Y:S04]  /*de4b0*/  LDL.LU R16, [R1+0x7a0] ;  /* 0x0007a00001107983 */ /* 0x008ee80000300800 */
[----:B------:R-:W3:Y:S04]  /*de4c0*/  LDL.LU R17, [R1+0x7a4] ;  /* 0x0007a40001117983 */ /* 0x000ee80000300800 */
[----:B------:R-:W3:Y:S04]  /*de4d0*/  LDL.LU R18, [R1+0x7b0] ;  /* 0x0007b00001127983 */ /* 0x000ee80000300800 */
[----:B------:R-:W3:Y:S04]  /*de4e0*/  LDL.LU R19, [R1+0x7b4] ;  /* 0x0007b40001137983 */ /* 0x000ee80000300800 */
[----:B----4-:R-:W4:Y:S04]  /*de4f0*/  LDL.LU R12, [R1+0x7a8] ;  /* 0x0007a800010c7983 */ /* 0x010f280000300800 */
[----:B------:R-:W4:Y:S04]  /*de500*/  LDL.LU R13, [R1+0x7ac] ;  /* 0x0007ac00010d7983 */ /* 0x000f280000300800 */
[----:B------:R-:W4:Y:S04]  /*de510*/  LDL.LU R14, [R1+0x7b8] ;  /* 0x0007b800010e7983 */ /* 0x000f280000300800 */
[----:B------:R-:W4:Y:S04]  /*de520*/  LDL.LU R15, [R1+0x7bc] ;  /* 0x0007bc00010f7983 */ /* 0x000f280000300800 */
[----:B-1----:R-:W4:Y:S04]  /*de530*/  LDL.LU R8, [R1+0x920] ;  /* 0x0009200001087983 */ /* 0x002f280000300800 */
[----:B------:R-:W4:Y:S04]  /*de540*/  LDL.LU R9, [R1+0x924] ;  /* 0x0009240001097983 */ /* 0x000f280000300800 */
[----:B------:R-:W4:Y:S04]  /*de550*/  LDL.LU R10, [R1+0x910] ;  /* 0x00091000010a7983 */ /* 0x000f280000300800 */
[----:B------:R1:W-:Y:S04]  /*de560*/  STS.128 [R2], R4 ;  /* 0x0000000402007388 */ /* 0x0003e80000000c00 */
[----:B------:R-:W4:Y:S04]  /*de570*/  LDL.LU R11, [R1+0x914] ;  /* 0x00091400010b7983 */ /* 0x000f280000300800 */
[----:B-1----:R-:W4:Y:S04]  /*de580*/  LDL.LU R4, [R1+0x928] ;  /* 0x0009280001047983 */ /* 0x002f280000300800 */
[----:B------:R-:W4:Y:S04]  /*de590*/  LDL.LU R5, [R1+0x92c] ;  /* 0x00092c0001057983 */ /* 0x000f280000300800 */
[----:B------:R-:W4:Y:S04]  /*de5a0*/  LDL.LU R6, [R1+0x918] ;  /* 0x0009180001067983 */ /* 0x000f280000300800 */
[----:B------:R-:W4:Y:S04]  /*de5b0*/  LDL.LU R7, [R1+0x91c] ;  /* 0x00091c0001077983 */ /* 0x000f280000300800 */
[----:B--2---:R1:W-:Y:S04]  /*de5c0*/  STS.128 [R2+0x80], R20 ;  /* 0x0000801402007388 */ /* 0x0043e80000000c00 */
[----:B-1----:R-:W2:Y:S04]  /*de5d0*/  LDL.LU R20, [R1+0x8c0] ;  /* 0x0008c00001147983 */ /* 0x002ea80000300800 */
[----:B------:R-:W2:Y:S04]  /*de5e0*/  LDL.LU R21, [R1+0x8c4] ;  /* 0x0008c40001157983 */ /* 0x000ea80000300800 */
[----:B------:R-:W2:Y:S04]  /*de5f0*/  LDL.LU R22, [R1+0x9c0] ;  /* 0x0009c00001167983 */ /* 0x000ea80000300800 */
[----:B---3--:R1:W-:Y:S04]  /*de600*/  STS.128 [R2+0x100], R16 ;  /* 0x0001001002007388 */ /* 0x0083e80000000c00 */
[----:B------:R-:W2:Y:S04]  /*de610*/  LDL.LU R23, [R1+0x9c4] ;  /* 0x0009c40001177983 */ /* 0x000ea80000300800 */
        /* <DEDUP_REMOVED lines=23> */
[----:B----4-:R1:W-:Y:S04]  /*de790*/  STS.128 [R2+0x380], R16 ;  /* 0x0003801002007388 */ /* 0x0103e80000000c00 */
[----:B------:R-:W2:Y:S04]  /*de7a0*/  LDL.LU R23, [R1+0xb6c] ;  /* 0x000b6c0001177983 */ /* 0x000ea80000300800 */
[----:B-1----:R-:W4:Y:S04]  /*de7b0*/  LDL.LU R16, [R1+0xd20] ;  /* 0x000d200001107983 */ /* 0x002f280000300800 */
[----:B------:R-:W4:Y:S04]  /*de7c0*/  LDL.LU R17, [R1+0xd24] ;  /* 0x000d240001117983 */ /* 0x000f280000300800 */
[----:B------:R-:W4:Y:S04]  /*de7d0*/  LDL.LU R18, [R1+0xcf0] ;  /* 0x000cf00001127983 */ /* 0x000f280000300800 */
[----:B---3--:R1:W-:Y:S04]  /*de7e0*/  STS.128 [R2+0x400], R12 ;  /* 0x0004000c02007388 */ /* 0x0083e80000000c00 */
[----:B------:R-:W4:Y:S04]  /*de7f0*/  LDL.LU R19, [R1+0xcf4] ;  /* 0x000cf40001137983 */ /* 0x000f280000300800 */
[----:B------:R3:W-:Y:S04]  /*de800*/  STS.128 [R2+0x480], R8 ;  /* 0x0004800802007388 */ /* 0x0007e80000000c00 */
        /* <DEDUP_REMOVED lines=9> */
[----:B-1----:R-:W3:Y:S04]  /*de8a0*/  LDL.LU R4, [R1+0x378] ;  /* 0x0003780001047983 */ /* 0x002ee80000300800 */
[----:B------:R-:W3:Y:S04]  /*de8b0*/  LDL.LU R5, [R1+0x37c] ;  /* 0x00037c0001057983 */ /* 0x000ee80000300800 */
[----:B------:R-:W3:Y:S04]  /*de8c0*/  LDL.LU R6, [R1+0x348] ;  /* 0x0003480001067983 */ /* 0x000ee80000300800 */
[----:B------:R-:W3:Y:S04]  /*de8d0*/  LDL.LU R7, [R1+0x34c] ;  /* 0x00034c0001077983 */ /* 0x000ee80000300800 */
[----:B--2---:R-:W-:Y:S04]  /*de8e0*/  STS.128 [R2+0x580], R20 ;  /* 0x0005801402007388 */ /* 0x004fe80000000c00 */
[----:B----4-:R-:W-:Y:S04]  /*de8f0*/  STS.128 [R2+0x600], R16 ;  /* 0x0006001002007388 */ /* 0x010fe80000000c00 */
[----:B------:R-:W-:Y:S04]  /*de900*/  STS.128 [R2+0x680], R12 ;  /* 0x0006800c02007388 */ /* 0x000fe80000000c00 */
[----:B---3--:R-:W-:Y:S04]  /*de910*/  STS.128 [R2+0x700], R8 ;  /* 0x0007000802007388 */ /* 0x008fe80000000c00 */
[----:B------:R1:W-:Y:S04]  /*de920*/  STS.128 [R2+0x780], R4 ;  /* 0x0007800402007388 */ /* 0x0003e80000000c00 */
        /* <DEDUP_REMOVED lines=716> */
[----:B-1----:R-:W3:Y:S04]  /*e15f0*/  LDL.LU R8, [R1+0x940] ;  /* 0x0009400001087983 */ /* 0x002ee80000300800 */
[----:B------:R-:W3:Y:S04]  /*e1600*/  LDL.LU R9, [R1+0x944] ;  /* 0x0009440001097983 */ /* 0x000ee80000300800 */
[----:B------:R-:W3:Y:S04]  /*e1610*/  LDL.LU R10, [R1+0x930] ;  /* 0x00093000010a7983 */ /* 0x000ee80000300800 */
[----:B------:R1:W-:Y:S04]  /*e1620*/  STS.128 [R2], R4 ;  /* 0x0000000402007388 */ /* 0x0003e80000000c00 */
[----:B------:R-:W3:Y:S04]  /*e1630*/  LDL.LU R11, [R1+0x934] ;  /* 0x00093400010b7983 */ /* 0x000ee80000300800 */
[----:B-1----:R-:W3:Y:S04]  /*e1640*/  LDL.LU R4, [R1+0x948] ;  /* 0x0009480001047983 */ /* 0x002ee80000300800 */
        /* <DEDUP_REMOVED lines=11> */
[----:B------:R1:W-:Y:S04]  /*e1700*/  STS.128 [R2+0x280], R4 ;  /* 0x0002800402007388 */ /* 0x0003e80000000c00 */
        /* <DEDUP_REMOVED lines=16> */
[----:B--2---:R-:W-:Y:S04]  /*e1810*/  STS.128 [R2+0x300], R20 ;  /* 0x0003001402007388 */ /* 0x004fe80000000c00 */
[----:B---3--:R1:W-:Y:S04]  /*e1820*/  STS.128 [R2+0x380], R4 ;  /* 0x0003800402007388 */ /* 0x0083e80000000c00 */
[----:B-1----:R-:W2:Y:S04]  /*e1830*/  LDL.LU R4, [R1+0x818] ;  /* 0x0008180001047983 */ /* 0x002ea80000300800 */
[----:B------:R-:W2:Y:S04]  /*e1840*/  LDL.LU R5, [R1+0x81c] ;  /* 0x00081c0001057983 */ /* 0x000ea80000300800 */
[----:B------:R-:W2:Y:S04]  /*e1850*/  LDL.LU R6, [R1+0x748] ;  /* 0x0007480001067983 */ /* 0x000ea80000300800 */
[----:B----4-:R1:W-:Y:S04]  /*e1860*/  STS.128 [R2+0x400], R8 ;  /* 0x0004000802007388 */ /* 0x0103e80000000c00 */
[----:B------:R-:W2:Y:S04]  /*e1870*/  LDL.LU R7, [R1+0x74c] ;  /* 0x00074c0001077983 */ /* 0x000ea80000300800 */
        /* <DEDUP_REMOVED lines=22> */
[----:B--2---:R-:W-:Y:S04]  /*e19e0*/  STS.128 [R2+0x580], R4 ;  /* 0x0005800402007388 */ /* 0x004fe80000000c00 */
[----:B----4-:R-:W-:Y:S04]  /*e19f0*/  STS.128 [R2+0x600], R8 ;  /* 0x0006000802007388 */ /* 0x010fe80000000c00 */
[----:B---3--:R-:W-:Y:S04]  /*e1a00*/  STS.128 [R2+0x680], R12 ;  /* 0x0006800c02007388 */ /* 0x008fe80000000c00 */
[----:B------:R-:W-:Y:S04]  /*e1a10*/  STS.128 [R2+0x700], R16 ;  /* 0x0007001002007388 */ /* 0x000fe80000000c00 */
[----:B------:R-:W-:Y:S04]  /*e1a20*/  STS.128 [R2+0x780], R20 ;  /* 0x0007801402007388 */ /* 0x000fe80000000c00 */
[----:B------:R-:W-:Y:S06]  /*e1a30*/  BAR.SYNC.DEFER_BLOCKING 0x0 ;  /* 0x0000000000007b1d */ /* 0x000fec0000010000 */
[----:B------:R-:W1:Y:S04]  /*e1a40*/  LDS.128 R4, [R0] ;  /* 0x0000000000047984 */ /* 0x000e680000000c00 */
[----:B------:R-:W2:Y:S04]  /*e1a50*/  LDS.128 R12, [R0+0x800] ;  /* 0x00080000000c7984 */ /* 0x000ea80000000c00 */
[----:B------:R-:W3:Y:S04]  /*e1a60*/  LDS.128 R8, [R0+0x1000] ;  /* 0x0010000000087984 */ /* 0x000ee80000000c00 */
[----:B-1----:R-:W-:Y:S04]  /*e1a70*/  STL.64 [R1+0xf0], R4 ;  /* 0x0000f00401007387 */ /* 0x002fe80000100a00 */
[----:B------:R-:W-:Y:S04]  /*e1a80*/  STL.64 [R1+0xf8], R6 ;  /* 0x0000f80601007387 */ /* 0x000fe80000100a00 */
[----:B------:R-:W1:Y:S04]  /*e1a90*/  LDS.128 R4, [R0+0x1800] ;  /* 0x0018000000047984 */ /* 0x000e680000000c00 */
[----:B--2---:R-:W-:Y:S04]  /*e1aa0*/  STL.64 [R1+0x3b0], R12 ;  /* 0x0003b00c01007387 */ /* 0x004fe80000100a00 */
[----:B------:R-:W-:Y:S04]  /*e1ab0*/  STL.64 [R1+0x3b8], R14 ;  /* 0x0003b80e01007387 */ /* 0x000fe80000100a00 */
[----:B------:R-:W2:Y:S04]  /*e1ac0*/  LDS.128 R12, [R176] ;  /* 0x00000000b00c7984 */ /* 0x000ea80000000c00 */
[----:B---3--:R-:W-:Y:S04]  /*e1ad0*/  STL.64 [R1+0x740], R8 ;  /* 0x0007400801007387 */ /* 0x008fe80000100a00 */
[----:B------:R-:W-:Y:S04]  /*e1ae0*/  STL.64 [R1+0x748], R10 ;  /* 0x0007480a01007387 */ /* 0x000fe80000100a00 */
[----:B------:R-:W3:Y:S04]  /*e1af0*/  LDS.128 R8, [R176+0x800] ;  /* 0x00080000b0087984 */ /* 0x000ee80000000c00 */
[----:B-1----:R-:W-:Y:S04]  /*e1b00*/  STL.64 [R1+0x930], R4 ;  /* 0x0009300401007387 */ /* 0x002fe80000100a00 */
[----:B------:R-:W-:Y:S04]  /*e1b10*/  STL.64 [R1+0x938], R6 ;  /* 0x0009380601007387 */ /* 0x000fe80000100a00 */
[----:B------:R-:W1:Y:S04]  /*e1b20*/  LDS.128 R4, [R176+0x1000] ;  /* 0x00100000b0047984 */ /* 0x000e680000000c00 */
[----:B--2---:R-:W-:Y:S04]  /*e1b30*/  STL.64 [R1+0x170], R12 ;  /* 0x0001700c01007387 */ /* 0x004fe80000100a00 */
[----:B------:R-:W-:Y:S04]  /*e1b40*/  STL.64 [R1+0x178], R14 ;  /* 0x0001780e01007387 */ /* 0x000fe80000100a00 */
[----:B------:R-:W2:Y:S04]  /*e1b50*/  LDS.128 R12, [R176+0x1800] ;  /* 0x00180000b00c7984 */ /* 0x000ea80000000c00 */
[----:B---3--:R-:W-:Y:S04]  /*e1b60*/  STL.64 [R1+0x3c0], R8 ;  /* 0x0003c00801007387 */ /* 0x008fe80000100a00 */
[----:B------:R-:W-:Y:S04]  /*e1b70*/  STL.64 [R1+0x3c8], R10 ;  /* 0x0003c80a01007387 */ /* 0x000fe80000100a00 */
[----:B------:R-:W3:Y:S04]  /*e1b80*/  LDS.128 R8, [R3] ;  /* 0x0000000003087984 */ /* 0x000ee80000000c00 */
        /* <DEDUP_REMOVED lines=8> */
[----:B------:R-:W3:Y:S04]  /*e1c10*/  LDS.128 R8, [R3+0x1800] ;  /* 0x0018000003087984 */ /* 0x000ee80000000c00 */
[----:B-1----:R-:W-:Y:S04]  /*e1c20*/  STL.64 [R1+0x4c0], R4 ;  /* 0x0004c00401007387 */ /* 0x002fe80000100a00 */
[----:B------:R-:W-:Y:S04]  /*e1c30*/  STL.64 [R1+0x4c8], R6 ;  /* 0x0004c80601007387 */ /* 0x000fe80000100a00 */
[----:B------:R-:W1:Y:S04]  /*e1c40*/  LDS.128 R4, [R252] ;  /* 0x00000000fc047984 */ /* 0x000e680000000c00 */
        /* <DEDUP_REMOVED lines=11> */
[----:B------:R-:W-:Y:S06]  /*e1d00*/  BAR.SYNC.DEFER_BLOCKING 0x0 ;  /* 0x0000000000007b1d */ /* 0x000fec0000010000 */
[----:B---3--:R-:W-:Y:S04]  /*e1d10*/  STL.64 [R1+0x820], R8 ;  /* 0x0008200801007387 */ /* 0x008fe80000100a00 */
[----:B------:R-:W-:Y:S04]  /*e1d20*/  STL.64 [R1+0x828], R10 ;  /* 0x0008280a01007387 */ /* 0x000fe80000100a00 */
[----:B-1----:R1:W-:Y:S04]  /*e1d30*/  STL.64 [R1+0x990], R4 ;  /* 0x0009900401007387 */ /* 0x0023e80000100a00 */
[----:B------:R2:W-:Y:S04]  /*e1d40*/  STL.64 [R1+0x998], R6 ;  /* 0x0009980601007387 */ /* 0x0005e80000100a00 */
[----:B-1----:R-:W3:Y:S04]  /*e1d50*/  LDL.LU R4, [R1+0x1708] ;  /* 0x0017080001047983 */ /* 0x002ee80000300800 */
[----:B------:R-:W3:Y:S04]  /*e1d60*/  LDL.LU R5, [R1+0x170c] ;  /* 0x00170c0001057983 */ /* 0x000ee80000300800 */
[----:B--2---:R-:W3:Y:S04]  /*e1d70*/  LDL.LU R6, [R1+0x16f8] ;  /* 0x0016f80001067983 */ /* 0x004ee80000300800 */
[----:B------:R-:W3:Y:S04]  /*e1d80*/  LDL.LU R7, [R1+0x16fc] ;  /* 0x0016fc0001077983 */ /* 0x000ee80000300800 */
        /* <DEDUP_REMOVED lines=16> */
[----:B---3--:R1:W-:Y:S04]  /*e1e90*/  STS.128 [R2+0x80], R4 ;  /* 0x0000800402007388 */ /* 0x0083e80000000c00 */
[----:B-1----:R-:W3:Y:S04]  /*e1ea0*/  LDL.LU R4, [R1+0x780] ;  /* 0x0007800001047983 */ /* 0x002ee80000300800 */
[----:B------:R-:W3:Y:S04]  /*e1eb0*/  LDL.LU R5, [R1+0x784] ;  /* 0x0007840001057983 */ /* 0x000ee80000300800 */
[----:B------:R-:W3:Y:S04]  /*e1ec0*/  LDL.LU R6, [R1+0x770] ;  /* 0x0007700001067983 */ /* 0x000ee80000300800 */
[----:B--2---:R1:W-:Y:S04]  /*e1ed0*/  STS.128 [R2+0x100], R8 ;  /* 0x0001000802007388 */ /* 0x0043e80000000c00 */
[----:B------:R-:W3:Y:S04]  /*e1ee0*/  LDL.LU R7, [R1+0x774] ;  /* 0x0007740001077983 */ /* 0x000ee80000300800 */
[----:B----4-:R2:W-:Y:S04]  /*e1ef0*/  STS.128 [R2+0x180], R12 ;  /* 0x0001800c02007388 */ /* 0x0105e80000000c00 */
[----:B-1----:R-:W4:Y:S04]  /*e1f00*/  LDL.LU R8, [R1+0x788] ;  /* 0x0007880001087983 */ /* 0x002f280000300800 */
[----:B------:R-:W4:Y:S04]  /*e1f10*/  LDL.LU R9, [R1+0x78c] ;  /* 0x00078c0001097983 */ /* 0x000f280000300800 */
[----:B------:R-:W4:Y:S04]  /*e1f20*/  LDL.LU R10, [R1+0x778] ;  /* 0x00077800010a7983 */ /* 0x000f280000300800 */
[----:B------:R-:W4:Y:S04]  /*e1f30*/  LDL.LU R11, [R1+0x77c] ;  /* 0x00077c00010b7983 */ /* 0x000f280000300800 */
[----:B--2---:R-:W2:Y:S04]  /*e1f40*/  LDL.LU R12, [R1+0x1500] ;  /* 0x00150000010c7983 */ /* 0x004ea80000300800 */
[----:B------:R-:W2:Y:S04]  /*e1f50*/  LDL.LU R13, [R1+0x1504] ;  /* 0x00150400010d7983 */ /* 0x000ea80000300800 */
[----:B------:R-:W2:Y:S04]  /*e1f60*/  LDL.LU R14, [R1+0x1510] ;  /* 0x00151000010e7983 */ /* 0x000ea80000300800 */
[----:B------:R1:W-:Y:S04]  /*e1f70*/  STS.128 [R2+0x200], R16 ;  /* 0x0002001002007388 */ /* 0x0003e80000000c00 */
[----:B------:R-:W2:Y:S04]  /*e1f80*/  LDL.LU R15, [R1+0x1514] ;  /* 0x00151400010f7983 */ /* 0x000ea80000300800 */
[----:B------:R1:W-:Y:S04]  /*e1f90*/  STS.128 [R2+0x280], R20 ;  /* 0x0002801402007388 */ /* 0x0003e80000000c00 */
        /* <DEDUP_REMOVED lines=8> */
[----:B---3--:R1:W-:Y:S04]  /*e2020*/  STS.128 [R2+0x300], R4 ;  /* 0x0003000402007388 */ /* 0x0083e80000000c00 */
[----:B-1----:R-:W3:Y:S04]  /*e2030*/  LDL.LU R4, [R1+0x3d8] ;  /* 0x0003d80001047983 */ /* 0x002ee80000300800 */
[----:B------:R-:W3:Y:S04]  /*e2040*/  LDL.LU R5, [R1+0x3dc] ;  /* 0x0003dc0001057983 */ /* 0x000ee80000300800 */
[----:B------:R-:W3:Y:S04]  /*e2050*/  LDL.LU R6, [R1+0x3e8] ;  /* 0x0003e80001067983 */ /* 0x000ee80000300800 */
[----:B----4-:R1:W-:Y:S04]  /*e2060*/  STS.128 [R2+0x380], R8 ;  /* 0x0003800802007388 */ /* 0x0103e80000000c00 */
[----:B------:R-:W3:Y:S04]  /*e2070*/  LDL.LU R7, [R1+0x3ec] ;  /* 0x0003ec0001077983 */ /* 0x000ee80000300800 */
[----:B-1----:R-:W4:Y:S04]  /*e2080*/  LDL.LU R8, [R1+0x1430] ;  /* 0x0014300001087983 */ /* 0x002f280000300800 */
[----:B------:R-:W4:Y:S04]  /*e2090*/  LDL.LU R9, [R1+0x1434] ;  /* 0x0014340001097983 */ /* 0x000f280000300800 */
[----:B------:R-:W4:Y:S04]  /*e20a0*/  LDL.LU R10, [R1+0x1420] ;  /* 0x00142000010a7983 */ /* 0x000f280000300800 */
[----:B--2---:R1:W-:Y:S04]  /*e20b0*/  STS.128 [R2+0x400], R12 ;  /* 0x0004000c02007388 */ /* 0x0043e80000000c00 */
[----:B------:R-:W4:Y:S04]  /*e20c0*/  LDL.LU R11, [R1+0x1424] ;  /* 0x00142400010b7983 */ /* 0x000f280000300800 */
[----:B------:R2:W-:Y:S04]  /*e20d0*/  STS.128 [R2+0x480], R16 ;  /* 0x0004801002007388 */ /* 0x0005e80000000c00 */
        /* <DEDUP_REMOVED lines=9> */
[----:B-1----:R-:W2:Y:S04]  /*e2170*/  LDL.LU R20, [R1+0x588] ;  /* 0x0005880001147983 */ /* 0x002ea80000300800 */
[----:B------:R-:W2:Y:S04]  /*e2180*/  LDL.LU R21, [R1+0x58c] ;  /* 0x00058c0001157983 */ /* 0x000ea80000300800 */
[----:B------:R-:W2:Y:S04]  /*e2190*/  LDL.LU R22, [R1+0x6f8] ;  /* 0x0006f80001167983 */ /* 0x000ea80000300800 */
[----:B------:R-:W2:Y:S04]  /*e21a0*/  LDL.LU R23, [R1+0x6fc] ;  /* 0x0006fc0001177983 */ /* 0x000ea80000300800 */
[----:B------:R1:W-:Y:S04]  /*e21b0*/  STS.128 [R2], R24 ;  /* 0x0000001802007388 */ /* 0x0003e80000000c00 */
[----:B-1----:R-:W2:Y:S04]  /*e21c0*/  LDL.LU R24, [R1+0x1350] ;  /* 0x0013500001187983 */ /* 0x002ea80000300800 */
[----:B------:R-:W2:Y:S04]  /*e21d0*/  LDL.LU R25, [R1+0x1354] ;  /* 0x0013540001197983 */ /* 0x000ea80000300800 */
[----:B------:R-:W2:Y:S04]  /*e21e0*/  LDL.LU R26, [R1+0x1340] ;  /* 0x00134000011a7983 */ /* 0x000ea80000300800 */
[----:B------:R-:W2:Y:S04]  /*e21f0*/  LDL.LU R27, [R1+0x1344] ;  /* 0x00134400011b7983 */ /* 0x000ea80000300800 */
[----:B---3--:R-:W-:Y:S04]  /*e2200*/  STS.128 [R2+0x580], R4 ;  /* 0x0005800402007388 */ /* 0x008fe80000000c00 */
[----:B----4-:R-:W-:Y:S04]  /*e2210*/  STS.128 [R2+0x600], R8 ;  /* 0x0006000802007388 */ /* 0x010fe80000000c00 */
[----:B------:R-:W-:Y:S04]  /*e2220*/  STS.128 [R2+0x680], R12 ;  /* 0x0006800c02007388 */ /* 0x000fe80000000c00 */
[----:B--2---:R-:W-:Y:S04]  /*e2230*/  STS.128 [R2+0x700], R16 ;  /* 0x0007001002007388 */ /* 0x004fe80000000c00 */
        /* <DEDUP_REMOVED lines=47> */
[----:B---3--:R2:W-:Y:S04]  /*e2530*/  STL.64 [R1+0xce0], R8 ;  /* 0x000ce00801007387 */ /* 0x0085e80000100a00 */
[----:B------:R3:W-:Y:S04]  /*e2540*/  STL.64 [R1+0xce8], R10 ;  /* 0x000ce80a01007387 */ /* 0x0007e80000100a00 */
[----:B-1----:R1:W-:Y:S04]  /*e2550*/  STL.64 [R1+0xd30], R4 ;  /* 0x000d300401007387 */ /* 0x0023e80000100a00 */
[----:B------:R4:W-:Y:S04]  /*e2560*/  STL.64 [R1+0xd38], R6 ;  /* 0x000d380601007387 */ /* 0x0009e80000100a00 */
[----:B--2---:R-:W2:Y:S04]  /*e2570*/  LDL.LU R8, [R1+0x1358] ;  /* 0x0013580001087983 */ /* 0x004ea80000300800 */
[----:B------:R-:W2:Y:S04]  /*e2580*/  LDL.LU R9, [R1+0x135c] ;  /* 0x00135c0001097983 */ /* 0x000ea80000300800 */
[----:B---3--:R-:W2:Y:S04]  /*e2590*/  LDL.LU R10, [R1+0x1348] ;  /* 0x00134800010a7983 */ /* 0x008ea80000300800 */
[----:B------:R-:W2:Y:S04]  /*e25a0*/  LDL.LU R11, [R1+0x134c] ;  /* 0x00134c00010b7983 */ /* 0x000ea80000300800 */
[----:B-1----:R-:W3:Y:S04]  /*e25b0*/  LDL.LU R4, [R1+0x830] ;  /* 0x0008300001047983 */ /* 0x002ee80000300800 */
        /* <DEDUP_REMOVED lines=20> */
[----:B------:R-:W2:Y:S04]  /*e2700*/  LDL.LU R7, [R1+0xa44] ;  /* 0x000a440001077983 */ /* 0x000ea80000300800 */
[----:B------:R-:W3:Y:S04]  /*e2710*/  LDL.LU R8, [R1+0xa38] ;  /* 0x000a380001087983 */ /* 0x000ee80000300800 */
[----:B------:R-:W3:Y:S04]  /*e2720*/  LDL.LU R9, [R1+0xa3c] ;  /* 0x000a3c0001097983 */ /* 0x000ee80000300800 */
[----:B------:R-:W3:Y:S04]  /*e2730*/  LDL.LU R10, [R1+0xa48] ;  /* 0x000a4800010a7983 */ /* 0x000ee80000300800 */
[----:B------:R-:W3:Y:S04]  /*e2740*/  LDL.LU R11, [R1+0xa4c] ;  /* 0x000a4c00010b7983 */ /* 0x000ee80000300800 */
[----:B----4-:R1:W-:Y:S04]  /*e2750*/  STS.128 [R2+0x180], R12 ;  /* 0x0001800c02007388 */ /* 0x0103e80000000c00 */
[----:B------:R4:W-:Y:S04]  /*e2760*/  STS.128 [R2+0x200], R16 ;  /* 0x0002001002007388 */ /* 0x0009e80000000c00 */
[----:B------:R4:W-:Y:S04]  /*e2770*/  STS.128 [R2+0x280], R20 ;  /* 0x0002801402007388 */ /* 0x0009e80000000c00 */
[----:B-1----:R-:W3:Y:S04]  /*e2780*/  LDL.LU R12, [R1+0xc40] ;  /* 0x000c4000010c7983 */ /* 0x002ee80000300800 */
        /* <DEDUP_REMOVED lines=20> */
[----:B------:R1:W-:Y:S04]  /*e28d0*/  STS.128 [R2+0x400], R12 ;  /* 0x0004000c02007388 */ /* 0x0003e80000000c00 */
[----:B------:R-:W3:Y:S04]  /*e28e0*/  LDL.LU R7, [R1+0x1294] ;  /* 0x0012940001077983 */ /* 0x000ee80000300800 */
[----:B----4-:R4:W-:Y:S04]  /*e28f0*/  STS.128 [R2+0x480], R16 ;  /* 0x0004801002007388 */ /* 0x0109e80000000c00 */
[----:B-1----:R-:W3:Y:S04]  /*e2900*/  LDL.LU R12, [R1+0x12a8] ;  /* 0x0012a800010c7983 */ /* 0x002ee80000300800 */
[----:B------:R-:W3:Y:S04]  /*e2910*/  LDL.LU R13, [R1+0x12ac] ;  /* 0x0012ac00010d7983 */ /* 0x000ee80000300800 */
[----:B------:R-:W3:Y:S04]  /*e2920*/  LDL.LU R14, [R1+0x1298] ;  /* 0x00129800010e7983 */ /* 0x000ee80000300800 */
[----:B------:R-:W3:Y:S04]  /*e2930*/  LDL.LU R15, [R1+0x129c] ;  /* 0x00129c00010f7983 */ /* 0x000ee80000300800 */
[----:B----4-:R-:W4:Y:S04]  /*e2940*/  LDL.LU R16, [R1+0x90] ;  /* 0x0000900001107983 */ /* 0x010f280000300800 */
[----:B------:R-:W4:Y:S04]  /*e2950*/  LDL.LU R17, [R1+0x94] ;  /* 0x0000940001117983 */ /* 0x000f280000300800 */
[----:B------:R-:W4:Y:S04]  /*e2960*/  LDL.LU R18, [R1+0x60] ;  /* 0x0000600001127983 */ /* 0x000f280000300800 */
[----:B------:R1:W-:Y:S04]  /*e2970*/  STS.128 [R2+0x500], R20 ;  /* 0x0005001402007388 */ /* 0x0003e80000000c00 */
[----:B------:R-:W4:Y:S04]  /*e2980*/  LDL.LU R19, [R1+0x64] ;  /* 0x0000640001137983 */ /* 0x000f280000300800 */
[----:B-1----:R-:W4:Y:S04]  /*e2990*/  LDL.LU R20, [R1+0x98] ;  /* 0x0000980001147983 */ /* 0x002f280000300800 */
[----:B------:R-:W4:Y:S04]  /*e29a0*/  LDL.LU R21, [R1+0x9c] ;  /* 0x00009c0001157983 */ /* 0x000f280000300800 */
[----:B------:R-:W4:Y:S04]  /*e29b0*/  LDL.LU R22, [R1+0x68] ;  /* 0x0000680001167983 */ /* 0x000f280000300800 */
[----:B------:R-:W4:Y:S04]  /*e29c0*/  LDL.LU R23, [R1+0x6c] ;  /* 0x00006c0001177983 */ /* 0x000f280000300800 */
[----:B------:R1:W-:Y:S04]  /*e29d0*/  STS.128 [R2], R24 ;  /* 0x0000001802007388 */ /* 0x0003e80000000c00 */
[----:B-1----:R-:W4:Y:S04]  /*e29e0*/  LDL.LU R24, [R1+0x1770] ;  /* 0x0017700001187983 */ /* 0x002f280000300800 */
[----:B------:R-:W4:Y:S04]  /*e29f0*/  LDL.LU R25, [R1+0x1774] ;  /* 0x0017740001197983 */ /* 0x000f280000300800 */
[----:B------:R-:W4:Y:S04]  /*e2a00*/  LDL.LU R26, [R1+0x1760] ;  /* 0x00176000011a7983 */ /* 0x000f280000300800 */
[----:B------:R-:W4:Y:S04]  /*e2a10*/  LDL.LU R27, [R1+0x1764] ;  /* 0x00176400011b7983 */ /* 0x000f280000300800 */
[----:B--2---:R-:W-:Y:S04]  /*e2a20*/  STS.128 [R2+0x580], R8 ;  /* 0x0005800802007388 */ /* 0x004fe80000000c00 */
[----:B---3--:R-:W-:Y:S04]  /*e2a30*/  STS.128 [R2+0x600], R4 ;  /* 0x0006000402007388 */ /* 0x008fe80000000c00 */
[----:B------:R-:W-:Y:S04]  /*e2a40*/  STS.128 [R2+0x680], R12 ;  /* 0x0006800c02007388 */ /* 0x000fe80000000c00 */
[----:B----4-:R-:W-:Y:S04]  /*e2a50*/  STS.128 [R2+0x700], R16 ;  /* 0x0007001002007388 */ /* 0x010fe80000000c00 */
        /* <DEDUP_REMOVED lines=80> */
[----:B----4-:R1:W-:Y:S04]  /*e2f60*/  STS.128 [R2+0x180], R12 ;  /* 0x0001800c02007388 */ /* 0x0103e80000000c00 */
[----:B------:R-:W3:Y:S04]  /*e2f70*/  LDL.LU R11, [R1+0x75c] ;  /* 0x00075c00010b7983 */ /* 0x000ee80000300800 */
        /* <DEDUP_REMOVED lines=18> */
[----:B------:R-:W2:Y:S04]  /*e30a0*/  LDL.LU R7, [R1+0x40c] ;  /* 0x00040c0001077983 */ /* 0x000ea80000300800 */
[----:B---3--:R1:W-:Y:S04]  /*e30b0*/  STS.128 [R2+0x380], R8 ;  /* 0x0003800802007388 */ /* 0x0083e80000000c00 */
[----:B------:R3:W-:Y:S04]  /*e30c0*/  STS.128 [R2+0x400], R12 ;  /* 0x0004000c02007388 */ /* 0x0007e80000000c00 */
[----:B-1----:R-:W2:Y:S04]  /*e30d0*/  LDL.LU R8, [R1+0x1530] ;  /* 0x0015300001087983 */ /* 0x002ea80000300800 */
[----:B------:R-:W2:Y:S04]  /*e30e0*/  LDL.LU R9, [R1+0x1534] ;  /* 0x0015340001097983 */ /* 0x000ea80000300800 */
[----:B------:R-:W2:Y:S04]  /*e30f0*/  LDL.LU R10, [R1+0x1520] ;  /* 0x00152000010a7983 */ /* 0x000ea80000300800 */
[----:B------:R-:W2:Y:S04]  /*e3100*/  LDL.LU R11, [R1+0x1524] ;  /* 0x00152400010b7983 */ /* 0x000ea80000300800 */
[----:B---3--:R-:W3:Y:S04]  /*e3110*/  LDL.LU R12, [R1+0x1538] ;  /* 0x00153800010c7983 */ /* 0x008ee80000300800 */
        /* <DEDUP_REMOVED lines=13> */
[----:B------:R-:W-:Y:S04]  /*e31f0*/  STS.128 [R2], R24 ;  /* 0x0000001802007388 */ /* 0x000fe80000000c00 */
[----:B--2---:R1:W-:Y:S04]  /*e3200*/  STS.128 [R2+0x580], R4 ;  /* 0x0005800402007388 */ /* 0x0043e80000000c00 */
[----:B-1----:R-:W2:Y:S04]  /*e3210*/  LDL.LU R4, [R1+0x13f0] ;  /* 0x0013f00001047983 */ /* 0x002ea80000300800 */
[----:B------:R-:W2:Y:S04]  /*e3220*/  LDL.LU R5, [R1+0x13f4] ;  /* 0x0013f40001057983 */ /* 0x000ea80000300800 */
[----:B------:R-:W2:Y:S04]  /*e3230*/  LDL.LU R6, [R1+0x13e0] ;  /* 0x0013e00001067983 */ /* 0x000ea80000300800 */
[----:B------:R-:W2:Y:S04]  /*e3240*/  LDL.LU R7, [R1+0x13e4] ;  /* 0x0013e40001077983 */ /* 0x000ea80000300800 */
[----:B------:R-:W-:Y:S04]  /*e3250*/  STS.128 [R2+0x600], R8 ;  /* 0x0006000802007388 */ /* 0x000fe80000000c00 */
[----:B---3--:R-:W-:Y:S04]  /*e3260*/  STS.128 [R2+0x680], R12 ;  /* 0x0006800c02007388 */ /* 0x008fe80000000c00 */
[----:B------:R-:W-:Y:S04]  /*e3270*/  STS.128 [R2+0x700], R16 ;  /* 0x0007001002007388 */ /* 0x000fe80000000c00 */
[----:B----4-:R-:W-:Y:S04]  /*e3280*/  STS.128 [R2+0x780], R20 ;  /* 0x0007801402007388 */ /* 0x010fe80000000c00 */
[----:B------:R-:W-:Y:S06]  /*e3290*/  BAR.SYNC.DEFER_BLOCKING 0x0 ;  /* 0x0000000000007b1d */ /* 0x000fec0000010000 */
        /* <DEDUP_REMOVED lines=43> */
[----:B---3--:R-:W-:Y:S04]  /*e3550*/  STL.64 [R1+0x760], R16 ;  /* 0x0007601001007387 */ /* 0x008fe80000100a00 */
[----:B------:R-:W-:Y:S04]  /*e3560*/  STL.64 [R1+0x768], R18 ;  /* 0x0007681201007387 */ /* 0x000fe80000100a00 */
[----:B----4-:R-:W-:Y:S04]  /*e3570*/  STL.64 [R1+0x750], R12 ;  /* 0x0007500c01007387 */ /* 0x010fe80000100a00 */
[----:B------:R-:W-:Y:S04]  /*e3580*/  STL.64 [R1+0x758], R14 ;  /* 0x0007580e01007387 */ /* 0x000fe80000100a00 */
[----:B--2---:R-:W-:Y:S04]  /*e3590*/  STS.128 [R2], R4 ;  /* 0x0000000402007388 */ /* 0x004fe80000000c00 */
        /* <DEDUP_REMOVED lines=22> */
[----:B---3--:R-:W-:Y:S04]  /*e3700*/  STS.128 [R2+0x80], R8 ;  /* 0x0000800802007388 */ /* 0x008fe80000000c00 */
[----:B--2---:R1:W-:Y:S04]  /*e3710*/  STS.128 [R2+0x100], R4 ;  /* 0x0001000402007388 */ /* 0x0043e80000000c00 */
[----:B-1----:R-:W2:Y:S04]  /*e3720*/  LDL.LU R4, [R1+0xa50] ;  /* 0x000a500001047983 */ /* 0x002ea80000300800 */
[----:B------:R-:W2:Y:S04]  /*e3730*/  LDL.LU R5, [R1+0xa54] ;  /* 0x000a540001057983 */ /* 0x000ea80000300800 */
[----:B------:R-:W2:Y:S04]  /*e3740*/  LDL.LU R6, [R1+0xa70] ;  /* 0x000a700001067983 */ /* 0x000ea80000300800 */
[----:B----4-:R1:W-:Y:S04]  /*e3750*/  STS.128 [R2+0x180], R12 ;  /* 0x0001800c02007388 */ /* 0x0103e80000000c00 */
[----:B------:R-:W2:Y:S04]  /*e3760*/  LDL.LU R7, [R1+0xa74] ;  /* 0x000a740001077983 */ /* 0x000ea80000300800 */
        /* <DEDUP_REMOVED lines=8> */
[----:B------:R1:W-:Y:S04]  /*e37f0*/  STS.128 [R2+0x200], R16 ;  /* 0x0002001002007388 */ /* 0x0003e80000000c00 */
        /* <DEDUP_REMOVED lines=10> */
[----:B----4-:R1:W-:Y:S04]  /*e38a0*/  STS.128 [R2+0x400], R8 ;  /* 0x0004000802007388 */ /* 0x0103e80000000c00 */
[----:B-1----:R-:W2:Y:S04]  /*e38b0*/  LDL.LU R8, [R1+0xbd8] ;  /* 0x000bd80001087983 */ /* 0x002ea80000300800 */
[----:B------:R-:W2:Y:S04]  /*e38c0*/  LDL.LU R9, [R1+0xbdc] ;  /* 0x000bdc0001097983 */ /* 0x000ea80000300800 */
[----:B------:R-:W2:Y:S04]  /*e38d0*/  LDL.LU R10, [R1+0xba8] ;  /* 0x000ba800010a7983 */ /* 0x000ea80000300800 */
[----:B------:R-:W2:Y:S04]  /*e38e0*/  LDL.LU R11, [R1+0xbac] ;  /* 0x000bac00010b7983 */ /* 0x000ea80000300800 */
        /* <DEDUP_REMOVED lines=8> */
[----:B------:R-:W3:Y:S04]  /*e3970*/  LDL.LU R15, [R1+0x127c] ;  /* 0x00127c00010f7983 */ /* 0x000ee80000300800 */
[----:B------:R1:W-:Y:S04]  /*e3980*/  STS.128 [R2+0x480], R16 ;  /* 0x0004801002007388 */ /* 0x0003e80000000c00 */
[----:B------:R-:W-:Y:S01]  /*e3990*/  STS.128 [R2+0x500], R20 ;  /* 0x0005001402007388 */ /* 0x000fe20000000c00 */
[----:B-1----:R-:W-:Y:S01]  /*e39a0*/  IMAD.MOV.U32 R18, RZ, RZ, R36 ;  /* 0x000000ffff127224 */ /* 0x002fe200078e0024 */
[----:B------:R-:W-:Y:S01]  /*e39b0*/  MOV R19, R37 ;  /* 0x0000002500137202 */ /* 0x000fe20000000f00 */
[----:B------:R-:W-:-:S02]  /*e39c0*/  IMAD.MOV.U32 R16, RZ, RZ, R32 ;  /* 0x000000ffff107224 */ /* 0x000fc400078e0020 */
[----:B------:R-:W-:Y:S02]  /*e39d0*/  IMAD.MOV.U32 R17, RZ, RZ, R33 ;  /* 0x000000ffff117224 */ /* 0x000fe400078e0021 */
[----:B------:R-:W-:Y:S02]  /*e39e0*/  IMAD.MOV.U32 R36, RZ, RZ, R34 ;  /* 0x000000ffff247224 */ /* 0x000fe400078e0022 */
[----:B------:R-:W-:Y:S01]  /*e39f0*/  IMAD.MOV.U32 R37, RZ, RZ, R35 ;  /* 0x000000ffff257224 */ /* 0x000fe200078e0023 */
[----:B------:R-:W-:Y:S04]  /*e3a00*/  STS.128 [R2+0x700], R16 ;  /* 0x0007001002007388 */ /* 0x000fe80000000c00 */
[----:B------:R-:W-:Y:S04]  /*e3a10*/  STS.128 [R2+0x780], R36 ;  /* 0x0007802402007388 */ /* 0x000fe80000000c00 */
[----:B----4-:R1:W-:Y:S04]  /*e3a20*/  STS.128 [R2+0x600], R4 ;  /* 0x0006000402007388 */ /* 0x0103e80000000c00 */
[----:B-1----:R-:W4:Y:S04]  /*e3a30*/  LDL.LU R4, [R1+0x17a0] ;  /* 0x0017a00001047983 */ /* 0x002f280000300800 */
[----:B------:R-:W4:Y:S04]  /*e3a40*/  LDL.LU R5, [R1+0x17a4] ;  /* 0x0017a40001057983 */ /* 0x000f280000300800 */
[----:B------:R-:W4:Y:S04]  /*e3a50*/  LDL.LU R6, [R1+0x1790] ;  /* 0x0017900001067983 */ /* 0x000f280000300800 */
[----:B------:R-:W4:Y:S04]  /*e3a60*/  LDL.LU R7, [R1+0x1794] ;  /* 0x0017940001077983 */ /* 0x000f280000300800 */
[----:B--2---:R-:W-:Y:S04]  /*e3a70*/  STS.128 [R2+0x580], R8 ;  /* 0x0005800802007388 */ /* 0x004fe80000000c00 */
[----:B---3--:R-:W-:Y:S04]  /*e3a80*/  STS.128 [R2+0x680], R12 ;  /* 0x0006800c02007388 */ /* 0x008fe80000000c00 */
[----:B------:R-:W-:Y:S06]  /*e3a90*/  BAR.SYNC.DEFER_BLOCKING 0x0 ;  /* 0x0000000000007b1d */ /* 0x000fec0000010000 */
[----:B------:R-:W1:Y:S04]  /*e3aa0*/  LDS.128 R16, [R0] ;  /* 0x0000000000107984 */ /* 0x000e680000000c00 */
[----:B------:R-:W2:Y:S04]  /*e3ab0*/  LDS.128 R12, [R0+0x800] ;  /* 0x00080000000c7984 */ /* 0x000ea80000000c00 */
[----:B------:R-:W3:Y:S04]  /*e3ac0*/  LDS.128 R8, [R0+0x1000] ;  /* 0x0010000000087984 */ /* 0x000ee80000000c00 */
[----:B------:R-:W-:Y:S04]  /*e3ad0*/  LDS.128 R244, [R3+0x800] ;  /* 0x0008000003f47984 */ /* 0x000fe80000000c00 */
[----:B------:R-:W-:Y:S04]  /*e3ae0*/  LDS.128 R240, [R3+0x1000] ;  /* 0x0010000003f07984 */ /* 0x000fe80000000c00 */
[----:B------:R-:W-:Y:S04]  /*e3af0*/  LDS.128 R236, [R3+0x1800] ;  /* 0x0018000003ec7984 */ /* 0x000fe80000000c00 */
[----:B------:R-:W-:Y:S04]  /*e3b00*/  LDS.128 R232, [R252] ;  /* 0x00000000fce87984 */ /* 0x000fe80000000c00 */
[----:B------:R-:W-:Y:S04]  /*e3b10*/  LDS.128 R228, [R252+0x800] ;  /* 0x00080000fce47984 */ /* 0x000fe80000000c00 */
[----:B------:R-:W-:Y:S04]  /*e3b20*/  LDS.128 R224, [R252+0x1000] ;  /* 0x00100000fce07984 */ /* 0x000fe80000000c00 */
[----:B------:R-:W-:Y:S04]  /*e3b30*/  LDS.128 R220, [R252+0x1800] ;  /* 0x00180000fcdc7984 */ /* 0x000fe80000000c00 */
        /* <DEDUP_REMOVED lines=18> */
[----:B------:R-:W-:Y:S06]  /*e3c60*/  BAR.SYNC.DEFER_BLOCKING 0x0 ;  /* 0x0000000000007b1d */ /* 0x000fec0000010000 */
[----:B-1----:R-:W-:Y:S04]  /*e3c70*/  STL.64 [R1+0x20], R16 ;  /* 0x0000201001007387 */ /* 0x002fe80000100a00 */
[----:B------:R-:W-:Y:S04]  /*e3c80*/  STL.64 [R1+0x28], R18 ;  /* 0x0000281201007387 */ /* 0x000fe80000100a00 */
[----:B--2---:R-:W-:Y:S04]  /*e3c90*/  STL.64 [R1+0x10], R12 ;  /* 0x0000100c01007387 */ /* 0x004fe80000100a00 */
[----:B------:R-:W-:Y:S04]  /*e3ca0*/  STL.64 [R1+0x18], R14 ;  /* 0x0000180e01007387 */ /* 0x000fe80000100a00 */
[----:B---3--:R1:W-:Y:S04]  /*e3cb0*/  STL.64 [R1], R8 ;  /* 0x0000000801007387 */ /* 0x0083e80000100a00 */
[----:B------:R2:W-:Y:S04]  /*e3cc0*/  STL.64 [R1+0x8], R10 ;  /* 0x0000080a01007387 */ /* 0x0005e80000100a00 */
[----:B-1----:R-:W3:Y:S04]  /*e3cd0*/  LDL.LU R8, [R1+0x17a8] ;  /* 0x0017a80001087983 */ /* 0x002ee80000300800 */
[----:B------:R-:W3:Y:S04]  /*e3ce0*/  LDL.LU R9, [R1+0x17ac] ;  /* 0x0017ac0001097983 */ /* 0x000ee80000300800 */
[----:B--2---:R-:W3:Y:S04]  /*e3cf0*/  LDL.LU R10, [R1+0x1798] ;  /* 0x00179800010a7983 */ /* 0x004ee80000300800 */
[----:B------:R-:W3:Y:S04]  /*e3d00*/  LDL.LU R11, [R1+0x179c] ;  /* 0x00179c00010b7983 */ /* 0x000ee80000300800 */
[----:B----4-:R1:W-:Y:S04]  /*e3d10*/  STS.128 [R2], R4 ;  /* 0x0000000402007388 */ /* 0x0103e80000000c00 */
        /* <DEDUP_REMOVED lines=54> */
[----:B---3--:R-:W-:Y:S04]  /*e4080*/  STS.128 [R2+0x380], R12 ;  /* 0x0003800c02007388 */ /* 0x008fe80000000c00 */
[----:B----4-:R1:W-:Y:S04]  /*e4090*/  STS.128 [R2+0x400], R8 ;  /* 0x0004000802007388 */ /* 0x0103e80000000c00 */
        /* <DEDUP_REMOVED lines=12> */
[----:B------:R-:W-:Y:S04]  /*e4160*/  STS.128 [R2+0x480], R16 ;  /* 0x0004801002007388 */ /* 0x000fe80000000c00 */
[----:B------:R-:W-:Y:S04]  /*e4170*/  STS.128 [R2+0x500], R20 ;  /* 0x0005001402007388 */ /* 0x000fe80000000c00 */
[----:B------:R-:W-:Y:S04]  /*e4180*/  STS.128 [R2+0x580], R28 ;  /* 0x0005801c02007388 */ /* 0x000fe80000000c00 */
[----:B------:R-:W4:Y:S04]  /*e4190*/  LDL.LU R84, [R1+0x1458] ;  /* 0x0014580001547983 */ /* 0x000f280000300800 */
[----:B------:R-:W-:Y:S04]  /*e41a0*/  STS.128 [R2+0x600], R24 ;  /* 0x0006001802007388 */ /* 0x000fe80000000c00 */
[----:B------:R-:W4:Y:S04]  /*e41b0*/  LDL.LU R85, [R1+0x145c] ;  /* 0x00145c0001557983 */ /* 0x000f280000300800 */
[----:B------:R-:W4:Y:S04]  /*e41c0*/  LDL.LU R86, [R1+0x1448] ;  /* 0x0014480001567983 */ /* 0x000f280000300800 */
[----:B------:R-:W4:Y:S04]  /*e41d0*/  LDL.LU R87, [R1+0x144c] ;  /* 0x00144c0001577983 */ /* 0x000f280000300800 */
[----:B--2---:R-:W-:Y:S04]  /*e41e0*/  STS.128 [R2+0x680], R4 ;  /* 0x0006800402007388 */ /* 0x004fe80000000c00 */
[----:B---3--:R-:W-:Y:S04]  /*e41f0*/  STS.128 [R2+0x700], R8 ;  /* 0x0007000802007388 */ /* 0x008fe80000000c00 */
[----:B----4-:R-:W-:Y:S04]  /*e4200*/  STS.128 [R2+0x780], R12 ;  /* 0x0007800c02007388 */ /* 0x010fe80000000c00 */
[----:B------:R-:W-:Y:S06]  /*e4210*/  BAR.SYNC.DEFER_BLOCKING 0x0 ;  /* 0x0000000000007b1d */ /* 0x000fec0000010000 */
[----:B------:R-:W1:Y:S04]  /*e4220*/  LDS.128 R4, [R0] ;  /* 0x0000000000047984 */ /* 0x000e680000000c00 */
[----:B------:R-:W2:Y:S04]  /*e4230*/  LDS.128 R8, [R0+0x800] ;  /* 0x0008000000087984 */ /* 0x000ea80000000c00 */
[----:B------:R-:W3:Y:S04]  /*e4240*/  LDS.128 R12, [R0+0x1000] ;  /* 0x00100000000c7984 */ /* 0x000ee80000000c00 */
[----:B------:R-:W4:Y:S04]  /*e4250*/  LDS.128 R16, [R0+0x1800] ;  /* 0x0018000000107984 */ /* 0x000f280000000c00 */
[----:B------:R-:W1:Y:S04]  /*e4260*/  LDS.128 R20, [R176] ;  /* 0x00000000b0147984 */ /* 0x000e680000000c00 */
[----:B------:R-:W1:Y:S04]  /*e4270*/  LDS.128 R24, [R176+0x800] ;  /* 0x00080000b0187984 */ /* 0x000e680000000c00 */
[----:B------:R-:W1:Y:S04]  /*e4280*/  LDS.128 R28, [R176+0x1000] ;  /* 0x00100000b01c7984 */ /* 0x000e680000000c00 */
[----:B------:R-:W1:Y:S04]  /*e4290*/  LDS.128 R32, [R176+0x1800] ;  /* 0x00180000b0207984 */ /* 0x000e680000000c00 */
        /* <DEDUP_REMOVED lines=8> */
[----:B------:R-:W-:Y:S06]  /*e4320*/  BAR.SYNC.DEFER_BLOCKING 0x0 ;  /* 0x0000000000007b1d */ /* 0x000fec0000010000 */
[----:B------:R1:W-:Y:S04]  /*e4330*/  STS.128 [R2], R80 ;  /* 0x0000005002007388 */ /* 0x0003e80000000c00 */
        /* <DEDUP_REMOVED lines=16> */
[----:B------:R-:W-:Y:S04]  /*e4440*/  STS.128 [R2+0x80], R84 ;  /* 0x0000805402007388 */ /* 0x000fe80000000c00 */
[----:B--2---:R1:W-:Y:S04]  /*e4450*/  STS.128 [R2+0x100], R80 ;  /* 0x0001005002007388 */ /* 0x0043e80000000c00 */
[----:B-1----:R-:W2:Y:S04]  /*e4460*/  LDL.LU R80, [R1+0xa80] ;  /* 0x000a800001507983 */ /* 0x002ea80000300800 */
[----:B------:R-:W2:Y:S04]  /*e4470*/  LDL.LU R81, [R1+0xa84] ;  /* 0x000a840001517983 */ /* 0x000ea80000300800 */
[----:B------:R-:W2:Y:S04]  /*e4480*/  LDL.LU R82, [R1+0xa90] ;  /* 0x000a900001527983 */ /* 0x000ea80000300800 */
[----:B---3--:R1:W-:Y:S04]  /*e4490*/  STS.128 [R2+0x180], R88 ;  /* 0x0001805802007388 */ /* 0x0083e80000000c00 */
[----:B------:R-:W2:Y:S04]  /*e44a0*/  LDL.LU R83, [R1+0xa94] ;  /* 0x000a940001537983 */ /* 0x000ea80000300800 */
        /* <DEDUP_REMOVED lines=8> */
[----:B----4-:R1:W-:Y:S04]  /*e4530*/  STS.128 [R2+0x200], R92 ;  /* 0x0002005c02007388 */ /* 0x0103e80000000c00 */
        /* <DEDUP_REMOVED lines=9> */
[----:B--2---:R-:W-:Y:S04]  /*e45d0*/  STS.128 [R2+0x300], R80 ;  /* 0x0003005002007388 */ /* 0x004fe80000000c00 */
[----:B---3--:R-:W-:Y:S04]  /*e45e0*/  STS.128 [R2+0x380], R88 ;  /* 0x0003805802007388 */ /* 0x008fe80000000c00 */
[----:B------:R1:W-:Y:S04]  /*e45f0*/  STS.128 [R2+0x400], R84 ;  /* 0x0004005402007388 */ /* 0x0003e80000000c00 */
        /* <DEDUP_REMOVED lines=16> */
[----:B------:R1:W-:Y:S04]  /*e4700*/  STS.128 [R2+0x480], R92 ;  /* 0x0004805c02007388 */ /* 0x0003e80000000c00 */
[----:B----4-:R-:W-:Y:S04]  /*e4710*/  STS.128 [R2+0x500], R96 ;  /* 0x0005006002007388 */ /* 0x010fe80000000c00 */
[----:B------:R-:W4:Y:S04]  /*e4720*/  LDL.LU R140, [R1+0x17e8] ;  /* 0x0017e800018c7983 */ /* 0x000f280000300800 */
[----:B------:R-:W4:Y:S01]  /*e4730*/  LDL.LU R141, [R1+0x17ec] ;  /* 0x0017ec00018d7983 */ /* 0x000f220000300800 */
[----:B-1----:R-:W-:Y:S01]  /*e4740*/  IMAD.MOV.U32 R94, RZ, RZ, R44 ;  /* 0x000000ffff5e7224 */ /* 0x002fe200078e002c */
[----:B------:R-:W-:Y:S01]  /*e4750*/  MOV R95, R45 ;  /* 0x0000002d005f7202 */ /* 0x000fe20000000f00 */
[----:B------:R-:W-:Y:S01]  /*e4760*/  IMAD.MOV.U32 R92, RZ, RZ, R40 ;  /* 0x000000ffff5c7224 */ /* 0x000fe200078e0028 */
[----:B------:R-:W4:Y:S01]  /*e4770*/  LDL.LU R142, [R1+0x17d8] ;  /* 0x0017d800018e7983 */ /* 0x000f220000300800 */
[----:B------:R-:W-:-:S02]  /*e4780*/  IMAD.MOV.U32 R93, RZ, RZ, R41 ;  /* 0x000000ffff5d7224 */ /* 0x000fc400078e0029 */
[----:B------:R-:W-:Y:S01]  /*e4790*/  IMAD.MOV.U32 R44, RZ, RZ, R42 ;  /* 0x000000ffff2c7224 */ /* 0x000fe200078e002a */
[----:B------:R-:W4:Y:S01]  /*e47a0*/  LDL.LU R143, [R1+0x17dc] ;  /* 0x0017dc00018f7983 */ /* 0x000f220000300800 */
[----:B------:R-:W-:-:S03]  /*e47b0*/  IMAD.MOV.U32 R45, RZ, RZ, R43 ;  /* 0x000000ffff2d7224 */ /* 0x000fc600078e002b */
[----:B------:R-:W-:Y:S04]  /*e47c0*/  STS.128 [R2+0x700], R92 ;  /* 0x0007005c02007388 */ /* 0x000fe80000000c00 */
[----:B------:R-:W-:Y:S04]  /*e47d0*/  STS.128 [R2+0x780], R44 ;  /* 0x0007802c02007388 */ /* 0x000fe80000000c00 */
[----:B--2---:R-:W-:Y:S04]  /*e47e0*/  STS.128 [R2+0x580], R84 ;  /* 0x0005805402007388 */ /* 0x004fe80000000c00 */
[----:B---3--:R-:W-:Y:S04]  /*e47f0*/  STS.128 [R2+0x600], R80 ;  /* 0x0006005002007388 */ /* 0x008fe80000000c00 */
[----:B------:R-:W-:Y:S04]  /*e4800*/  STS.128 [R2+0x680], R88 ;  /* 0x0006805802007388 */ /* 0x000fe80000000c00 */
[----:B------:R-:W-:Y:S06]  /*e4810*/  BAR.SYNC.DEFER_BLOCKING 0x0 ;  /* 0x0000000000007b1d */ /* 0x000fec0000010000 */
[----:B------:R-:W1:Y:S04]  /*e4820*/  LDS.128 R132, [R0] ;  /* 0x0000000000847984 */ /* 0x000e680000000c00 */
[----:B------:R-:W2:Y:S04]  /*e4830*/  LDS.128 R128, [R0+0x800] ;  /* 0x0008000000807984 */ /* 0x000ea80000000c00 */
[----:B------:R-:W3:Y:S04]  /*e4840*/  LDS.128 R124, [R0+0x1000] ;  /* 0x00100000007c7984 */ /* 0x000ee80000000c00 */
        /* <DEDUP_REMOVED lines=31> */
[----:B----4-:R-:W-:Y:S04]  /*e4a40*/  STS.128 [R2+0x80], R140 ;  /* 0x0000808c02007388 */ /* 0x010fe80000000c00 */
        /* <DEDUP_REMOVED lines=47> */
[----:B--2---:R-:W-:Y:S04]  /*e4d40*/  STS.128 [R2+0x680], R136 ;  /* 0x0006808802007388 */ /* 0x004fe80000000c00 */
[----:B---3--:R-:W-:Y:S04]  /*e4d50*/  STS.128 [R2+0x700], R140 ;  /* 0x0007008c02007388 */ /* 0x008fe80000000c00 */
[----:B----4-:R1:W-:Y:S04]  /*e4d60*/  STS.128 [R2+0x780], R144 ;  /* 0x0007809002007388 */ /* 0x0103e80000000c00 */
        /* <DEDUP_REMOVED lines=23> */
[----:B------:R-:W-:Y:S04]  /*e4ee0*/  STS.128 [R2+0x600], R156 ;  /* 0x0006009c02007388 */ /* 0x000fe80000000c00 */
[----:B------:R-:W-:Y:S06]  /*e4ef0*/  BAR.SYNC.DEFER_BLOCKING 0x0 ;  /* 0x0000000000007b1d */ /* 0x000fec0000010000 */
[----:B------:R-:W1:Y:S04]  /*e4f00*/  LDS.128 R164, [R176] ;  /* 0x00000000b0a47984 */ /* 0x000e680000000c00 */
[----:B------:R-:W1:Y:S04]  /*e4f10*/  LDS.128 R168, [R176+0x800] ;  /* 0x00080000b0a87984 */ /* 0x000e680000000c00 */
[----:B------:R-:W1:Y:S04]  /*e4f20*/  LDS.128 R172, [R176+0x1000] ;  /* 0x00100000b0ac7984 */ /* 0x000e680000000c00 */
[----:B------:R-:W1:Y:S04]  /*e4f30*/  LDS.128 R148, [R0] ;  /* 0x0000000000947984 */ /* 0x000e680000000c00 */
[----:B------:R-:W1:Y:S04]  /*e4f40*/  LDS.128 R152, [R0+0x800] ;  /* 0x0008000000987984 */ /* 0x000e680000000c00 */
        /* <DEDUP_REMOVED lines=12> */
[----:B--2---:R-:W-:Y:S04]  /*e5010*/  STS.128 [R2], R144 ;  /* 0x0000009002007388 */ /* 0x004fe80000000c00 */
[----:B---3--:R2:W-:Y:S04]  /*e5020*/  STS.128 [R2+0x80], R140 ;  /* 0x0000808c02007388 */ /* 0x0085e80000000c00 */
[----:B--2---:R-:W2:Y:S04]  /*e5030*/  LDL.LU R140, [R1+0x1418] ;  /* 0x00141800018c7983 */ /* 0x004ea80000300800 */
[----:B------:R-:W2:Y:S04]  /*e5040*/  LDL.LU R141, [R1+0x141c] ;  /* 0x00141c00018d7983 */ /* 0x000ea80000300800 */
[----:B------:R-:W2:Y:S04]  /*e5050*/  LDL.LU R142, [R1+0x1408] ;  /* 0x00140800018e7983 */ /* 0x000ea80000300800 */
[----:B----4-:R3:W-:Y:S04]  /*e5060*/  STS.128 [R2+0x100], R136 ;  /* 0x0001008802007388 */ /* 0x0107e80000000c00 */
[----:B------:R-:W2:Y:S04]  /*e5070*/  LDL.LU R143, [R1+0x140c] ;  /* 0x00140c00018f7983 */ /* 0x000ea80000300800 */
[----:B------:R4:W-:Y:S04]  /*e5080*/  STS.128 [R2+0x180], R212 ;  /* 0x000180d402007388 */ /* 0x0009e80000000c00 */
        /* <DEDUP_REMOVED lines=23> */
[----:B------:R3:W-:Y:S04]  /*e5200*/  STS.128 [R2+0x380], R144 ;  /* 0x0003809002007388 */ /* 0x0007e80000000c00 */
[----:B-1----:R-:W2:Y:S04]  /*e5210*/  LDL.LU R136, [R1+0x12b0] ;  /* 0x0012b00001887983 */ /* 0x002ea80000300800 */
[----:B------:R-:W2:Y:S04]  /*e5220*/  LDL.LU R137, [R1+0x12b4] ;  /* 0x0012b40001897983 */ /* 0x000ea80000300800 */
[----:B------:R-:W2:Y:S04]  /*e5230*/  LDL.LU R138, [R1+0x1240] ;  /* 0x00124000018a7983 */ /* 0x000ea80000300800 */
[----:B------:R-:W2:Y:S04]  /*e5240*/  LDL.LU R139, [R1+0x1244] ;  /* 0x00124400018b7983 */ /* 0x000ea80000300800 */
[----:B---3--:R-:W3:Y:S04]  /*e5250*/  LDL.LU R144, [R1+0x12b8] ;  /* 0x0012b80001907983 */ /* 0x008ee80000300800 */
[----:B------:R-:W3:Y:S04]  /*e5260*/  LDL.LU R145, [R1+0x12bc] ;  /* 0x0012bc0001917983 */ /* 0x000ee80000300800 */
[----:B----4-:R1:W-:Y:S04]  /*e5270*/  STS.128 [R2+0x480], R212 ;  /* 0x000480d402007388 */ /* 0x0103e80000000c00 */
[----:B------:R4:W-:Y:S01]  /*e5280*/  STS.128 [R2+0x500], R216 ;  /* 0x000500d802007388 */ /* 0x0009e20000000c00 */
[----:B-1----:R-:W-:-:S03]  /*e5290*/  IMAD.MOV.U32 R212, RZ, RZ, R48 ;  /* 0x000000ffffd47224 */ /* 0x002fc600078e0030 */
[----:B----4-:R-:W4:Y:S04]  /*e52a0*/  LDL R217, [R1+0x168c] ;  /* 0x00168c0001d97983 */ /* 0x010f280000100800 */
[----:B------:R-:W3:Y:S01]  /*e52b0*/  LDL.LU R146, [R1+0x1248] ;  /* 0x0012480001927983 */ /* 0x000ee20000300800 */
[----:B------:R-:W-:-:S03]  /*e52c0*/  IMAD.MOV.U32 R213, RZ, RZ, R49 ;  /* 0x000000ffffd57224 */ /* 0x000fc600078e0031 */
[----:B------:R-:W3:Y:S01]  /*e52d0*/  LDL.LU R147, [R1+0x124c] ;  /* 0x00124c0001937983 */ /* 0x000ee20000300800 */
[----:B------:R-:W-:-:S03]  /*e52e0*/  MOV R215, R249 ;  /* 0x000000f900d77202 */ /* 0x000fc60000000f00 */
[----:B------:R-:W3:Y:S01]  /*e52f0*/  LDL.LU R218, [R1+0x17f0] ;  /* 0x0017f00001da7983 */ /* 0x000ee20000300800 */
[----:B------:R-:W-:-:S03]  /*e5300*/  IMAD.MOV.U32 R214, RZ, RZ, R248 ;  /* 0x000000ffffd67224 */ /* 0x000fc600078e00f8 */
[----:B------:R-:W3:Y:S01]  /*e5310*/  LDL R216, [R1+0x17f4] ;  /* 0x0017f40001d87983 */ /* 0x000ee20000100800 */
[----:B------:R-:W-:-:S03]  /*e5320*/  IMAD.MOV.U32 R249, RZ, RZ, R51 ;  /* 0x000000fffff97224 */ /* 0x000fc600078e0033 */
[----:B------:R-:W3:Y:S01]  /*e5330*/  LDL.LU R48, [R1+0x1310] ;  /* 0x0013100001307983 */ /* 0x000ee20000300800 */
[----:B------:R-:W-:-:S03]  /*e5340*/  IMAD.MOV.U32 R248, RZ, RZ, R50 ;  /* 0x000000fffff87224 */ /* 0x000fc600078e0032 */
[----:B------:R-:W3:Y:S04]  /*e5350*/  LDL.LU R49, [R1+0x1314] ;  /* 0x0013140001317983 */ /* 0x000ee80000300800 */
[----:B------:R-:W3:Y:S04]  /*e5360*/  LDL.LU R51, [R1+0xd04] ;  /* 0x000d040001337983 */ /* 0x000ee80000300800 */
[----:B------:R-:W3:Y:S04]  /*e5370*/  LDL.LU R50, [R1+0xd00] ;  /* 0x000d000001327983 */ /* 0x000ee80000300800 */
[----:B------:R-:W-:Y:S04]  /*e5380*/  STS.128 [R2+0x700], R212 ;  /* 0x000700d402007388 */ /* 0x000fe80000000c00 */
[----:B------:R-:W-:Y:S04]  /*e5390*/  STS.128 [R2+0x780], R248 ;  /* 0x000780f802007388 */ /* 0x000fe80000000c00 */
[----:B--2---:R-:W-:Y:S04]  /*e53a0*/  STS.128 [R2+0x580], R140 ;  /* 0x0005808c02007388 */ /* 0x004fe80000000c00 */
[----:B------:R1:W-:Y:S02]  /*e53b0*/  STS.128 [R2+0x600], R136 ;  /* 0x0006008802007388 */ /* 0x0003e40000000c00 */
[----:B-1----:R-:W-:-:S02]  /*e53c0*/  IMAD.MOV.U32 R137, RZ, RZ, c[0x0][0x194] ;  /* 0x00006500ff897624 */ /* 0x002fc400078e00ff */
[----:B----4-:R-:W-:-:S04]  /*e53d0*/  IMAD R3, R217, c[0x0][0x194], RZ ;  /* 0x00006500d9037a24 */ /* 0x010fc800078e02ff */
[----:B------:R-:W-:Y:S01]  /*e53e0*/  IMAD R137, R137, 0x80, R3 ;  /* 0x0000008089897824 */ /* 0x000fe200078e0203 */
[----:B------:R-:W-:-:S04]  /*e53f0*/  LEA R138, P6, R3, c[0x0][0x170], 0x2 ;  /* 0x00005c00038a7a11 */ /* 0x000fc800078c10ff */
[----:B------:R-:W-:Y:S02]  /*e5400*/  LEA.HI.X.SX32 R139, R3, c[0x0][0x174], 0x2, P6 ;  /* 0x00005d00038b7a11 */ /* 0x000fe400030f16ff */
[----:B------:R-:W-:Y:S01]  /*e5410*/  LEA R136, P6, R137, c[0x0][0x170], 0x2 ;  /* 0x00005c0089887a11 */ /* 0x000fe200078c10ff */
[C---:B---3--:R-:W-:Y:S01]  /*e5420*/  IMAD R140, R218.reuse, c[0x0][0x198], RZ ;  /* 0x00006600da8c7a24 */ /* 0x048fe200078e02ff */
[----:B------:R-:W-:Y:S02]  /*e5430*/  ISETP.GE.AND P5, PT, R217, c[0x0][0x178], PT ;  /* 0x00005e00d9007a0c */ /* 0x000fe40003fa6270 */
[----:B------:R-:W-:Y:S02]  /*e5440*/  LEA.HI.X.SX32 R137, R137, c[0x0][0x174], 0x2, P6 ;  /* 0x00005d0089897a11 */ /* 0x000fe400030f16ff */
[----:B------:R-:W-:Y:S01]  /*e5450*/  ISETP.GE.AND P3, PT, R218, c[0x0][0x17c], PT ;  /* 0x00005f00da007a0c */ /* 0x000fe20003f66270 */
[----:B------:R-:W-:Y:S01]  /*e5460*/  STS.128 [R2+0x680], R144 ;  /* 0x0006809002007388 */ /* 0x000fe20000000c00 */
[----:B------:R-:W-:-:S02]  /*e5470*/  ISETP.LT.AND P6, PT, R217, c[0x0][0x178], !P4 ;  /* 0x00005e00d9007a0c */ /* 0x000fc400067c1270 */
[----:B------:R-:W-:Y:S02]  /*e5480*/  ISETP.LT.AND P5, PT, R218, c[0x0][0x17c], !P5 ;  /* 0x00005f00da007a0c */ /* 0x000fe40006fa1270 */
[C---:B------:R-:W-:Y:S02]  /*e5490*/  ISETP.LT.AND P3, PT, R216.reuse, c[0x0][0x178], !P3 ;  /* 0x00005e00d8007a0c */ /* 0x040fe40005f61270 */
[----:B------:R-:W-:Y:S01]  /*e54a0*/  ISETP.LT.AND P4, PT, R216, c[0x0][0x178], !P4 ;  /* 0x00005e00d8007a0c */ /* 0x000fe20006781270 */
[----:B------:R1:W-:Y:S02]  /*e54b0*/  STS.128 [R2+0x400], R48 ;  /* 0x0004003002007388 */ /* 0x0003e40000000c00 */
[C---:B-1----:R-:W-:Y:S01]  /*e54c0*/  IADD3 R51, R140.reuse, c[0x0][0x198], RZ ;  /* 0x000066008c337a10 */ /* 0x042fe20007ffe0ff */
[----:B------:R-:W-:-:S04]  /*e54d0*/  IMAD.WIDE R2, R140, 0x4, R138 ;  /* 0x000000048c027825 */ /* 0x000fc800078e028a */
[----:B------:R-:W-:-:S04]  /*e54e0*/  IMAD.WIDE R48, R140, 0x4, R136 ;  /* 0x000000048c307825 */ /* 0x000fc800078e0288 */
[----:B------:R-:W2:Y:S04]  /*e54f0*/  LDL.LU R214, [R1+0xb0] ;  /* 0x0000b00001d67983 */ /* 0x000ea80000300800 */
[----:B------:R-:W3:Y:S04]  /*e5500*/  LDL.LU R215, [R1+0x40] ;  /* 0x0000400001d77983 */ /* 0x000ee80000300800 */
[----:B------:R-:W4:Y:S04]  /*e5510*/  LDL.LU R146, [R1+0x3280] ;  /* 0x0032800001927983 */ /* 0x000f280000300800 */
[----:B------:R-:W5:Y:S04]  /*e5520*/  LDL.LU R141, [R1+0xb4] ;  /* 0x0000b400018d7983 */ /* 0x000f680000300800 */
[----:B------:R-:W5:Y:S04]  /*e5530*/  LDL.LU R147, [R1+0x44] ;  /* 0x0000440001937983 */ /* 0x000f680000300800 */
[----:B------:R-:W5:Y:S04]  /*e5540*/  LDL.LU R144, [R1+0x3284] ;  /* 0x0032840001907983 */ /* 0x000f680000300800 */
[----:B------:R-:W5:Y:S04]  /*e5550*/  LDL.LU R145, [R1+0xe0] ;  /* 0x0000e00001917983 */ /* 0x000f680000300800 */
[----:B------:R-:W5:Y:S04]  /*e5560*/  LDL.LU R143, [R1+0x50] ;  /* 0x00005000018f7983 */ /* 0x000f680000300800 */
[----:B------:R-:W5:Y:S04]  /*e5570*/  LDL.LU R142, [R1+0x3288] ;  /* 0x00328800018e7983 */ /* 0x000f680000300800 */
[----:B------:R-:W-:Y:S06]  /*e5580*/  BAR.SYNC.DEFER_BLOCKING 0x0 ;  /* 0x0000000000007b1d */ /* 0x000fec0000010000 */
[----:B------:R-:W5:Y:S01]  /*e5590*/  LDL.LU R218, [R1+0xe4] ;  /* 0x0000e40001da7983 */ /* 0x000f620000300800 */
[----:B------:R-:W-:-:S03]  /*e55a0*/  IADD3 R50, R51, c[0x0][0x198], RZ ;  /* 0x0000660033327a10 */ /* 0x000fc60007ffe0ff */
[----:B------:R-:W5:Y:S04]  /*e55b0*/  LDL.LU R219, [R1+0x54] ;  /* 0x0000540001db7983 */ /* 0x000f680000300800 */
[----:B--2---:R1:W-:Y:S01]  /*e55c0*/  @P5 STG.E [R2.64], R214 ;  /* 0x000000d602005986 */ /* 0x0043e2000c101904 */
[----:B------:R-:W-:Y:S02]  /*e55d0*/  ISETP.LT.AND P5, PT, R217, c[0x0][0x178], !P2 ;  /* 0x00005e00d9007a0c */ /* 0x000fe400057a1270 */
[----:B------:R-:W-:Y:S01]  /*e55e0*/  ISETP.LT.AND P2, PT, R216, c[0x0][0x178], !P2 ;  /* 0x00005e00d8007a0c */ /* 0x000fe20005741270 */
[----:B---3--:R2:W-:Y:S01]  /*e55f0*/  @P3 STG.E [R48.64], R215 ;  /* 0x000000d730003986 */ /* 0x0085e2000c101904 */
[----:B----4-:R-:W-:Y:S01]  /*e5600*/  ISETP.GE.AND P3, PT, R146, c[0x0][0x17c], PT ;  /* 0x00005f0092007a0c */ /* 0x010fe20003f66270 */
[----:B-1----:R-:W-:-:S04]  /*e5610*/  IMAD.WIDE R2, R51, 0x4, R136 ;  /* 0x0000000433027825 */ /* 0x002fc800078e0288 */
[----:B--2---:R-:W-:-:S05]  /*e5620*/  IMAD.WIDE R48, R51, 0x4, R138 ;  /* 0x0000000433307825 */ /* 0x004fca00078e028a */
[----:B-----5:R1:W-:Y:S04]  /*e5630*/  @P6 STG.E [R48.64], R141 ;  /* 0x0000008d30006986 */ /* 0x0203e8000c101904 */
[----:B------:R2:W-:Y:S04]  /*e5640*/  @P4 STG.E [R2.64], R147 ;  /* 0x0000009302004986 */ /* 0x0005e8000c101904 */
[----:B-1----:R-:W3:Y:S01]  /*e5650*/  LDL.LU R141, [R1+0x328c] ;  /* 0x00328c00018d7983 */ /* 0x002ee20000300800 */
[----:B------:R-:W-:Y:S01]  /*e5660*/  IMAD.WIDE R48, R50, 0x4, R138 ;  /* 0x0000000432307825 */ /* 0x000fe200078e028a */
[----:B------:R-:W-:-:S02]  /*e5670*/  ISETP.LT.AND P6, PT, R217, c[0x0][0x178], !P0 ;  /* 0x00005e00d9007a0c */ /* 0x000fc400047c1270 */
[----:B------:R-:W4:Y:S01]  /*e5680*/  LDL.LU R213, [R1+0x110] ;  /* 0x0001100001d57983 */ /* 0x000f220000300800 */
[----:B--2---:R-:W-:-:S03]  /*e5690*/  IMAD.WIDE R2, R50, 0x4, R136 ;  /* 0x0000000432027825 */ /* 0x004fc600078e0288 */
[----:B------:R-:W2:Y:S01]  /*e56a0*/  LDL.LU R215, [R1+0x70] ;  /* 0x0000700001d77983 */ /* 0x000ea20000300800 */
[----:B------:R-:W-:Y:S02]  /*e56b0*/  ISETP.GE.AND P4, PT, R144, c[0x0][0x17c], PT ;  /* 0x00005f0090007a0c */ /* 0x000fe40003f86270 */
[----:B------:R-:W-:Y:S01]  /*e56c0*/  IADD3 R50, R50, c[0x0][0x198], RZ ;  /* 0x0000660032327a10 */ /* 0x000fe20007ffe0ff */
[----:B------:R-:W5:Y:S04]  /*e56d0*/  LDL.LU R144, [R1+0x3290] ;  /* 0x0032900001907983 */ /* 0x000f680000300800 */
[----:B------:R-:W5:Y:S04]  /*e56e0*/  LDL.LU R146, [R1+0x114] ;  /* 0x0001140001927983 */ /* 0x000f680000300800 */
[----:B------:R-:W-:Y:S04]  /*e56f0*/  @P5 STG.E [R48.64], R145 ;  /* 0x0000009130005986 */ /* 0x000fe8000c101904 */
[----:B------:R-:W5:Y:S01]  /*e5700*/  LDL.LU R147, [R1+0x74] ;  /* 0x0000740001937983 */ /* 0x000f620000300800 */
[----:B------:R-:W-:-:S02]  /*e5710*/  ISETP.LT.AND P0, PT, R216, c[0x0][0x178], !P0 ;  /* 0x00005e00d8007a0c */ /* 0x000fc40004701270 */
[----:B------:R-:W-:Y:S01]  /*e5720*/  ISETP.LT.AND P5, PT, R217, c[0x0][0x178], !P3 ;  /* 0x00005e00d9007a0c */ /* 0x000fe20005fa1270 */
[----:B------:R1:W-:Y:S01]  /*e5730*/  @P2 STG.E [R2.64], R143 ;  /* 0x0000008f02002986 */ /* 0x0003e2000c101904 */
[----:B------:R-:W-:Y:S02]  /*e5740*/  ISETP.GE.AND P2, PT, R142, c[0x0][0x17c], PT ;  /* 0x00005f008e007a0c */ /* 0x000fe40003f46270 */
[----:B------:R-:W-:Y:S02]  /*e5750*/  ISETP.LT.AND P3, PT, R216, c[0x0][0x178], !P3 ;  /* 0x00005e00d8007a0c */ /* 0x000fe40005f61270 */
[C---:B------:R-:W-:Y:S01]  /*e5760*/  IADD3 R140, R50.reuse, c[0x0][0x198], RZ ;  /* 0x00006600328c7a10 */ /* 0x040fe20007ffe0ff */
[----:B-1----:R-:W5:Y:S01]  /*e5770*/  LDL.LU R143, [R1+0x3294] ;  /* 0x00329400018f7983 */ /* 0x002f620000300800 */
[----:B------:R-:W-:-:S03]  /*e5780*/  IMAD.WIDE R2, R50, 0x4, R138 ;  /* 0x0000000432027825 */ /* 0x000fc600078e028a */
[----:B------:R-:W5:Y:S04]  /*e5790*/  LDL.LU R214, [R1+0x130] ;  /* 0x0001300001d67983 */ /* 0x000f680000300800 */
[----:B------:R-:W5:Y:S04]  /*e57a0*/  LDL.LU R145, [R1+0x80] ;  /* 0x0000800001917983 */ /* 0x000f680000300800 */
[----:B------:R-:W5:Y:S04]  /*e57b0*/  LDL.LU R142, [R1+0x3298] ;  /* 0x00329800018e7983 */ /* 0x000f680000300800 */
[----:B------:R1:W-:Y:S01]  /*e57c0*/  @P6 STG.E [R2.64], R218 ;  /* 0x000000da02006986 */ /* 0x0003e2000c101904 */
[----:B------:R-:W-:Y:S01]  /*e57d0*/  ISETP.LT.AND P6, PT, R216, c[0x0][0x178], !P4 ;  /* 0x00005e00d8007a0c */ /* 0x000fe200067c1270 */
[----:B------:R-:W-:Y:S01]  /*e57e0*/  IMAD.WIDE R48, R140, 0x4, R138 ;  /* 0x000000048c307825 */ /* 0x000fe200078e028a */
[----:B------:R-:W-:-:S03]  /*e57f0*/  ISETP.LT.AND P4, PT, R217, c[0x0][0x178], !P4 ;  /* 0x00005e00d9007a0c */ /* 0x000fc60006781270 */
[--C-:B-1----:R-:W-:Y:S01]  /*e5800*/  IMAD.WIDE R2, R50, 0x4, R136.reuse ;  /* 0x0000000432027825 */ /* 0x102fe200078e0288 */
[----:B------:R-:W5:Y:S04]  /*e5810*/  LDL.LU R218, [R1+0x134] ;  /* 0x0001340001da7983 */ /* 0x000f680000300800 */
[----:B------:R1:W-:Y:S01]  /*e5820*/  @P0 STG.E [R2.64], R219 ;  /* 0x000000db02000986 */ /* 0x0003e2000c101904 */
[C---:B------:R-:W-:Y:S01]  /*e5830*/  IMAD.WIDE R50, R140.reuse, 0x4, R136 ;  /* 0x000000048c327825 */ /* 0x040fe200078e0288 */
[----:B------:R-:W-:Y:S02]  /*e5840*/  IADD3 R140, R140, c[0x0][0x198], RZ ;  /* 0x000066008c8c7a10 */ /* 0x000fe40007ffe0ff */
[----:B-1----:R-:W5:Y:S03]  /*e5850*/  LDL.LU R219, [R1+0x84] ;  /* 0x0000840001db7983 */ /* 0x002f660000300800 */
[----:B------:R-:W-:Y:S01]  /*e5860*/  IMAD.WIDE R2, R140, 0x4, R138 ;  /* 0x000000048c027825 */ /* 0x000fe200078e028a */
[----:B---3--:R-:W-:-:S02]  /*e5870*/  ISETP.GE.AND P0, PT, R141, c[0x0][0x17c], PT ;  /* 0x00005f008d007a0c */ /* 0x008fc40003f06270 */
[----:B------:R-:W3:Y:S04]  /*e5880*/  LDL.LU R141, [R1+0x329c] ;  /* 0x00329c00018d7983 */ /* 0x000ee80000300800 */
[----:B----4-:R1:W-:Y:S01]  /*e5890*/  @P5 STG.E [R48.64], R213 ;  /* 0x000000d530005986 */ /* 0x0103e2000c101904 */
[----:B------:R-:W-:Y:S02]  /*e58a0*/  ISETP.LT.AND P5, PT, R217, c[0x0][0x178], !P2 ;  /* 0x00005e00d9007a0c */ /* 0x000fe400057a1270 */
[----:B------:R-:W-:Y:S01]  /*e58b0*/  ISETP.LT.AND P2, PT, R216, c[0x0][0x178], !P2 ;  /* 0x00005e00d8007a0c */ /* 0x000fe20005741270 */
[----:B--2---:R2:W-:Y:S01]  /*e58c0*/  @P3 STG.E [R50.64], R215 ;  /* 0x000000d732003986 */ /* 0x0045e2000c101904 */
[----:B-----5:R-:W-:Y:S01]  /*e58d0*/  ISETP.GE.AND P3, PT, R144, c[0x0][0x17c], PT ;  /* 0x00005f0090007a0c */ /* 0x020fe20003f66270 */
[----:B-1----:R-:W-:-:S02]  /*e58e0*/  IMAD.WIDE R48, R140, 0x4, R136 ;  /* 0x000000048c307825 */ /* 0x002fc400078e0288 */
[----:B--2---:R-:W2:Y:S01]  /*e58f0*/  LDL.LU R215, [R1+0x150] ;  /* 0x0001500001d77983 */ /* 0x004ea20000300800 */
[----:B------:R-:W-:-:S03]  /*e5900*/  IADD3 R51, R140, c[0x0][0x198], RZ ;  /* 0x000066008c337a10 */ /* 0x000fc60007ffe0ff */
[----:B------:R1:W-:Y:S04]  /*e5910*/  @P4 STG.E [R2.64], R146 ;  /* 0x0000009202004986 */ /* 0x0003e8000c101904 */
[----:B------:R4:W-:Y:S04]  /*e5920*/  @P6 STG.E [R48.64], R147 ;  /* 0x0000009330006986 */ /* 0x0009e8000c101904 */
[----:B------:R-:W5:Y:S01]  /*e5930*/  LDL.LU R144, [R1+0xa0] ;  /* 0x0000a00001907983 */ /* 0x000f620000300800 */
[----:B-1----:R-:W-:Y:S01]  /*e5940*/  IMAD.WIDE R2, R51, 0x4, R136 ;  /* 0x0000000433027825 */ /* 0x002fe200078e0288 */
[----:B------:R-:W-:-:S03]  /*e5950*/  ISETP.GE.AND P4, PT, R143, c[0x0][0x17c], PT ;  /* 0x00005f008f007a0c */ /* 0x000fc60003f86270 */
[----:B----4-:R-:W-:Y:S01]  /*e5960*/  IMAD.WIDE R48, R51, 0x4, R138 ;  /* 0x0000000433307825 */ /* 0x010fe200078e028a */
[----:B------:R-:W4:Y:S04]  /*e5970*/  LDL.LU R143, [R1+0x32a0] ;  /* 0x0032a000018f7983 */ /* 0x000f280000300800 */
[----:B------:R-:W4:Y:S04]  /*e5980*/  LDL.LU R146, [R1+0x154] ;  /* 0x0001540001927983 */ /* 0x000f280000300800 */
[----:B------:R1:W-:Y:S04]  /*e5990*/  @P5 STG.E [R48.64], R214 ;  /* 0x000000d630005986 */ /* 0x0003e8000c101904 */
[----:B------:R1:W-:Y:S01]  /*e59a0*/  @P2 STG.E [R2.64], R145 ;  /* 0x0000009102002986 */ /* 0x0003e2000c101904 */
[----:B------:R-:W-:-:S03]  /*e59b0*/  ISETP.GE.AND P2, PT, R142, c[0x0][0x17c], PT ;  /* 0x00005f008e007a0c */ /* 0x000fc60003f46270 */
[----:B------:R-:W4:Y:S04]  /*e59c0*/  LDL.LU R147, [R1+0xa4] ;  /* 0x0000a40001937983 */ /* 0x000f280000300800 */
[----:B------:R-:W4:Y:S01]  /*e59d0*/  LDL.LU R142, [R1+0x32a4] ;  /* 0x0032a400018e7983 */ /* 0x000f220000300800 */
[----:B------:R-:W-:Y:S02]  /*e59e0*/  ISETP.LT.AND P6, PT, R217, c[0x0][0x178], !P0 ;  /* 0x00005e00d9007a0c */ /* 0x000fe400047c1270 */
[----:B------:R-:W-:Y:S01]  /*e59f0*/  ISETP.LT.AND P0, PT, R216, c[0x0][0x178], !P0 ;  /* 0x00005e00d8007a0c */ /* 0x000fe20004701270 */
[----:B-1----:R-:W4:Y:S01]  /*e5a00*/  LDL.LU R214, [R1+0x160] ;  /* 0x0001600001d67983 */ /* 0x002f220000300800 */
[----:B------:R-:W-:Y:S02]  /*e5a10*/  IADD3 R50, R51, c[0x0][0x198], RZ ;  /* 0x0000660033327a10 */ /* 0x000fe40007ffe0ff */
[----:B------:R-:W-:Y:S01]  /*e5a20*/  ISETP.LT.AND P5, PT, R217, c[0x0][0x178], !P3 ;  /* 0x00005e00d9007a0c */ /* 0x000fe20005fa1270 */
[----:B------:R-:W4:Y:S02]  /*e5a30*/  LDL.LU R145, [R1+0xc0] ;  /* 0x0000c00001917983 */ /* 0x000f240000300800 */
[----:B------:R-:W-:-:S04]  /*e5a40*/  IMAD.WIDE R48, R50, 0x4, R138 ;  /* 0x0000000432307825 */ /* 0x000fc800078e028a */
[C---:B------:R-:W-:Y:S01]  /*e5a50*/  IMAD.WIDE R2, R50.reuse, 0x4, R136 ;  /* 0x0000000432027825 */ /* 0x040fe200078e0288 */
[----:B------:R-:W-:Y:S01]  /*e5a60*/  IADD3 R50, R50, c[0x0][0x198], RZ ;  /* 0x0000660032327a10 */ /* 0x000fe20007ffe0ff */
[----:B------:R-:W-:Y:S01]  /*e5a70*/  @P6 STG.E [R48.64], R218 ;  /* 0x000000da30006986 */ /* 0x000fe2000c101904 */
[----:B------:R-:W-:-:S03]  /*e5a80*/  ISETP.LT.AND P3, PT, R216, c[0x0][0x178], !P3 ;  /* 0x00005e00d8007a0c */ /* 0x000fc60005f61270 */
[----:B------:R1:W-:Y:S01]  /*e5a90*/  @P0 STG.E [R2.64], R219 ;  /* 0x000000db02000986 */ /* 0x0003e2000c101904 */
[----:B------:R-:W-:Y:S02]  /*e5aa0*/  ISETP.LT.AND P6, PT, R217, c[0x0][0x178], !P4 ;  /* 0x00005e00d9007a0c */ /* 0x000fe400067c1270 */
[----:B------:R-:W-:Y:S02]  /*e5ab0*/  IADD3 R140, R50, c[0x0][0x198], RZ ;  /* 0x00006600328c7a10 */ /* 0x000fe40007ffe0ff */
[----:B------:R-:W-:Y:S01]  /*e5ac0*/  ISETP.LT.AND P4, PT, R216, c[0x0][0x178], !P4 ;  /* 0x00005e00d8007a0c */ /* 0x000fe20006781270 */
[----:B-1----:R-:W-:-:S04]  /*e5ad0*/  IMAD.WIDE R2, R50, 0x4, R138 ;  /* 0x0000000432027825 */ /* 0x002fc800078e028a */
[----:B------:R-:W-:Y:S01]  /*e5ae0*/  IMAD.WIDE R48, R140, 0x4, R138 ;  /* 0x000000048c307825 */ /* 0x000fe200078e028a */
[----:B---3--:R-:W-:Y:S02]  /*e5af0*/  ISETP.GE.AND P0, PT, R141, c[0x0][0x17c], PT ;  /* 0x00005f008d007a0c */ /* 0x008fe40003f06270 */
[----:B------:R-:W3:Y:S04]  /*e5b00*/  LDL.LU R141, [R1+0x32a8] ;  /* 0x0032a800018d7983 */ /* 0x000ee80000300800 */
[----:B------:R-:W3:Y:S04]  /*e5b10*/  LDL.LU R218, [R1+0x164] ;  /* 0x0001640001da7983 */ /* 0x000ee80000300800 */
[----:B------:R-:W3:Y:S04]  /*e5b20*/  LDL.LU R219, [R1+0xc4] ;  /* 0x0000c40001db7983 */ /* 0x000ee80000300800 */
[----:B--2---:R1:W-:Y:S02]  /*e5b30*/  @P5 STG.E [R2.64], R215 ;  /* 0x000000d702005986 */ /* 0x0043e4000c101904 */
[----:B-1----:R-:W-:-:S05]  /*e5b40*/  IMAD.WIDE R2, R50, 0x4, R136 ;  /* 0x0000000432027825 */ /* 0x002fca00078e0288 */
[----:B-----5:R-:W-:Y:S01]  /*e5b50*/  @P3 STG.E [R2.64], R144 ;  /* 0x0000009002003986 */ /* 0x020fe2000c101904 */
[----:B------:R-:W-:Y:S01]  /*e5b60*/  IMAD.WIDE R50, R140, 0x4, R136 ;  /* 0x000000048c327825 */ /* 0x000fe200078e0288 */
[----:B----4-:R-:W-:Y:S02]  /*e5b70*/  ISETP.GE.AND P3, PT, R143, c[0x0][0x17c], PT ;  /* 0x00005f008f007a0c */ /* 0x010fe40003f66270 */
[----:B------:R-:W2:Y:S04]  /*e5b80*/  LDL.LU R143, [R1+0x32ac] ;  /* 0x0032ac00018f7983 */ /* 0x000ea80000300800 */
[----:B------:R1:W-:Y:S04]  /*e5b90*/  @P6 STG.E [R48.64], R146 ;  /* 0x0000009230006986 */ /* 0x0003e8000c101904 */
[----:B------:R-:W4:Y:S04]  /*e5ba0*/  LDL.LU R215, [R1+0x1d0] ;  /* 0x0001d00001d77983 */ /* 0x000f280000300800 */
[----:B-1----:R-:W5:Y:S04]  /*e5bb0*/  LDL.LU R146, [R1+0xd0] ;  /* 0x0000d00001927983 */ /* 0x002f680000300800 */
[----:B------:R1:W-:Y:S01]  /*e5bc0*/  @P4 STG.E [R50.64], R147 ;  /* 0x0000009332004986 */ /* 0x0003e2000c101904 */
[----:B------:R-:W-:-:S03]  /*e5bd0*/  ISETP.GE.AND P4, PT, R142, c[0x0][0x17c], PT ;  /* 0x00005f008e007a0c */ /* 0x000fc60003f86270 */
[----:B------:R-:W5:Y:S04]  /*e5be0*/  LDL.LU R144, [R1+0x32b0] ;  /* 0x0032b00001907983 */ /* 0x000f680000300800 */
[----:B------:R-:W5:Y:S01]  /*e5bf0*/  LDL.LU R142, [R1+0x1d4] ;  /* 0x0001d400018e7983 */ /* 0x000f620000300800 */
[----:B------:R-:W-:Y:S02]  /*e5c00*/  ISETP.LT.AND P5, PT, R216, c[0x0][0x178], !P2 ;  /* 0x00005e00d8007a0c */ /* 0x000fe400057a1270 */
[C---:B------:R-:W-:Y:S01]  /*e5c10*/  ISETP.LT.AND P2, PT, R217.reuse, c[0x0][0x178], !P2 ;  /* 0x00005e00d9007a0c */ /* 0x040fe20005741270 */
[----:B-1----:R-:W5:Y:S01]  /*e5c20*/  LDL.LU R147, [R1+0xd4] ;  /* 0x0000d40001937983 */ /* 0x002f620000300800 */
[----:B------:R-:W-:Y:S02]  /*e5c30*/  IADD3 R140, R140, c[0x0][0x198], RZ ;  /* 0x000066008c8c7a10 */ /* 0x000fe40007ffe0ff */
[----:B------:R-:W-:-:S03]  /*e5c40*/  ISETP.LT.AND P6, PT, R217, c[0x0][0x178], !P0 ;  /* 0x00005e00d9007a0c */ /* 0x000fc600047c1270 */
[----:B------:R-:W-:Y:S01]  /*e5c50*/  IMAD.WIDE R2, R140, 0x4, R138 ;  /* 0x000000048c027825 */ /* 0x000fe200078e028a */
[----:B------:R-:W-:-:S03]  /*e5c60*/  ISETP.LT.AND P0, PT, R216, c[0x0][0x178], !P0 ;  /* 0x00005e00d8007a0c */ /* 0x000fc60004701270 */
[C-C-:B------:R-:W-:Y:S01]  /*e5c70*/  IMAD.WIDE R48, R140.reuse, 0x4, R136.reuse ;  /* 0x000000048c307825 */ /* 0x140fe200078e0288 */
[----:B------:R-:W-:Y:S01]  /*e5c80*/  IADD3 R51, R140, c[0x0][0x198], RZ ;  /* 0x000066008c337a10 */ /* 0x000fe20007ffe0ff */
[----:B------:R1:W-:Y:S04]  /*e5c90*/  @P2 STG.E [R2.64], R214 ;  /* 0x000000d602002986 */ /* 0x0003e8000c101904 */
[----:B------:R1:W-:Y:S01]  /*e5ca0*/  @P5 STG.E [R48.64], R145 ;  /* 0x0000009130005986 */ /* 0x0003e2000c101904 */
[----:B------:R-:W-:Y:S02]  /*e5cb0*/  ISETP.LT.AND P5, PT, R217, c[0x0][0x178], !P3 ;  /* 0x00005e00d9007a0c */ /* 0x000fe40005fa1270 */
[----:B------:R-:W-:Y:S02]  /*e5cc0*/  ISETP.LT.AND P3, PT, R216, c[0x0][0x178], !P3 ;  /* 0x00005e00d8007a0c */ /* 0x000fe40005f61270 */
[C---:B------:R-:W-:Y:S01]  /*e5cd0*/  IADD3 R50, R51.reuse, c[0x0][0x198], RZ ;  /* 0x0000660033327a10 */ /* 0x040fe20007ffe0ff */
[----:B-1----:R-:W-:-:S04]  /*e5ce0*/  IMAD.WIDE R2, R51, 0x4, R136 ;  /* 0x0000000433027825 */ /* 0x002fc800078e0288 */
[----:B------:R-:W-:Y:S01]  /*e5cf0*/  IMAD.WIDE R48, R51, 0x4, R138 ;  /* 0x0000000433307825 */ /* 0x000fe200078e028a */
[----:B---3--:R-:W-:Y:S02]  /*e5d00*/  ISETP.GE.AND P2, PT, R141, c[0x0][0x17c], PT ;  /* 0x00005f008d007a0c */ /* 0x008fe40003f46270 */
[----:B------:R-:W3:Y:S04]  /*e5d10*/  LDL.LU R141, [R1+0x32b4] ;  /* 0x0032b400018d7983 */ /* 0x000ee80000300800 */
[----:B------:R1:W-:Y:S01]  /*e5d20*/  @P6 STG.E [R48.64], R218 ;  /* 0x000000da30006986 */ /* 0x0003e2000c101904 */
[----:B------:R-:W-:-:S03]  /*e5d30*/  ISETP.LT.AND P6, PT, R217, c[0x0][0x178], !P4 ;  /* 0x00005e00d9007a0c */ /* 0x000fc600067c1270 */
[----:B------:R-:W3:Y:S04]  /*e5d40*/  LDL.LU R213, [R1+0x1f0] ;  /* 0x0001f00001d57983 */ /* 0x000ee80000300800 */
[----:B------:R-:W3:Y:S01]  /*e5d50*/  LDL.LU R145, [R1+0x100] ;  /* 0x0001000001917983 */ /* 0x000ee20000300800 */
[----:B-1----:R-:W-:-:S03]  /*e5d60*/  IMAD.WIDE R48, R50, 0x4, R138 ;  /* 0x0000000432307825 */ /* 0x002fc600078e028a */
[----:B------:R1:W-:Y:S02]  /*e5d70*/  @P0 STG.E [R2.64], R219 ;  /* 0x000000db02000986 */ /* 0x0003e4000c101904 */
[C---:B-1----:R-:W-:Y:S01]  /*e5d80*/  IMAD.WIDE R2, R50.reuse, 0x4, R136 ;  /* 0x0000000432027825 */ /* 0x042fe200078e0288 */
[----:B------:R-:W-:Y:S02]  /*e5d90*/  IADD3 R50, R50, c[0x0][0x198], RZ ;  /* 0x0000660032327a10 */ /* 0x000fe40007ffe0ff */
[----:B--2---:R-:W-:Y:S02]  /*e5da0*/  ISETP.GE.AND P0, PT, R143, c[0x0][0x17c], PT ;  /* 0x00005f008f007a0c */ /* 0x004fe40003f06270 */
[----:B------:R-:W2:Y:S04]  /*e5db0*/  LDL.LU R143, [R1+0x32b8] ;  /* 0x0032b800018f7983 */ /* 0x000ea80000300800 */
[----:B------:R-:W2:Y:S04]  /*e5dc0*/  LDL.LU R218, [R1+0x1f4] ;  /* 0x0001f40001da7983 */ /* 0x000ea80000300800 */
[----:B----4-:R-:W-:Y:S04]  /*e5dd0*/  @P5 STG.E [R48.64], R215 ;  /* 0x000000d730005986 */ /* 0x010fe8000c101904 */
[----:B------:R-:W4:Y:S04]  /*e5de0*/  LDL.LU R219, [R1+0x104] ;  /* 0x0001040001db7983 */ /* 0x000f280000300800 */
[----:B-----5:R1:W-:Y:S02]  /*e5df0*/  @P3 STG.E [R2.64], R146 ;  /* 0x0000009202003986 */ /* 0x0203e4000c101904 */
[----:B-1----:R-:W-:-:S05]  /*e5e00*/  IMAD.WIDE R2, R50, 0x4, R138 ;  /* 0x0000000432027825 */ /* 0x002fca00078e028a */
[----:B------:R1:W-:Y:S04]  /*e5e10*/  @P6 STG.E [R2.64], R142 ;  /* 0x0000008e02006986 */ /* 0x0003e8000c101904 */
[----:B-1----:R-:W5:Y:S01]  /*e5e20*/  LDL.LU R142, [R1+0x32bc] ;  /* 0x0032bc00018e7983 */ /* 0x002f620000300800 */
[----:B------:R-:W-:Y:S01]  /*e5e30*/  ISETP.LT.AND P4, PT, R216, c[0x0][0x178], !P4 ;  /* 0x00005e00d8007a0c */ /* 0x000fe20006781270 */
[----:B------:R-:W-:Y:S01]  /*e5e40*/  IMAD.WIDE R2, R50, 0x4, R136 ;  /* 0x0000000432027825 */ /* 0x000fe200078e0288 */
[----:B------:R-:W-:Y:S01]  /*e5e50*/  ISETP.LT.AND P5, PT, R217, c[0x0][0x178], !P2 ;  /* 0x00005e00d9007a0c */ /* 0x000fe200057a1270 */
[----:B------:R-:W4:Y:S01]  /*e5e60*/  LDL.LU R214, [R1+0x290] ;  /* 0x0002900001d67983 */ /* 0x000f220000300800 */
[----:B------:R-:W-:-:S03]  /*e5e70*/  ISETP.LT.AND P2, PT, R216, c[0x0][0x178], !P2 ;  /* 0x00005e00d8007a0c */ /* 0x000fc60005741270 */
[----:B------:R-:W4:Y:S01]  /*e5e80*/  LDL.LU R215, [R1+0x120] ;  /* 0x0001200001d77983 */ /* 0x000f220000300800 */
[----:B------:R-:W-:Y:S02]  /*e5e90*/  ISETP.GE.AND P3, PT, R144, c[0x0][0x17c], PT ;  /* 0x00005f0090007a0c */ /* 0x000fe40003f66270 */
[----:B------:R-:W-:Y:S01]  /*e5ea0*/  IADD3 R140, R50, c[0x0][0x198], RZ ;  /* 0x00006600328c7a10 */ /* 0x000fe20007ffe0ff */
[----:B------:R-:W4:Y:S04]  /*e5eb0*/  LDL.LU R144, [R1+0x32c0] ;  /* 0x0032c00001907983 */ /* 0x000f280000300800 */
[----:B------:R1:W-:Y:S01]  /*e5ec0*/  @P4 STG.E [R2.64], R147 ;  /* 0x0000009302004986 */ /* 0x0003e2000c101904 */
[----:B------:R-:W-:-:S03]  /*e5ed0*/  IMAD.WIDE R48, R140, 0x4, R138 ;  /* 0x000000048c307825 */ /* 0x000fc600078e028a */
[----:B------:R-:W4:Y:S01]  /*e5ee0*/  LDL.LU R146, [R1+0x294] ;  /* 0x0002940001927983 */ /* 0x000f220000300800 */
[----:B------:R-:W-:-:S03]  /*e5ef0*/  IMAD.WIDE R50, R140, 0x4, R136 ;  /* 0x000000048c327825 */ /* 0x000fc600078e0288 */
[----:B-1----:R-:W4:Y:S01]  /*e5f00*/  LDL.LU R147, [R1+0x124] ;  /* 0x0001240001937983 */ /* 0x002f220000300800 */
[----:B------:R-:W-:Y:S02]  /*e5f10*/  ISETP.LT.AND P6, PT, R216, c[0x0][0x178], !P0 ;  /* 0x00005e00d8007a0c */ /* 0x000fe400047c1270 */
[----:B------:R-:W-:Y:S02]  /*e5f20*/  ISETP.LT.AND P0, PT, R217, c[0x0][0x178], !P0 ;  /* 0x00005e00d9007a0c */ /* 0x000fe40004701270 */
[----:B------:R-:W-:-:S05]  /*e5f30*/  IADD3 R140, R140, c[0x0][0x198], RZ ;  /* 0x000066008c8c7a10 */ /* 0x000fca0007ffe0ff */
[----:B------:R-:W-:Y:S01]  /*e5f40*/  IMAD.WIDE R2, R140, 0x4, R138 ;  /* 0x000000048c027825 */ /* 0x000fe200078e028a */
[----:B---3--:R-:W-:Y:S02]  /*e5f50*/  ISETP.GE.AND P4, PT, R141, c[0x0][0x17c], PT ;  /* 0x00005f008d007a0c */ /* 0x008fe40003f86270 */
[----:B------:R-:W3:Y:S04]  /*e5f60*/  LDL.LU R141, [R1+0x32c4] ;  /* 0x0032c400018d7983 */ /* 0x000ee80000300800 */
[----:B------:R-:W-:Y:S04]  /*e5f70*/  @P5 STG.E [R48.64], R213 ;  /* 0x000000d530005986 */ /* 0x000fe8000c101904 */
[----:B------:R1:W-:Y:S04]  /*e5f80*/  @P2 STG.E [R50.64], R145 ;  /* 0x0000009132002986 */ /* 0x0003e8000c101904 */
[----:B-1----:R-:W3:Y:S01]  /*e5f90*/  LDL.LU R145, [R1+0x2b0] ;  /* 0x0002b00001917983 */ /* 0x002ee20000300800 */
[----:B--2---:R-:W-:-:S03]  /*e5fa0*/  ISETP.GE.AND P2, PT, R143, c[0x0][0x17c], PT ;  /* 0x00005f008f007a0c */ /* 0x004fc60003f46270 */
[----:B------:R-:W2:Y:S04]  /*e5fb0*/  LDL.LU R143, [R1+0x140] ;  /* 0x00014000018f7983 */ /* 0x000ea80000300800 */
[----:B------:R1:W-:Y:S01]  /*e5fc0*/  @P0 STG.E [R2.64], R218 ;  /* 0x000000da02000986 */ /* 0x0003e2000c101904 */
[----:B-----5:R-:W-:-:S03]  /*e5fd0*/  ISETP.GE.AND P0, PT, R142, c[0x0][0x17c], PT ;  /* 0x00005f008e007a0c */ /* 0x020fc60003f06270 */
[----:B------:R-:W5:Y:S01]  /*e5fe0*/  LDL.LU R142, [R1+0x32c8] ;  /* 0x0032c800018e7983 */ /* 0x000f620000300800 */
[----:B------:R-:W-:Y:S01]  /*e5ff0*/  ISETP.LT.AND P5, PT, R217, c[0x0][0x178], !P3 ;  /* 0x00005e00d9007a0c */ /* 0x000fe20005fa1270 */
[----:B------:R-:W-:Y:S01]  /*e6000*/  IMAD.WIDE R48, R140, 0x4, R136 ;  /* 0x000000048c307825 */ /* 0x000fe200078e0288 */
[----:B------:R-:W-:Y:S01]  /*e6010*/  ISETP.LT.AND P3, PT, R216, c[0x0][0x178], !P3 ;  /* 0x00005e00d8007a0c */ /* 0x000fe20005f61270 */
[----:B-1----:R-:W5:Y:S01]  /*e6020*/  LDL.LU R218, [R1+0x2b4] ;  /* 0x0002b40001da7983 */ /* 0x002f620000300800 */
[----:B------:R-:W-:-:S03]  /*e6030*/  IADD3 R51, R140, c[0x0][0x198], RZ ;  /* 0x000066008c337a10 */ /* 0x000fc60007ffe0ff */
[----:B----4-:R1:W-:Y:S01]  /*e6040*/  @P6 STG.E [R48.64], R219 ;  /* 0x000000db30006986 */ /* 0x0103e2000c101904 */
[----:B------:R-:W-:Y:S02]  /*e6050*/  ISETP.LT.AND P6, PT, R217, c[0x0][0x178], !P4 ;  /* 0x00005e00d9007a0c */ /* 0x000fe400067c1270 */
[----:B------:R-:W-:Y:S01]  /*e6060*/  ISETP.LT.AND P4, PT, R216, c[0x0][0x178], !P4 ;  /* 0x00005e00d8007a0c */ /* 0x000fe20006781270 */
[C---:B------:R-:W-:Y:S01]  /*e6070*/  IMAD.WIDE R2, R51.reuse, 0x4, R136 ;  /* 0x0000000433027825 */ /* 0x040fe200078e0288 */
[----:B------:R-:W-:-:S03]  /*e6080*/  IADD3 R50, R51, c[0x0][0x198], RZ ;  /* 0x0000660033327a10 */ /* 0x000fc60007ffe0ff */
[----:B-1----:R-:W-:Y:S01]  /*e6090*/  IMAD.WIDE R48, R51, 0x4, R138 ;  /* 0x0000000433307825 */ /* 0x002fe200078e028a */
[----:B------:R-:W4:Y:S04]  /*e60a0*/  LDL.LU R219, [R1+0x144] ;  /* 0x0001440001db7983 */ /* 0x000f280000300800 */
[----:B------:R1:W-:Y:S01]  /*e60b0*/  @P5 STG.E [R48.64], R214 ;  /* 0x000000d630005986 */ /* 0x0003e2000c101904 */
[----:B------:R-:W-:-:S03]  /*e60c0*/  ISETP.LT.AND P5, PT, R217, c[0x0][0x178], !P2 ;  /* 0x00005e00d9007a0c */ /* 0x000fc600057a1270 */
[----:B------:R1:W-:Y:S04]  /*e60d0*/  @P3 STG.E [R2.64], R215 ;  /* 0x000000d702003986 */ /* 0x0003e8000c101904 */
[----:B------:R-:W4:Y:S01]  /*e60e0*/  LDL.LU R212, [R1+0x32cc] ;  /* 0x0032cc0001d47983 */ /* 0x000f220000300800 */
[----:B-1----:R-:W-:-:S03]  /*e60f0*/  IMAD.WIDE R48, R50, 0x4, R138 ;  /* 0x0000000432307825 */ /* 0x002fc600078e028a */
[----:B------:R-:W4:Y:S01]  /*e6100*/  LDL.LU R214, [R1+0x2c0] ;  /* 0x0002c00001d67983 */ /* 0x000f220000300800 */
[----:B------:R-:W-:-:S03]  /*e6110*/  IMAD.WIDE R2, R50, 0x4, R136 ;  /* 0x0000000432027825 */ /* 0x000fc600078e0288 */
[----:B------:R-:W4:Y:S01]  /*e6120*/  LDL.LU R215, [R1+0x1a0] ;  /* 0x0001a00001d77983 */ /* 0x000f220000300800 */
[----:B------:R-:W-:-:S03]  /*e6130*/  IADD3 R50, R50, c[0x0][0x198], RZ ;  /* 0x0000660032327a10 */ /* 0x000fc60007ffe0ff */
[----:B------:R1:W-:Y:S01]  /*e6140*/  @P6 STG.E [R48.64], R146 ;  /* 0x0000009230006986 */ /* 0x0003e2000c101904 */
[----:B------:R-:W-:-:S03]  /*e6150*/  ISETP.LT.AND P2, PT, R216, c[0x0][0x178], !P2 ;  /* 0x00005e00d8007a0c */ /* 0x000fc60005741270 */
[----:B------:R1:W-:Y:S04]  /*e6160*/  @P4 STG.E [R2.64], R147 ;  /* 0x0000009302004986 */ /* 0x0003e8000c101904 */
[----:B-1----:R-:W4:Y:S01]  /*e6170*/  LDL.LU R146, [R1+0x32d0] ;  /* 0x0032d00001927983 */ /* 0x002f220000300800 */
[----:B------:R-:W-:Y:S01]  /*e6180*/  IMAD.WIDE R2, R50, 0x4, R138 ;  /* 0x0000000432027825 */ /* 0x000fe200078e028a */
[----:B------:R-:W-:Y:S02]  /*e6190*/  ISETP.GE.AND P3, PT, R144, c[0x0][0x17c], PT ;  /* 0x00005f0090007a0c */ /* 0x000fe40003f66270 */
[----:B---3--:R-:W-:Y:S02]  /*e61a0*/  ISETP.GE.AND P4, PT, R141, c[0x0][0x17c], PT ;  /* 0x00005f008d007a0c */ /* 0x008fe40003f86270 */
[----:B------:R-:W3:Y:S04]  /*e61b0*/  LDL.LU R141, [R1+0x2c4] ;  /* 0x0002c400018d7983 */ /* 0x000ee80000300800 */
[----:B------:R-:W3:Y:S04]  /*e61c0*/  LDL.LU R147, [R1+0x1a4] ;  /* 0x0001a40001937983 */ /* 0x000ee80000300800 */
[----:B------:R-:W3:Y:S04]  /*e61d0*/  LDL.LU R144, [R1+0x32d4] ;  /* 0x0032d40001907983 */ /* 0x000ee80000300800 */
[----:B------:R1:W-:Y:S02]  /*e61e0*/  @P5 STG.E [R2.64], R145 ;  /* 0x0000009102005986 */ /* 0x0003e4000c101904 */
[----:B-1----:R-:W-:-:S02]  /*e61f0*/  IMAD.WIDE R2, R50, 0x4, R136 ;  /* 0x0000000432027825 */ /* 0x002fc400078e0288 */
[----:B------:R-:W3:Y:S04]  /*e6200*/  LDL.LU R145, [R1+0x2f0] ;  /* 0x0002f00001917983 */ /* 0x000ee80000300800 */
[----:B--2---:R1:W-:Y:S04]  /*e6210*/  @P2 STG.E [R2.64], R143 ;  /* 0x0000008f02002986 */ /* 0x0043e8000c101904 */
[----:B-1----:R-:W2:Y:S01]  /*e6220*/  LDL.LU R143, [R1+0x1b0] ;  /* 0x0001b000018f7983 */ /* 0x002ea20000300800 */
[----:B-----5:R-:W-:-:S03]  /*e6230*/  ISETP.GE.AND P2, PT, R142, c[0x0][0x17c], PT ;  /* 0x00005f008e007a0c */ /* 0x020fc60003f46270 */
[----:B------:R-:W5:Y:S01]  /*e6240*/  LDL.LU R142, [R1+0x32d8] ;  /* 0x0032d800018e7983 */ /* 0x000f620000300800 */
[C---:B------:R-:W-:Y:S02]  /*e6250*/  ISETP.LT.AND P6, PT, R217.reuse, c[0x0][0x178], !P0 ;  /* 0x00005e00d9007a0c */ /* 0x040fe400047c1270 */
[----:B------:R-:W-:Y:S02]  /*e6260*/  ISETP.LT.AND P0, PT, R216, c[0x0][0x178], !P0 ;  /* 0x00005e00d8007a0c */ /* 0x000fe40004701270 */
[----:B------:R-:W-:Y:S02]  /*e6270*/  IADD3 R140, R50, c[0x0][0x198], RZ ;  /* 0x00006600328c7a10 */ /* 0x000fe40007ffe0ff */
[----:B------:R-:W-:Y:S02]  /*e6280*/  ISETP.LT.AND P5, PT, R216, c[0x0][0x178], !P3 ;  /* 0x00005e00d8007a0c */ /* 0x000fe40005fa1270 */
[----:B------:R-:W-:Y:S01]  /*e6290*/  ISETP.LT.AND P3, PT, R217, c[0x0][0x178], !P3 ;  /* 0x00005e00d9007a0c */ /* 0x000fe20005f61270 */
[----:B------:R-:W-:-:S04]  /*e62a0*/  IMAD.WIDE R48, R140, 0x4, R138 ;  /* 0x000000048c307825 */ /* 0x000fc800078e028a */
[C---:B------:R-:W-:Y:S01]  /*e62b0*/  IMAD.WIDE R50, R140.reuse, 0x4, R136 ;  /* 0x000000048c327825 */ /* 0x040fe200078e0288 */
[----:B------:R-:W-:Y:S01]  /*e62c0*/  IADD3 R140, R140, c[0x0][0x198], RZ ;  /* 0x000066008c8c7a10 */ /* 0x000fe20007ffe0ff */
[----:B------:R1:W-:Y:S01]  /*e62d0*/  @P6 STG.E [R48.64], R218 ;  /* 0x000000da30006986 */ /* 0x0003e2000c101904 */
[----:B------:R-:W-:-:S03]  /*e62e0*/  ISETP.LT.AND P6, PT, R217, c[0x0][0x178], !P4 ;  /* 0x00005e00d9007a0c */ /* 0x000fc600067c1270 */
[----:B------:R-:W-:Y:S01]  /*e62f0*/  IMAD.WIDE R2, R140, 0x4, R138 ;  /* 0x000000048c027825 */ /* 0x000fe200078e028a */
[----:B----4-:R4:W-:Y:S01]  /*e6300*/  @P0 STG.E [R50.64], R219 ;  /* 0x000000db32000986 */ /* 0x0109e2000c101904 */
[----:B------:R-:W-:Y:S02]  /*e6310*/  ISETP.LT.AND P4, PT, R216, c[0x0][0x178], !P4 ;  /* 0x00005e00d8007a0c */ /* 0x000fe40006781270 */
[C---:B-1----:R-:W-:Y:S01]  /*e6320*/  IMAD.WIDE R48, R140.reuse, 0x4, R136 ;  /* 0x000000048c307825 */ /* 0x042fe200078e0288 */
[----:B------:R-:W5:Y:S01]  /*e6330*/  LDL.LU R218, [R1+0x2f4] ;  /* 0x0002f40001da7983 */ /* 0x000f620000300800 */
[----:B----4-:R-:W-:-:S03]  /*e6340*/  IADD3 R51, R140, c[0x0][0x198], RZ ;  /* 0x000066008c337a10 */ /* 0x010fc60007ffe0ff */
[----:B------:R-:W5:Y:S04]  /*e6350*/  LDL.LU R219, [R1+0x1b4] ;  /* 0x0001b40001db7983 */ /* 0x000f680000300800 */
[----:B------:R-:W-:Y:S04]  /*e6360*/  @P3 STG.E [R2.64], R214 ;  /* 0x000000d602003986 */ /* 0x000fe8000c101904 */
[----:B------:R1:W-:Y:S01]  /*e6370*/  @P5 STG.E [R48.64], R215 ;  /* 0x000000d730005986 */ /* 0x0003e2000c101904 */
[----:B------:R-:W-:Y:S02]  /*e6380*/  ISETP.LT.AND P5, PT, R217, c[0x0][0x178], !P2 ;  /* 0x00005e00d9007a0c */ /* 0x000fe400057a1270 */
[----:B------:R-:W-:Y:S01]  /*e6390*/  ISETP.LT.AND P2, PT, R216, c[0x0][0x178], !P2 ;  /* 0x00005e00d8007a0c */ /* 0x000fe20005741270 */
[C---:B-1----:R-:W-:Y:S01]  /*e63a0*/  IMAD.WIDE R48, R51.reuse, 0x4, R138 ;  /* 0x0000000433307825 */ /* 0x042fe200078e028a */
[----:B------:R-:W-:-:S03]  /*e63b0*/  IADD3 R50, R51, c[0x0][0x198], RZ ;  /* 0x0000660033327a10 */ /* 0x000fc60007ffe0ff */
[----:B------:R-:W-:Y:S01]  /*e63c0*/  IMAD.WIDE R2, R51, 0x4, R136 ;  /* 0x0000000433027825 */ /* 0x000fe200078e0288 */
[----:B------:R-:W-:Y:S01]  /*e63d0*/  ISETP.GE.AND P3, PT, R146, c[0x0][0x17c], PT ;  /* 0x00005f0092007a0c */ /* 0x000fe20003f66270 */
[----:B---3--:R1:W-:Y:S04]  /*e63e0*/  @P6 STG.E [R48.64], R141 ;  /* 0x0000008d30006986 */ /* 0x0083e8000c101904 */
[----:B------:R3:W-:Y:S04]  /*e63f0*/  @P4 STG.E [R2.64], R147 ;  /* 0x0000009302004986 */ /* 0x0007e8000c101904 */
[----:B-1----:R-:W4:Y:S01]  /*e6400*/  LDL.LU R141, [R1+0x32dc] ;  /* 0x0032dc00018d7983 */ /* 0x002f220000300800 */
[----:B------:R-:W-:-:S03]  /*e6410*/  IMAD.WIDE R48, R50, 0x4, R138 ;  /* 0x0000000432307825 */ /* 0x000fc600078e028a */
[----:B------:R-:W4:Y:S01]  /*e6420*/  LDL.LU R213, [R1+0x310] ;  /* 0x0003100001d57983 */ /* 0x000f220000300800 */
[----:B---3--:R-:W-:-:S03]  /*e6430*/  IMAD.WIDE R2, R50, 0x4, R136 ;  /* 0x0000000432027825 */ /* 0x008fc600078e0288 */
[----:B------:R-:W3:Y:S01]  /*e6440*/  LDL.LU R215, [R1+0x1e0] ;  /* 0x0001e00001d77983 */ /* 0x000ee20000300800 */
[----:B------:R-:W-:-:S03]  /*e6450*/  ISETP.GE.AND P4, PT, R144, c[0x0][0x17c], PT ;  /* 0x00005f0090007a0c */ /* 0x000fc60003f86270 */
[----:B------:R-:W3:Y:S04]  /*e6460*/  LDL.LU R144, [R1+0x32e0] ;  /* 0x0032e00001907983 */ /* 0x000ee80000300800 */
[----:B------:R-:W3:Y:S04]  /*e6470*/  LDL.LU R146, [R1+0x314] ;  /* 0x0003140001927983 */ /* 0x000ee80000300800 */
[----:B------:R-:W3:Y:S04]  /*e6480*/  LDL.LU R147, [R1+0x1e4] ;  /* 0x0001e40001937983 */ /* 0x000ee80000300800 */
[----:B------:R-:W-:Y:S04]  /*e6490*/  @P5 STG.E [R48.64], R145 ;  /* 0x0000009130005986 */ /* 0x000fe8000c101904 */
[----:B--2---:R1:W-:Y:S04]  /*e64a0*/  @P2 STG.E [R2.64], R143 ;  /* 0x0000008f02002986 */ /* 0x0043e8000c101904 */
[----:B-1----:R-:W2:Y:S04]  /*e64b0*/  LDL.LU R143, [R1+0x32e4] ;  /* 0x0032e400018f7983 */ /* 0x002ea80000300800 */
[----:B------:R-:W2:Y:S04]  /*e64c0*/  LDL.LU R214, [R1+0x320] ;  /* 0x0003200001d67983 */ /* 0x000ea80000300800 */
[----:B------:R-:W2:Y:S01]  /*e64d0*/  LDL.LU R145, [R1+0x200] ;  /* 0x0002000001917983 */ /* 0x000ea20000300800 */
[----:B-----5:R-:W-:-:S03]  /*e64e0*/  ISETP.GE.AND P2, PT, R142, c[0x0][0x17c], PT ;  /* 0x00005f008e007a0c */ /* 0x020fc60003f46270 */
[----:B------:R-:W5:Y:S01]  /*e64f0*/  LDL.LU R142, [R1+0x32ec] ;  /* 0x0032ec00018e7983 */ /* 0x000f620000300800 */
[----:B------:R-:W-:-:S04]  /*e6500*/  ISETP.GE.AND P0, PT, R212, c[0x0][0x17c], PT ;  /* 0x00005f00d4007a0c */ /* 0x000fc80003f06270 */
[----:B------:R-:W-:Y:S02]  /*e6510*/  ISETP.LT.AND P6, PT, R217, c[0x0][0x178], !P0 ;  /* 0x00005e00d9007a0c */ /* 0x000fe400047c1270 */
[----:B------:R-:W-:Y:S02]  /*e6520*/  IADD3 R50, R50, c[0x0][0x198], RZ ;  /* 0x0000660032327a10 */ /* 0x000fe40007ffe0ff */
[----:B------:R-:W-:-:S03]  /*e6530*/  ISETP.LT.AND P0, PT, R216, c[0x0][0x178], !P0 ;  /* 0x00005e00d8007a0c */ /* 0x000fc60004701270 */
[----:B------:R-:W-:Y:S01]  /*e6540*/  IMAD.WIDE R2, R50, 0x4, R138 ;  /* 0x0000000432027825 */ /* 0x000fe200078e028a */
[----:B------:R-:W-:Y:S02]  /*e6550*/  ISETP.LT.AND P5, PT, R217, c[0x0][0x178], !P3 ;  /* 0x00005e00d9007a0c */ /* 0x000fe40005fa1270 */
[----:B------:R-:W-:Y:S02]  /*e6560*/  ISETP.LT.AND P3, PT, R216, c[0x0][0x178], !P3 ;  /* 0x00005e00d8007a0c */ /* 0x000fe40005f61270 */
[----:B------:R-:W-:Y:S01]  /*e6570*/  IADD3 R140, R50, c[0x0][0x198], RZ ;  /* 0x00006600328c7a10 */ /* 0x000fe20007ffe0ff */
[----:B------:R1:W-:Y:S01]  /*e6580*/  @P6 STG.E [R2.64], R218 ;  /* 0x000000da02006986 */ /* 0x0003e2000c101904 */
[----:B------:R-:W-:-:S03]  /*e6590*/  ISETP.LT.AND P6, PT, R216, c[0x0][0x178], !P4 ;  /* 0x00005e00d8007a0c */ /* 0x000fc600067c1270 */
        /* <DEDUP_REMOVED lines=9> */
[----:B----4-:R-:W-:-:S02]  /*e6630*/  ISETP.GE.AND P0, PT, R141, c[0x0][0x17c], PT ;  /* 0x00005f008d007a0c */ /* 0x010fc40003f06270 */
[----:B------:R-:W4:Y:S04]  /*e6640*/  LDL.LU R141, [R1+0x32f0] ;  /* 0x0032f000018d7983 */ /* 0x000f280000300800 */
[----:B------:R1:W-:Y:S01]  /*e6650*/  @P5 STG.E [R48.64], R213 ;  /* 0x000000d530005986 */ /* 0x0003e2000c101904 */
[----:B------:R-:W-:Y:S02]  /*e6660*/  ISETP.LT.AND P5, PT, R217, c[0x0][0x178], !P2 ;  /* 0x00005e00d9007a0c */ /* 0x000fe400057a1270 */
[----:B------:R-:W-:Y:S01]  /*e6670*/  ISETP.LT.AND P2, PT, R216, c[0x0][0x178], !P2 ;  /* 0x00005e00d8007a0c */ /* 0x000fe20005741270 */
[----:B---3--:R3:W-:Y:S01]  /*e6680*/  @P3 STG.E [R50.64], R215 ;  /* 0x000000d732003986 */ /* 0x0087e2000c101904 */
[----:B------:R-:W-:Y:S01]  /*e6690*/  ISETP.GE.AND P3, PT, R144, c[0x0][0x17c], PT ;  /* 0x00005f0090007a0c */ /* 0x000fe20003f66270 */
[----:B-1----:R-:W-:-:S02]  /*e66a0*/  IMAD.WIDE R48, R140, 0x4, R136 ;  /* 0x000000048c307825 */ /* 0x002fc400078e0288 */
[----:B---3--:R-:W3:Y:S01]  /*e66b0*/  LDL.LU R215, [R1+0x330] ;  /* 0x0003300001d77983 */ /* 0x008ee20000300800 */
[----:B------:R-:W-:-:S03]  /*e66c0*/  IADD3 R51, R140, c[0x0][0x198], RZ ;  /* 0x000066008c337a10 */ /* 0x000fc60007ffe0ff */
[----:B------:R1:W-:Y:S04]  /*e66d0*/  @P4 STG.E [R2.64], R146 ;  /* 0x0000009202004986 */ /* 0x0003e8000c101904 */
[----:B------:R1:W-:Y:S04]  /*e66e0*/  @P6 STG.E [R48.64], R147 ;  /* 0x0000009330006986 */ /* 0x0003e8000c101904 */
[----:B------:R-:W3:Y:S01]  /*e66f0*/  LDL.LU R144, [R1+0x2a0] ;  /* 0x0002a00001907983 */ /* 0x000ee20000300800 */
[----:B-1----:R-:W-:-:S04]  /*e6700*/  IMAD.WIDE R2, R51, 0x4, R136 ;  /* 0x0000000433027825 */ /* 0x002fc800078e0288 */
[----:B------:R-:W-:Y:S01]  /*e6710*/  IMAD.WIDE R48, R51, 0x4, R138 ;  /* 0x0000000433307825 */ /* 0x000fe200078e028a */
[----:B--2---:R-:W-:Y:S02]  /*e6720*/  ISETP.GE.AND P4, PT, R143, c[0x0][0x17c], PT ;  /* 0x00005f008f007a0c */ /* 0x004fe40003f86270 */
[----:B------:R-:W2:Y:S04]  /*e6730*/  LDL.LU R143, [R1+0x32f4] ;  /* 0x0032f400018f7983 */ /* 0x000ea80000300800 */
[----:B------:R-:W2:Y:S04]  /*e6740*/  LDL.LU R146, [R1+0x334] ;  /* 0x0003340001927983 */ /* 0x000ea80000300800 */
[----:B------:R1:W-:Y:S04]  /*e6750*/  @P5 STG.E [R48.64], R214 ;  /* 0x000000d630005986 */ /* 0x0003e8000c101904 */
[----:B------:R1:W-:Y:S04]  /*e6760*/  @P2 STG.E [R2.64], R145 ;  /* 0x0000009102002986 */ /* 0x0003e8000c101904 */
[----:B------:R-:W2:Y:S01]  /*e6770*/  LDL.LU R147, [R1+0x2a4] ;  /* 0x0002a40001937983 */ /* 0x000ea20000300800 */
[----:B-----5:R-:W-:-:S03]  /*e6780*/  ISETP.GE.AND P2, PT, R142, c[0x0][0x17c], PT ;  /* 0x00005f008e007a0c */ /* 0x020fc60003f46270 */
[----:B------:R-:W5:Y:S01]  /*e6790*/  LDL.LU R142, [R1+0x32fc] ;  /* 0x0032fc00018e7983 */ /* 0x000f620000300800 */
[----:B------:R-:W-:Y:S02]  /*e67a0*/  ISETP.LT.AND P6, PT, R217, c[0x0][0x178], !P0 ;  /* 0x00005e00d9007a0c */ /* 0x000fe400047c1270 */
[----:B------:R-:W-:Y:S01]  /*e67b0*/  ISETP.LT.AND P0, PT, R216, c[0x0][0x178], !P0 ;  /* 0x00005e00d8007a0c */ /* 0x000fe20004701270 */
[----:B-1----:R-:W5:Y:S01]  /*e67c0*/  LDL.LU R214, [R1+0x350] ;  /* 0x0003500001d67983 */ /* 0x002f620000300800 */
[----:B------:R-:W-:Y:S02]  /*e67d0*/  IADD3 R50, R51, c[0x0][0x198], RZ ;  /* 0x0000660033327a10 */ /* 0x000fe40007ffe0ff */
[----:B------:R-:W-:Y:S01]  /*e67e0*/  ISETP.LT.AND P5, PT, R217, c[0x0][0x178], !P3 ;  /* 0x00005e00d9007a0c */ /* 0x000fe20005fa1270 */
[----:B------:R-:W5:Y:S02]  /*e67f0*/  LDL.LU R145, [R1+0x2e0] ;  /* 0x0002e00001917983 */ /* 0x000f640000300800 */
[----:B------:R-:W-:-:S04]  /*e6800*/  IMAD.WIDE R48, R50, 0x4, R138 ;  /* 0x0000000432307825 */ /* 0x000fc800078e028a */
[C---:B------:R-:W-:Y:S01]  /*e6810*/  IMAD.WIDE R2, R50.reuse, 0x4, R136 ;  /* 0x0000000432027825 */ /* 0x040fe200078e0288 */
[----:B------:R-:W-:Y:S02]  /*e6820*/  IADD3 R50, R50, c[0x0][0x198], RZ ;  /* 0x0000660032327a10 */ /* 0x000fe40007ffe0ff */
[----:B------:R-:W-:Y:S02]  /*e6830*/  ISETP.LT.AND P3, PT, R216, c[0x0][0x178], !P3 ;  /* 0x00005e00d8007a0c */ /* 0x000fe40005f61270 */
[----:B------:R-:W-:Y:S01]  /*e6840*/  IADD3 R140, R50, c[0x0][0x198], RZ ;  /* 0x00006600328c7a10 */ /* 0x000fe20007ffe0ff */
[----:B------:R1:W-:Y:S01]  /*e6850*/  @P6 STG.E [R48.64], R218 ;  /* 0x000000da30006986 */ /* 0x0003e2000c101904 */
[----:B------:R-:W-:Y:S02]  /*e6860*/  ISETP.LT.AND P6, PT, R217, c[0x0][0x178], !P4 ;  /* 0x00005e00d9007a0c */ /* 0x000fe400067c1270 */
[----:B------:R-:W-:Y:S01]  /*e6870*/  ISETP.LT.AND P4, PT, R216, c[0x0][0x178], !P4 ;  /* 0x00005e00d8007a0c */ /* 0x000fe20006781270 */
[----:B------:R1:W-:Y:S02]  /*e6880*/  @P0 STG.E [R2.64], R219 ;  /* 0x000000db02000986 */ /* 0x0003e4000c101904 */
[----:B-1----:R-:W-:-:S04]  /*e6890*/  IMAD.WIDE R48, R140, 0x4, R138 ;  /* 0x000000048c307825 */ /* 0x002fc800078e028a */
[C---:B------:R-:W-:Y:S01]  /*e68a0*/  IMAD.WIDE R2, R50.reuse, 0x4, R138 ;  /* 0x0000000432027825 */ /* 0x040fe200078e028a */
[----:B----4-:R-:W-:Y:S02]  /*e68b0*/  ISETP.GE.AND P0, PT, R141, c[0x0][0x17c], PT ;  /* 0x00005f008d007a0c */ /* 0x010fe40003f06270 */
[----:B------:R-:W4:Y:S04]  /*e68c0*/  LDL.LU R141, [R1+0x3300] ;  /* 0x00330000018d7983 */ /* 0x000f280000300800 */
[----:B------:R-:W4:Y:S04]  /*e68d0*/  LDL.LU R218, [R1+0x354] ;  /* 0x0003540001da7983 */ /* 0x000f280000300800 */
[----:B------:R-:W4:Y:S04]  /*e68e0*/  LDL.LU R219, [R1+0x2e4] ;  /* 0x0002e40001db7983 */ /* 0x000f280000300800 */
[----:B---3--:R1:W-:Y:S02]  /*e68f0*/  @P5 STG.E [R2.64], R215 ;  /* 0x000000d702005986 */ /* 0x0083e4000c101904 */
[----:B-1----:R-:W-:-:S05]  /*e6900*/  IMAD.WIDE R2, R50, 0x4, R136 ;  /* 0x0000000432027825 */ /* 0x002fca00078e0288 */
[----:B------:R-:W-:Y:S01]  /*e6910*/  @P3 STG.E [R2.64], R144 ;  /* 0x0000009002003986 */ /* 0x000fe2000c101904 */
[----:B------:R-:W-:Y:S01]  /*e6920*/  IMAD.WIDE R50, R140, 0x4, R136 ;  /* 0x000000048c327825 */ /* 0x000fe200078e0288 */
[----:B--2---:R-:W-:Y:S02]  /*e6930*/  ISETP.GE.AND P3, PT, R143, c[0x0][0x17c], PT ;  /* 0x00005f008f007a0c */ /* 0x004fe40003f66270 */
[----:B------:R-:W2:Y:S04]  /*e6940*/  LDL.LU R143, [R1+0x3304] ;  /* 0x00330400018f7983 */ /* 0x000ea80000300800 */
[----:B------:R1:W-:Y:S04]  /*e6950*/  @P6 STG.E [R48.64], R146 ;  /* 0x0000009230006986 */ /* 0x0003e8000c101904 */
[----:B------:R-:W3:Y:S04]  /*e6960*/  LDL.LU R215, [R1+0xb8] ;  /* 0x0000b80001d77983 */ /* 0x000ee80000300800 */
[----:B-1----:R-:W3:Y:S04]  /*e6970*/  LDL.LU R146, [R1+0x48] ;  /* 0x0000480001927983 */ /* 0x002ee80000300800 */
[----:B------:R1:W-:Y:S01]  /*e6980*/  @P4 STG.E [R50.64], R147 ;  /* 0x0000009332004986 */ /* 0x0003e2000c101904 */
[----:B-----5:R-:W-:-:S03]  /*e6990*/  ISETP.GE.AND P4, PT, R142, c[0x0][0x17c], PT ;  /* 0x00005f008e007a0c */ /* 0x020fc60003f86270 */
        /* <DEDUP_REMOVED lines=18> */
[----:B----4-:R-:W-:Y:S02]  /*e6ac0*/  ISETP.GE.AND P2, PT, R141, c[0x0][0x17c], PT ;  /* 0x00005f008d007a0c */ /* 0x010fe40003f46270 */
[----:B------:R-:W4:Y:S04]  /*e6ad0*/  LDL.LU R141, [R1+0x330c] ;  /* 0x00330c00018d7983 */ /* 0x000f280000300800 */
[----:B------:R1:W-:Y:S01]  /*e6ae0*/  @P6 STG.E [R48.64], R218 ;  /* 0x000000da30006986 */ /* 0x0003e2000c101904 */
[----:B------:R-:W-:-:S03]  /*e6af0*/  ISETP.LT.AND P6, PT, R217, c[0x0][0x178], !P4 ;  /* 0x00005e00d9007a0c */ /* 0x000fc600067c1270 */
[----:B------:R-:W4:Y:S04]  /*e6b00*/  LDL.LU R213, [R1+0xe8] ;  /* 0x0000e80001d57983 */ /* 0x000f280000300800 */
[----:B------:R-:W4:Y:S01]  /*e6b10*/  LDL.LU R145, [R1+0x58] ;  /* 0x0000580001917983 */ /* 0x000f220000300800 */
[----:B-1----:R-:W-:-:S03]  /*e6b20*/  IMAD.WIDE R48, R50, 0x4, R138 ;  /* 0x0000000432307825 */ /* 0x002fc600078e028a */
[----:B------:R1:W-:Y:S02]  /*e6b30*/  @P0 STG.E [R2.64], R219 ;  /* 0x000000db02000986 */ /* 0x0003e4000c101904 */
[C---:B-1----:R-:W-:Y:S01]  /*e6b40*/  IMAD.WIDE R2, R50.reuse, 0x4, R136 ;  /* 0x0000000432027825 */ /* 0x042fe200078e0288 */
[----:B------:R-:W-:Y:S02]  /*e6b50*/  IADD3 R50, R50, c[0x0][0x198], RZ ;  /* 0x0000660032327a10 */ /* 0x000fe40007ffe0ff */
[----:B--2---:R-:W-:Y:S02]  /*e6b60*/  ISETP.GE.AND P0, PT, R143, c[0x0][0x17c], PT ;  /* 0x00005f008f007a0c */ /* 0x004fe40003f06270 */
[----:B------:R-:W2:Y:S04]  /*e6b70*/  LDL.LU R143, [R1+0x3314] ;  /* 0x00331400018f7983 */ /* 0x000ea80000300800 */
[----:B------:R-:W2:Y:S04]  /*e6b80*/  LDL.LU R218, [R1+0xec] ;  /* 0x0000ec0001da7983 */ /* 0x000ea80000300800 */
[----:B---3--:R-:W-:Y:S04]  /*e6b90*/  @P5 STG.E [R48.64], R215 ;  /* 0x000000d730005986 */ /* 0x008fe8000c101904 */
[----:B------:R-:W3:Y:S04]  /*e6ba0*/  LDL.LU R219, [R1+0x5c] ;  /* 0x00005c0001db7983 */ /* 0x000ee80000300800 */
[----:B------:R1:W-:Y:S02]  /*e6bb0*/  @P3 STG.E [R2.64], R146 ;  /* 0x0000009202003986 */ /* 0x0003e4000c101904 */
[----:B-1----:R-:W-:-:S05]  /*e6bc0*/  IMAD.WIDE R2, R50, 0x4, R138 ;  /* 0x0000000432027825 */ /* 0x002fca00078e028a */
[----:B-----5:R1:W-:Y:S04]  /*e6bd0*/  @P6 STG.E [R2.64], R142 ;  /* 0x0000008e02006986 */ /* 0x0203e8000c101904 */
[----:B-1----:R-:W5:Y:S01]  /*e6be0*/  LDL.LU R142, [R1+0x331c] ;  /* 0x00331c00018e7983 */ /* 0x002f620000300800 */
[----:B------:R-:W-:Y:S01]  /*e6bf0*/  ISETP.LT.AND P4, PT, R216, c[0x0][0x178], !P4 ;  /* 0x00005e00d8007a0c */ /* 0x000fe20006781270 */
[----:B------:R-:W-:Y:S01]  /*e6c00*/  IMAD.WIDE R2, R50, 0x4, R136 ;  /* 0x0000000432027825 */ /* 0x000fe200078e0288 */
[----:B------:R-:W-:Y:S01]  /*e6c10*/  ISETP.LT.AND P5, PT, R217, c[0x0][0x178], !P2 ;  /* 0x00005e00d9007a0c */ /* 0x000fe200057a1270 */
[----:B------:R-:W3:Y:S01]  /*e6c20*/  LDL.LU R214, [R1+0x118] ;  /* 0x0001180001d67983 */ /* 0x000ee20000300800 */
[----:B------:R-:W-:-:S03]  /*e6c30*/  ISETP.LT.AND P2, PT, R216, c[0x0][0x178], !P2 ;  /* 0x00005e00d8007a0c */ /* 0x000fc60005741270 */
[----:B------:R-:W3:Y:S01]  /*e6c40*/  LDL.LU R215, [R1+0x78] ;  /* 0x0000780001d77983 */ /* 0x000ee20000300800 */
[----:B------:R-:W-:Y:S02]  /*e6c50*/  ISETP.GE.AND P3, PT, R144, c[0x0][0x17c], PT ;  /* 0x00005f0090007a0c */ /* 0x000fe40003f66270 */
[----:B------:R-:W-:Y:S01]  /*e6c60*/  IADD3 R140, R50, c[0x0][0x198], RZ ;  /* 0x00006600328c7a10 */ /* 0x000fe20007ffe0ff */
[----:B------:R-:W3:Y:S04]  /*e6c70*/  LDL.LU R144, [R1+0x3320] ;  /* 0x0033200001907983 */ /* 0x000ee80000300800 */
[----:B------:R1:W-:Y:S01]  /*e6c80*/  @P4 STG.E [R2.64], R147 ;  /* 0x0000009302004986 */ /* 0x0003e2000c101904 */
[----:B------:R-:W-:-:S03]  /*e6c90*/  IMAD.WIDE R48, R140, 0x4, R138 ;  /* 0x000000048c307825 */ /* 0x000fc600078e028a */
[----:B------:R-:W3:Y:S01]  /*e6ca0*/  LDL.LU R146, [R1+0x11c] ;  /* 0x00011c0001927983 */ /* 0x000ee20000300800 */
[----:B------:R-:W-:-:S03]  /*e6cb0*/  IMAD.WIDE R50, R140, 0x4, R136 ;  /* 0x000000048c327825 */ /* 0x000fc600078e0288 */
[----:B-1----:R-:W3:Y:S01]  /*e6cc0*/  LDL.LU R147, [R1+0x7c] ;  /* 0x00007c0001937983 */ /* 0x002ee20000300800 */
[----:B------:R-:W-:Y:S02]  /*e6cd0*/  ISETP.LT.AND P6, PT, R216, c[0x0][0x178], !P0 ;  /* 0x00005e00d8007a0c */ /* 0x000fe400047c1270 */
[----:B------:R-:W-:Y:S02]  /*e6ce0*/  ISETP.LT.AND P0, PT, R217, c[0x0][0x178], !P0 ;  /* 0x00005e00d9007a0c */ /* 0x000fe40004701270 */
[----:B------:R-:W-:-:S05]  /*e6cf0*/  IADD3 R140, R140, c[0x0][0x198], RZ ;  /* 0x000066008c8c7a10 */ /* 0x000fca0007ffe0ff */
[----:B------:R-:W-:Y:S01]  /*e6d00*/  IMAD.WIDE R2, R140, 0x4, R138 ;  /* 0x000000048c027825 */ /* 0x000fe200078e028a */
[----:B----4-:R-:W-:Y:S02]  /*e6d10*/  ISETP.GE.AND P4, PT, R141, c[0x0][0x17c], PT ;  /* 0x00005f008d007a0c */ /* 0x010fe40003f86270 */
[----:B------:R-:W4:Y:S04]  /*e6d20*/  LDL.LU R141, [R1+0x3324] ;  /* 0x00332400018d7983 */ /* 0x000f280000300800 */
[----:B------:R-:W-:Y:S04]  /*e6d30*/  @P5 STG.E [R48.64], R213 ;  /* 0x000000d530005986 */ /* 0x000fe8000c101904 */
[----:B------:R1:W-:Y:S04]  /*e6d40*/  @P2 STG.E [R50.64], R145 ;  /* 0x0000009132002986 */ /* 0x0003e8000c101904 */
[----:B-1----:R-:W4:Y:S01]  /*e6d50*/  LDL.LU R145, [R1+0x138] ;  /* 0x0001380001917983 */ /* 0x002f220000300800 */
        /* <DEDUP_REMOVED lines=10> */
[----:B---3--:R1:W-:Y:S01]  /*e6e00*/  @P6 STG.E [R48.64], R219 ;  /* 0x000000db30006986 */ /* 0x0083e2000c101904 */
[----:B------:R-:W-:Y:S02]  /*e6e10*/  ISETP.LT.AND P6, PT, R217, c[0x0][0x178], !P4 ;  /* 0x00005e00d9007a0c */ /* 0x000fe400067c1270 */
[----:B------:R-:W-:Y:S01]  /*e6e20*/  ISETP.LT.AND P4, PT, R216, c[0x0][0x178], !P4 ;  /* 0x00005e00d8007a0c */ /* 0x000fe20006781270 */
[C---:B------:R-:W-:Y:S01]  /*e6e30*/  IMAD.WIDE R2, R51.reuse, 0x4, R136 ;  /* 0x0000000433027825 */ /* 0x040fe200078e0288 */
[----:B------:R-:W-:-:S03]  /*e6e40*/  IADD3 R50, R51, c[0x0][0x198], RZ ;  /* 0x0000660033327a10 */ /* 0x000fc60007ffe0ff */
[----:B-1----:R-:W-:Y:S01]  /*e6e50*/  IMAD.WIDE R48, R51, 0x4, R138 ;  /* 0x0000000433307825 */ /* 0x002fe200078e028a */
[----:B------:R-:W3:Y:S04]  /*e6e60*/  LDL.LU R219, [R1+0x8c] ;  /* 0x00008c0001db7983 */ /* 0x000ee80000300800 */
[----:B------:R1:W-:Y:S01]  /*e6e70*/  @P5 STG.E [R48.64], R214 ;  /* 0x000000d630005986 */ /* 0x0003e2000c101904 */
[----:B------:R-:W-:-:S03]  /*e6e80*/  ISETP.LT.AND P5, PT, R217, c[0x0][0x178], !P2 ;  /* 0x00005e00d9007a0c */ /* 0x000fc600057a1270 */
[----:B------:R1:W-:Y:S04]  /*e6e90*/  @P3 STG.E [R2.64], R215 ;  /* 0x000000d702003986 */ /* 0x0003e8000c101904 */
[----:B------:R-:W3:Y:S01]  /*e6ea0*/  LDL.LU R212, [R1+0x3330] ;  /* 0x0033300001d47983 */ /* 0x000ee20000300800 */
[----:B-1----:R-:W-:-:S03]  /*e6eb0*/  IMAD.WIDE R48, R50, 0x4, R138 ;  /* 0x0000000432307825 */ /* 0x002fc600078e028a */
[----:B------:R-:W3:Y:S01]  /*e6ec0*/  LDL.LU R214, [R1+0x158] ;  /* 0x0001580001d67983 */ /* 0x000ee20000300800 */
[----:B------:R-:W-:-:S03]  /*e6ed0*/  IMAD.WIDE R2, R50, 0x4, R136 ;  /* 0x0000000432027825 */ /* 0x000fc600078e0288 */
[----:B------:R-:W3:Y:S01]  /*e6ee0*/  LDL.LU R215, [R1+0xa8] ;  /* 0x0000a80001d77983 */ /* 0x000ee20000300800 */
[----:B------:R-:W-:-:S03]  /*e6ef0*/  IADD3 R50, R50, c[0x0][0x198], RZ ;  /* 0x0000660032327a10 */ /* 0x000fc60007ffe0ff */
[----:B------:R1:W-:Y:S01]  /*e6f00*/  @P6 STG.E [R48.64], R146 ;  /* 0x0000009230006986 */ /* 0x0003e2000c101904 */
[----:B------:R-:W-:-:S03]  /*e6f10*/  ISETP.LT.AND P2, PT, R216, c[0x0][0x178], !P2 ;  /* 0x00005e00d8007a0c */ /* 0x000fc60005741270 */
[----:B------:R1:W-:Y:S04]  /*e6f20*/  @P4 STG.E [R2.64], R147 ;  /* 0x0000009302004986 */ /* 0x0003e8000c101904 */
[----:B-1----:R-:W3:Y:S01]  /*e6f30*/  LDL.LU R146, [R1+0x3334] ;  /* 0x0033340001927983 */ /* 0x002ee20000300800 */
[----:B------:R-:W-:Y:S01]  /*e6f40*/  IMAD.WIDE R2, R50, 0x4, R138 ;  /* 0x0000000432027825 */ /* 0x000fe200078e028a */
[----:B------:R-:W-:Y:S02]  /*e6f50*/  ISETP.GE.AND P3, PT, R144, c[0x0][0x17c], PT ;  /* 0x00005f0090007a0c */ /* 0x000fe40003f66270 */
[----:B----4-:R-:W-:Y:S02]  /*e6f60*/  ISETP.GE.AND P4, PT, R141, c[0x0][0x17c], PT ;  /* 0x00005f008d007a0c */ /* 0x010fe40003f86270 */
[----:B------:R-:W4:Y:S04]  /*e6f70*/  LDL.LU R141, [R1+0x15c] ;  /* 0x00015c00018d7983 */ /* 0x000f280000300800 */
[----:B------:R-:W4:Y:S04]  /*e6f80*/  LDL.LU R147, [R1+0xac] ;  /* 0x0000ac0001937983 */ /* 0x000f280000300800 */
[----:B------:R-:W4:Y:S04]  /*e6f90*/  LDL.LU R144, [R1+0x3338] ;  /* 0x0033380001907983 */ /* 0x000f280000300800 */
[----:B------:R1:W-:Y:S02]  /*e6fa0*/  @P5 STG.E [R2.64], R145 ;  /* 0x0000009102005986 */ /* 0x0003e4000c101904 */
[----:B-1----:R-:W-:-:S02]  /*e6fb0*/  IMAD.WIDE R2, R50, 0x4, R136 ;  /* 0x0000000432027825 */ /* 0x002fc400078e0288 */
[----:B------:R-:W4:Y:S04]  /*e6fc0*/  LDL.LU R145, [R1+0x168] ;  /* 0x0001680001917983 */ /* 0x000f280000300800 */
        /* <DEDUP_REMOVED lines=15> */
[----:B---3--:R3:W-:Y:S01]  /*e70c0*/  @P0 STG.E [R50.64], R219 ;  /* 0x000000db32000986 */ /* 0x0087e2000c101904 */
[----:B------:R-:W-:Y:S02]  /*e70d0*/  ISETP.LT.AND P4, PT, R216, c[0x0][0x178], !P4 ;  /* 0x00005e00d8007a0c */ /* 0x000fe40006781270 */
[C---:B-1----:R-:W-:Y:S01]  /*e70e0*/  IMAD.WIDE R48, R140.reuse, 0x4, R136 ;  /* 0x000000048c307825 */ /* 0x042fe200078e0288 */
[----:B------:R-:W5:Y:S01]  /*e70f0*/  LDL.LU R218, [R1+0x16c] ;  /* 0x00016c0001da7983 */ /* 0x000f620000300800 */
[----:B---3--:R-:W-:-:S03]  /*e7100*/  IADD3 R51, R140, c[0x0][0x198], RZ ;  /* 0x000066008c337a10 */ /* 0x008fc60007ffe0ff */
        /* <DEDUP_REMOVED lines=9> */
[----:B----4-:R1:W-:Y:S04]  /*e71a0*/  @P6 STG.E [R48.64], R141 ;  /* 0x0000008d30006986 */ /* 0x0103e8000c101904 */
[----:B------:R4:W-:Y:S04]  /*e71b0*/  @P4 STG.E [R2.64], R147 ;  /* 0x0000009302004986 */ /* 0x0009e8000c101904 */
[----:B-1----:R-:W3:Y:S01]  /*e71c0*/  LDL.LU R141, [R1+0x3344] ;  /* 0x00334400018d7983 */ /* 0x002ee20000300800 */
[----:B------:R-:W-:-:S03]  /*e71d0*/  IMAD.WIDE R48, R50, 0x4, R138 ;  /* 0x0000000432307825 */ /* 0x000fc600078e028a */
[----:B------:R-:W3:Y:S01]  /*e71e0*/  LDL.LU R213, [R1+0x1d8] ;  /* 0x0001d80001d57983 */ /* 0x000ee20000300800 */
[----:B----4-:R-:W-:-:S03]  /*e71f0*/  IMAD.WIDE R2, R50, 0x4, R136 ;  /* 0x0000000432027825 */ /* 0x010fc600078e0288 */
[----:B------:R-:W4:Y:S01]  /*e7200*/  LDL.LU R215, [R1+0xd8] ;  /* 0x0000d80001d77983 */ /* 0x000f220000300800 */
[----:B------:R-:W-:-:S03]  /*e7210*/  ISETP.GE.AND P4, PT, R144, c[0x0][0x17c], PT ;  /* 0x00005f0090007a0c */ /* 0x000fc60003f86270 */
[----:B------:R-:W4:Y:S04]  /*e7220*/  LDL.LU R144, [R1+0x334c] ;  /* 0x00334c0001907983 */ /* 0x000f280000300800 */
[----:B------:R-:W4:Y:S04]  /*e7230*/  LDL.LU R146, [R1+0x1dc] ;  /* 0x0001dc0001927983 */ /* 0x000f280000300800 */
[----:B------:R-:W4:Y:S04]  /*e7240*/  LDL.LU R147, [R1+0xdc] ;  /* 0x0000dc0001937983 */ /* 0x000f280000300800 */
        /* <DEDUP_REMOVED lines=28> */
[----:B------:R1:W-:Y:S01]  /*e7410*/  @P5 STG.E [R48.64], R213 ;  /* 0x000000d530005986 */ /* 0x0003e2000c101904 */
[----:B------:R-:W-:Y:S02]  /*e7420*/  ISETP.LT.AND P5, PT, R217, c[0x0][0x178], !P2 ;  /* 0x00005e00d9007a0c */ /* 0x000fe400057a1270 */
[----:B------:R-:W-:Y:S01]  /*e7430*/  ISETP.LT.AND P2, PT, R216, c[0x0][0x178], !P2 ;  /* 0x00005e00d8007a0c */ /* 0x000fe20005741270 */
[----:B----4-:R4:W-:Y:S01]  /*e7440*/  @P3 STG.E [R50.64], R215 ;  /* 0x000000d732003986 */ /* 0x0109e2000c101904 */
[----:B------:R-:W-:Y:S01]  /*e7450*/  ISETP.GE.AND P3, PT, R144, c[0x0][0x17c], PT ;  /* 0x00005f0090007a0c */ /* 0x000fe20003f66270 */
[----:B-1----:R-:W-:-:S02]  /*e7460*/  IMAD.WIDE R48, R140, 0x4, R136 ;  /* 0x000000048c307825 */ /* 0x002fc400078e0288 */
[----:B----4-:R-:W4:Y:S01]  /*e7470*/  LDL.LU R215, [R1+0x298] ;  /* 0x0002980001d77983 */ /* 0x010f220000300800 */
[----:B------:R-:W-:-:S03]  /*e7480*/  IADD3 R51, R140, c[0x0][0x198], RZ ;  /* 0x000066008c337a10 */ /* 0x000fc60007ffe0ff */
[----:B------:R1:W-:Y:S04]  /*e7490*/  @P4 STG.E [R2.64], R146 ;  /* 0x0000009202004986 */ /* 0x0003e8000c101904 */
[----:B------:R1:W-:Y:S04]  /*e74a0*/  @P6 STG.E [R48.64], R147 ;  /* 0x0000009330006986 */ /* 0x0003e8000c101904 */
[----:B------:R-:W4:Y:S01]  /*e74b0*/  LDL.LU R144, [R1+0x128] ;  /* 0x0001280001907983 */ /* 0x000f220000300800 */
        /* <DEDUP_REMOVED lines=27> */
[----:B---3--:R-:W-:Y:S02]  /*e7670*/  ISETP.GE.AND P0, PT, R141, c[0x0][0x17c], PT ;  /* 0x00005f008d007a0c */ /* 0x008fe40003f06270 */
[----:B------:R-:W3:Y:S04]  /*e7680*/  LDL.LU R141, [R1+0x336c] ;  /* 0x00336c00018d7983 */ /* 0x000ee80000300800 */
[----:B------:R-:W3:Y:S04]  /*e7690*/  LDL.LU R218, [R1+0x2bc] ;  /* 0x0002bc0001da7983 */ /* 0x000ee80000300800 */
[----:B------:R-:W3:Y:S04]  /*e76a0*/  LDL.LU R219, [R1+0x14c] ;  /* 0x00014c0001db7983 */ /* 0x000ee80000300800 */
[----:B----4-:R1:W-:Y:S02]  /*e76b0*/  @P5 STG.E [R2.64], R215 ;  /* 0x000000d702005986 */ /* 0x0103e4000c101904 */
[----:B-1----:R-:W-:-:S05]  /*e76c0*/  IMAD.WIDE R2, R50, 0x4, R136 ;  /* 0x0000000432027825 */ /* 0x002fca00078e0288 */
[----:B------:R-:W-:Y:S01]  /*e76d0*/  @P3 STG.E [R2.64], R144 ;  /* 0x0000009002003986 */ /* 0x000fe2000c101904 */
[----:B------:R-:W-:Y:S01]  /*e76e0*/  IMAD.WIDE R50, R140, 0x4, R136 ;  /* 0x000000048c327825 */ /* 0x000fe200078e0288 */
[----:B--2---:R-:W-:Y:S02]  /*e76f0*/  ISETP.GE.AND P3, PT, R143, c[0x0][0x17c], PT ;  /* 0x00005f008f007a0c */ /* 0x004fe40003f66270 */
[----:B------:R-:W2:Y:S04]  /*e7700*/  LDL.LU R143, [R1+0x3370] ;  /* 0x00337000018f7983 */ /* 0x000ea80000300800 */
[----:B------:R1:W-:Y:S04]  /*e7710*/  @P6 STG.E [R48.64], R146 ;  /* 0x0000009230006986 */ /* 0x0003e8000c101904 */
[----:B------:R-:W4:Y:S04]  /*e7720*/  LDL.LU R215, [R1+0x2c8] ;  /* 0x0002c80001d77983 */ /* 0x000f280000300800 */
[----:B-1----:R-:W4:Y:S04]  /*e7730*/  LDL.LU R146, [R1+0x1a8] ;  /* 0x0001a80001927983 */ /* 0x002f280000300800 */
        /* <DEDUP_REMOVED lines=35> */
[----:B------:R1:W-:Y:S02]  /*e7970*/  @P3 STG.E [R2.64], R146 ;  /* 0x0000009202003986 */ /* 0x0003e4000c101904 */
[----:B-1----:R-:W-:-:S05]  /*e7980*/  IMAD.WIDE R2, R50, 0x4, R138 ;  /* 0x0000000432027825 */ /* 0x002fca00078e028a */
[----:B-----5:R1:W-:Y:S04]  /*e7990*/  @P6 STG.E [R2.64], R142 ;  /* 0x0000008e02006986 */ /* 0x0203e8000c101904 */
        /* <DEDUP_REMOVED lines=1403> */
[----:B------:R-:W4:Y:S04]  /*ed150*/  LDL.LU R219, [R1+0x92c] ;  /* 0x00092c0001db7983 */ /* 0x000f280000300800 */
        /* <DEDUP_REMOVED lines=40> */
[----:B----4-:R1:W-:Y:S01]  /*ed3e0*/  @P3 STG.E [R2.64], R219 ;  /* 0x000000db02003986 */ /* 0x0103e2000c101904 */
[C---:B------:R-:W-:Y:S01]  /*ed3f0*/  IMAD.WIDE R50, R140.reuse, 0x4, R136 ;  /* 0x000000048c327825 */ /* 0x040fe200078e0288 */
[----:B------:R-:W-:Y:S02]  /*ed400*/  IADD3 R140, R140, c[0x0][0x198], RZ ;  /* 0x000066008c8c7a10 */ /* 0x000fe40007ffe0ff */
[----:B-1----:R-:W4:Y:S03]  /*ed410*/  LDL.LU R219, [R1+0x96c] ;  /* 0x00096c0001db7983 */ /* 0x002f260000300800 */
[----:B------:R-:W-:Y:S01]  /*ed420*/  IMAD.WIDE R2, R140, 0x4, R138 ;  /* 0x000000048c027825 */ /* 0x000fe200078e028a */
[----:B------:R-:W-:-:S02]  /*ed430*/  ISETP.GE.AND P3, PT, R141, c[0x0][0x17c], PT ;  /* 0x00005f008d007a0c */ /* 0x000fc40003f66270 */
        /* <DEDUP_REMOVED lines=36> */
[----:B----4-:R4:W-:Y:S01]  /*ed680*/  @P3 STG.E [R2.64], R219 ;  /* 0x000000db02003986 */ /* 0x0109e2000c101904 */
[----:B-1----:R-:W-:-:S04]  /*ed690*/  IMAD.WIDE R48, R140, 0x4, R138 ;  /* 0x000000048c307825 */ /* 0x002fc800078e028a */
[C---:B----4-:R-:W-:Y:S01]  /*ed6a0*/  IMAD.WIDE R2, R50.reuse, 0x4, R138 ;  /* 0x0000000432027825 */ /* 0x050fe200078e028a */
[----:B------:R-:W-:Y:S02]  /*ed6b0*/  ISETP.GE.AND P3, PT, R141, c[0x0][0x17c], PT ;  /* 0x00005f008d007a0c */ /* 0x000fe40003f66270 */
        /* <DEDUP_REMOVED lines=133> */
[----:B------:R-:W3:Y:S04]  /*edf10*/  LDL.LU R219, [R1+0x3c4] ;  /* 0x0003c40001db7983 */ /* 0x000ee80000300800 */
        /* <DEDUP_REMOVED lines=40> */
[----:B---3--:R1:W-:Y:S01]  /*ee1a0*/  @P3 STG.E [R2.64], R219 ;  /* 0x000000db02003986 */ /* 0x0083e2000c101904 */
[C---:B------:R-:W-:Y:S01]  /*ee1b0*/  IMAD.WIDE R50, R140.reuse, 0x4, R136 ;  /* 0x000000048c327825 */ /* 0x040fe200078e0288 */
[----:B------:R-:W-:Y:S02]  /*ee1c0*/  IADD3 R140, R140, c[0x0][0x198], RZ ;  /* 0x000066008c8c7a10 */ /* 0x000fe40007ffe0ff */
[----:B-1----:R-:W3:Y:S03]  /*ee1d0*/  LDL.LU R219, [R1+0x5a4] ;  /* 0x0005a40001db7983 */ /* 0x002ee60000300800 */
[----:B------:R-:W-:Y:S01]  /*ee1e0*/  IMAD.WIDE R2, R140, 0x4, R138 ;  /* 0x000000048c027825 */ /* 0x000fe200078e028a */
[----:B------:R-:W-:-:S02]  /*ee1f0*/  ISETP.GE.AND P3, PT, R141, c[0x0][0x17c], PT ;  /* 0x00005f008d007a0c */ /* 0x000fc40003f66270 */
        /* <DEDUP_REMOVED lines=36> */
[----:B---3--:R3:W-:Y:S01]  /*ee440*/  @P3 STG.E [R2.64], R219 ;  /* 0x000000db02003986 */ /* 0x0087e2000c101904 */
[----:B-1----:R-:W-:-:S04]  /*ee450*/  IMAD.WIDE R48, R140, 0x4, R138 ;  /* 0x000000048c307825 */ /* 0x002fc800078e028a */
[C---:B---3--:R-:W-:Y:S01]  /*ee460*/  IMAD.WIDE R2, R50.reuse, 0x4, R138 ;  /* 0x0000000432027825 */ /* 0x048fe200078e028a */
[----:B------:R-:W-:Y:S02]  /*ee470*/  ISETP.GE.AND P3, PT, R141, c[0x0][0x17c], PT ;  /* 0x00005f008d007a0c */ /* 0x000fe40003f66270 */
        /* <DEDUP_REMOVED lines=492> */
[----:B------:R-:W-:Y:S02]  /*f0340*/  IMAD.WIDE R2, R50, 0x4, R136 ;  /* 0x0000000432027825 */ /* 0x000fe400078e0288 */
[----:B------:R-:W4:Y:S01]  /*f0350*/  LDL.LU R214, [R1+0x580] ;  /* 0x0005800001d67983 */ /* 0x000f220000300800 */
[----:B------:R-:W-:-:S03]  /*f0360*/  ISETP.LT.AND P5, PT, R217, c[0x0][0x178], !P2 ;  /* 0x00005e00d9007a0c */ /* 0x000fc600057a1270 */
[----:B------:R-:W4:Y:S01]  /*f0370*/  LDL.LU R215, [R1+0x60] ;  /* 0x0000600001d77983 */ /* 0x000f220000300800 */
[----:B------:R-:W-:Y:S02]  /*f0380*/  ISETP.LT.AND P2, PT, R216, c[0x0][0x178], !P2 ;  /* 0x00005e00d8007a0c */ /* 0x000fe40005741270 */
[----:B------:R-:W-:Y:S02]  /*f0390*/  ISETP.GE.AND P0, PT, R144, c[0x0][0x17c], PT ;  /* 0x00005f0090007a0c */ /* 0x000fe40003f06270 */
[----:B------:R-:W4:Y:S01]  /*f03a0*/  LDL.LU R144, [R1+0x3750] ;  /* 0x0037500001907983 */ /* 0x000f220000300800 */
[----:B------:R-:W-:-:S03]  /*f03b0*/  IADD3 R140, R50, c[0x0][0x198], RZ ;  /* 0x00006600328c7a10 */ /* 0x000fc60007ffe0ff */
[----:B------:R1:W-:Y:S04]  /*f03c0*/  @P4 STG.E [R2.64], R147 ;  /* 0x0000009302004986 */ /* 0x0003e8000c101904 */
[----:B------:R-:W4:Y:S01]  /*f03d0*/  LDL.LU R146, [R1+0x584] ;  /* 0x0005840001927983 */ /* 0x000f220000300800 */
[----:B------:R-:W-:-:S03]  /*f03e0*/  IMAD.WIDE R48, R140, 0x4, R138 ;  /* 0x000000048c307825 */ /* 0x000fc600078e028a */
[----:B-1----:R-:W4:Y:S01]  /*f03f0*/  LDL.LU R147, [R1+0x64] ;  /* 0x0000640001937983 */ /* 0x002f220000300800 */
[----:B------:R-:W-:Y:S01]  /*f0400*/  IMAD.WIDE R50, R140, 0x4, R136 ;  /* 0x000000048c327825 */ /* 0x000fe200078e0288 */
        /* <DEDUP_REMOVED lines=28> */
[----:B------:R1:W-:Y:S01]  /*f05d0*/  @P3 STG.E [R2.64], R215 ;  /* 0x000000d702003986 */ /* 0x0003e2000c101904 */
[----:B------:R-:W-:-:S03]  /*f05e0*/  ISETP.GE.AND P3, PT, R144, c[0x0][0x17c], PT ;  /* 0x00005f0090007a0c */ /* 0x000fc60003f66270 */
        /* <DEDUP_REMOVED lines=8> */
[----:B------:R1:W-:Y:S01]  /*f0670*/  @P4 STG.E [R2.64], R147 ;  /* 0x0000009302004986 */ /* 0x0003e2000c101904 */
[----:B------:R-:W-:Y:S02]  /*f0680*/  ISETP.LT.AND P4, PT, R217, c[0x0][0x178], !P3 ;  /* 0x00005e00d9007a0c */ /* 0x000fe40005f81270 */
[----:B------:R-:W-:Y:S01]  /*f0690*/  ISETP.LT.AND P2, PT, R216, c[0x0][0x178], !P2 ;  /* 0x00005e00d8007a0c */ /* 0x000fe20005741270 */
[----:B-1----:R-:W4:Y:S01]  /*f06a0*/  LDL.LU R146, [R1+0x374c] ;  /* 0x00374c0001927983 */ /* 0x002f220000300800 */
[C---:B------:R-:W-:Y:S01]  /*f06b0*/  IMAD.WIDE R2, R50.reuse, 0x4, R138 ;  /* 0x0000000432027825 */ /* 0x040fe200078e028a */
        /* <DEDUP_REMOVED lines=19> */
[C---:B------:R-:W-:Y:S01]  /*f07f0*/  IMAD.WIDE R2, R140.reuse, 0x4, R138 ;  /* 0x000000048c027825 */ /* 0x040fe200078e028a */
[----:B----4-:R4:W-:Y:S03]  /*f0800*/  @P6 STG.E [R50.64], R219 ;  /* 0x000000db32006986 */ /* 0x0109e6000c101904 */
[----:B-1----:R-:W-:Y:S01]  /*f0810*/  IMAD.WIDE R48, R140, 0x4, R136 ;  /* 0x000000048c307825 */ /* 0x002fe200078e0288 */
[----:B------:R-:W5:Y:S01]  /*f0820*/  LDL.LU R218, [R1+0xa14] ;  /* 0x000a140001da7983 */ /* 0x000f620000300800 */
[----:B------:R-:W-:Y:S02]  /*f0830*/  ISETP.LT.AND P1, PT, R216, c[0x0][0x178], !P1 ;  /* 0x00005e00d8007a0c */ /* 0x000fe40004f21270 */
[----:B----4-:R-:W-:Y:S01]  /*f0840*/  IADD3 R51, R140, c[0x0][0x198], RZ ;  /* 0x000066008c337a10 */ /* 0x010fe20007ffe0ff */
[----:B------:R-:W4:Y:S04]  /*f0850*/  LDL.LU R219, [R1+0x264] ;  /* 0x0002640001db7983 */ /* 0x000f280000300800 */
[----:B------:R-:W-:Y:S04]  /*f0860*/  @P0 STG.E [R2.64], R214 ;  /* 0x000000d602000986 */ /* 0x000fe8000c101904 */
[----:B------:R1:W-:Y:S01]  /*f0870*/  @P5 STG.E [R48.64], R215 ;  /* 0x000000d730005986 */ /* 0x0003e2000c101904 */
[----:B------:R-:W-:-:S02]  /*f0880*/  ISETP.LT.AND P5, PT, R217, c[0x0][0x178], !P3 ;  /* 0x00005e00d9007a0c */ /* 0x000fc40005fa1270 */
        /* <DEDUP_REMOVED lines=23> */
[----:B------:R-:W-:Y:S02]  /*f0a00*/  ISETP.LT.AND P4, PT, R217, c[0x0][0x178], !P2 ;  /* 0x00005e00d9007a0c */ /* 0x000fe40005781270 */
[----:B------:R-:W-:Y:S02]  /*f0a10*/  IADD3 R50, R50, c[0x0][0x198], RZ ;  /* 0x0000660032327a10 */ /* 0x000fe40007ffe0ff */
[----:B------:R-:W-:Y:S02]  /*f0a20*/  ISETP.LT.AND P2, PT, R216, c[0x0][0x178], !P2 ;  /* 0x00005e00d8007a0c */ /* 0x000fe40005741270 */
[----:B------:R-:W-:Y:S01]  /*f0a30*/  ISETP.GE.AND P6, PT, R212, c[0x0][0x17c], PT ;  /* 0x00005f00d4007a0c */ /* 0x000fe20003fc6270 */
[----:B------:R-:W-:-:S03]  /*f0a40*/  IMAD.WIDE R2, R50, 0x4, R138 ;  /* 0x0000000432027825 */ /* 0x000fc600078e028a */
[C---:B------:R-:W-:Y:S02]  /*f0a50*/  ISETP.LT.AND P5, PT, R217.reuse, c[0x0][0x178], !P6 ;  /* 0x00005e00d9007a0c */ /* 0x040fe400077a1270 */
        /* <DEDUP_REMOVED lines=16> */
[----:B------:R-:W-:-:S03]  /*f0b60*/  ISETP.LT.AND P5, PT, R217, c[0x0][0x178], !P1 ;  /* 0x00005e00d9007a0c */ /* 0x000fc60004fa1270 */
[----:B---3--:R3:W-:Y:S01]  /*f0b70*/  @P6 STG.E [R50.64], R215 ;  /* 0x000000d732006986 */ /* 0x0087e2000c101904 */
[----:B------:R-:W-:Y:S02]  /*f0b80*/  ISETP.LT.AND P6, PT, R216, c[0x0][0x178], !P1 ;  /* 0x00005e00d8007a0c */ /* 0x000fe40004fc1270 */
[----:B------:R-:W-:Y:S01]  /*f0b90*/  ISETP.GE.AND P1, PT, R144, c[0x0][0x17c], PT ;  /* 0x00005f0090007a0c */ /* 0x000fe20003f26270 */
[C---:B-1----:R-:W-:Y:S01]  /*f0ba0*/  IMAD.WIDE R48, R140.reuse, 0x4, R136 ;  /* 0x000000048c307825 */ /* 0x042fe200078e0288 */
        /* <DEDUP_REMOVED lines=26> */
[----:B------:R1:W-:Y:S04]  /*f0d50*/  @P0 STG.E [R48.64], R218 ;  /* 0x000000da30000986 */ /* 0x0003e8000c101904 */
[----:B----4-:R4:W-:Y:S01]  /*f0d60*/  @P3 STG.E [R2.64], R219 ;  /* 0x000000db02003986 */ /* 0x0109e2000c101904 */
[----:B------:R-:W-:Y:S01]  /*f0d70*/  ISETP.LT.AND P3, PT, R217, c[0x0][0x178], !P1 ;  /* 0x00005e00d9007a0c */ /* 0x000fe20004f61270 */
        /* <DEDUP_REMOVED lines=9> */
[----:B--2---:R-:W-:-:S03]  /*f0e10*/  ISETP.GE.AND P2, PT, R143, c[0x0][0x17c], PT ;  /* 0x00005f008f007a0c */ /* 0x004fc60003f46270 */
[----:B------:R-:W2:Y:S04]  /*f0e20*/  LDL.LU R143, [R1+0x37b0] ;  /* 0x0037b000018f7983 */ /* 0x000ea80000300800 */
[----:B------:R1:W-:Y:S04]  /*f0e30*/  @P3 STG.E [R48.64], R146 ;  /* 0x0000009230003986 */ /* 0x0003e8000c101904 */
[----:B------:R-:W3:Y:S04]  /*f0e40*/  LDL.LU R215, [R1+0xc50] ;  /* 0x000c500001d77983 */ /* 0x000ee80000300800 */
[----:B-1----:R-:W3:Y:S04]  /*f0e50*/  LDL.LU R146, [R1+0x830] ;  /* 0x0008300001927983 */ /* 0x002ee80000300800 */
[----:B------:R-:W3:Y:S01]  /*f0e60*/  LDL.LU R144, [R1+0x37b4] ;  /* 0x0037b40001907983 */ /* 0x000ee20000300800 */
[----:B-----5:R-:W-:-:S03]  /*f0e70*/  ISETP.GE.AND P3, PT, R142, c[0x0][0x17c], PT ;  /* 0x00005f008e007a0c */ /* 0x020fc60003f66270 */
[----:B------:R-:W5:Y:S01]  /*f0e80*/  LDL.LU R142, [R1+0xc54] ;  /* 0x000c5400018e7983 */ /* 0x000f620000300800 */
[----:B------:R-:W-:Y:S02]  /*f0e90*/  ISETP.LT.AND P1, PT, R216, c[0x0][0x178], !P1 ;  /* 0x00005e00d8007a0c */ /* 0x000fe40004f21270 */
[----:B------:R-:W-:Y:S01]  /*f0ea0*/  ISETP.LT.AND P5, PT, R217, c[0x0][0x178], !P4 ;  /* 0x00005e00d9007a0c */ /* 0x000fe200067a1270 */
[----:B------:R-:W-:Y:S01]  /*f0eb0*/  IMAD.WIDE R50, R140, 0x4, R136 ;  /* 0x000000048c327825 */ /* 0x000fe200078e0288 */
[----:B------:R-:W-:Y:S02]  /*f0ec0*/  ISETP.LT.AND P4, PT, R216, c[0x0][0x178], !P4 ;  /* 0x00005e00d8007a0c */ /* 0x000fe40006781270 */
[----:B------:R-:W-:-:S05]  /*f0ed0*/  IADD3 R140, R140, c[0x0][0x198], RZ ;  /* 0x000066008c8c7a10 */ /* 0x000fca0007ffe0ff */
[C---:B------:R-:W-:Y:S02]  /*f0ee0*/  IMAD.WIDE R2, R140.reuse, 0x4, R138 ;  /* 0x000000048c027825 */ /* 0x040fe400078e028a */
[----:B------:R1:W-:Y:S02]  /*f0ef0*/  @P1 STG.E [R50.64], R147 ;  /* 0x0000009332001986 */ /* 0x0003e4000c101904 */
[----:B------:R-:W-:Y:S01]  /*f0f00*/  IMAD.WIDE R48, R140, 0x4, R136 ;  /* 0x000000048c307825 */ /* 0x000fe200078e0288 */
[C---:B------:R-:W-:Y:S01]  /*f0f10*/  ISETP.LT.AND P1, PT, R217.reuse, c[0x0][0x178], !P6 ;  /* 0x00005e00d9007a0c */ /* 0x040fe20007721270 */
[----:B------:R1:W-:Y:S01]  /*f0f20*/  @P5 STG.E [R2.64], R214 ;  /* 0x000000d602005986 */ /* 0x0003e2000c101904 */
[C---:B------:R-:W-:Y:S02]  /*f0f30*/  ISETP.LT.AND P6, PT, R216.reuse, c[0x0][0x178], !P6 ;  /* 0x00005e00d8007a0c */ /* 0x040fe400077c1270 */
[----:B------:R-:W-:Y:S01]  /*f0f40*/  ISETP.LT.AND P5, PT, R216, c[0x0][0x178], !P0 ;  /* 0x00005e00d8007a0c */ /* 0x000fe200047a1270 */
[----:B------:R1:W-:Y:S01]  /*f0f50*/  @P4 STG.E [R48.64], R145 ;  /* 0x0000009130004986 */ /* 0x0003e2000c101904 */
[----:B------:R-:W-:-:S02]  /*f0f60*/  ISETP.LT.AND P4, PT, R217, c[0x0][0x178], !P0 ;  /* 0x00005e00d9007a0c */ /* 0x000fc40004781270 */
[----:B-1----:R-:W-:Y:S01]  /*f0f70*/  IADD3 R51, R140, c[0x0][0x198], RZ ;  /* 0x000066008c337a10 */ /* 0x002fe20007ffe0ff */
[----:B------:R-:W5:Y:S03]  /*f0f80*/  LDL.LU R147, [R1+0x834] ;  /* 0x0008340001937983 */ /* 0x000f660000300800 */
[C---:B------:R-:W-:Y:S01]  /*f0f90*/  IADD3 R50, R51.reuse, c[0x0][0x198], RZ ;  /* 0x0000660033327a10 */ /* 0x040fe20007ffe0ff */
[----:B------:R-:W-:-:S04]  /*f0fa0*/  IMAD.WIDE R2, R51, 0x4, R136 ;  /* 0x0000000433027825 */ /* 0x000fc800078e0288 */
        /* <DEDUP_REMOVED lines=23> */
[----:B------:R-:W5:Y:S01]  /*f1120*/  LDL.LU R214, [R1+0xcd0] ;  /* 0x000cd00001d67983 */ /* 0x000f620000300800 */
[----:B------:R-:W-:-:S03]  /*f1130*/  ISETP.LT.AND P5, PT, R216, c[0x0][0x178], !P3 ;  /* 0x00005e00d8007a0c */ /* 0x000fc60005fa1270 */
[----:B------:R-:W5:Y:S01]  /*f1140*/  LDL.LU R215, [R1+0xa30] ;  /* 0x000a300001d77983 */ /* 0x000f620000300800 */
[----:B------:R-:W-:Y:S02]  /*f1150*/  ISETP.GE.AND P3, PT, R144, c[0x0][0x17c], PT ;  /* 0x00005f0090007a0c */ /* 0x000fe40003f66270 */
[----:B------:R-:W-:Y:S01]  /*f1160*/  IADD3 R140, R50, c[0x0][0x198], RZ ;  /* 0x00006600328c7a10 */ /* 0x000fe20007ffe0ff */
[----:B------:R-:W5:Y:S04]  /*f1170*/  LDL.LU R144, [R1+0x37c4] ;  /* 0x0037c40001907983 */ /* 0x000f680000300800 */
[----:B------:R1:W-:Y:S01]  /*f1180*/  @P2 STG.E [R2.64], R147 ;  /* 0x0000009302002986 */ /* 0x0003e2000c101904 */
[----:B------:R-:W-:-:S03]  /*f1190*/  IMAD.WIDE R48, R140, 0x4, R138 ;  /* 0x000000048c307825 */ /* 0x000fc600078e028a */
[----:B------:R-:W5:Y:S01]  /*f11a0*/  LDL.LU R146, [R1+0xcd4] ;  /* 0x000cd40001927983 */ /* 0x000f620000300800 */
[----:B------:R-:W-:-:S03]  /*f11b0*/  IMAD.WIDE R50, R140, 0x4, R136 ;  /* 0x000000048c327825 */ /* 0x000fc600078e0288 */
[----:B-1----:R-:W5:Y:S01]  /*f11c0*/  LDL.LU R147, [R1+0xa34] ;  /* 0x000a340001937983 */ /* 0x002f620000300800 */
[----:B------:R-:W-:Y:S02]  /*f11d0*/  ISETP.LT.AND P1, PT, R217, c[0x0][0x178], !P0 ;  /* 0x00005e00d9007a0c */ /* 0x000fe40004721270 */
[----:B------:R-:W-:Y:S02]  /*f11e0*/  ISETP.LT.AND P0, PT, R216, c[0x0][0x178], !P0 ;  /* 0x00005e00d8007a0c */ /* 0x000fe40004701270 */
[----:B------:R-:W-:-:S05]  /*f11f0*/  IADD3 R140, R140, c[0x0][0x198], RZ ;  /* 0x000066008c8c7a10 */ /* 0x000fca0007ffe0ff */
[C---:B------:R-:W-:Y:S01]  /*f1200*/  IMAD.WIDE R2, R140.reuse, 0x4, R138 ;  /* 0x000000048c027825 */ /* 0x040fe200078e028a */
[----:B----4-:R-:W-:Y:S02]  /*f1210*/  ISETP.GE.AND P2, PT, R141, c[0x0][0x17c], PT ;  /* 0x00005f008d007a0c */ /* 0x010fe40003f46270 */
[----:B------:R-:W4:Y:S04]  /*f1220*/  LDL.LU R141, [R1+0x37c8] ;  /* 0x0037c800018d7983 */ /* 0x000f280000300800 */
[----:B------:R-:W-:Y:S04]  /*f1230*/  @P4 STG.E [R48.64], R213 ;  /* 0x000000d530004986 */ /* 0x000fe8000c101904 */
[----:B------:R1:W-:Y:S04]  /*f1240*/  @P5 STG.E [R50.64], R145 ;  /* 0x0000009132005986 */ /* 0x0003e8000c101904 */
[----:B-1----:R-:W4:Y:S01]  /*f1250*/  LDL.LU R145, [R1+0xce0] ;  /* 0x000ce00001917983 */ /* 0x002f220000300800 */
[----:B------:R-:W-:Y:S01]  /*f1260*/  IMAD.WIDE R48, R140, 0x4, R136 ;  /* 0x000000048c307825 */ /* 0x000fe200078e0288 */
[----:B--2---:R-:W-:-:S02]  /*f1270*/  ISETP.GE.AND P4, PT, R143, c[0x0][0x17c], PT ;  /* 0x00005f008f007a0c */ /* 0x004fc40003f86270 */
[----:B------:R-:W2:Y:S04]  /*f1280*/  LDL.LU R143, [R1+0xa40] ;  /* 0x000a4000018f7983 */ /* 0x000ea80000300800 */
[----:B------:R1:W-:Y:S04]  /*f1290*/  @P1 STG.E [R2.64], R218 ;  /* 0x000000da02001986 */ /* 0x0003e8000c101904 */
[----:B---3--:R3:W-:Y:S01]  /*f12a0*/  @P0 STG.E [R48.64], R219 ;  /* 0x000000db30000986 */ /* 0x0087e2000c101904 */
[----:B-----5:R-:W-:-:S03]  /*f12b0*/  ISETP.GE.AND P0, PT, R142, c[0x0][0x17c], PT ;  /* 0x00005f008e007a0c */ /* 0x020fc60003f06270 */
[----:B------:R-:W5:Y:S01]  /*f12c0*/  LDL.LU R142, [R1+0x3784] ;  /* 0x00378400018e7983 */ /* 0x000f620000300800 */
[C---:B------:R-:W-:Y:S02]  /*f12d0*/  ISETP.LT.AND P5, PT, R217.reuse, c[0x0][0x178], !P6 ;  /* 0x00005e00d9007a0c */ /* 0x040fe400077a1270 */
[----:B------:R-:W-:Y:S01]  /*f12e0*/  ISETP.LT.AND P6, PT, R216, c[0x0][0x178], !P6 ;  /* 0x00005e00d8007a0c */ /* 0x000fe200077c1270 */
[----:B-1----:R-:W5:Y:S01]  /*f12f0*/  LDL.LU R218, [R1+0xce4] ;  /* 0x000ce40001da7983 */ /* 0x002f620000300800 */
[----:B------:R-:W-:Y:S02]  /*f1300*/  IADD3 R51, R140, c[0x0][0x198], RZ ;  /* 0x000066008c337a10 */ /* 0x000fe40007ffe0ff */
[----:B------:R-:W-:Y:S01]  /*f1310*/  ISETP.LT.AND P1, PT, R217, c[0x0][0x178], !P3 ;  /* 0x00005e00d9007a0c */ /* 0x000fe20005f21270 */
[----:B---3--:R-:W3:Y:S01]  /*f1320*/  LDL.LU R219, [R1+0xa44] ;  /* 0x000a440001db7983 */ /* 0x008ee20000300800 */
[----:B------:R-:W-:Y:S01]  /*f1330*/  ISETP.LT.AND P3, PT, R216, c[0x0][0x178], !P3 ;  /* 0x00005e00d8007a0c */ /* 0x000fe20005f61270 */
[C---:B------:R-:W-:Y:S01]  /*f1340*/  IMAD.WIDE R48, R51.reuse, 0x4, R138 ;  /* 0x0000000433307825 */ /* 0x040fe200078e028a */
[C---:B------:R-:W-:Y:S01]  /*f1350*/  IADD3 R50, R51.reuse, c[0x0][0x198], RZ ;  /* 0x0000660033327a10 */ /* 0x040fe20007ffe0ff */
[----:B------:R-:W3:Y:S02]  /*f1360*/  LDL.LU R212, [R1+0x37a8] ;  /* 0x0037a80001d47983 */ /* 0x000ee40000300800 */
[----:B------:R-:W-:-:S02]  /*f1370*/  IMAD.WIDE R2, R51, 0x4, R136 ;  /* 0x0000000433027825 */ /* 0x000fc400078e0288 */
[----:B------:R1:W-:Y:S01]  /*f1380*/  @P5 STG.E [R48.64], R214 ;  /* 0x000000d630005986 */ /* 0x0003e2000c101904 */
[----:B------:R-:W-:-:S03]  /*f1390*/  ISETP.LT.AND P5, PT, R217, c[0x0][0x178], !P2 ;  /* 0x00005e00d9007a0c */ /* 0x000fc600057a1270 */
[----:B------:R1:W-:Y:S01]  /*f13a0*/  @P6 STG.E [R2.64], R215 ;  /* 0x000000d702006986 */ /* 0x0003e2000c101904 */
[----:B------:R-:W-:Y:S01]  /*f13b0*/  ISETP.LT.AND P2, PT, R216, c[0x0][0x178], !P2 ;  /* 0x00005e00d8007a0c */ /* 0x000fe20005741270 */
[C---:B-1----:R-:W-:Y:S02]  /*f13c0*/  IMAD.WIDE R48, R50.reuse, 0x4, R138 ;  /* 0x0000000432307825 */ /* 0x042fe400078e028a */
[----:B------:R-:W3:Y:S04]  /*f13d0*/  LDL.LU R214, [R1+0xcf0] ;  /* 0x000cf00001d67983 */ /* 0x000ee80000300800 */
[----:B------:R-:W3:Y:S01]  /*f13e0*/  LDL.LU R215, [R1+0xb50] ;  /* 0x000b500001d77983 */ /* 0x000ee20000300800 */
[C---:B------:R-:W-:Y:S01]  /*f13f0*/  IMAD.WIDE R2, R50.reuse, 0x4, R136 ;  /* 0x0000000432027825 */ /* 0x040fe200078e0288 */
[----:B------:R-:W-:-:S02]  /*f1400*/  IADD3 R50, R50, c[0x0][0x198], RZ ;  /* 0x0000660032327a10 */ /* 0x000fc40007ffe0ff */
[----:B------:R1:W-:Y:S04]  /*f1410*/  @P1 STG.E [R48.64], R146 ;  /* 0x0000009230001986 */ /* 0x0003e8000c101904 */
[----:B------:R1:W-:Y:S04]  /*f1420*/  @P3 STG.E [R2.64], R147 ;  /* 0x0000009302003986 */ /* 0x0003e8000c101904 */
[----:B-1----:R-:W3:Y:S01]  /*f1430*/  LDL.LU R146, [R1+0x37c0] ;  /* 0x0037c00001927983 */ /* 0x002ee20000300800 */
[----:B------:R-:W-:Y:S01]  /*f1440*/  IMAD.WIDE R2, R50, 0x4, R138 ;  /* 0x0000000432027825 */ /* 0x000fe200078e028a */
[----:B------:R-:W-:-:S02]  /*f1450*/  ISETP.GE.AND P6, PT, R144, c[0x0][0x17c], PT ;  /* 0x00005f0090007a0c */ /* 0x000fc40003fc6270 */
        /* <DEDUP_REMOVED lines=19> */
[----:B------:R1:W-:Y:S04]  /*f1590*/  @P3 STG.E [R48.64], R218 ;  /* 0x000000da30003986 */ /* 0x0003e8000c101904 */
[----:B---3--:R3:W-:Y:S01]  /*f15a0*/  @P4 STG.E [R50.64], R219 ;  /* 0x000000db32004986 */ /* 0x0087e2000c101904 */
[----:B------:R-:W-:Y:S01]  /*f15b0*/  ISETP.LT.AND P4, PT, R217, c[0x0][0x178], !P6 ;  /* 0x00005e00d9007a0c */ /* 0x000fe20007781270 */
[----:B------:R-:W-:-:S04]  /*f15c0*/  IMAD.WIDE R2, R140, 0x4, R138 ;  /* 0x000000048c027825 */ /* 0x000fc800078e028a */
[C---:B-1----:R-:W-:Y:S01]  /*f15d0*/  IMAD.WIDE R48, R140.reuse, 0x4, R136 ;  /* 0x000000048c307825 */ /* 0x042fe200078e0288 */
[----:B------:R-:W5:Y:S01]  /*f15e0*/  LDL.LU R218, [R1+0xd14] ;  /* 0x000d140001da7983 */ /* 0x000f620000300800 */
[----:B---3--:R-:W-:-:S03]  /*f15f0*/  IADD3 R51, R140, c[0x0][0x198], RZ ;  /* 0x000066008c337a10 */ /* 0x008fc60007ffe0ff */
[----:B------:R-:W-:Y:S01]  /*f1600*/  @P5 STG.E [R2.64], R214 ;  /* 0x000000d602005986 */ /* 0x000fe2000c101904 */
[----:B------:R-:W-:-:S03]  /*f1610*/  ISETP.LT.AND P6, PT, R216, c[0x0][0x178], !P6 ;  /* 0x00005e00d8007a0c */ /* 0x000fc600077c1270 */
[----:B------:R1:W-:Y:S01]  /*f1620*/  @P0 STG.E [R48.64], R215 ;  /* 0x000000d730000986 */ /* 0x0003e2000c101904 */
[----:B------:R-:W-:-:S03]  /*f1630*/  ISETP.LT.AND P0, PT, R217, c[0x0][0x178], !P1 ;  /* 0x00005e00d9007a0c */ /* 0x000fc60004f01270 */
[----:B------:R-:W3:Y:S01]  /*f1640*/  LDL.LU R219, [R1+0xc14] ;  /* 0x000c140001db7983 */ /* 0x000ee20000300800 */
        /* <DEDUP_REMOVED lines=10> */
[----:B----4-:R-:W-:Y:S01]  /*f16f0*/  IMAD.WIDE R2, R50, 0x4, R136 ;  /* 0x0000000432027825 */ /* 0x010fe200078e0288 */
[----:B------:R-:W-:Y:S02]  /*f1700*/  ISETP.GE.AND P6, PT, R144, c[0x0][0x17c], PT ;  /* 0x00005f0090007a0c */ /* 0x000fe40003fc6270 */
[----:B------:R-:W4:Y:S04]  /*f1710*/  LDL.LU R215, [R1+0xc40] ;  /* 0x000c400001d77983 */ /* 0x000f280000300800 */
        /* <DEDUP_REMOVED lines=12> */
[----:B------:R-:W-:-:S03]  /*f17e0*/  ISETP.LT.AND P2, PT, R216, c[0x0][0x178], !P2 ;  /* 0x00005e00d8007a0c */ /* 0x000fc60005741270 */
[--C-:B------:R-:W-:Y:S01]  /*f17f0*/  IMAD.WIDE R2, R50, 0x4, R138.reuse ;  /* 0x0000000432027825 */ /* 0x100fe200078e028a */
[----:B------:R-:W-:Y:S02]  /*f1800*/  ISETP.GE.AND P3, PT, R212, c[0x0][0x17c], PT ;  /* 0x00005f00d4007a0c */ /* 0x000fe40003f66270 */
[----:B------:R-:W-:Y:S02]  /*f1810*/  IADD3 R140, R50, c[0x0][0x198], RZ ;  /* 0x00006600328c7a10 */ /* 0x000fe40007ffe0ff */
[C---:B------:R-:W-:Y:S02]  /*f1820*/  ISETP.LT.AND P1, PT, R217.reuse, c[0x0][0x178], !P3 ;  /* 0x00005e00d9007a0c */ /* 0x040fe40005f21270 */
[----:B------:R-:W-:Y:S01]  /*f1830*/  ISETP.LT.AND P3, PT, R216, c[0x0][0x178], !P3 ;  /* 0x00005e00d8007a0c */ /* 0x000fe20005f61270 */
[----:B------:R-:W-:Y:S01]  /*f1840*/  IMAD.WIDE R48, R140, 0x4, R138 ;  /* 0x000000048c307825 */ /* 0x000fe200078e028a */
[----:B------:R1:W-:Y:S01]  /*f1850*/  @P4 STG.E [R2.64], R218 ;  /* 0x000000da02004986 */ /* 0x0003e2000c101904 */
[----:B------:R-:W-:-:S02]  /*f1860*/  ISETP.LT.AND P4, PT, R217, c[0x0][0x178], !P5 ;  /* 0x00005e00d9007a0c */ /* 0x000fc40006f81270 */
[----:B------:R-:W-:Y:S01]  /*f1870*/  ISETP.LT.AND P5, PT, R216, c[0x0][0x178], !P5 ;  /* 0x00005e00d8007a0c */ /* 0x000fe20006fa1270 */
        /* <DEDUP_REMOVED lines=15> */
[----:B------:R1:W-:Y:S04]  /*f1970*/  @P4 STG.E [R2.64], R146 ;  /* 0x0000009202004986 */ /* 0x0003e8000c101904 */
[----:B----4-:R-:W4:Y:S01]  /*f1980*/  LDL.LU R215, [R1+0x588] ;  /* 0x0005880001d77983 */ /* 0x010f220000300800 */
[----:B------:R-:W-:Y:S02]  /*f1990*/  IADD3 R51, R140, c[0x0][0x198], RZ ;  /* 0x000066008c337a10 */ /* 0x000fe40007ffe0ff */
[----:B------:R-:W-:Y:S01]  /*f19a0*/  ISETP.LT.AND P4, PT, R217, c[0x0][0x178], !P0 ;  /* 0x00005e00d9007a0c */ /* 0x000fe20004781270 */
[----:B------:R1:W-:Y:S01]  /*f19b0*/  @P5 STG.E [R48.64], R147 ;  /* 0x0000009330005986 */ /* 0x0003e2000c101904 */
[----:B------:R-:W-:-:S03]  /*f19c0*/  ISETP.LT.AND P5, PT, R216, c[0x0][0x178], !P0 ;  /* 0x00005e00d8007a0c */ /* 0x000fc600047a1270 */
        /* <DEDUP_REMOVED lines=11> */
[----:B------:R-:W-:Y:S02]  /*f1a80*/  IADD3 R50, R51, c[0x0][0x198], RZ ;  /* 0x0000660033327a10 */ /* 0x000fe40007ffe0ff */
[----:B------:R-:W-:Y:S01]  /*f1a90*/  ISETP.LT.AND P1, PT, R217, c[0x0][0x178], !P2 ;  /* 0x00005e00d9007a0c */ /* 0x000fe20005721270 */
[----:B-1----:R-:W5:Y:S02]  /*f1aa0*/  LDL.LU R214, [R1+0x778] ;  /* 0x0007780001d67983 */ /* 0x002f640000300800 */
[----:B------:R-:W-:-:S04]  /*f1ab0*/  IMAD.WIDE R48, R50, 0x4, R138 ;  /* 0x0000000432307825 */ /* 0x000fc800078e028a */
[C---:B------:R-:W-:Y:S01]  /*f1ac0*/  IMAD.WIDE R2, R50.reuse, 0x4, R136 ;  /* 0x0000000432027825 */ /* 0x040fe200078e0288 */
[----:B------:R-:W-:Y:S01]  /*f1ad0*/  IADD3 R50, R50, c[0x0][0x198], RZ ;  /* 0x0000660032327a10 */ /* 0x000fe20007ffe0ff */
[----:B------:R-:W5:Y:S01]  /*f1ae0*/  LDL.LU R145, [R1+0x98] ;  /* 0x0000980001917983 */ /* 0x000f620000300800 */
[----:B------:R-:W-:Y:S02]  /*f1af0*/  ISETP.LT.AND P2, PT, R216, c[0x0][0x178], !P2 ;  /* 0x00005e00d8007a0c */ /* 0x000fe40005741270 */
[----:B------:R-:W-:Y:S01]  /*f1b00*/  IADD3 R140, R50, c[0x0][0x198], RZ ;  /* 0x00006600328c7a10 */ /* 0x000fe20007ffe0ff */
[----:B------:R1:W-:Y:S01]  /*f1b10*/  @P4 STG.E [R48.64], R218 ;  /* 0x000000da30004986 */ /* 0x0003e2000c101904 */
[----:B------:R-:W-:-:S03]  /*f1b20*/  ISETP.LT.AND P4, PT, R217, c[0x0][0x178], !P3 ;  /* 0x00005e00d9007a0c */ /* 0x000fc60005f81270 */
[----:B---3--:R3:W-:Y:S01]  /*f1b30*/  @P5 STG.E [R2.64], R219 ;  /* 0x000000db02005986 */ /* 0x0087e2000c101904 */
[----:B------:R-:W-:Y:S01]  /*f1b40*/  ISETP.LT.AND P5, PT, R216, c[0x0][0x178], !P3 ;  /* 0x00005e00d8007a0c */ /* 0x000fe20005fa1270 */
        /* <DEDUP_REMOVED lines=9> */
[----:B--2---:R-:W-:-:S03]  /*f1be0*/  ISETP.GE.AND P2, PT, R143, c[0x0][0x17c], PT ;  /* 0x00005f008f007a0c */ /* 0x004fc60003f46270 */
[----:B------:R-:W2:Y:S04]  /*f1bf0*/  LDL.LU R143, [R1+0x3808] ;  /* 0x00380800018f7983 */ /* 0x000ea80000300800 */
[----:B------:R1:W-:Y:S04]  /*f1c00*/  @P4 STG.E [R48.64], R146 ;  /* 0x0000009230004986 */ /* 0x0003e8000c101904 */
[----:B------:R-:W4:Y:S04]  /*f1c10*/  LDL.LU R215, [R1+0x788] ;  /* 0x0007880001d77983 */ /* 0x000f280000300800 */
[----:B-1----:R-:W4:Y:S04]  /*f1c20*/  LDL.LU R146, [R1+0x258] ;  /* 0x0002580001927983 */ /* 0x002f280000300800 */
[----:B------:R-:W4:Y:S01]  /*f1c30*/  LDL.LU R144, [R1+0x380c] ;  /* 0x00380c0001907983 */ /* 0x000f220000300800 */
[----:B-----5:R-:W-:-:S03]  /*f1c40*/  ISETP.GE.AND P4, PT, R142, c[0x0][0x17c], PT ;  /* 0x00005f008e007a0c */ /* 0x020fc60003f86270 */
[----:B------:R-:W5:Y:S01]  /*f1c50*/  LDL.LU R142, [R1+0x78c] ;  /* 0x00078c00018e7983 */ /* 0x000f620000300800 */
[C---:B------:R-:W-:Y:S01]  /*f1c60*/  ISETP.LT.AND P1, PT, R217.reuse, c[0x0][0x178], !P0 ;  /* 0x00005e00d9007a0c */ /* 0x040fe20004721270 */
[----:B------:R-:W-:Y:S01]  /*f1c70*/  IMAD.WIDE R50, R140, 0x4, R136 ;  /* 0x000000048c327825 */ /* 0x000fe200078e0288 */
[----:B------:R-:W-:Y:S02]  /*f1c80*/  ISETP.LT.AND P0, PT, R216, c[0x0][0x178], !P0 ;  /* 0x00005e00d8007a0c */ /* 0x000fe40004701270 */
[----:B------:R-:W-:Y:S02]  /*f1c90*/  IADD3 R140, R140, c[0x0][0x198], RZ ;  /* 0x000066008c8c7a10 */ /* 0x000fe40007ffe0ff */
[----:B------:R1:W-:Y:S01]  /*f1ca0*/  @P5 STG.E [R50.64], R147 ;  /* 0x0000009332005986 */ /* 0x0003e2000c101904 */
[----:B------:R-:W-:Y:S02]  /*f1cb0*/  ISETP.LT.AND P5, PT, R217, c[0x0][0x178], !P6 ;  /* 0x00005e00d9007a0c */ /* 0x000fe400077a1270 */
[----:B------:R-:W-:Y:S01]  /*f1cc0*/  IMAD.WIDE R2, R140, 0x4, R138 ;  /* 0x000000048c027825 */ /* 0x000fe200078e028a */
[----:B------:R-:W-:-:S03]  /*f1cd0*/  ISETP.LT.AND P6, PT, R216, c[0x0][0x178], !P6 ;  /* 0x00005e00d8007a0c */ /* 0x000fc600077c1270 */
[C---:B------:R-:W-:Y:S01]  /*f1ce0*/  IMAD.WIDE R48, R140.reuse, 0x4, R136 ;  /* 0x000000048c307825 */ /* 0x040fe200078e0288 */
[----:B------:R1:W-:Y:S02]  /*f1cf0*/  @P1 STG.E [R2.64], R214 ;  /* 0x000000d602001986 */ /* 0x0003e4000c101904 */
[----:B-1----:R-:W-:Y:S02]  /*f1d00*/  IADD3 R51, R140, c[0x0][0x198], RZ ;  /* 0x000066008c337a10 */ /* 0x002fe40007ffe0ff */
[----:B------:R-:W5:Y:S04]  /*f1d10*/  LDL.LU R147, [R1+0x25c] ;  /* 0x00025c0001937983 */ /* 0x000f680000300800 */
[----:B------:R1:W-:Y:S01]  /*f1d20*/  @P0 STG.E [R48.64], R145 ;  /* 0x0000009130000986 */ /* 0x0003e2000c101904 */
[----:B------:R-:W-:-:S02]  /*f1d30*/  ISETP.LT.AND P0, PT, R217, c[0x0][0x178], !P3 ;  /* 0x00005e00d9007a0c */ /* 0x000fc40005f01270 */
[----:B------:R-:W-:Y:S01]  /*f1d40*/  ISETP.LT.AND P3, PT, R216, c[0x0][0x178], !P3 ;  /* 0x00005e00d8007a0c */ /* 0x000fe20005f61270 */
[C---:B------:R-:W-:Y:S01]  /*f1d50*/  IMAD.WIDE R2, R51.reuse, 0x4, R136 ;  /* 0x0000000433027825 */ /* 0x040fe200078e0288 */
[----:B------:R-:W-:-:S03]  /*f1d60*/  IADD3 R50, R51, c[0x0][0x198], RZ ;  /* 0x0000660033327a10 */ /* 0x000fc60007ffe0ff */
[----:B-1----:R-:W-:Y:S01]  /*f1d70*/  IMAD.WIDE R48, R51, 0x4, R138 ;  /* 0x0000000433307825 */ /* 0x002fe200078e028a */
        /* <DEDUP_REMOVED lines=31> */
[----:B------:R-:W-:Y:S01]  /*f1f70*/  IMAD.WIDE R50, R140, 0x4, R136 ;  /* 0x000000048c327825 */ /* 0x000fe200078e0288 */
[----:B------:R-:W-:Y:S02]  /*f1f80*/  ISETP.LT.AND P5, PT, R217, c[0x0][0x178], !P1 ;  /* 0x00005e00d9007a0c */ /* 0x000fe40004fa1270 */
[----:B-1----:R-:W5:Y:S01]  /*f1f90*/  LDL.LU R147, [R1+0x3dc] ;  /* 0x0003dc0001937983 */ /* 0x002f620000300800 */
[----:B------:R-:W-:Y:S02]  /*f1fa0*/  ISETP.LT.AND P1, PT, R216, c[0x0][0x178], !P1 ;  /* 0x00005e00d8007a0c */ /* 0x000fe40004f21270 */
[----:B------:R-:W-:-:S05]  /*f1fb0*/  IADD3 R140, R140, c[0x0][0x198], RZ ;  /* 0x000066008c8c7a10 */ /* 0x000fca0007ffe0ff */
[C---:B------:R-:W-:Y:S01]  /*f1fc0*/  IMAD.WIDE R2, R140.reuse, 0x4, R138 ;  /* 0x000000048c027825 */ /* 0x040fe200078e028a */
[----:B---3--:R-:W-:Y:S02]  /*f1fd0*/  ISETP.GE.AND P2, PT, R141, c[0x0][0x17c], PT ;  /* 0x00005f008d007a0c */ /* 0x008fe40003f46270 */
[----:B------:R-:W3:Y:S04]  /*f1fe0*/  LDL.LU R141, [R1+0x3824] ;  /* 0x00382400018d7983 */ /* 0x000ee80000300800 */
[----:B------:R-:W-:Y:S04]  /*f1ff0*/  @P3 STG.E [R48.64], R213 ;  /* 0x000000d530003986 */ /* 0x000fe8000c101904 */
[----:B------:R1:W-:Y:S04]  /*f2000*/  @P4 STG.E [R50.64], R145 ;  /* 0x0000009132004986 */ /* 0x0003e8000c101904 */
[----:B-1----:R-:W3:Y:S01]  /*f2010*/  LDL.LU R145, [R1+0xbe8] ;  /* 0x000be80001917983 */ /* 0x002ee20000300800 */
[----:B------:R-:W-:Y:S01]  /*f2020*/  IMAD.WIDE R48, R140, 0x4, R136 ;  /* 0x000000048c307825 */ /* 0x000fe200078e0288 */
[----:B--2---:R-:W-:-:S02]  /*f2030*/  ISETP.GE.AND P4, PT, R143, c[0x0][0x17c], PT ;  /* 0x00005f008f007a0c */ /* 0x004fc40003f86270 */
[----:B------:R-:W2:Y:S04]  /*f2040*/  LDL.LU R143, [R1+0x3e8] ;  /* 0x0003e800018f7983 */ /* 0x000ea80000300800 */
[----:B------:R1:W-:Y:S01]  /*f2050*/  @P5 STG.E [R2.64], R218 ;  /* 0x000000da02005986 */ /* 0x0003e2000c101904 */
[----:B------:R-:W-:-:S03]  /*f2060*/  ISETP.LT.AND P5, PT, R216, c[0x0][0x178], !P0 ;  /* 0x00005e00d8007a0c */ /* 0x000fc600047a1270 */
[----:B----4-:R4:W-:Y:S01]  /*f2070*/  @P1 STG.E [R48.64], R219 ;  /* 0x000000db30001986 */ /* 0x0109e2000c101904 */
[C---:B------:R-:W-:Y:S02]  /*f2080*/  ISETP.LT.AND P1, PT, R217.reuse, c[0x0][0x178], !P0 ;  /* 0x00005e00d9007a0c */ /* 0x040fe40004721270 */
[----:B-----5:R-:W-:Y:S02]  /*f2090*/  ISETP.GE.AND P0, PT, R142, c[0x0][0x17c], PT ;  /* 0x00005f008e007a0c */ /* 0x020fe40003f06270 */
[----:B------:R-:W5:Y:S01]  /*f20a0*/  LDL.LU R142, [R1+0x37e4] ;  /* 0x0037e400018e7983 */ /* 0x000f620000300800 */
[----:B------:R-:W-:Y:S02]  /*f20b0*/  ISETP.LT.AND P3, PT, R217, c[0x0][0x178], !P6 ;  /* 0x00005e00d9007a0c */ /* 0x000fe40007761270 */
[----:B------:R-:W-:Y:S01]  /*f20c0*/  ISETP.LT.AND P6, PT, R216, c[0x0][0x178], !P6 ;  /* 0x00005e00d8007a0c */ /* 0x000fe200077c1270 */
[----:B-1----:R-:W5:Y:S01]  /*f20d0*/  LDL.LU R218, [R1+0xbec] ;  /* 0x000bec0001da7983 */ /* 0x002f620000300800 */
[----:B------:R-:W-:-:S03]  /*f20e0*/  IADD3 R51, R140, c[0x0][0x198], RZ ;  /* 0x000066008c337a10 */ /* 0x000fc60007ffe0ff */
[----:B----4-:R-:W4:Y:S01]  /*f20f0*/  LDL.LU R219, [R1+0x3ec] ;  /* 0x0003ec0001db7983 */ /* 0x010f220000300800 */
[C---:B------:R-:W-:Y:S01]  /*f2100*/  IADD3 R50, R51.reuse, c[0x0][0x198], RZ ;  /* 0x0000660033327a10 */ /* 0x040fe20007ffe0ff */
[C---:B------:R-:W-:Y:S02]  /*f2110*/  IMAD.WIDE R48, R51.reuse, 0x4, R138 ;  /* 0x0000000433307825 */ /* 0x040fe400078e028a */
[----:B------:R-:W4:Y:S02]  /*f2120*/  LDL.LU R212, [R1+0x3800] ;  /* 0x0038000001d47983 */ /* 0x000f240000300800 */
[----:B------:R-:W-:Y:S02]  /*f2130*/  IMAD.WIDE R2, R51, 0x4, R136 ;  /* 0x0000000433027825 */ /* 0x000fe400078e0288 */
[----:B------:R1:W-:Y:S01]  /*f2140*/  @P3 STG.E [R48.64], R214 ;  /* 0x000000d630003986 */ /* 0x0003e2000c101904 */
[----:B------:R-:W-:-:S03]  /*f2150*/  ISETP.LT.AND P3, PT, R217, c[0x0][0x178], !P2 ;  /* 0x00005e00d9007a0c */ /* 0x000fc60005761270 */
[----:B------:R1:W-:Y:S01]  /*f2160*/  @P6 STG.E [R2.64], R215 ;  /* 0x000000d702006986 */ /* 0x0003e2000c101904 */
[----:B------:R-:W-:Y:S01]  /*f2170*/  ISETP.LT.AND P2, PT, R216, c[0x0][0x178], !P2 ;  /* 0x00005e00d8007a0c */ /* 0x000fe20005741270 */
[C---:B-1----:R-:W-:Y:S02]  /*f2180*/  IMAD.WIDE R48, R50.reuse, 0x4, R138 ;  /* 0x0000000432307825 */ /* 0x042fe400078e028a */
[----:B------:R-:W4:Y:S04]  /*f2190*/  LDL.LU R214, [R1+0xbf8] ;  /* 0x000bf80001d67983 */ /* 0x000f280000300800 */
[----:B------:R-:W4:Y:S01]  /*f21a0*/  LDL.LU R215, [R1+0x6f8] ;  /* 0x0006f80001d77983 */ /* 0x000f220000300800 */
[C---:B------:R-:W-:Y:S01]  /*f21b0*/  IMAD.WIDE R2, R50.reuse, 0x4, R136 ;  /* 0x0000000432027825 */ /* 0x040fe200078e0288 */
[----:B------:R-:W-:-:S02]  /*f21c0*/  IADD3 R50, R50, c[0x0][0x198], RZ ;  /* 0x0000660032327a10 */ /* 0x000fc40007ffe0ff */
[----:B------:R1:W-:Y:S04]  /*f21d0*/  @P1 STG.E [R48.64], R146 ;  /* 0x0000009230001986 */ /* 0x0003e8000c101904 */
[----:B------:R1:W-:Y:S04]  /*f21e0*/  @P5 STG.E [R2.64], R147 ;  /* 0x0000009302005986 */ /* 0x0003e8000c101904 */
[----:B-1----:R-:W4:Y:S01]  /*f21f0*/  LDL.LU R146, [R1+0x381c] ;  /* 0x00381c0001927983 */ /* 0x002f220000300800 */
[----:B------:R-:W-:Y:S01]  /*f2200*/  IMAD.WIDE R2, R50, 0x4, R138 ;  /* 0x0000000432027825 */ /* 0x000fe200078e028a */
[----:B------:R-:W-:-:S02]  /*f2210*/  ISETP.GE.AND P6, PT, R144, c[0x0][0x17c], PT ;  /* 0x00005f0090007a0c */ /* 0x000fc40003fc6270 */
[----:B---3--:R-:W-:Y:S02]  /*f2220*/  ISETP.GE.AND P1, PT, R141, c[0x0][0x17c], PT ;  /* 0x00005f008d007a0c */ /* 0x008fe40003f26270 */
[----:B------:R-:W3:Y:S04]  /*f2230*/  LDL.LU R141, [R1+0xbfc] ;  /* 0x000bfc00018d7983 */ /* 0x000ee80000300800 */
[----:B------:R-:W3:Y:S04]  /*f2240*/  LDL.LU R147, [R1+0x6fc] ;  /* 0x0006fc0001937983 */ /* 0x000ee80000300800 */
[----:B------:R1:W-:Y:S02]  /*f2250*/  @P3 STG.E [R2.64], R145 ;  /* 0x0000009102003986 */ /* 0x0003e4000c101904 */
[----:B-1----:R-:W-:-:S02]  /*f2260*/  IMAD.WIDE R2, R50, 0x4, R136 ;  /* 0x0000000432027825 */ /* 0x002fc400078e0288 */
[----:B------:R-:W3:Y:S04]  /*f2270*/  LDL.LU R145, [R1+0x3834] ;  /* 0x0038340001917983 */ /* 0x000ee80000300800 */
        /* <DEDUP_REMOVED lines=19> */
[----:B------:R-:W-:Y:S01]  /*f23b0*/  @P3 STG.E [R2.64], R214 ;  /* 0x000000d602003986 */ /* 0x000fe2000c101904 */
[----:B----4-:R-:W-:-:S03]  /*f23c0*/  IADD3 R51, R140, c[0x0][0x198], RZ ;  /* 0x000066008c337a10 */ /* 0x010fc60007ffe0ff */
[----:B------:R-:W4:Y:S04]  /*f23d0*/  LDL.LU R218, [R1+0xc3c] ;  /* 0x000c3c0001da7983 */ /* 0x000f280000300800 */
[----:B------:R1:W-:Y:S01]  /*f23e0*/  @P0 STG.E [R48.64], R215 ;  /* 0x000000d730000986 */ /* 0x0003e2000c101904 */
[----:B------:R-:W-:Y:S02]  /*f23f0*/  ISETP.LT.AND P3, PT, R217, c[0x0][0x178], !P1 ;  /* 0x00005e00d9007a0c */ /* 0x000fe40004f61270 */
[----:B------:R-:W-:Y:S01]  /*f2400*/  ISETP.LT.AND P1, PT, R216, c[0x0][0x178], !P1 ;  /* 0x00005e00d8007a0c */ /* 0x000fe20004f21270 */
[----:B------:R-:W4:Y:S01]  /*f2410*/  LDL.LU R219, [R1+0x72c] ;  /* 0x00072c0001db7983 */ /* 0x000f220000300800 */
        /* <DEDUP_REMOVED lines=14> */
[----:B------:R-:W-:Y:S04]  /*f2500*/  @P3 STG.E [R48.64], R144 ;  /* 0x0000009030003986 */ /* 0x000fe8000c101904 */
[----:B------:R-:W3:Y:S04]  /*f2510*/  LDL.LU R147, [R1+0x83c] ;  /* 0x00083c0001937983 */ /* 0x000ee80000300800 */
        /* <DEDUP_REMOVED lines=11> */
[----:B------:R-:W-:Y:S02]  /*f25d0*/  ISETP.LT.AND P3, PT, R217, c[0x0][0x178], !P4 ;  /* 0x00005e00d9007a0c */ /* 0x000fe40006761270 */
[----:B------:R-:W-:Y:S02]  /*f25e0*/  ISETP.LT.AND P4, PT, R216, c[0x0][0x178], !P4 ;  /* 0x00005e00d8007a0c */ /* 0x000fe40006781270 */
[----:B------:R-:W-:-:S05]  /*f25f0*/  IADD3 R140, R50, c[0x0][0x198], RZ ;  /* 0x00006600328c7a10 */ /* 0x000fca0007ffe0ff */
[----:B------:R-:W-:Y:S01]  /*f2600*/  IMAD.WIDE R48, R140, 0x4, R138 ;  /* 0x000000048c307825 */ /* 0x000fe200078e028a */
[----:B----4-:R1:W-:Y:S01]  /*f2610*/  @P5 STG.E [R2.64], R218 ;  /* 0x000000da02005986 */ /* 0x0103e2000c101904 */
[----:B------:R-:W-:Y:S02]  /*f2620*/  ISETP.LT.AND P5, PT, R217, c[0x0][0x178], !P0 ;  /* 0x00005e00d9007a0c */ /* 0x000fe400047a1270 */
[----:B------:R-:W-:Y:S01]  /*f2630*/  ISETP.LT.AND P0, PT, R216, c[0x0][0x178], !P0 ;  /* 0x00005e00d8007a0c */ /* 0x000fe20004701270 */
[--C-:B-1----:R-:W-:Y:S01]  /*f2640*/  IMAD.WIDE R2, R50, 0x4, R136.reuse ;  /* 0x0000000432027825 */ /* 0x102fe200078e0288 */
[----:B------:R-:W4:Y:S04]  /*f2650*/  LDL.LU R218, [R1+0xc7c] ;  /* 0x000c7c0001da7983 */ /* 0x000f280000300800 */
[----:B------:R1:W-:Y:S01]  /*f2660*/  @P2 STG.E [R2.64], R219 ;  /* 0x000000db02002986 */ /* 0x0003e2000c101904 */
[C---:B------:R-:W-:Y:S01]  /*f2670*/  IMAD.WIDE R50, R140.reuse, 0x4, R136 ;  /* 0x000000048c327825 */ /* 0x040fe200078e0288 */
[----:B------:R-:W-:-:S02]  /*f2680*/  IADD3 R140, R140, c[0x0][0x198], RZ ;  /* 0x000066008c8c7a10 */ /* 0x000fc40007ffe0ff */
[----:B-1----:R-:W4:Y:S03]  /*f2690*/  LDL.LU R219, [R1+0x8ac] ;  /* 0x0008ac0001db7983 */ /* 0x002f260000300800 */
[----:B------:R-:W-:Y:S01]  /*f26a0*/  IMAD.WIDE R2, R140, 0x4, R138 ;  /* 0x000000048c027825 */ /* 0x000fe200078e028a */
[----:B------:R-:W-:Y:S02]  /*f26b0*/  ISETP.GE.AND P2, PT, R141, c[0x0][0x17c], PT ;  /* 0x00005f008d007a0c */ /* 0x000fe40003f46270 */
[----:B------:R-:W4:Y:S04]  /*f26c0*/  LDL.LU R141, [R1+0x3858] ;  /* 0x00385800018d7983 */ /* 0x000f280000300800 */
[----:B------:R1:W-:Y:S04]  /*f26d0*/  @P3 STG.E [R48.64], R213 ;  /* 0x000000d530003986 */ /* 0x0003e8000c101904 */
[----:B---3--:R3:W-:Y:S01]  /*f26e0*/  @P4 STG.E [R50.64], R215 ;  /* 0x000000d732004986 */ /* 0x0087e2000c101904 */
[----:B------:R-:W-:-:S02]  /*f26f0*/  ISETP.LT.AND P4, PT, R217, c[0x0][0x178], !P6 ;  /* 0x00005e00d9007a0c */ /* 0x000fc40007781270 */
[----:B------:R-:W-:Y:S01]  /*f2700*/  ISETP.LT.AND P6, PT, R216, c[0x0][0x178], !P6 ;  /* 0x00005e00d8007a0c */ /* 0x000fe200077c1270 */
[C-C-:B-1----:R-:W-:Y:S01]  /*f2710*/  IMAD.WIDE R48, R140.reuse, 0x4, R136.reuse ;  /* 0x000000048c307825 */ /* 0x142fe200078e0288 */
[----:B---3--:R-:W3:Y:S01]  /*f2720*/  LDL.LU R215, [R1+0xcd8] ;  /* 0x000cd80001d77983 */ /* 0x008ee20000300800 */
[----:B------:R-:W-:Y:S02]  /*f2730*/  IADD3 R51, R140, c[0x0][0x198], RZ ;  /* 0x000066008c337a10 */ /* 0x000fe40007ffe0ff */
[----:B------:R-:W-:Y:S01]  /*f2740*/  ISETP.GE.AND P3, PT, R145, c[0x0][0x17c], PT ;  /* 0x00005f0091007a0c */ /* 0x000fe20003f66270 */
[----:B------:R1:W-:Y:S04]  /*f2750*/  @P5 STG.E [R2.64], R146 ;  /* 0x0000009202005986 */ /* 0x0003e8000c101904 */
[----:B------:R-:W3:Y:S04]  /*f2760*/  LDL.LU R145, [R1+0xa38] ;  /* 0x000a380001917983 */ /* 0x000ee80000300800 */
[----:B------:R1:W-:Y:S02]  /*f2770*/  @P0 STG.E [R48.64], R147 ;  /* 0x0000009330000986 */ /* 0x0003e4000c101904 */
        /* <DEDUP_REMOVED lines=21> */
[----:B----4-:R-:W-:Y:S04]  /*f28d0*/  @P0 STG.E [R48.64], R218 ;  /* 0x000000da30000986 */ /* 0x010fe8000c101904 */
[----:B------:R1:W-:Y:S01]  /*f28e0*/  @P1 STG.E [R2.64], R219 ;  /* 0x000000db02001986 */ /* 0x0003e2000c101904 */
[----:B------:R-:W-:-:S02]  /*f28f0*/  ISETP.LT.AND P1, PT, R217, c[0x0][0x178], !P3 ;  /* 0x00005e00d9007a0c */ /* 0x000fc40005f21270 */
[----:B------:R-:W-:Y:S01]  /*f2900*/  ISETP.LT.AND P3, PT, R216, c[0x0][0x178], !P3 ;  /* 0x00005e00d8007a0c */ /* 0x000fe20005f61270 */
[--C-:B-1----:R-:W-:Y:S01]  /*f2910*/  IMAD.WIDE R2, R50, 0x4, R138.reuse ;  /* 0x0000000432027825 */ /* 0x102fe200078e028a */
[----:B------:R-:W-:Y:S02]  /*f2920*/  ISETP.GE.AND P0, PT, R141, c[0x0][0x17c], PT ;  /* 0x00005f008d007a0c */ /* 0x000fe40003f06270 */
[----:B------:R-:W4:Y:S01]  /*f2930*/  LDL.LU R141, [R1+0x3848] ;  /* 0x00384800018d7983 */ /* 0x000f220000300800 */
[----:B------:R-:W-:-:S03]  /*f2940*/  IMAD.WIDE R48, R140, 0x4, R138 ;  /* 0x000000048c307825 */ /* 0x000fc600078e028a */
        /* <DEDUP_REMOVED lines=15> */
[C---:B------:R-:W-:Y:S02]  /*f2a40*/  ISETP.LT.AND P4, PT, R217.reuse, c[0x0][0x178], !P5 ;  /* 0x00005e00d9007a0c */ /* 0x040fe40006f81270 */
[----:B------:R-:W-:Y:S01]  /*f2a50*/  ISETP.LT.AND P5, PT, R216, c[0x0][0x178], !P5 ;  /* 0x00005e00d8007a0c */ /* 0x000fe20006fa1270 */
[----:B-1----:R-:W5:Y:S01]  /*f2a60*/  LDL.LU R147, [R1+0xb5c] ;  /* 0x000b5c0001937983 */ /* 0x002f620000300800 */
[----:B------:R-:W-:Y:S02]  /*f2a70*/  IADD3 R140, R140, c[0x0][0x198], RZ ;  /* 0x000066008c8c7a10 */ /* 0x000fe40007ffe0ff */
[----:B------:R-:W-:-:S03]  /*f2a80*/  ISETP.LT.AND P1, PT, R217, c[0x0][0x178], !P6 ;  /* 0x00005e00d9007a0c */ /* 0x000fc60007721270 */
[----:B------:R-:W-:-:S04]  /*f2a90*/  IMAD.WIDE R2, R140, 0x4, R138 ;  /* 0x000000048c027825 */ /* 0x000fc800078e028a */
[--C-:B------:R-:W-:Y:S01]  /*f2aa0*/  IMAD.WIDE R48, R140, 0x4, R136.reuse ;  /* 0x000000048c307825 */ /* 0x100fe200078e0288 */
[----:B------:R-:W-:Y:S01]  /*f2ab0*/  ISETP.LT.AND P6, PT, R216, c[0x0][0x178], !P6 ;  /* 0x00005e00d8007a0c */ /* 0x000fe200077c1270 */
[----:B------:R1:W-:Y:S01]  /*f2ac0*/  @P4 STG.E [R2.64], R214 ;  /* 0x000000d602004986 */ /* 0x0003e2000c101904 */
[----:B------:R-:W-:Y:S02]  /*f2ad0*/  IADD3 R51, R140, c[0x0][0x198], RZ ;  /* 0x000066008c337a10 */ /* 0x000fe40007ffe0ff */
[----:B------:R-:W-:Y:S01]  /*f2ae0*/  ISETP.LT.AND P4, PT, R217, c[0x0][0x178], !P0 ;  /* 0x00005e00d9007a0c */ /* 0x000fe20004781270 */
[----:B------:R1:W-:Y:S01]  /*f2af0*/  @P5 STG.E [R48.64], R144 ;  /* 0x0000009030005986 */ /* 0x0003e2000c101904 */
        /* <DEDUP_REMOVED lines=8> */
[----:B------:R1:W-:Y:S04]  /*f2b80*/  @P6 STG.E [R2.64], R219 ;  /* 0x000000db02006986 */ /* 0x0003e8000c101904 */
[----:B------:R-:W4:Y:S01]  /*f2b90*/  LDL.LU R213, [R1+0xd18] ;  /* 0x000d180001d57983 */ /* 0x000f220000300800 */
[----:B-1----:R-:W-:-:S03]  /*f2ba0*/  IMAD.WIDE R48, R50, 0x4, R138 ;  /* 0x0000000432307825 */ /* 0x002fc600078e028a */
[----:B------:R-:W4:Y:S01]  /*f2bb0*/  LDL.LU R144, [R1+0xc18] ;  /* 0x000c180001907983 */ /* 0x000f220000300800 */
[C---:B------:R-:W-:Y:S01]  /*f2bc0*/  IMAD.WIDE R2, R50.reuse, 0x4, R136 ;  /* 0x0000000432027825 */ /* 0x040fe200078e0288 */
        /* <DEDUP_REMOVED lines=10> */
[----:B------:R-:W-:-:S03]  /*f2c70*/  ISETP.LT.AND P2, PT, R216, c[0x0][0x178], !P2 ;  /* 0x00005e00d8007a0c */ /* 0x000fc60005741270 */
[----:B------:R-:W3:Y:S01]  /*f2c80*/  LDL.LU R214, [R1+0xd28] ;  /* 0x000d280001d67983 */ /* 0x000ee20000300800 */
[----:B------:R-:W-:Y:S02]  /*f2c90*/  ISETP.LT.AND P4, PT, R217, c[0x0][0x178], !P3 ;  /* 0x00005e00d9007a0c */ /* 0x000fe40005f81270 */
[----:B------:R-:W-:Y:S01]  /*f2ca0*/  ISETP.LT.AND P5, PT, R216, c[0x0][0x178], !P3 ;  /* 0x00005e00d8007a0c */ /* 0x000fe20005fa1270 */
[----:B------:R-:W3:Y:S01]  /*f2cb0*/  LDL.LU R215, [R1+0xc48] ;  /* 0x000c480001d77983 */ /* 0x000ee20000300800 */
[----:B------:R-:W-:Y:S01]  /*f2cc0*/  ISETP.GE.AND P3, PT, R145, c[0x0][0x17c], PT ;  /* 0x00005f0091007a0c */ /* 0x000fe20003f66270 */
[C---:B------:R-:W-:Y:S02]  /*f2cd0*/  IMAD.WIDE R2, R50.reuse, 0x4, R136 ;  /* 0x0000000432027825 */ /* 0x040fe400078e0288 */
[----:B------:R-:W3:Y:S04]  /*f2ce0*/  LDL.LU R145, [R1+0x387c] ;  /* 0x00387c0001917983 */ /* 0x000ee80000300800 */
[----:B------:R-:W3:Y:S01]  /*f2cf0*/  LDL.LU R146, [R1+0xd2c] ;  /* 0x000d2c0001927983 */ /* 0x000ee20000300800 */
[----:B------:R-:W-:-:S03]  /*f2d00*/  IADD3 R140, R50, c[0x0][0x198], RZ ;  /* 0x00006600328c7a10 */ /* 0x000fc60007ffe0ff */
[----:B------:R1:W-:Y:S02]  /*f2d10*/  @P2 STG.E [R2.64], R147 ;  /* 0x0000009302002986 */ /* 0x0003e4000c101904 */
[----:B------:R-:W-:Y:S01]  /*f2d20*/  IMAD.WIDE R48, R140, 0x4, R138 ;  /* 0x000000048c307825 */ /* 0x000fe200078e028a */
[----:B------:R-:W-:-:S03]  /*f2d30*/  ISETP.LT.AND P1, PT, R217, c[0x0][0x178], !P0 ;  /* 0x00005e00d9007a0c */ /* 0x000fc60004721270 */
[C---:B------:R-:W-:Y:S01]  /*f2d40*/  IMAD.WIDE R50, R140.reuse, 0x4, R136 ;  /* 0x000000048c327825 */ /* 0x040fe200078e0288 */
[----:B-1----:R-:W3:Y:S01]  /*f2d50*/  LDL.LU R147, [R1+0xc4c] ;  /* 0x000c4c0001937983 */ /* 0x002ee20000300800 */
        /* <DEDUP_REMOVED lines=11> */
[----:B------:R-:W5:Y:S04]  /*f2e10*/  LDL.LU R142, [R1+0x3840] ;  /* 0x00384000018e7983 */ /* 0x000f680000300800 */
[----:B-1----:R-:W5:Y:S01]  /*f2e20*/  LDL.LU R218, [R1+0xd3c] ;  /* 0x000d3c0001da7983 */ /* 0x002f620000300800 */
[----:B------:R-:W-:Y:S01]  /*f2e30*/  ISETP.LT.AND P0, PT, R216, c[0x0][0x178], !P0 ;  /* 0x00005e00d8007a0c */ /* 0x000fe20004701270 */
[C---:B------:R-:W-:Y:S01]  /*f2e40*/  IMAD.WIDE R48, R140.reuse, 0x4, R136 ;  /* 0x000000048c307825 */ /* 0x040fe200078e0288 */
[----:B------:R-:W-:Y:S02]  /*f2e50*/  ISETP.LT.AND P5, PT, R217, c[0x0][0x178], !P6 ;  /* 0x00005e00d9007a0c */ /* 0x000fe400077a1270 */
[----:B------:R-:W-:Y:S02]  /*f2e60*/  IADD3 R51, R140, c[0x0][0x198], RZ ;  /* 0x000066008c337a10 */ /* 0x000fe40007ffe0ff */
[----:B------:R-:W-:-:S02]  /*f2e70*/  ISETP.LT.AND P6, PT, R216, c[0x0][0x178], !P6 ;  /* 0x00005e00d8007a0c */ /* 0x000fc400077c1270 */
[----:B------:R-:W-:-:S05]  /*f2e80*/  IADD3 R50, R51, c[0x0][0x198], RZ ;  /* 0x0000660033327a10 */ /* 0x000fca0007ffe0ff */
[----:B---3--:R1:W-:Y:S01]  /*f2e90*/  @P0 STG.E [R48.64], R219 ;  /* 0x000000db30000986 */ /* 0x0083e2000c101904 */
[----:B------:R-:W-:Y:S01]  /*f2ea0*/  ISETP.LT.AND P0, PT, R217, c[0x0][0x178], !P3 ;  /* 0x00005e00d9007a0c */ /* 0x000fe20005f01270 */
[----:B------:R-:W-:Y:S01]  /*f2eb0*/  IMAD.WIDE R2, R51, 0x4, R136 ;  /* 0x0000000433027825 */ /* 0x000fe200078e0288 */
[----:B------:R-:W-:-:S03]  /*f2ec0*/  ISETP.LT.AND P3, PT, R216, c[0x0][0x178], !P3 ;  /* 0x00005e00d8007a0c */ /* 0x000fc60005f61270 */
[--C-:B-1----:R-:W-:Y:S01]  /*f2ed0*/  IMAD.WIDE R48, R51, 0x4, R138.reuse ;  /* 0x0000000433307825 */ /* 0x102fe200078e028a */
[----:B------:R-:W3:Y:S04]  /*f2ee0*/  LDL.LU R219, [R1+0xcbc] ;  /* 0x000cbc0001db7983 */ /* 0x000ee80000300800 */
[----:B------:R1:W-:Y:S04]  /*f2ef0*/  @P5 STG.E [R48.64], R214 ;  /* 0x000000d630005986 */ /* 0x0003e8000c101904 */
[----:B------:R1:W-:Y:S04]  /*f2f00*/  @P6 STG.E [R2.64], R215 ;  /* 0x000000d702006986 */ /* 0x0003e8000c101904 */
[----:B------:R-:W3:Y:S01]  /*f2f10*/  LDL.LU R212, [R1+0x3860] ;  /* 0x0038600001d47983 */ /* 0x000ee20000300800 */
[----:B-1----:R-:W-:-:S03]  /*f2f20*/  IMAD.WIDE R48, R50, 0x4, R138 ;  /* 0x0000000432307825 */ /* 0x002fc600078e028a */
[----:B------:R-:W3:Y:S04]  /*f2f30*/  LDL.LU R215, [R1+0xd50] ;  /* 0x000d500001d77983 */ /* 0x000ee80000300800 */
[----:B------:R1:W-:Y:S01]  /*f2f40*/  @P0 STG.E [R48.64], R146 ;  /* 0x0000009230000986 */ /* 0x0003e2000c101904 */
[----:B------:R-:W-:Y:S01]  /*f2f50*/  ISETP.LT.AND P5, PT, R217, c[0x0][0x178], !P2 ;  /* 0x00005e00d9007a0c */ /* 0x000fe200057a1270 */
[C---:B------:R-:W-:Y:S01]  /*f2f60*/  IMAD.WIDE R2, R50.reuse, 0x4, R136 ;  /* 0x0000000432027825 */ /* 0x040fe200078e0288 */
[----:B------:R-:W-:Y:S02]  /*f2f70*/  ISETP.GE.AND P6, PT, R145, c[0x0][0x17c], PT ;  /* 0x00005f0091007a0c */ /* 0x000fe40003fc6270 */
[----:B------:R-:W-:Y:S01]  /*f2f80*/  IADD3 R50, R50, c[0x0][0x198], RZ ;  /* 0x0000660032327a10 */ /* 0x000fe20007ffe0ff */
[----:B-1----:R-:W3:Y:S01]  /*f2f90*/  LDL.LU R146, [R1+0x6c0] ;  /* 0x0006c00001927983 */ /* 0x002ee20000300800 */
[----:B----4-:R-:W-:-:S03]  /*f2fa0*/  ISETP.GE.AND P0, PT, R141, c[0x0][0x17c], PT ;  /* 0x00005f008d007a0c */ /* 0x010fc60003f06270 */
[----:B------:R-:W4:Y:S01]  /*f2fb0*/  LDL.LU R145, [R1+0x3878] ;  /* 0x0038780001917983 */ /* 0x000f220000300800 */
[----:B------:R-:W-:-:S03]  /*f2fc0*/  ISETP.LT.AND P2, PT, R216, c[0x0][0x178], !P2 ;  /* 0x00005e00d8007a0c */ /* 0x000fc60005741270 */
[----:B------:R-:W4:Y:S04]  /*f2fd0*/  LDL.LU R141, [R1+0xd54] ;  /* 0x000d5400018d7983 */ /* 0x000f280000300800 */
[----:B------:R1:W-:Y:S01]  /*f2fe0*/  @P3 STG.E [R2.64], R147 ;  /* 0x0000009302003986 */ /* 0x0003e2000c101904 */
[----:B------:R-:W-:Y:S02]  /*f2ff0*/  ISETP.LT.AND P3, PT, R217, c[0x0][0x178], !P4 ;  /* 0x00005e00d9007a0c */ /* 0x000fe40006761270 */
[C---:B------:R-:W-:Y:S01]  /*f3000*/  IADD3 R140, R50.reuse, c[0x0][0x198], RZ ;  /* 0x00006600328c7a10 */ /* 0x040fe20007ffe0ff */
[--C-:B-1----:R-:W-:Y:S01]  /*f3010*/  IMAD.WIDE R2, R50, 0x4, R138.reuse ;  /* 0x0000000432027825 */ /* 0x102fe200078e028a */
[----:B------:R-:W4:Y:S04]  /*f3020*/  LDL.LU R147, [R1+0x6c4] ;  /* 0x0006c40001937983 */ /* 0x000f280000300800 */
[----:B------:R1:W-:Y:S01]  /*f3030*/  @P5 STG.E [R2.64], R144 ;  /* 0x0000009002005986 */ /* 0x0003e2000c101904 */
[----:B------:R-:W-:-:S04]  /*f3040*/  IMAD.WIDE R48, R140, 0x4, R138 ;  /* 0x000000048c307825 */ /* 0x000fc800078e028a */
[----:B-1----:R-:W-:Y:S01]  /*f3050*/  IMAD.WIDE R2, R50, 0x4, R136 ;  /* 0x0000000432027825 */ /* 0x002fe200078e0288 */
[----:B------:R-:W4:Y:S04]  /*f3060*/  LDL.LU R144, [R1+0x3894] ;  /* 0x0038940001907983 */ /* 0x000f280000300800 */
[----:B------:R-:W4:Y:S04]  /*f3070*/  LDL.LU R214, [R1+0xd80] ;  /* 0x000d800001d67983 */ /* 0x000f280000300800 */
[----:B--2---:R1:W-:Y:S04]  /*f3080*/  @P2 STG.E [R2.64], R143 ;  /* 0x0000008f02002986 */ /* 0x0043e8000c101904 */
[----:B-1----:R-:W2:Y:S01]  /*f3090*/  LDL.LU R143, [R1+0x270] ;  /* 0x00027000018f7983 */ /* 0x002ea20000300800 */
[----:B-----5:R-:W-:-:S03]  /*f30a0*/  ISETP.GE.AND P2, PT, R142, c[0x0][0x17c], PT ;  /* 0x00005f008e007a0c */ /* 0x020fc60003f46270 */
[----:B------:R-:W5:Y:S04]  /*f30b0*/  LDL.LU R142, [R1+0x3898] ;  /* 0x00389800018e7983 */ /* 0x000f680000300800 */
[----:B------:R1:W-:Y:S04]  /*f30c0*/  @P3 STG.E [R48.64], R218 ;  /* 0x000000da30003986 */ /* 0x0003e8000c101904 */
[----:B-1----:R-:W5:Y:S01]  /*f30d0*/  LDL.LU R218, [R1+0xd84] ;  /* 0x000d840001da7983 */ /* 0x002f620000300800 */
[----:B------:R-:W-:Y:S02]  /*f30e0*/  ISETP.LT.AND P4, PT, R216, c[0x0][0x178], !P4 ;  /* 0x00005e00d8007a0c */ /* 0x000fe40006781270 */
[----:B------:R-:W-:Y:S01]  /*f30f0*/  ISETP.LT.AND P5, PT, R217, c[0x0][0x178], !P1 ;  /* 0x00005e00d9007a0c */ /* 0x000fe20004fa1270 */
[----:B------:R-:W-:Y:S01]  /*f3100*/  IMAD.WIDE R50, R140, 0x4, R136 ;  /* 0x000000048c327825 */ /* 0x000fe200078e0288 */
[----:B------:R-:W-:-:S02]  /*f3110*/  ISETP.LT.AND P1, PT, R216, c[0x0][0x178], !P1 ;  /* 0x00005e00d8007a0c */ /* 0x000fc40004f21270 */
[----:B------:R-:W-:Y:S02]  /*f3120*/  IADD3 R140, R140, c[0x0][0x198], RZ ;  /* 0x000066008c8c7a10 */ /* 0x000fe40007ffe0ff */
[----:B------:R-:W-:-:S03]  /*f3130*/  ISETP.LT.AND P3, PT, R217, c[0x0][0x178], !P6 ;  /* 0x00005e00d9007a0c */ /* 0x000fc60007761270 */
[C---:B------:R-:W-:Y:S02]  /*f3140*/  IMAD.WIDE R2, R140.reuse, 0x4, R138 ;  /* 0x000000048c027825 */ /* 0x040fe400078e028a */
[----:B---3--:R1:W-:Y:S02]  /*f3150*/  @P4 STG.E [R50.64], R219 ;  /* 0x000000db32004986 */ /* 0x0083e4000c101904 */
[----:B------:R-:W-:Y:S01]  /*f3160*/  IMAD.WIDE R48, R140, 0x4, R136 ;  /* 0x000000048c307825 */ /* 0x000fe200078e0288 */
[----:B------:R-:W-:Y:S02]  /*f3170*/  ISETP.LT.AND P6, PT, R216, c[0x0][0x178], !P6 ;  /* 0x00005e00d8007a0c */ /* 0x000fe400077c1270 */
[----:B-1----:R-:W-:Y:S01]  /*f3180*/  IADD3 R51, R140, c[0x0][0x198], RZ ;  /* 0x000066008c337a10 */ /* 0x002fe20007ffe0ff */
[----:B------:R-:W3:Y:S04]  /*f3190*/  LDL.LU R219, [R1+0x274] ;  /* 0x0002740001db7983 */ /* 0x000ee80000300800 */
[----:B------:R-:W-:Y:S01]  /*f31a0*/  @P5 STG.E [R2.64], R215 ;  /* 0x000000d702005986 */ /* 0x000fe2000c101904 */
[----:B------:R-:W-:-:S02]  /*f31b0*/  ISETP.LT.AND P5, PT, R216, c[0x0][0x178], !P0 ;  /* 0x00005e00d8007a0c */ /* 0x000fc400047a1270 */
[----:B------:R-:W-:Y:S01]  /*f31c0*/  IADD3 R50, R51, c[0x0][0x198], RZ ;  /* 0x0000660033327a10 */ /* 0x000fe20007ffe0ff */
[----:B------:R1:W-:Y:S01]  /*f31d0*/  @P1 STG.E [R48.64], R146 ;  /* 0x0000009230001986 */ /* 0x0003e2000c101904 */
[----:B------:R-:W-:Y:S01]  /*f31e0*/  ISETP.LT.AND P1, PT, R217, c[0x0][0x178], !P0 ;  /* 0x00005e00d9007a0c */ /* 0x000fe20004721270 */
[----:B-1----:R-:W-:-:S05]  /*f31f0*/  IMAD.WIDE R48, R51, 0x4, R138 ;  /* 0x0000000433307825 */ /* 0x002fca00078e028a */
[----:B----4-:R1:W-:Y:S01]  /*f3200*/  @P3 STG.E [R48.64], R141 ;  /* 0x0000008d30003986 */ /* 0x0103e2000c101904 */
[----:B------:R-:W-:Y:S01]  /*f3210*/  IMAD.WIDE R2, R51, 0x4, R136 ;  /* 0x0000000433027825 */ /* 0x000fe200078e0288 */
[----:B------:R-:W-:Y:S02]  /*f3220*/  ISETP.LT.AND P3, PT, R217, c[0x0][0x178], !P2 ;  /* 0x00005e00d9007a0c */ /* 0x000fe40005761270 */
[----:B-1----:R-:W4:Y:S01]  /*f3230*/  LDL.LU R141, [R1+0x385c] ;  /* 0x00385c00018d7983 */ /* 0x002f220000300800 */
[----:B------:R-:W-:Y:S01]  /*f3240*/  IMAD.WIDE R48, R50, 0x4, R138 ;  /* 0x0000000432307825 */ /* 0x000fe200078e028a */
[----:B------:R-:W-:Y:S02]  /*f3250*/  ISETP.GE.AND P0, PT, R145, c[0x0][0x17c], PT ;  /* 0x00005f0091007a0c */ /* 0x000fe40003f06270 */
[----:B------:R-:W4:Y:S04]  /*f3260*/  LDL.LU R215, [R1+0xd90] ;  /* 0x000d900001d77983 */ /* 0x000f280000300800 */
[----:B------:R1:W-:Y:S04]  /*f3270*/  @P6 STG.E [R2.64], R147 ;  /* 0x0000009302006986 */ /* 0x0003e8000c101904 */
[----:B------:R-:W4:Y:S01]  /*f3280*/  LDL.LU R145, [R1] ;  /* 0x0000000001917983 */ /* 0x000f220000300800 */
[----:B------:R-:W-:-:S03]  /*f3290*/  ISETP.GE.AND P6, PT, R144, c[0x0][0x17c], PT ;  /* 0x00005f0090007a0c */ /* 0x000fc60003fc6270 */
[----:B------:R-:W4:Y:S01]  /*f32a0*/  LDL.LU R144, [R1+0x3874] ;  /* 0x0038740001907983 */ /* 0x000f220000300800 */
[C---:B-1----:R-:W-:Y:S01]  /*f32b0*/  IMAD.WIDE R2, R50.reuse, 0x4, R136 ;  /* 0x0000000432027825 */ /* 0x042fe200078e0288 */
[----:B------:R-:W-:Y:S02]  /*f32c0*/  IADD3 R50, R50, c[0x0][0x198], RZ ;  /* 0x0000660032327a10 */ /* 0x000fe40007ffe0ff */
[----:B------:R-:W-:Y:S04]  /*f32d0*/  @P1 STG.E [R48.64], R214 ;  /* 0x000000d630001986 */ /* 0x000fe8000c101904 */
[----:B------:R-:W4:Y:S04]  /*f32e0*/  LDL.LU R146, [R1+0xd94] ;  /* 0x000d940001927983 */ /* 0x000f280000300800 */
[----:B------:R-:W4:Y:S04]  /*f32f0*/  LDL.LU R147, [R1+0x4] ;  /* 0x0000040001937983 */ /* 0x000f280000300800 */
[----:B--2---:R1:W-:Y:S02]  /*f3300*/  @P5 STG.E [R2.64], R143 ;  /* 0x0000008f02005986 */ /* 0x0043e4000c101904 */
[----:B-1----:R-:W-:-:S02]  /*f3310*/  IMAD.WIDE R2, R50, 0x4, R138 ;  /* 0x0000000432027825 */ /* 0x002fc400078e028a */
[----:B------:R-:W2:Y:S01]  /*f3320*/  LDL.LU R143, [R1+0x3890] ;  /* 0x00389000018f7983 */ /* 0x000ea20000300800 */
[----:B-----5:R-:W-:-:S03]  /*f3330*/  ISETP.GE.AND P1, PT, R142, c[0x0][0x17c], PT ;  /* 0x00005f008e007a0c */ /* 0x020fc60003f26270 */
[----:B------:R1:W-:Y:S04]  /*f3340*/  @P3 STG.E [R2.64], R218 ;  /* 0x000000da02003986 */ /* 0x0003e8000c101904 */
[----:B-1----:R-:W5:Y:S04]  /*f3350*/  LDL.LU R218, [R1+0xcc0] ;  /* 0x000cc00001da7983 */ /* 0x002f680000300800 */
[----:B------:R-:W5:Y:S01]  /*f3360*/  LDL.LU R142, [R1+0x38a8] ;  /* 0x0038a800018e7983 */ /* 0x000f620000300800 */
[----:B------:R-:W-:Y:S01]  /*f3370*/  ISETP.LT.AND P2, PT, R216, c[0x0][0x178], !P2 ;  /* 0x00005e00d8007a0c */ /* 0x000fe20005741270 */
[----:B------:R-:W-:Y:S01]  /*f3380*/  IMAD.WIDE R2, R50, 0x4, R136 ;  /* 0x0000000432027825 */ /* 0x000fe200078e0288 */
[----:B------:R-:W-:-:S04]  /*f3390*/  ISETP.GE.AND P4, PT, R212, c[0x0][0x17c], PT ;  /* 0x00005f00d4007a0c */ /* 0x000fc80003f86270 */
[----:B------:R-:W-:Y:S02]  /*f33a0*/  ISETP.LT.AND P5, PT, R217, c[0x0][0x178], !P4 ;  /* 0x00005e00d9007a0c */ /* 0x000fe400067a1270 */
[----:B------:R-:W-:Y:S02]  /*f33b0*/  ISETP.LT.AND P4, PT, R216, c[0x0][0x178], !P4 ;  /* 0x00005e00d8007a0c */ /* 0x000fe40006781270 */
[----:B------:R-:W-:-:S03]  /*f33c0*/  IADD3 R140, R50, c[0x0][0x198], RZ ;  /* 0x00006600328c7a10 */ /* 0x000fc60007ffe0ff */
[----:B---3--:R1:W-:Y:S01]  /*f33d0*/  @P2 STG.E [R2.64], R219 ;  /* 0x000000db02002986 */ /* 0x0083e2000c101904 */
[----:B------:R-:W-:Y:S01]  /*f33e0*/  ISETP.LT.AND P3, PT, R217, c[0x0][0x178], !P0 ;  /* 0x00005e00d9007a0c */ /* 0x000fe20004761270 */
        /* <DEDUP_REMOVED lines=8> */
[----:B------:R1:W-:Y:S01]  /*f3470*/  @P5 STG.E [R48.64], R215 ;  /* 0x000000d730005986 */ /* 0x0003e2000c101904 */
[----:B------:R-:W-:Y:S02]  /*f3480*/  ISETP.LT.AND P5, PT, R217, c[0x0][0x178], !P6 ;  /* 0x00005e00d9007a0c */ /* 0x000fe400077a1270 */
[----:B------:R-:W-:Y:S01]  /*f3490*/  ISETP.LT.AND P6, PT, R216, c[0x0][0x178], !P6 ;  /* 0x00005e00d8007a0c */ /* 0x000fe200077c1270 */
[----:B------:R-:W4:Y:S04]  /*f34a0*/  LDL.LU R213, [R1+0xde0] ;  /* 0x000de00001d57983 */ /* 0x000f280000300800 */
[----:B------:R1:W-:Y:S02]  /*f34b0*/  @P4 STG.E [R50.64], R145 ;  /* 0x0000009132004986 */ /* 0x0003e4000c101904 */
[----:B-1----:R-:W-:-:S02]  /*f34c0*/  IMAD.WIDE R48, R140, 0x4, R136 ;  /* 0x000000048c307825 */ /* 0x002fc400078e0288 */
[----:B------:R-:W4:Y:S04]  /*f34d0*/  LDL.LU R214, [R1+0x400] ;  /* 0x0004000001d67983 */ /* 0x000f280000300800 */
[----:B------:R-:W4:Y:S01]  /*f34e0*/  LDL.LU R212, [R1+0x3870] ;  /* 0x0038700001d47983 */ /* 0x000f220000300800 */
        /* <DEDUP_REMOVED lines=8> */
[----:B-----5:R1:W-:Y:S04]  /*f3570*/  @P5 STG.E [R48.64], R218 ;  /* 0x000000da30005986 */ /* 0x0203e8000c101904 */
[----:B------:R5:W-:Y:S01]  /*f3580*/  @P6 STG.E [R2.64], R232 ;  /* 0x000000e802006986 */ /* 0x000be2000c101904 */
[----:B------:R-:W-:-:S03]  /*f3590*/  ISETP.GE.AND P6, PT, R142, c[0x0][0x17c], PT ;  /* 0x00005f008e007a0c */ /* 0x000fc60003fc6270 */
[----:B------:R-:W2:Y:S01]  /*f35a0*/  LDL.LU R142, [R1+0x388c] ;  /* 0x00388c00018e7983 */ /* 0x000ea20000300800 */
[----:B------:R-:W-:Y:S02]  /*f35b0*/  ISETP.LT.AND P3, PT, R217, c[0x0][0x178], !P1 ;  /* 0x00005e00d9007a0c */ /* 0x000fe40004f61270 */
[----:B------:R-:W-:Y:S01]  /*f35c0*/  ISETP.LT.AND P1, PT, R216, c[0x0][0x178], !P1 ;  /* 0x00005e00d8007a0c */ /* 0x000fe20004f21270 */
[----:B------:R-:W2:Y:S01]  /*f35d0*/  LDL.LU R145, [R1+0xdc0] ;  /* 0x000dc00001917983 */ /* 0x000ea20000300800 */
[----:B------:R-:W-:Y:S02]  /*f35e0*/  IADD3 R50, R51, c[0x0][0x198], RZ ;  /* 0x0000660033327a10 */ /* 0x000fe40007ffe0ff */
[----:B------:R-:W-:Y:S01]  /*f35f0*/  ISETP.LT.AND P5, PT, R217, c[0x0][0x178], !P2 ;  /* 0x00005e00d9007a0c */ /* 0x000fe200057a1270 */
[----:B------:R-:W2:Y:S02]  /*f3600*/  LDL.LU R146, [R1+0x30] ;  /* 0x0000300001927983 */ /* 0x000ea40000300800 */
[----:B-1----:R-:W-:-:S04]  /*f3610*/  IMAD.WIDE R48, R50, 0x4, R138 ;  /* 0x0000000432307825 */ /* 0x002fc800078e028a */
[----:B-----5:R-:W-:Y:S01]  /*f3620*/  IMAD.WIDE R2, R50, 0x4, R136 ;  /* 0x0000000432027825 */ /* 0x020fe200078e0288 */
[----:B------:R-:W-:Y:S02]  /*f3630*/  ISETP.GE.AND P4, PT, R144, c[0x0][0x17c], PT ;  /* 0x00005f0090007a0c */ /* 0x000fe40003f86270 */
[----:B------:R-:W-:Y:S01]  /*f3640*/  IADD3 R50, R50, c[0x0][0x198], RZ ;  /* 0x0000660032327a10 */ /* 0x000fe20007ffe0ff */
[----:B---3--:R-:W-:Y:S04]  /*f3650*/  @P3 STG.E [R48.64], R219 ;  /* 0x000000db30003986 */ /* 0x008fe8000c101904 */
[----:B------:R1:W-:Y:S01]  /*f3660*/  @P1 STG.E [R2.64], R233 ;  /* 0x000000e902001986 */ /* 0x0003e2000c101904 */
[----:B------:R-:W-:Y:S02]  /*f3670*/  ISETP.LT.AND P2, PT, R216, c[0x0][0x178], !P2 ;  /* 0x00005e00d8007a0c */ /* 0x000fe40005741270 */
[----:B------:R-:W-:-:S02]  /*f3680*/  ISETP.LT.AND P3, PT, R217, c[0x0][0x178], !P4 ;  /* 0x00005e00d9007a0c */ /* 0x000fc40006761270 */
[----:B------:R-:W-:Y:S02]  /*f3690*/  ISETP.LT.AND P4, PT, R216, c[0x0][0x178], !P4 ;  /* 0x00005e00d8007a0c */ /* 0x000fe40006781270 */
[C---:B------:R-:W-:Y:S01]  /*f36a0*/  IADD3 R140, R50.reuse, c[0x0][0x198], RZ ;  /* 0x00006600328c7a10 */ /* 0x040fe20007ffe0ff */
[----:B-1----:R-:W-:-:S04]  /*f36b0*/  IMAD.WIDE R2, R50, 0x4, R138 ;  /* 0x0000000432027825 */ /* 0x002fc800078e028a */
[----:B------:R-:W-:Y:S01]  /*f36c0*/  IMAD.WIDE R48, R140, 0x4, R138 ;  /* 0x000000048c307825 */ /* 0x000fe200078e028a */
[----:B----4-:R-:W-:Y:S02]  /*f36d0*/  ISETP.GE.AND P1, PT, R141, c[0x0][0x17c], PT ;  /* 0x00005f008d007a0c */ /* 0x010fe40003f26270 */
[----:B------:R-:W3:Y:S04]  /*f36e0*/  LDL.LU R141, [R1+0x38a4] ;  /* 0x0038a400018d7983 */ /* 0x000ee80000300800 */
[----:B------:R-:W4:Y:S04]  /*f36f0*/  LDL.LU R218, [R1+0xdc4] ;  /* 0x000dc40001da7983 */ /* 0x000f280000300800 */
[----:B------:R-:W5:Y:S04]  /*f3700*/  LDL.LU R219, [R1+0x34] ;  /* 0x0000340001db7983 */ /* 0x000f680000300800 */
[----:B------:R1:W-:Y:S04]  /*f3710*/  @P5 STG.E [R2.64], R213 ;  /* 0x000000d502005986 */ /* 0x0003e8000c101904 */
[----:B------:R-:W5:Y:S04]  /*f3720*/  LDL.LU R144, [R1+0x38c0] ;  /* 0x0038c00001907983 */ /* 0x000f680000300800 */
[----:B------:R-:W5:Y:S01]  /*f3730*/  LDL.LU R147, [R1+0xd70] ;  /* 0x000d700001937983 */ /* 0x000f620000300800 */
[----:B-1----:R-:W-:-:S04]  /*f3740*/  IMAD.WIDE R2, R50, 0x4, R136 ;  /* 0x0000000432027825 */ /* 0x002fc800078e0288 */
[C---:B------:R-:W-:Y:S01]  /*f3750*/  IMAD.WIDE R50, R140.reuse, 0x4, R136 ;  /* 0x000000048c327825 */ /* 0x040fe200078e0288 */
[----:B------:R1:W-:Y:S04]  /*f3760*/  @P2 STG.E [R2.64], R214 ;  /* 0x000000d602002986 */ /* 0x0003e8000c101904 */
[----:B------:R-:W-:Y:S01]  /*f3770*/  @P3 STG.E [R48.64], R215 ;  /* 0x000000d730003986 */ /* 0x000fe2000c101904 */
[----:B-1----:R-:W-:-:S03]  /*f3780*/  IADD3 R2, R140, c[0x0][0x198], RZ ;  /* 0x000066008c027a10 */ /* 0x002fc60007ffe0ff */
[----:B------:R-:W5:Y:S04]  /*f3790*/  LDL.LU R140, [R1+0x38c4] ;  /* 0x0038c400018c7983 */ /* 0x000f680000300800 */
[----:B--2---:R1:W-:Y:S04]  /*f37a0*/  @P4 STG.E [R50.64], R143 ;  /* 0x0000008f32004986 */ /* 0x0043e8000c101904 */
[----:B-1----:R-:W2:Y:S01]  /*f37b0*/  LDL.LU R143, [R1+0xd74] ;  /* 0x000d7400018f7983 */ /* 0x002ea20000300800 */
[----:B------:R-:W-:-:S03]  /*f37c0*/  ISETP.GE.AND P3, PT, R142, c[0x0][0x17c], PT ;  /* 0x00005f008e007a0c */ /* 0x000fc60003f66270 */
[----:B------:R-:W2:Y:S01]  /*f37d0*/  LDL.LU R142, [R1+0x3888] ;  /* 0x00388800018e7983 */ /* 0x000ea20000300800 */
[C---:B------:R-:W-:Y:S02]  /*f37e0*/  ISETP.LT.AND P5, PT, R217.reuse, c[0x0][0x178], !P0 ;  /* 0x00005e00d9007a0c */ /* 0x040fe400047a1270 */
[----:B------:R-:W-:Y:S01]  /*f37f0*/  ISETP.LT.AND P0, PT, R216, c[0x0][0x178], !P0 ;  /* 0x00005e00d8007a0c */ /* 0x000fe20004701270 */
[----:B------:R-:W-:Y:S01]  /*f3800*/  IMAD.WIDE R50, R2, 0x4, R138 ;  /* 0x0000000402327825 */ /* 0x000fe200078e028a */
[----:B------:R-:W-:-:S03]  /*f3810*/  ISETP.LT.AND P4, PT, R217, c[0x0][0x178], !P6 ;  /* 0x00005e00d9007a0c */ /* 0x000fc60007781270 */
[C---:B------:R-:W-:Y:S01]  /*f3820*/  IMAD.WIDE R48, R2.reuse, 0x4, R136 ;  /* 0x0000000402307825 */ /* 0x040fe200078e0288 */
[----:B------:R-:W-:Y:S02]  /*f3830*/  IADD3 R2, R2, c[0x0][0x198], RZ ;  /* 0x0000660002027a10 */ /* 0x000fe40007ffe0ff */
[----:B------:R-:W-:-:S03]  /*f3840*/  ISETP.LT.AND P6, PT, R216, c[0x0][0x178], !P6 ;  /* 0x00005e00d8007a0c */ /* 0x000fc600077c1270 */
[----:B------:R-:W-:Y:S04]  /*f3850*/  @P5 STG.E [R50.64], R145 ;  /* 0x0000009132005986 */ /* 0x000fe8000c101904 */
[----:B------:R1:W-:Y:S01]  /*f3860*/  @P0 STG.E [R48.64], R146 ;  /* 0x0000009230000986 */ /* 0x0003e2000c101904 */
[----:B------:R-:W-:Y:S02]  /*f3870*/  ISETP.GE.AND P2, PT, R212, c[0x0][0x17c], PT ;  /* 0x00005f00d4007a0c */ /* 0x000fe40003f46270 */
[----:B------:R-:W-:Y:S01]  /*f3880*/  ISETP.LT.AND P0, PT, R217, c[0x0][0x178], !P1 ;  /* 0x00005e00d9007a0c */ /* 0x000fe20004f01270 */
[----:B-1----:R-:W-:Y:S01]  /*f3890*/  IMAD.WIDE R48, R2, 0x4, R138 ;  /* 0x0000000402307825 */ /* 0x002fe200078e028a */
[----:B------:R-:W-:-:S03]  /*f38a0*/  ISETP.LT.AND P1, PT, R216, c[0x0][0x178], !P1 ;  /* 0x00005e00d8007a0c */ /* 0x000fc60004f21270 */
[C---:B------:R-:W-:Y:S01]  /*f38b0*/  IMAD.WIDE R50, R2.reuse, 0x4, R136 ;  /* 0x0000000402327825 */ /* 0x040fe200078e0288 */
[----:B------:R-:W-:Y:S01]  /*f38c0*/  IADD3 R3, R2, c[0x0][0x198], RZ ;  /* 0x0000660002037a10 */ /* 0x000fe20007ffe0ff */
[----:B----4-:R1:W-:Y:S01]  /*f38d0*/  @P4 STG.E [R48.64], R218 ;  /* 0x000000da30004986 */ /* 0x0103e2000c101904 */
[----:B------:R-:W-:Y:S02]  /*f38e0*/  ISETP.LT.AND P4, PT, R217, c[0x0][0x178], !P2 ;  /* 0x00005e00d9007a0c */ /* 0x000fe40005781270 */
[----:B---3--:R-:W-:Y:S01]  /*f38f0*/  ISETP.GE.AND P5, PT, R141, c[0x0][0x17c], PT ;  /* 0x00005f008d007a0c */ /* 0x008fe20003fa6270 */
[----:B-----5:R3:W-:Y:S01]  /*f3900*/  @P6 STG.E [R50.64], R219 ;  /* 0x000000db32006986 */ /* 0x0207e2000c101904 */
[----:B------:R-:W-:-:S03]  /*f3910*/  IADD3 R141, R3, c[0x0][0x198], RZ ;  /* 0x00006600038d7a10 */ /* 0x000fc60007ffe0ff */
[----:B-1----:R-:W4:Y:S04]  /*f3920*/  LDL.LU R218, [R1+0x760] ;  /* 0x0007600001da7983 */ /* 0x002f280000300800 */
[----:B------:R-:W5:Y:S01]  /*f3930*/  LDL.LU R146, [R1+0x38a0] ;  /* 0x0038a00001927983 */ /* 0x000f620000300800 */
[----:B------:R-:W-:-:S03]  /*f3940*/  IMAD.WIDE R48, R3, 0x4, R138 ;  /* 0x0000000403307825 */ /* 0x000fc600078e028a */
[----:B---3--:R-:W3:Y:S01]  /*f3950*/  LDL.LU R219, [R1+0x764] ;  /* 0x0007640001db7983 */ /* 0x008ee20000300800 */
[----:B------:R-:W-:Y:S01]  /*f3960*/  ISETP.LT.AND P2, PT, R216, c[0x0][0x178], !P2 ;  /* 0x00005e00d8007a0c */ /* 0x000fe20005741270 */
[----:B------:R-:W-:Y:S02]  /*f3970*/  IMAD.WIDE R50, R3, 0x4, R136 ;  /* 0x0000000403327825 */ /* 0x000fe400078e0288 */
[----:B------:R-:W3:Y:S02]  /*f3980*/  LDL.LU R145, [R1+0x38bc] ;  /* 0x0038bc0001917983 */ /* 0x000ee40000300800 */
[----:B------:R-:W-:Y:S02]  /*f3990*/  IMAD.WIDE R2, R141, 0x4, R138 ;  /* 0x000000048d027825 */ /* 0x000fe400078e028a */
[----:B------:R1:W-:Y:S01]  /*f39a0*/  @P0 STG.E [R48.64], R147 ;  /* 0x0000009330000986 */ /* 0x0003e2000c101904 */
[----:B------:R-:W-:-:S03]  /*f39b0*/  ISETP.GE.AND P6, PT, R144, c[0x0][0x17c], PT ;  /* 0x00005f0090007a0c */ /* 0x000fc60003fc6270 */
[----:B------:R-:W-:Y:S04]  /*f39c0*/  @P1 STG.E [R50.64], R244 ;  /* 0x000000f432001986 */ /* 0x000fe8000c101904 */
[----:B------:R-:W5:Y:S04]  /*f39d0*/  LDL.LU R144, [R1+0xdf0] ;  /* 0x000df00001907983 */ /* 0x000f680000300800 */
[----:B-1----:R-:W5:Y:S01]  /*f39e0*/  LDL.LU R147, [R1+0x3f0] ;  /* 0x0003f00001937983 */ /* 0x002f620000300800 */
[----:B------:R-:W-:Y:S02]  /*f39f0*/  ISETP.GE.AND P0, PT, R140, c[0x0][0x17c], PT ;  /* 0x00005f008c007a0c */ /* 0x000fe40003f06270 */
[C---:B------:R-:W-:Y:S01]  /*f3a00*/  IADD3 R140, R141.reuse, c[0x0][0x198], RZ ;  /* 0x000066008d8c7a10 */ /* 0x040fe20007ffe0ff */
[----:B--2---:R1:W-:Y:S02]  /*f3a10*/  @P4 STG.E [R2.64], R143 ;  /* 0x0000008f02004986 */ /* 0x0043e4000c101904 */
[----:B-1----:R-:W-:-:S02]  /*f3a20*/  IMAD.WIDE R2, R141, 0x4, R136 ;  /* 0x000000048d027825 */ /* 0x002fc400078e0288 */
[----:B------:R-:W2:Y:S04]  /*f3a30*/  LDL.LU R141, [R1+0x38d4] ;  /* 0x0038d400018d7983 */ /* 0x000ea80000300800 */
[----:B------:R1:W-:Y:S01]  /*f3a40*/  @P2 STG.E [R2.64], R245 ;  /* 0x000000f502002986 */ /* 0x0003e2000c101904 */
[----:B------:R-:W-:-:S03]  /*f3a50*/  ISETP.GE.AND P2, PT, R142, c[0x0][0x17c], PT ;  /* 0x00005f008e007a0c */ /* 0x000fc60003f46270 */
[----:B------:R-:W2:Y:S04]  /*f3a60*/  LDL.LU R142, [R1+0xdf4] ;  /* 0x000df400018e7983 */ /* 0x000ea80000300800 */
[----:B------:R-:W2:Y:S01]  /*f3a70*/  LDL.LU R143, [R1+0x3f4] ;  /* 0x0003f400018f7983 */ /* 0x000ea20000300800 */
[C---:B------:R-:W-:Y:S02]  /*f3a80*/  ISETP.LT.AND P1, PT, R217.reuse, c[0x0][0x178], !P3 ;  /* 0x00005e00d9007a0c */ /* 0x040fe40005f21270 */
[----:B------:R-:W-:Y:S02]  /*f3a90*/  ISETP.LT.AND P3, PT, R216, c[0x0][0x178], !P3 ;  /* 0x00005e00d8007a0c */ /* 0x000fe40005f61270 */
[----:B------:R-:W-:Y:S01]  /*f3aa0*/  ISETP.LT.AND P4, PT, R217, c[0x0][0x178], !P5 ;  /* 0x00005e00d9007a0c */ /* 0x000fe20006f81270 */
[----:B------:R-:W-:Y:S01]  /*f3ab0*/  IMAD.WIDE R48, R140, 0x4, R138 ;  /* 0x000000048c307825 */ /* 0x000fe200078e028a */
[----:B------:R-:W-:-:S02]  /*f3ac0*/  ISETP.LT.AND P5, PT, R216, c[0x0][0x178], !P5 ;  /* 0x00005e00d8007a0c */ /* 0x000fc40006fa1270 */
[C---:B-1----:R-:W-:Y:S01]  /*f3ad0*/  IADD3 R2, R140.reuse, c[0x0][0x198], RZ ;  /* 0x000066008c027a10 */ /* 0x042fe20007ffe0ff */
[----:B------:R-:W-:Y:S02]  /*f3ae0*/  IMAD.WIDE R50, R140, 0x4, R136 ;  /* 0x000000048c327825 */ /* 0x000fe400078e0288 */
[----:B------:R-:W2:Y:S04]  /*f3af0*/  LDL.LU R140, [R1+0x38d8] ;  /* 0x0038d800018c7983 */ /* 0x000ea80000300800 */
[----:B------:R-:W2:Y:S04]  /*f3b00*/  LDL.LU R215, [R1+0xdb0] ;  /* 0x000db00001d77983 */ /* 0x000ea80000300800 */
[----:B----4-:R1:W-:Y:S04]  /*f3b10*/  @P1 STG.E [R48.64], R218 ;  /* 0x000000da30001986 */ /* 0x0103e8000c101904 */
[----:B------:R4:W-:Y:S01]  /*f3b20*/  @P3 STG.E [R50.64], R228 ;  /* 0x000000e432003986 */ /* 0x0009e2000c101904 */
[----:B------:R-:W-:-:S02]  /*f3b30*/  ISETP.LT.AND P1, PT, R217, c[0x0][0x178], !P6 ;  /* 0x00005e00d9007a0c */ /* 0x000fc40007721270 */
[----:B------:R-:W-:Y:S01]  /*f3b40*/  ISETP.LT.AND P6, PT, R216, c[0x0][0x178], !P6 ;  /* 0x00005e00d8007a0c */ /* 0x000fe200077c1270 */
[----:B-1----:R-:W-:-:S04]  /*f3b50*/  IMAD.WIDE R48, R2, 0x4, R138 ;  /* 0x0000000402307825 */ /* 0x002fc800078e028a */
[C---:B----4-:R-:W-:Y:S01]  /*f3b60*/  IMAD.WIDE R50, R2.reuse, 0x4, R136 ;  /* 0x0000000402327825 */ /* 0x050fe200078e0288 */
[----:B---3--:R1:W-:Y:S01]  /*f3b70*/  @P4 STG.E [R48.64], R219 ;  /* 0x000000db30004986 */ /* 0x0083e2000c101904 */
[----:B------:R-:W-:Y:S02]  /*f3b80*/  IADD3 R2, R2, c[0x0][0x198], RZ ;  /* 0x0000660002027a10 */ /* 0x000fe40007ffe0ff */
[----:B-----5:R-:W-:Y:S01]  /*f3b90*/  ISETP.GE.AND P3, PT, R146, c[0x0][0x17c], PT ;  /* 0x00005f0092007a0c */ /* 0x020fe20003f66270 */
[----:B------:R3:W-:Y:S01]  /*f3ba0*/  @P5 STG.E [R50.64], R229 ;  /* 0x000000e532005986 */ /* 0x0007e2000c101904 */
[----:B------:R-:W-:Y:S02]  /*f3bb0*/  ISETP.LT.AND P4, PT, R217, c[0x0][0x178], !P0 ;  /* 0x00005e00d9007a0c */ /* 0x000fe40004781270 */
[----:B------:R-:W-:Y:S01]  /*f3bc0*/  ISETP.LT.AND P5, PT, R216, c[0x0][0x178], !P0 ;  /* 0x00005e00d8007a0c */ /* 0x000fe200047a1270 */
[----:B------:R-:W4:Y:S01]  /*f3bd0*/  LDL.LU R146, [R1+0x20] ;  /* 0x0000200001927983 */ /* 0x000f220000300800 */
[----:B------:R-:W-:-:S03]  /*f3be0*/  ISETP.GE.AND P0, PT, R145, c[0x0][0x17c], PT ;  /* 0x00005f0091007a0c */ /* 0x000fc60003f06270 */
[----:B------:R-:W5:Y:S01]  /*f3bf0*/  LDL.LU R145, [R1+0x389c] ;  /* 0x00389c0001917983 */ /* 0x000f620000300800 */
[----:B-1----:R-:W-:-:S03]  /*f3c00*/  IMAD.WIDE R48, R2, 0x4, R138 ;  /* 0x0000000402307825 */ /* 0x002fc600078e028a */
[----:B------:R-:W5:Y:S01]  /*f3c10*/  LDL.LU R218, [R1+0xdb4] ;  /* 0x000db40001da7983 */ /* 0x000f620000300800 */
[C---:B---3--:R-:W-:Y:S01]  /*f3c20*/  IADD3 R50, R2.reuse, c[0x0][0x198], RZ ;  /* 0x0000660002327a10 */ /* 0x048fe20007ffe0ff */
[----:B------:R-:W-:Y:S02]  /*f3c30*/  IMAD.WIDE R2, R2, 0x4, R136 ;  /* 0x0000000402027825 */ /* 0x000fe400078e0288 */
[----:B------:R-:W5:Y:S04]  /*f3c40*/  LDL.LU R219, [R1+0x24] ;  /* 0x0000240001db7983 */ /* 0x000f680000300800 */
[----:B------:R1:W-:Y:S04]  /*f3c50*/  @P1 STG.E [R48.64], R144 ;  /* 0x0000009030001986 */ /* 0x0003e8000c101904 */
[----:B------:R1:W-:Y:S02]  /*f3c60*/  @P6 STG.E [R2.64], R147 ;  /* 0x0000009302006986 */ /* 0x0003e4000c101904 */
[----:B-1----:R-:W-:-:S02]  /*f3c70*/  IMAD.WIDE R48, R50, 0x4, R138 ;  /* 0x0000000432307825 */ /* 0x002fc400078e028a */
[----:B------:R-:W5:Y:S02]  /*f3c80*/  LDL.LU R144, [R1+0x38b8] ;  /* 0x0038b80001907983 */ /* 0x000f640000300800 */
[----:B------:R-:W-:Y:S02]  /*f3c90*/  IMAD.WIDE R2, R50, 0x4, R136 ;  /* 0x0000000432027825 */ /* 0x000fe400078e0288 */
[----:B------:R-:W5:Y:S01]  /*f3ca0*/  LDL.LU R147, [R1+0xd60] ;  /* 0x000d600001937983 */ /* 0x000f620000300800 */
[----:B--2---:R-:W-:-:S03]  /*f3cb0*/  ISETP.GE.AND P6, PT, R141, c[0x0][0x17c], PT ;  /* 0x00005f008d007a0c */ /* 0x004fc60003fc6270 */
[----:B------:R1:W-:Y:S04]  /*f3cc0*/  @P4 STG.E [R48.64], R142 ;  /* 0x0000008e30004986 */ /* 0x0003e8000c101904 */
[----:B------:R2:W-:Y:S04]  /*f3cd0*/  @P5 STG.E [R2.64], R143 ;  /* 0x0000008f02005986 */ /* 0x0005e8000c101904 */
[----:B-1----:R-:W3:Y:S04]  /*f3ce0*/  LDL.LU R142, [R1+0x38d0] ;  /* 0x0038d000018e7983 */ /* 0x002ee80000300800 */
[----:B--2---:R-:W2:Y:S04]  /*f3cf0*/  LDL.LU R143, [R1+0xd64] ;  /* 0x000d6400018f7983 */ /* 0x004ea80000300800 */
[----:B------:R-:W3:Y:S01]  /*f3d00*/  LDL.LU R141, [R1+0x38ec] ;  /* 0x0038ec00018d7983 */ /* 0x000ee20000300800 */
[----:B------:R-:W-:-:S02]  /*f3d10*/  ISETP.LT.AND P1, PT, R217, c[0x0][0x178], !P2 ;  /* 0x00005e00d9007a0c */ /* 0x000fc40005721270 */
[----:B------:R-:W-:Y:S02]  /*f3d20*/  IADD3 R50, R50, c[0x0][0x198], RZ ;  /* 0x0000660032327a10 */ /* 0x000fe40007ffe0ff */
[----:B------:R-:W-:Y:S02]  /*f3d30*/  ISETP.LT.AND P2, PT, R216, c[0x0][0x178], !P2 ;  /* 0x00005e00d8007a0c */ /* 0x000fe40005741270 */
[C---:B------:R-:W-:Y:S01]  /*f3d40*/  ISETP.LT.AND P4, PT, R217.reuse, c[0x0][0x178], !P3 ;  /* 0x00005e00d9007a0c */ /* 0x040fe20005f81270 */
[----:B------:R-:W-:Y:S01]  /*f3d50*/  IMAD.WIDE R2, R50, 0x4, R138 ;  /* 0x0000000432027825 */ /* 0x000fe200078e028a */
[----:B------:R-:W-:Y:S02]  /*f3d60*/  ISETP.LT.AND P5, PT, R216, c[0x0][0x178], !P3 ;  /* 0x00005e00d8007a0c */ /* 0x000fe40005fa1270 */
[----:B------:R-:W-:Y:S02]  /*f3d70*/  ISETP.GE.AND P3, PT, R140, c[0x0][0x17c], PT ;  /* 0x00005f008c007a0c */ /* 0x000fe40003f66270 */
[----:B------:R-:W-:Y:S01]  /*f3d80*/  IADD3 R140, R50, c[0x0][0x198], RZ ;  /* 0x00006600328c7a10 */ /* 0x000fe20007ffe0ff */
[----:B------:R1:W-:Y:S01]  /*f3d90*/  @P1 STG.E [R2.64], R215 ;  /* 0x000000d702001986 */ /* 0x0003e2000c101904 */
[----:B------:R-:W-:-:S03]  /*f3da0*/  ISETP.LT.AND P1, PT, R217, c[0x0][0x178], !P0 ;  /* 0x00005e00d9007a0c */ /* 0x000fc60004721270 */
[----:B------:R-:W-:-:S04]  /*f3db0*/  IMAD.WIDE R48, R140, 0x4, R138 ;  /* 0x000000048c307825 */ /* 0x000fc800078e028a */
[----:B-1----:R-:W-:-:S04]  /*f3dc0*/  IMAD.WIDE R2, R50, 0x4, R136 ;  /* 0x0000000432027825 */ /* 0x002fc800078e0288 */
[----:B------:R-:W-:Y:S01]  /*f3dd0*/  IMAD.WIDE R50, R140, 0x4, R136 ;  /* 0x000000048c327825 */ /* 0x000fe200078e0288 */
[----:B------:R-:W-:Y:S01]  /*f3de0*/  ISETP.LT.AND P0, PT, R216, c[0x0][0x178], !P0 ;  /* 0x00005e00d8007a0c */ /* 0x000fe20004701270 */
[----:B----4-:R1:W-:Y:S04]  /*f3df0*/  @P2 STG.E [R2.64], R146 ;  /* 0x0000009202002986 */ /* 0x0103e8000c101904 */
[----:B-----5:R4:W-:Y:S01]  /*f3e00*/  @P4 STG.E [R48.64], R218 ;  /* 0x000000da30004986 */ /* 0x0209e2000c101904 */
[----:B-1----:R-:W-:-:S03]  /*f3e10*/  IADD3 R2, R140, c[0x0][0x198], RZ ;  /* 0x000066008c027a10 */ /* 0x002fc60007ffe0ff */
[----:B------:R1:W-:Y:S01]  /*f3e20*/  @P5 STG.E [R50.64], R219 ;  /* 0x000000db32005986 */ /* 0x0003e2000c101904 */
[----:B------:R-:W-:-:S03]  /*f3e30*/  ISETP.LT.AND P5, PT, R217, c[0x0][0x178], !P6 ;  /* 0x00005e00d9007a0c */ /* 0x000fc600077a1270 */
[----:B----4-:R-:W4:Y:S01]  /*f3e40*/  LDL.LU R218, [R1+0x750] ;  /* 0x0007500001da7983 */ /* 0x010f220000300800 */
[----:B------:R-:W-:-:S04]  /*f3e50*/  IMAD.WIDE R48, R2, 0x4, R138 ;  /* 0x0000000402307825 */ /* 0x000fc800078e028a */
[C---:B-1----:R-:W-:Y:S01]  /*f3e60*/  IMAD.WIDE R50, R2.reuse, 0x4, R136 ;  /* 0x0000000402327825 */ /* 0x042fe200078e0288 */
[----:B------:R-:W-:Y:S01]  /*f3e70*/  IADD3 R2, R2, c[0x0][0x198], RZ ;  /* 0x0000660002027a10 */ /* 0x000fe20007ffe0ff */
[----:B------:R-:W5:Y:S01]  /*f3e80*/  LDL.LU R140, [R1+0x38f4] ;  /* 0x0038f400018c7983 */ /* 0x000f620000300800 */
[----:B------:R-:W-:-:S03]  /*f3e90*/  ISETP.LT.AND P6, PT, R216, c[0x0][0x178], !P6 ;  /* 0x00005e00d8007a0c */ /* 0x000fc600077c1270 */
[----:B------:R-:W5:Y:S04]  /*f3ea0*/  LDL.LU R219, [R1+0x754] ;  /* 0x0007540001db7983 */ /* 0x000f680000300800 */
[----:B------:R1:W-:Y:S04]  /*f3eb0*/  @P1 STG.E [R48.64], R147 ;  /* 0x0000009330001986 */ /* 0x0003e8000c101904 */
[----:B------:R1:W-:Y:S02]  /*f3ec0*/  @P0 STG.E [R50.64], R240 ;  /* 0x000000f032000986 */ /* 0x0003e4000c101904 */
[C---:B-1----:R-:W-:Y:S01]  /*f3ed0*/  IMAD.WIDE R48, R2.reuse, 0x4, R138 ;  /* 0x0000000402307825 */ /* 0x042fe200078e028a */
[----:B------:R-:W-:-:S03]  /*f3ee0*/  IADD3 R50, R2, c[0x0][0x198], RZ ;  /* 0x0000660002327a10 */ /* 0x000fc60007ffe0ff */
[----:B------:R-:W-:Y:S01]  /*f3ef0*/  IMAD.WIDE R2, R2, 0x4, R136 ;  /* 0x0000000402027825 */ /* 0x000fe200078e0288 */
[----:B------:R-:W-:Y:S02]  /*f3f00*/  ISETP.GE.AND P4, PT, R144, c[0x0][0x17c], PT ;  /* 0x00005f0090007a0c */ /* 0x000fe40003f86270 */
[----:B------:R-:W-:Y:S01]  /*f3f10*/  ISETP.GE.AND P2, PT, R145, c[0x0][0x17c], PT ;  /* 0x00005f0091007a0c */ /* 0x000fe20003f46270 */
[----:B--2---:R1:W-:Y:S04]  /*f3f20*/  @P5 STG.E [R48.64], R143 ;  /* 0x0000008f30005986 */ /* 0x0043e8000c101904 */
[----:B------:R2:W-:Y:S01]  /*f3f30*/  @P6 STG.E [R2.64], R241 ;  /* 0x000000f102006986 */ /* 0x0005e2000c101904 */
[----:B---3--:R-:W-:-:S03]  /*f3f40*/  ISETP.GE.AND P6, PT, R141, c[0x0][0x17c], PT ;  /* 0x00005f008d007a0c */ /* 0x008fc60003fc6270 */
[----:B-1----:R-:W3:Y:S04]  /*f3f50*/  LDL.LU R143, [R1+0x38b4] ;  /* 0x0038b400018f7983 */ /* 0x002ee80000300800 */
[----:B------:R-:W3:Y:S04]  /*f3f60*/  LDL.LU R213, [R1+0xdd0] ;  /* 0x000dd00001d57983 */ /* 0x000ee80000300800 */
[----:B------:R-:W3:Y:S04]  /*f3f70*/  LDL.LU R214, [R1+0x280] ;  /* 0x0002800001d67983 */ /* 0x000ee80000300800 */
[----:B------:R-:W3:Y:S04]  /*f3f80*/  LDL.LU R141, [R1+0x38cc] ;  /* 0x0038cc00018d7983 */ /* 0x000ee80000300800 */
[----:B------:R-:W3:Y:S04]  /*f3f90*/  LDL.LU R215, [R1+0xdd4] ;  /* 0x000dd40001d77983 */ /* 0x000ee80000300800 */
[----:B------:R-:W3:Y:S01]  /*f3fa0*/  LDL.LU R147, [R1+0x284] ;  /* 0x0002840001937983 */ /* 0x000ee20000300800 */
[----:B------:R-:W-:-:S03]  /*f3fb0*/  ISETP.GE.AND P1, PT, R142, c[0x0][0x17c], PT ;  /* 0x00005f008e007a0c */ /* 0x000fc60003f26270 */
[----:B------:R-:W3:Y:S04]  /*f3fc0*/  LDL.LU R212, [R1+0x38e8] ;  /* 0x0038e80001d47983 */ /* 0x000ee80000300800 */
[----:B------:R-:W3:Y:S04]  /*f3fd0*/  LDL.LU R144, [R1+0xda0] ;  /* 0x000da00001907983 */ /* 0x000ee80000300800 */
[----:B------:R-:W3:Y:S04]  /*f3fe0*/  LDL.LU R145, [R1+0x10] ;  /* 0x0000100001917983 */ /* 0x000ee80000300800 */
[----:B------:R-:W3:Y:S01]  /*f3ff0*/  LDL.LU R142, [R1+0x3904] ;  /* 0x00390400018e7983 */ /* 0x000ee20000300800 */
[----:B------:R-:W-:-:S02]  /*f4000*/  ISETP.LT.AND P0, PT, R217, c[0x0][0x178], !P3 ;  /* 0x00005e00d9007a0c */ /* 0x000fc40005f01270 */
[----:B------:R-:W-:Y:S01]  /*f4010*/  ISETP.LT.AND P3, PT, R216, c[0x0][0x178], !P3 ;  /* 0x00005e00d8007a0c */ /* 0x000fe20005f61270 */
[----:B------:R-:W-:Y:S01]  /*f4020*/  IMAD.WIDE R48, R50, 0x4, R138 ;  /* 0x0000000432307825 */ /* 0x000fe200078e028a */
[----:B------:R-:W-:-:S03]  /*f4030*/  ISETP.LT.AND P5, PT, R217, c[0x0][0x178], !P2 ;  /* 0x00005e00d9007a0c */ /* 0x000fc600057a1270 */
[C---:B--2---:R-:W-:Y:S01]  /*f4040*/  IMAD.WIDE R2, R50.reuse, 0x4, R136 ;  /* 0x0000000432027825 */ /* 0x044fe200078e0288 */
[----:B------:R-:W-:Y:S02]  /*f4050*/  IADD3 R50, R50, c[0x0][0x198], RZ ;  /* 0x0000660032327a10 */ /* 0x000fe40007ffe0ff */
[----:B------:R-:W-:-:S03]  /*f4060*/  ISETP.LT.AND P2, PT, R216, c[0x0][0x178], !P2 ;  /* 0x00005e00d8007a0c */ /* 0x000fc60005741270 */
[----:B----4-:R1:W-:Y:S04]  /*f4070*/  @P0 STG.E [R48.64], R218 ;  /* 0x000000da30000986 */ /* 0x0103e8000c101904 */
[----:B------:R2:W-:Y:S01]  /*f4080*/  @P3 STG.E [R2.64], R224 ;  /* 0x000000e002003986 */ /* 0x0005e2000c101904 */
[----:B------:R-:W-:Y:S02]  /*f4090*/  ISETP.LT.AND P3, PT, R217, c[0x0][0x178], !P4 ;  /* 0x00005e00d9007a0c */ /* 0x000fe40006761270 */
[----:B-----5:R-:W-:Y:S02]  /*f40a0*/  ISETP.GE.AND P0, PT, R140, c[0x0][0x17c], PT ;  /* 0x00005f008c007a0c */ /* 0x020fe40003f06270 */
[----:B------:R-:W-:Y:S02]  /*f40b0*/  ISETP.LT.AND P4, PT, R216, c[0x0][0x178], !P4 ;  /* 0x00005e00d8007a0c */ /* 0x000fe40006781270 */
[C---:B------:R-:W-:Y:S01]  /*f40c0*/  IADD3 R140, R50.reuse, c[0x0][0x198], RZ ;  /* 0x00006600328c7a10 */ /* 0x040fe20007ffe0ff */
[----:B-1----:R-:W4:Y:S01]  /*f40d0*/  LDL.LU R218, [R1+0xda4] ;  /* 0x000da40001da7983 */ /* 0x002f220000300800 */
[----:B--2---:R-:W-:-:S05]  /*f40e0*/  IMAD.WIDE R2, R50, 0x4, R138 ;  /* 0x0000000432027825 */ /* 0x004fca00078e028a */
[----:B------:R1:W-:Y:S01]  /*f40f0*/  @P5 STG.E [R2.64], R219 ;  /* 0x000000db02005986 */ /* 0x0003e2000c101904 */
[----:B------:R-:W-:Y:S01]  /*f4100*/  ISETP.LT.AND P5, PT, R217, c[0x0][0x178], !P1 ;  /* 0x00005e00d9007a0c */ /* 0x000fe20004fa1270 */
[----:B------:R-:W-:Y:S01]  /*f4110*/  IMAD.WIDE R48, R140, 0x4, R138 ;  /* 0x000000048c307825 */ /* 0x000fe200078e028a */
[----:B------:R-:W-:-:S03]  /*f4120*/  ISETP.LT.AND P1, PT, R216, c[0x0][0x178], !P1 ;  /* 0x00005e00d8007a0c */ /* 0x000fc60004f21270 */
[--C-:B-1----:R-:W-:Y:S01]  /*f4130*/  IMAD.WIDE R2, R50, 0x4, R136.reuse ;  /* 0x0000000432027825 */ /* 0x102fe200078e0288 */
[----:B------:R-:W2:Y:S03]  /*f4140*/  LDL.LU R219, [R1+0x14] ;  /* 0x0000140001db7983 */ /* 0x000ea60000300800 */
[C---:B------:R-:W-:Y:S01]  /*f4150*/  IMAD.WIDE R50, R140.reuse, 0x4, R136 ;  /* 0x000000048c327825 */ /* 0x040fe200078e0288 */
[----:B------:R-:W-:Y:S01]  /*f4160*/  IADD3 R140, R140, c[0x0][0x198], RZ ;  /* 0x000066008c8c7a10 */ /* 0x000fe20007ffe0ff */
[----:B------:R1:W-:Y:S04]  /*f4170*/  @P2 STG.E [R2.64], R225 ;  /* 0x000000e102002986 */ /* 0x0003e8000c101904 */
[----:B-1----:R-:W-:Y:S01]  /*f4180*/  IMAD.WIDE R2, R140, 0x4, R138 ;  /* 0x000000048c027825 */ /* 0x002fe200078e028a */
[----:B---3--:R-:W-:-:S02]  /*f4190*/  ISETP.GE.AND P2, PT, R143, c[0x0][0x17c], PT ;  /* 0x00005f008f007a0c */ /* 0x008fc40003f46270 */
[----:B------:R-:W3:Y:S04]  /*f41a0*/  LDL.LU R143, [R1+0x3908] ;  /* 0x00390800018f7983 */ /* 0x000ee80000300800 */
[----:B------:R1:W-:Y:S01]  /*f41b0*/  @P3 STG.E [R48.64], R213 ;  /* 0x000000d530003986 */ /* 0x0003e2000c101904 */
[----:B------:R-:W-:Y:S02]  /*f41c0*/  ISETP.LT.AND P3, PT, R217, c[0x0][0x178], !P6 ;  /* 0x00005e00d9007a0c */ /* 0x000fe40007761270 */
[----:B------:R-:W-:Y:S01]  /*f41d0*/  ISETP.LT.AND P6, PT, R216, c[0x0][0x178], !P6 ;  /* 0x00005e00d8007a0c */ /* 0x000fe200077c1270 */
[----:B------:R-:W5:Y:S04]  /*f41e0*/  LDL.LU R146, [R1+0xd40] ;  /* 0x000d400001927983 */ /* 0x000f680000300800 */
[----:B------:R1:W-:Y:S02]  /*f41f0*/  @P4 STG.E [R50.64], R214 ;  /* 0x000000d632004986 */ /* 0x0003e4000c101904 */
[----:B-1----:R-:W-:-:S02]  /*f4200*/  IMAD.WIDE R48, R140, 0x4, R136 ;  /* 0x000000048c307825 */ /* 0x002fc400078e0288 */
[----:B------:R1:W-:Y:S01]  /*f4210*/  @P5 STG.E [R2.64], R215 ;  /* 0x000000d702005986 */ /* 0x0003e2000c101904 */
[----:B------:R-:W-:Y:S02]  /*f4220*/  ISETP.GE.AND P4, PT, R141, c[0x0][0x17c], PT ;  /* 0x00005f008d007a0c */ /* 0x000fe40003f86270 */
[----:B------:R-:W-:Y:S01]  /*f4230*/  IADD3 R51, R140, c[0x0][0x198], RZ ;  /* 0x000066008c337a10 */ /* 0x000fe20007ffe0ff */
[----:B------:R1:W-:Y:S04]  /*f4240*/  @P1 STG.E [R48.64], R147 ;  /* 0x0000009330001986 */ /* 0x0003e8000c101904 */
[----:B------:R-:W5:Y:S01]  /*f4250*/  LDL.LU R141, [R1+0x38c8] ;  /* 0x0038c800018d7983 */ /* 0x000f620000300800 */
[----:B-1----:R-:W-:-:S04]  /*f4260*/  IMAD.WIDE R2, R51, 0x4, R136 ;  /* 0x0000000433027825 */ /* 0x002fc800078e0288 */
[----:B------:R-:W-:Y:S01]  /*f4270*/  IMAD.WIDE R48, R51, 0x4, R138 ;  /* 0x0000000433307825 */ /* 0x000fe200078e028a */
[----:B------:R-:W5:Y:S04]  /*f4280*/  LDL.LU R147, [R1+0xd44] ;  /* 0x000d440001937983 */ /* 0x000f680000300800 */
[----:B------:R1:W-:Y:S04]  /*f4290*/  @P3 STG.E [R48.64], R144 ;  /* 0x0000009030003986 */ /* 0x0003e8000c101904 */
[----:B------:R1:W-:Y:S01]  /*f42a0*/  @P6 STG.E [R2.64], R145 ;  /* 0x0000009102006986 */ /* 0x0003e2000c101904 */
[----:B------:R-:W-:-:S03]  /*f42b0*/  ISETP.GE.AND P6, PT, R142, c[0x0][0x17c], PT ;  /* 0x00005f008e007a0c */ /* 0x000fc60003fc6270 */
[----:B------:R-:W5:Y:S01]  /*f42c0*/  LDL.LU R142, [R1+0x38e4] ;  /* 0x0038e400018e7983 */ /* 0x000f620000300800 */
[----:B------:R-:W-:Y:S02]  /*f42d0*/  ISETP.LT.AND P1, PT, R217, c[0x0][0x178], !P0 ;  /* 0x00005e00d9007a0c */ /* 0x000fe40004721270 */
[----:B------:R-:W-:Y:S02]  /*f42e0*/  ISETP.LT.AND P5, PT, R216, c[0x0][0x178], !P0 ;  /* 0x00005e00d8007a0c */ /* 0x000fe400047a1270 */
[----:B------:R-:W-:Y:S02]  /*f42f0*/  IADD3 R50, R51, c[0x0][0x198], RZ ;  /* 0x0000660033327a10 */ /* 0x000fe40007ffe0ff */
[----:B------:R-:W-:-:S03]  /*f4300*/  ISETP.LT.AND P3, PT, R217, c[0x0][0x178], !P2 ;  /* 0x00005e00d9007a0c */ /* 0x000fc60005761270 */
[----:B-1----:R-:W-:-:S04]  /*f4310*/  IMAD.WIDE R48, R50, 0x4, R138 ;  /* 0x0000000432307825 */ /* 0x002fc800078e028a */
[C---:B------:R-:W-:Y:S01]  /*f4320*/  IMAD.WIDE R2, R50.reuse, 0x4, R136 ;  /* 0x0000000432027825 */ /* 0x040fe200078e0288 */
[----:B------:R-:W-:Y:S02]  /*f4330*/  IADD3 R50, R50, c[0x0][0x198], RZ ;  /* 0x0000660032327a10 */ /* 0x000fe40007ffe0ff */
[----:B------:R-:W-:Y:S02]  /*f4340*/  ISETP.LT.AND P2, PT, R216, c[0x0][0x178], !P2 ;  /* 0x00005e00d8007a0c */ /* 0x000fe40005741270 */
[----:B------:R-:W-:Y:S01]  /*f4350*/  IADD3 R140, R50, c[0x0][0x198], RZ ;  /* 0x00006600328c7a10 */ /* 0x000fe20007ffe0ff */
[----:B----4-:R1:W-:Y:S04]  /*f4360*/  @P1 STG.E [R48.64], R218 ;  /* 0x000000da30001986 */ /* 0x0103e8000c101904 */
[----:B-1----:R-:W4:Y:S04]  /*f4370*/  LDL.LU R218, [R1+0x6d0] ;  /* 0x0006d00001da7983 */ /* 0x002f280000300800 */
[----:B--2---:R1:W-:Y:S01]  /*f4380*/  @P5 STG.E [R2.64], R219 ;  /* 0x000000db02005986 */ /* 0x0043e2000c101904 */
[----:B------:R-:W-:-:S02]  /*f4390*/  ISETP.LT.AND P5, PT, R217, c[0x0][0x178], !P4 ;  /* 0x00005e00d9007a0c */ /* 0x000fc400067a1270 */
[----:B------:R-:W-:Y:S01]  /*f43a0*/  ISETP.LT.AND P4, PT, R216, c[0x0][0x178], !P4 ;  /* 0x00005e00d8007a0c */ /* 0x000fe20006781270 */
[----:B-1----:R-:W-:-:S04]  /*f43b0*/  IMAD.WIDE R2, R50, 0x4, R138 ;  /* 0x0000000432027825 */ /* 0x002fc800078e028a */
[----:B------:R-:W-:Y:S01]  /*f43c0*/  IMAD.WIDE R48, R140, 0x4, R138 ;  /* 0x000000048c307825 */ /* 0x000fe200078e028a */
[----:B---3--:R-:W-:Y:S02]  /*f43d0*/  ISETP.GE.AND P1, PT, R143, c[0x0][0x17c], PT ;  /* 0x00005f008f007a0c */ /* 0x008fe40003f26270 */
[----:B------:R-:W2:Y:S04]  /*f43e0*/  LDL.LU R143, [R1+0x3900] ;  /* 0x00390000018f7983 */ /* 0x000ea80000300800 */
[----:B------:R-:W3:Y:S04]  /*f43f0*/  LDL.LU R219, [R1+0x6d4] ;  /* 0x0006d40001db7983 */ /* 0x000ee80000300800 */
[----:B-----5:R1:W-:Y:S02]  /*f4400*/  @P3 STG.E [R2.64], R146 ;  /* 0x0000009202003986 */ /* 0x0203e4000c101904 */
[----:B-1----:R-:W-:-:S05]  /*f4410*/  IMAD.WIDE R2, R50, 0x4, R136 ;  /* 0x0000000432027825 */ /* 0x002fca00078e0288 */
[----:B------:R1:W-:Y:S01]  /*f4420*/  @P2 STG.E [R2.64], R236 ;  /* 0x000000ec02002986 */ /* 0x0003e2000c101904 */
[----:B------:R-:W-:Y:S01]  /*f4430*/  IMAD.WIDE R50, R140, 0x4, R136 ;  /* 0x000000048c327825 */ /* 0x000fe200078e0288 */
[----:B------:R-:W-:Y:S02]  /*f4440*/  ISETP.GE.AND P2, PT, R141, c[0x0][0x17c], PT ;  /* 0x00005f008d007a0c */ /* 0x000fe40003f46270 */
[----:B------:R-:W5:Y:S04]  /*f4450*/  LDL.LU R141, [R1+0x391c] ;  /* 0x00391c00018d7983 */ /* 0x000f680000300800 */
[----:B------:R-:W5:Y:S04]  /*f4460*/  LDL.LU R145, [R1+0xd58] ;  /* 0x000d580001917983 */ /* 0x000f680000300800 */
[----:B------:R1:W-:Y:S04]  /*f4470*/  @P5 STG.E [R48.64], R147 ;  /* 0x0000009330005986 */ /* 0x0003e8000c101904 */
[----:B------:R-:W5:Y:S04]  /*f4480*/  LDL.LU R146, [R1+0x6c8] ;  /* 0x0006c80001927983 */ /* 0x000f680000300800 */
[----:B------:R1:W-:Y:S01]  /*f4490*/  @P4 STG.E [R50.64], R237 ;  /* 0x000000ed32004986 */ /* 0x0003e2000c101904 */
[----:B------:R-:W-:-:S03]  /*f44a0*/  ISETP.GE.AND P4, PT, R142, c[0x0][0x17c], PT ;  /* 0x00005f008e007a0c */ /* 0x000fc60003f86270 */
[----:B------:R-:W5:Y:S04]  /*f44b0*/  LDL.LU R144, [R1+0x3924] ;  /* 0x0039240001907983 */ /* 0x000f680000300800 */
[----:B------:R-:W5:Y:S01]  /*f44c0*/  LDL.LU R142, [R1+0xd5c] ;  /* 0x000d5c00018e7983 */ /* 0x000f620000300800 */
[----:B------:R-:W-:-:S04]  /*f44d0*/  ISETP.GE.AND P0, PT, R212, c[0x0][0x17c], PT ;  /* 0x00005f00d4007a0c */ /* 0x000fc80003f06270 */
[C---:B------:R-:W-:Y:S02]  /*f44e0*/  ISETP.LT.AND P3, PT, R217.reuse, c[0x0][0x178], !P0 ;  /* 0x00005e00d9007a0c */ /* 0x040fe40004761270 */
[----:B------:R-:W-:Y:S02]  /*f44f0*/  ISETP.LT.AND P0, PT, R216, c[0x0][0x178], !P0 ;  /* 0x00005e00d8007a0c */ /* 0x000fe40004701270 */
[----:B------:R-:W-:Y:S02]  /*f4500*/  IADD3 R140, R140, c[0x0][0x198], RZ ;  /* 0x000066008c8c7a10 */ /* 0x000fe40007ffe0ff */
[----:B------:R-:W-:Y:S02]  /*f4510*/  ISETP.LT.AND P5, PT, R217, c[0x0][0x178], !P6 ;  /* 0x00005e00d9007a0c */ /* 0x000fe400077a1270 */
[----:B------:R-:W-:Y:S01]  /*f4520*/  ISETP.LT.AND P6, PT, R216, c[0x0][0x178], !P6 ;  /* 0x00005e00d8007a0c */ /* 0x000fe200077c1270 */
[----:B-1----:R-:W-:-:S04]  /*f4530*/  IMAD.WIDE R2, R140, 0x4, R138 ;  /* 0x000000048c027825 */ /* 0x002fc800078e028a */
[C---:B------:R-:W-:Y:S01]  /*f4540*/  IMAD.WIDE R48, R140.reuse, 0x4, R136 ;  /* 0x000000048c307825 */ /* 0x040fe200078e0288 */
[----:B------:R-:W-:-:S04]  /*f4550*/  IADD3 R140, R140, c[0x0][0x198], RZ ;  /* 0x000066008c8c7a10 */ /* 0x000fc80007ffe0ff */
[----:B------:R-:W-:Y:S01]  /*f4560*/  IADD3 R50, R140, c[0x0][0x198], RZ ;  /* 0x000066008c327a10 */ /* 0x000fe20007ffe0ff */
[----:B----4-:R1:W-:Y:S01]  /*f4570*/  @P3 STG.E [R2.64], R218 ;  /* 0x000000da02003986 */ /* 0x0103e2000c101904 */
[----:B------:R-:W-:-:S03]  /*f4580*/  ISETP.LT.AND P3, PT, R217, c[0x0][0x178], !P1 ;  /* 0x00005e00d9007a0c */ /* 0x000fc60004f61270 */
[----:B------:R4:W-:Y:S01]  /*f4590*/  @P0 STG.E [R48.64], R220 ;  /* 0x000000dc30000986 */ /* 0x0009e2000c101904 */
[----:B------:R-:W-:Y:S01]  /*f45a0*/  ISETP.LT.AND P1, PT, R216, c[0x0][0x178], !P1 ;  /* 0x00005e00d8007a0c */ /* 0x000fe20004f21270 */
[C---:B-1----:R-:W-:Y:S02]  /*f45b0*/  IMAD.WIDE R2, R140.reuse, 0x4, R138 ;  /* 0x000000048c027825 */ /* 0x042fe400078e028a */
[----:B------:R-:W5:Y:S02]  /*f45c0*/  LDL.LU R218, [R1+0x6cc] ;  /* 0x0006cc0001da7983 */ /* 0x000f640000300800 */
[----:B----4-:R-:W-:Y:S01]  /*f45d0*/  IMAD.WIDE R48, R140, 0x4, R136 ;  /* 0x000000048c307825 */ /* 0x010fe200078e0288 */
[----:B--2---:R-:W-:Y:S02]  /*f45e0*/  ISETP.GE.AND P0, PT, R143, c[0x0][0x17c], PT ;  /* 0x00005f008f007a0c */ /* 0x004fe40003f06270 */
[----:B------:R-:W2:Y:S04]  /*f45f0*/  LDL.LU R143, [R1+0x38e0] ;  /* 0x0038e000018f7983 */ /* 0x000ea80000300800 */
[----:B---3--:R1:W-:Y:S01]  /*f4600*/  @P5 STG.E [R2.64], R219 ;  /* 0x000000db02005986 */ /* 0x0083e2000c101904 */
[----:B------:R-:W-:-:S03]  /*f4610*/  ISETP.LT.AND P5, PT, R217, c[0x0][0x178], !P2 ;  /* 0x00005e00d9007a0c */ /* 0x000fc600057a1270 */
[----:B------:R3:W-:Y:S04]  /*f4620*/  @P6 STG.E [R48.64], R221 ;  /* 0x000000dd30006986 */ /* 0x0007e8000c101904 */
[----:B------:R-:W4:Y:S01]  /*f4630*/  LDL.LU R213, [R1+0xd88] ;  /* 0x000d880001d57983 */ /* 0x000f220000300800 */
[----:B-1----:R-:W-:-:S03]  /*f4640*/  IMAD.WIDE R2, R50, 0x4, R138 ;  /* 0x0000000432027825 */ /* 0x002fc600078e028a */
[----:B------:R-:W4:Y:S01]  /*f4650*/  LDL.LU R214, [R1+0x278] ;  /* 0x0002780001d67983 */ /* 0x000f220000300800 */
[C---:B---3--:R-:W-:Y:S01]  /*f4660*/  IMAD.WIDE R48, R50.reuse, 0x4, R136 ;  /* 0x0000000432307825 */ /* 0x048fe200078e0288 */
[----:B------:R-:W-:Y:S02]  /*f4670*/  IADD3 R50, R50, c[0x0][0x198], RZ ;  /* 0x0000660032327a10 */ /* 0x000fe40007ffe0ff */
[----:B-----5:R-:W-:Y:S02]  /*f4680*/  ISETP.GE.AND P6, PT, R141, c[0x0][0x17c], PT ;  /* 0x00005f008d007a0c */ /* 0x020fe40003fc6270 */
[----:B------:R-:W3:Y:S04]  /*f4690*/  LDL.LU R141, [R1+0x38fc] ;  /* 0x0038fc00018d7983 */ /* 0x000ee80000300800 */
[----:B------:R1:W-:Y:S04]  /*f46a0*/  @P3 STG.E [R2.64], R145 ;  /* 0x0000009102003986 */ /* 0x0003e8000c101904 */
[----:B------:R-:W5:Y:S04]  /*f46b0*/  LDL.LU R147, [R1+0xd8c] ;  /* 0x000d8c0001937983 */ /* 0x000f680000300800 */
[----:B------:R-:W-:Y:S01]  /*f46c0*/  @P1 STG.E [R48.64], R146 ;  /* 0x0000009230001986 */ /* 0x000fe2000c101904 */
[----:B-1----:R-:W-:-:S03]  /*f46d0*/  IMAD.WIDE R2, R50, 0x4, R138 ;  /* 0x0000000432027825 */ /* 0x002fc600078e028a */
[----:B------:R-:W3:Y:S04]  /*f46e0*/  LDL.LU R219, [R1+0x27c] ;  /* 0x00027c0001db7983 */ /* 0x000ee80000300800 */
[----:B------:R1:W-:Y:S04]  /*f46f0*/  @P5 STG.E [R2.64], R142 ;  /* 0x0000008e02005986 */ /* 0x0003e8000c101904 */
[----:B-1----:R-:W3:Y:S01]  /*f4700*/  LDL.LU R142, [R1+0x3918] ;  /* 0x00391800018e7983 */ /* 0x002ee20000300800 */
[----:B------:R-:W-:Y:S02]  /*f4710*/  ISETP.LT.AND P2, PT, R216, c[0x0][0x178], !P2 ;  /* 0x00005e00d8007a0c */ /* 0x000fe40005741270 */
[C---:B------:R-:W-:Y:S01]  /*f4720*/  ISETP.LT.AND P3, PT, R217.reuse, c[0x0][0x178], !P4 ;  /* 0x00005e00d9007a0c */ /* 0x040fe20006761270 */
[----:B------:R-:W3:Y:S01]  /*f4730*/  LDL.LU R215, [R1+0xd98] ;  /* 0x000d980001d77983 */ /* 0x000ee20000300800 */
[C---:B------:R-:W-:Y:S01]  /*f4740*/  IADD3 R140, R50.reuse, c[0x0][0x198], RZ ;  /* 0x00006600328c7a10 */ /* 0x040fe20007ffe0ff */
[----:B------:R-:W-:Y:S01]  /*f4750*/  IMAD.WIDE R50, R50, 0x4, R136 ;  /* 0x0000000432327825 */ /* 0x000fe200078e0288 */
[----:B------:R-:W-:Y:S01]  /*f4760*/  ISETP.LT.AND P4, PT, R216, c[0x0][0x178], !P4 ;  /* 0x00005e00d8007a0c */ /* 0x000fe20006781270 */
[----:B------:R-:W3:Y:S01]  /*f4770*/  LDL.LU R145, [R1+0x8] ;  /* 0x0000080001917983 */ /* 0x000ee20000300800 */
[----:B------:R-:W-:Y:S01]  /*f4780*/  ISETP.LT.AND P5, PT, R217, c[0x0][0x178], !P0 ;  /* 0x00005e00d9007a0c */ /* 0x000fe200047a1270 */
[----:B------:R-:W-:Y:S01]  /*f4790*/  IMAD.WIDE R2, R140, 0x4, R138 ;  /* 0x000000048c027825 */ /* 0x000fe200078e028a */
[----:B------:R-:W-:-:S02]  /*f47a0*/  ISETP.GE.AND P1, PT, R144, c[0x0][0x17c], PT ;  /* 0x00005f0090007a0c */ /* 0x000fc40003f26270 */
[----:B------:R-:W3:Y:S01]  /*f47b0*/  LDL.LU R144, [R1+0x3934] ;  /* 0x0039340001907983 */ /* 0x000ee20000300800 */
[C---:B------:R-:W-:Y:S01]  /*f47c0*/  IMAD.WIDE R48, R140.reuse, 0x4, R136 ;  /* 0x000000048c307825 */ /* 0x040fe200078e0288 */
[----:B------:R-:W-:Y:S02]  /*f47d0*/  IADD3 R140, R140, c[0x0][0x198], RZ ;  /* 0x000066008c8c7a10 */ /* 0x000fe40007ffe0ff */
[----:B------:R-:W3:Y:S04]  /*f47e0*/  LDL.LU R146, [R1+0xd9c] ;  /* 0x000d9c0001927983 */ /* 0x000ee80000300800 */
[----:B------:R1:W-:Y:S04]  /*f47f0*/  @P2 STG.E [R50.64], R218 ;  /* 0x000000da32002986 */ /* 0x0003e8000c101904 */
[----:B-1----:R-:W3:Y:S01]  /*f4800*/  LDL.LU R218, [R1+0xc] ;  /* 0x00000c0001da7983 */ /* 0x002ee20000300800 */
[----:B--2---:R-:W-:-:S03]  /*f4810*/  ISETP.GE.AND P2, PT, R143, c[0x0][0x17c], PT ;  /* 0x00005f008f007a0c */ /* 0x004fc60003f46270 */
[----:B------:R-:W2:Y:S04]  /*f4820*/  LDL.LU R143, [R1+0x3938] ;  /* 0x00393800018f7983 */ /* 0x000ea80000300800 */
[----:B----4-:R1:W-:Y:S04]  /*f4830*/  @P3 STG.E [R2.64], R213 ;  /* 0x000000d502003986 */ /* 0x0103e8000c101904 */
[----:B------:R-:W-:Y:S01]  /*f4840*/  @P4 STG.E [R48.64], R214 ;  /* 0x000000d630004986 */ /* 0x000fe2000c101904 */
[----:B-1----:R-:W-:-:S05]  /*f4850*/  IMAD.WIDE R2, R140, 0x4, R138 ;  /* 0x000000048c027825 */ /* 0x002fca00078e028a */
[----:B-----5:R1:W-:Y:S04]  /*f4860*/  @P5 STG.E [R2.64], R147 ;  /* 0x0000009302005986 */ /* 0x0203e8000c101904 */
[----:B-1----:R-:W4:Y:S01]  /*f4870*/  LDL.LU R147, [R1+0xcc8] ;  /* 0x000cc80001937983 */ /* 0x002f220000300800 */
[----:B---3--:R-:W-:-:S03]  /*f4880*/  ISETP.GE.AND P5, PT, R142, c[0x0][0x17c], PT ;  /* 0x00005f008e007a0c */ /* 0x008fc60003fa6270 */
[----:B------:R-:W3:Y:S01]  /*f4890*/  LDL.LU R142, [R1+0x38f8] ;  /* 0x0038f800018e7983 */ /* 0x000ee20000300800 */
[----:B------:R-:W-:Y:S01]  /*f48a0*/  ISETP.LT.AND P0, PT, R216, c[0x0][0x178], !P0 ;  /* 0x00005e00d8007a0c */ /* 0x000fe20004701270 */
[C---:B------:R-:W-:Y:S01]  /*f48b0*/  IMAD.WIDE R48, R140.reuse, 0x4, R136 ;  /* 0x000000048c307825 */ /* 0x040fe200078e0288 */
[----:B------:R-:W-:Y:S02]  /*f48c0*/  ISETP.LT.AND P4, PT, R217, c[0x0][0x178], !P6 ;  /* 0x00005e00d9007a0c */ /* 0x000fe40007781270 */
[----:B------:R-:W-:Y:S02]  /*f48d0*/  IADD3 R140, R140, c[0x0][0x198], RZ ;  /* 0x000066008c8c7a10 */ /* 0x000fe40007ffe0ff */
[----:B------:R-:W-:Y:S02]  /*f48e0*/  ISETP.LT.AND P6, PT, R216, c[0x0][0x178], !P6 ;  /* 0x00005e00d8007a0c */ /* 0x000fe400077c1270 */
[----:B------:R-:W-:-:S05]  /*f48f0*/  IADD3 R2, R140, c[0x0][0x198], RZ ;  /* 0x000066008c027a10 */ /* 0x000fca0007ffe0ff */
[----:B------:R1:W-:Y:S01]  /*f4900*/  @P0 STG.E [R48.64], R219 ;  /* 0x000000db30000986 */ /* 0x0003e2000c101904 */
[----:B------:R-:W-:Y:S02]  /*f4910*/  ISETP.LT.AND P0, PT, R217, c[0x0][0x178], !P1 ;  /* 0x00005e00d9007a0c */ /* 0x000fe40004f01270 */
[----:B------:R-:W-:Y:S02]  /*f4920*/  ISETP.LT.AND P1, PT, R216, c[0x0][0x178], !P1 ;  /* 0x00005e00d8007a0c */ /* 0x000fe40004f21270 */
[----:B------:R-:W-:Y:S01]  /*f4930*/  ISETP.GE.AND P3, PT, R141, c[0x0][0x17c], PT ;  /* 0x00005f008d007a0c */ /* 0x000fe20003f66270 */
[C---:B-1----:R-:W-:Y:S01]  /*f4940*/  IMAD.WIDE R48, R140.reuse, 0x4, R138 ;  /* 0x000000048c307825 */ /* 0x042fe200078e028a */
[----:B------:R-:W5:Y:S03]  /*f4950*/  LDL.LU R219, [R1+0xccc] ;  /* 0x000ccc0001db7983 */ /* 0x000f660000300800 */
[----:B------:R-:W-:Y:S01]  /*f4960*/  IMAD.WIDE R140, R140, 0x4, R136 ;  /* 0x000000048c8c7825 */ /* 0x000fe200078e0288 */
[----:B------:R1:W-:Y:S01]  /*f4970*/  @P4 STG.E [R48.64], R215 ;  /* 0x000000d730004986 */ /* 0x0003e2000c101904 */
[----:B------:R-:W-:-:S02]  /*f4980*/  ISETP.LT.AND P4, PT, R217, c[0x0][0x178], !P2 ;  /* 0x00005e00d9007a0c */ /* 0x000fc40005781270 */
[----:B------:R-:W-:Y:S01]  /*f4990*/  ISETP.LT.AND P2, PT, R216, c[0x0][0x178], !P2 ;  /* 0x00005e00d8007a0c */ /* 0x000fe20005741270 */
[----:B------:R-:W5:Y:S01]  /*f49a0*/  LDL.LU R212, [R1+0x3914] ;  /* 0x0039140001d47983 */ /* 0x000f620000300800 */
[----:B------:R-:W-:-:S03]  /*f49b0*/  IMAD.WIDE R50, R2, 0x4, R136 ;  /* 0x0000000402327825 */ /* 0x000fc600078e0288 */
[----:B------:R-:W5:Y:S01]  /*f49c0*/  LDL.LU R214, [R1+0xde8] ;  /* 0x000de80001d67983 */ /* 0x000f620000300800 */
[----:B-1----:R-:W-:-:S03]  /*f49d0*/  IMAD.WIDE R48, R2, 0x4, R138 ;  /* 0x0000000402307825 */ /* 0x002fc600078e028a */
[----:B------:R-:W5:Y:S01]  /*f49e0*/  LDL.LU R215, [R1+0x408] ;  /* 0x0004080001d77983 */ /* 0x000f620000300800 */
[----:B------:R-:W-:-:S03]  /*f49f0*/  IADD3 R2, R2, c[0x0][0x198], RZ ;  /* 0x0000660002027a10 */ /* 0x000fc60007ffe0ff */
[----:B------:R1:W-:Y:S04]  /*f4a00*/  @P6 STG.E [R140.64], R145 ;  /* 0x000000918c006986 */ /* 0x0003e8000c101904 */
[----:B------:R1:W-:Y:S01]  /*f4a10*/  @P0 STG.E [R48.64], R146 ;  /* 0x0000009230000986 */ /* 0x0003e2000c101904 */
[----:B------:R-:W-:Y:S02]  /*f4a20*/  ISETP.GE.AND P6, PT, R144, c[0x0][0x17c], PT ;  /* 0x00005f0090007a0c */ /* 0x000fe40003fc6270 */
[C---:B-1----:R-:W-:Y:S01]  /*f4a30*/  IADD3 R140, R2.reuse, c[0x0][0x198], RZ ;  /* 0x00006600028c7a10 */ /* 0x042fe20007ffe0ff */
[----:B------:R-:W-:-:S04]  /*f4a40*/  IMAD.WIDE R48, R2, 0x4, R138 ;  /* 0x0000000402307825 */ /* 0x000fc800078e028a */
[----:B------:R-:W-:Y:S01]  /*f4a50*/  IMAD.WIDE R2, R2, 0x4, R136 ;  /* 0x0000000402027825 */ /* 0x000fe200078e0288 */
[----:B------:R1:W-:Y:S01]  /*f4a60*/  @P1 STG.E [R50.64], R218 ;  /* 0x000000da32001986 */ /* 0x0003e2000c101904 */
[----:B--2---:R-:W-:-:S03]  /*f4a70*/  ISETP.GE.AND P0, PT, R143, c[0x0][0x17c], PT ;  /* 0x00005f008f007a0c */ /* 0x004fc60003f06270 */
[----:B------:R-:W2:Y:S04]  /*f4a80*/  LDL.LU R143, [R1+0x3930] ;  /* 0x00393000018f7983 */ /* 0x000ea80000300800 */
[----:B------:R-:W2:Y:S04]  /*f4a90*/  LDL.LU R146, [R1+0xdec] ;  /* 0x000dec0001927983 */ /* 0x000ea80000300800 */
[----:B-1----:R-:W2:Y:S04]  /*f4aa0*/  LDL.LU R218, [R1+0x40c] ;  /* 0x00040c0001da7983 */ /* 0x002ea80000300800 */
[----:B------:R-:W2:Y:S04]  /*f4ab0*/  LDL.LU R144, [R1+0x394c] ;  /* 0x00394c0001907983 */ /* 0x000ea80000300800 */
[----:B------:R-:W2:Y:S04]  /*f4ac0*/  LDL.LU R145, [R1+0xdc8] ;  /* 0x000dc80001917983 */ /* 0x000ea80000300800 */
[----:B----4-:R1:W-:Y:S04]  /*f4ad0*/  @P4 STG.E [R48.64], R147 ;  /* 0x0000009330004986 */ /* 0x0103e8000c101904 */
[----:B------:R4:W-:Y:S01]  /*f4ae0*/  @P2 STG.E [R2.64], R234 ;  /* 0x000000ea02002986 */ /* 0x0009e2000c101904 */
[----:B---3--:R-:W-:-:S03]  /*f4af0*/  ISETP.GE.AND P2, PT, R142, c[0x0][0x17c], PT ;  /* 0x00005f008e007a0c */ /* 0x008fc60003f46270 */
[----:B------:R-:W3:Y:S04]  /*f4b00*/  LDL.LU R142, [R1+0x38] ;  /* 0x00003800018e7983 */ /* 0x000ee80000300800 */
[----:B------:R-:W3:Y:S04]  /*f4b10*/  LDL.LU R141, [R1+0x3950] ;  /* 0x00395000018d7983 */ /* 0x000ee80000300800 */
[----:B-1----:R-:W3:Y:S01]  /*f4b20*/  LDL.LU R147, [R1+0xdcc] ;  /* 0x000dcc0001937983 */ /* 0x002ee20000300800 */
[----:B------:R-:W-:Y:S01]  /*f4b30*/  ISETP.LT.AND P1, PT, R217, c[0x0][0x178], !P3 ;  /* 0x00005e00d9007a0c */ /* 0x000fe20005f21270 */
[----:B------:R-:W-:Y:S01]  /*f4b40*/  IMAD.WIDE R48, R140, 0x4, R138 ;  /* 0x000000048c307825 */ /* 0x000fe200078e028a */
[----:B------:R-:W-:-:S02]  /*f4b50*/  ISETP.LT.AND P3, PT, R216, c[0x0][0x178], !P3 ;  /* 0x00005e00d8007a0c */ /* 0x000fc40005f61270 */
[----:B------:R-:W-:Y:S01]  /*f4b60*/  ISETP.LT.AND P4, PT, R217, c[0x0][0x178], !P5 ;  /* 0x00005e00d9007a0c */ /* 0x000fe20006f81270 */
[----:B------:R-:W-:Y:S01]  /*f4b70*/  IMAD.WIDE R50, R140, 0x4, R136 ;  /* 0x000000048c327825 */ /* 0x000fe200078e0288 */
[----:B------:R-:W-:Y:S02]  /*f4b80*/  ISETP.LT.AND P5, PT, R216, c[0x0][0x178], !P5 ;  /* 0x00005e00d8007a0c */ /* 0x000fe40006fa1270 */
[----:B------:R-:W-:-:S05]  /*f4b90*/  IADD3 R140, R140, c[0x0][0x198], RZ ;  /* 0x000066008c8c7a10 */ /* 0x000fca0007ffe0ff */
[----:B----4-:R-:W-:Y:S01]  /*f4ba0*/  IMAD.WIDE R2, R140, 0x4, R138 ;  /* 0x000000048c027825 */ /* 0x010fe200078e028a */
[----:B-----5:R1:W-:Y:S01]  /*f4bb0*/  @P1 STG.E [R48.64], R219 ;  /* 0x000000db30001986 */ /* 0x0203e2000c101904 */
[C---:B------:R-:W-:Y:S02]  /*f4bc0*/  ISETP.LT.AND P1, PT, R217.reuse, c[0x0][0x178], !P6 ;  /* 0x00005e00d9007a0c */ /* 0x040fe40007721270 */
[----:B------:R-:W-:Y:S01]  /*f4bd0*/  ISETP.LT.AND P6, PT, R216, c[0x0][0x178], !P6 ;  /* 0x00005e00d8007a0c */ /* 0x000fe200077c1270 */
[----:B------:R4:W-:Y:S01]  /*f4be0*/  @P3 STG.E [R50.64], R235 ;  /* 0x000000eb32003986 */ /* 0x0009e2000c101904 */
[C---:B-1----:R-:W-:Y:S01]  /*f4bf0*/  IMAD.WIDE R48, R140.reuse, 0x4, R136 ;  /* 0x000000048c307825 */ /* 0x042fe200078e0288 */
[----:B------:R-:W-:Y:S02]  /*f4c00*/  IADD3 R140, R140, c[0x0][0x198], RZ ;  /* 0x000066008c8c7a10 */ /* 0x000fe40007ffe0ff */
[----:B------:R1:W-:Y:S01]  /*f4c10*/  @P4 STG.E [R2.64], R214 ;  /* 0x000000d602004986 */ /* 0x0003e2000c101904 */
[----:B------:R-:W-:-:S03]  /*f4c20*/  ISETP.LT.AND P4, PT, R217, c[0x0][0x178], !P0 ;  /* 0x00005e00d9007a0c */ /* 0x000fc60004781270 */
[----:B------:R-:W5:Y:S01]  /*f4c30*/  LDL.LU R219, [R1+0x3c] ;  /* 0x00003c0001db7983 */ /* 0x000f620000300800 */
[----:B----4-:R-:W-:-:S03]  /*f4c40*/  IADD3 R50, R140, c[0x0][0x198], RZ ;  /* 0x000066008c327a10 */ /* 0x010fc60007ffe0ff */
[----:B------:R4:W-:Y:S01]  /*f4c50*/  @P5 STG.E [R48.64], R215 ;  /* 0x000000d730005986 */ /* 0x0009e2000c101904 */
[----:B------:R-:W-:Y:S01]  /*f4c60*/  ISETP.LT.AND P5, PT, R216, c[0x0][0x178], !P0 ;  /* 0x00005e00d8007a0c */ /* 0x000fe200047a1270 */
[----:B-1----:R-:W-:-:S04]  /*f4c70*/  IMAD.WIDE R2, R140, 0x4, R138 ;  /* 0x000000048c027825 */ /* 0x002fc800078e028a */
[----:B----4-:R-:W-:Y:S01]  /*f4c80*/  IMAD.WIDE R48, R140, 0x4, R136 ;  /* 0x000000048c307825 */ /* 0x010fe200078e0288 */
[----:B------:R-:W-:Y:S02]  /*f4c90*/  ISETP.GE.AND P3, PT, R212, c[0x0][0x17c], PT ;  /* 0x00005f00d4007a0c */ /* 0x000fe40003f66270 */
[----:B--2---:R-:W-:Y:S02]  /*f4ca0*/  ISETP.GE.AND P0, PT, R143, c[0x0][0x17c], PT ;  /* 0x00005f008f007a0c */ /* 0x004fe40003f06270 */
[----:B------:R-:W2:Y:S04]  /*f4cb0*/  LDL.LU R143, [R1+0x3910] ;  /* 0x00391000018f7983 */ /* 0x000ea80000300800 */
[----:B------:R1:W-:Y:S01]  /*f4cc0*/  @P1 STG.E [R2.64], R146 ;  /* 0x0000009202001986 */ /* 0x0003e2000c101904 */
[----:B------:R-:W-:-:S03]  /*f4cd0*/  ISETP.LT.AND P1, PT, R217, c[0x0][0x178], !P2 ;  /* 0x00005e00d9007a0c */ /* 0x000fc60005721270 */
[----:B------:R4:W-:Y:S01]  /*f4ce0*/  @P6 STG.E [R48.64], R218 ;  /* 0x000000da30006986 */ /* 0x0009e2000c101904 */
[----:B------:R-:W-:-:S03]  /*f4cf0*/  ISETP.GE.AND P6, PT, R144, c[0x0][0x17c], PT ;  /* 0x00005f0090007a0c */ /* 0x000fc60003fc6270 */
[----:B-1----:R-:W2:Y:S01]  /*f4d00*/  LDL.LU R146, [R1+0xd78] ;  /* 0x000d780001927983 */ /* 0x002ea20000300800 */
[----:B------:R-:W-:-:S03]  /*f4d10*/  IMAD.WIDE R2, R50, 0x4, R138 ;  /* 0x0000000432027825 */ /* 0x000fc600078e028a */
[----:B------:R-:W2:Y:S01]  /*f4d20*/  LDL.LU R144, [R1+0x392c] ;  /* 0x00392c0001907983 */ /* 0x000ea20000300800 */
[C---:B----4-:R-:W-:Y:S01]  /*f4d30*/  IMAD.WIDE R48, R50.reuse, 0x4, R136 ;  /* 0x0000000432307825 */ /* 0x050fe200078e0288 */
[----:B------:R-:W-:Y:S02]  /*f4d40*/  IADD3 R50, R50, c[0x0][0x198], RZ ;  /* 0x0000660032327a10 */ /* 0x000fe40007ffe0ff */
[----:B------:R1:W-:Y:S04]  /*f4d50*/  @P4 STG.E [R2.64], R145 ;  /* 0x0000009102004986 */ /* 0x0003e8000c101904 */
[----:B------:R-:W4:Y:S01]  /*f4d60*/  LDL.LU R218, [R1+0xd7c] ;  /* 0x000d7c0001da7983 */ /* 0x000f220000300800 */
[----:B------:R-:W-:Y:S01]  /*f4d70*/  ISETP.LT.AND P4, PT, R217, c[0x0][0x178], !P3 ;  /* 0x00005e00d9007a0c */ /* 0x000fe20005f81270 */
[----:B-1----:R-:W-:-:S02]  /*f4d80*/  IMAD.WIDE R2, R50, 0x4, R138 ;  /* 0x0000000432027825 */ /* 0x002fc400078e028a */
[----:B---3--:R1:W-:Y:S01]  /*f4d90*/  @P5 STG.E [R48.64], R142 ;  /* 0x0000008e30005986 */ /* 0x0083e2000c101904 */
[C---:B------:R-:W-:Y:S02]  /*f4da0*/  ISETP.LT.AND P5, PT, R216.reuse, c[0x0][0x178], !P3 ;  /* 0x00005e00d8007a0c */ /* 0x040fe40005fa1270 */
[----:B------:R-:W-:Y:S01]  /*f4db0*/  ISETP.GE.AND P3, PT, R141, c[0x0][0x17c], PT ;  /* 0x00005f008d007a0c */ /* 0x000fe20003f66270 */
[----:B-1----:R-:W3:Y:S04]  /*f4dc0*/  LDL.LU R142, [R1+0x3948] ;  /* 0x00394800018e7983 */ /* 0x002ee80000300800 */
[----:B------:R1:W-:Y:S04]  /*f4dd0*/  @P1 STG.E [R2.64], R147 ;  /* 0x0000009302001986 */ /* 0x0003e8000c101904 */
[----:B-1----:R-:W3:Y:S04]  /*f4de0*/  LDL.LU R147, [R1+0x768] ;  /* 0x0007680001937983 */ /* 0x002ee80000300800 */
[----:B------:R-:W3:Y:S01]  /*f4df0*/  LDL.LU R141, [R1+0x3960] ;  /* 0x00396000018d7983 */ /* 0x000ee20000300800 */
[----:B------:R-:W-:Y:S01]  /*f4e00*/  ISETP.LT.AND P2, PT, R216, c[0x0][0x178], !P2 ;  /* 0x00005e00d8007a0c */ /* 0x000fe20005741270 */
[C---:B------:R-:W-:Y:S01]  /*f4e10*/  IMAD.WIDE R2, R50.reuse, 0x4, R136 ;  /* 0x0000000432027825 */ /* 0x040fe200078e0288 */
[----:B------:R-:W-:-:S02]  /*f4e20*/  IADD3 R140, R50, c[0x0][0x198], RZ ;  /* 0x00006600328c7a10 */ /* 0x000fc40007ffe0ff */
[----:B------:R-:W-:Y:S02]  /*f4e30*/  ISETP.LT.AND P1, PT, R217, c[0x0][0x178], !P0 ;  /* 0x00005e00d9007a0c */ /* 0x000fe40004721270 */
[----:B------:R-:W-:Y:S01]  /*f4e40*/  ISETP.LT.AND P0, PT, R216, c[0x0][0x178], !P0 ;  /* 0x00005e00d8007a0c */ /* 0x000fe20004701270 */
[----:B------:R-:W-:-:S04]  /*f4e50*/  IMAD.WIDE R48, R140, 0x4, R138 ;  /* 0x000000048c307825 */ /* 0x000fc800078e028a */
[C---:B------:R-:W-:Y:S02]  /*f4e60*/  IMAD.WIDE R50, R140.reuse, 0x4, R136 ;  /* 0x000000048c327825 */ /* 0x040fe400078e0288 */
[----:B-----5:R1:W-:Y:S01]  /*f4e70*/  @P2 STG.E [R2.64], R219 ;  /* 0x000000db02002986 */ /* 0x0203e2000c101904 */
[----:B------:R-:W-:-:S03]  /*f4e80*/  IADD3 R140, R140, c[0x0][0x198], RZ ;  /* 0x000066008c8c7a10 */ /* 0x000fc60007ffe0ff */
[----:B-1----:R-:W5:Y:S02]  /*f4e90*/  LDL.LU R219, [R1+0x76c] ;  /* 0x00076c0001db7983 */ /* 0x002f640000300800 */
[----:B------:R-:W-:Y:S01]  /*f4ea0*/  IMAD.WIDE R2, R140, 0x4, R138 ;  /* 0x000000048c027825 */ /* 0x000fe200078e028a */
[----:B--2---:R-:W-:Y:S02]  /*f4eb0*/  ISETP.GE.AND P2, PT, R143, c[0x0][0x17c], PT ;  /* 0x00005f008f007a0c */ /* 0x004fe40003f46270 */
[----:B------:R-:W2:Y:S04]  /*f4ec0*/  LDL.LU R143, [R1+0x3964] ;  /* 0x00396400018f7983 */ /* 0x000ea80000300800 */
[----:B------:R-:W2:Y:S04]  /*f4ed0*/  LDL.LU R213, [R1+0xdf8] ;  /* 0x000df80001d57983 */ /* 0x000ea80000300800 */
[----:B------:R-:W2:Y:S04]  /*f4ee0*/  LDL.LU R214, [R1+0x3f8] ;  /* 0x0003f80001d67983 */ /* 0x000ea80000300800 */
[----:B------:R-:W2:Y:S04]  /*f4ef0*/  LDL.LU R212, [R1+0x3928] ;  /* 0x0039280001d47983 */ /* 0x000ea80000300800 */
[----:B------:R1:W-:Y:S04]  /*f4f00*/  @P4 STG.E [R48.64], R146 ;  /* 0x0000009230004986 */ /* 0x0003e8000c101904 */
[----:B------:R-:W-:Y:S01]  /*f4f10*/  @P5 STG.E [R50.64], R246 ;  /* 0x000000f632005986 */ /* 0x000fe2000c101904 */
[----:B------:R-:W-:-:S02]  /*f4f20*/  ISETP.LT.AND P5, PT, R217, c[0x0][0x178], !P6 ;  /* 0x00005e00d9007a0c */ /* 0x000fc400077a1270 */
[----:B------:R-:W-:Y:S01]  /*f4f30*/  ISETP.LT.AND P6, PT, R216, c[0x0][0x178], !P6 ;  /* 0x00005e00d8007a0c */ /* 0x000fe200077c1270 */
[C-C-:B-1----:R-:W-:Y:S01]  /*f4f40*/  IMAD.WIDE R48, R140.reuse, 0x4, R136.reuse ;  /* 0x000000048c307825 */ /* 0x142fe200078e0288 */
[----:B------:R-:W-:Y:S01]  /*f4f50*/  IADD3 R140, R140, c[0x0][0x198], RZ ;  /* 0x000066008c8c7a10 */ /* 0x000fe20007ffe0ff */
[----:B----4-:R1:W-:Y:S04]  /*f4f60*/  @P1 STG.E [R2.64], R218 ;  /* 0x000000da02001986 */ /* 0x0103e8000c101904 */
[----:B------:R4:W-:Y:S01]  /*f4f70*/  @P0 STG.E [R48.64], R247 ;  /* 0x000000f730000986 */ /* 0x0009e2000c101904 */
[----:B-1----:R-:W-:-:S04]  /*f4f80*/  IMAD.WIDE R2, R140, 0x4, R136 ;  /* 0x000000048c027825 */ /* 0x002fc800078e0288 */
[----:B----4-:R-:W-:Y:S01]  /*f4f90*/  IMAD.WIDE R48, R140, 0x4, R138 ;  /* 0x000000048c307825 */ /* 0x010fe200078e028a */
[----:B---3--:R-:W-:Y:S02]  /*f4fa0*/  ISETP.GE.AND P1, PT, R142, c[0x0][0x17c], PT ;  /* 0x00005f008e007a0c */ /* 0x008fe40003f26270 */
[----:B------:R-:W3:Y:S04]  /*f4fb0*/  LDL.LU R142, [R1+0xdfc] ;  /* 0x000dfc00018e7983 */ /* 0x000ee80000300800 */
[----:B------:R-:W4:Y:S04]  /*f4fc0*/  LDL.LU R218, [R1+0x3fc] ;  /* 0x0003fc0001da7983 */ /* 0x000f280000300800 */
[----:B------:R1:W-:Y:S04]  /*f4fd0*/  @P5 STG.E [R48.64], R147 ;  /* 0x0000009330005986 */ /* 0x0003e8000c101904 */
[----:B------:R1:W-:Y:S01]  /*f4fe0*/  @P6 STG.E [R2.64], R230 ;  /* 0x000000e602006986 */ /* 0x0003e2000c101904 */
[----:B------:R-:W-:-:S03]  /*f4ff0*/  ISETP.GE.AND P6, PT, R141, c[0x0][0x17c], PT ;  /* 0x00005f008d007a0c */ /* 0x000fc60003fc6270 */
[----:B------:R-:W4:Y:S01]  /*f5000*/  LDL.LU R141, [R1+0x3944] ;  /* 0x00394400018d7983 */ /* 0x000f220000300800 */
[C---:B------:R-:W-:Y:S02]  /*f5010*/  ISETP.LT.AND P0, PT, R217.reuse, c[0x0][0x178], !P3 ;  /* 0x00005e00d9007a0c */ /* 0x040fe40005f01270 */
[----:B------:R-:W-:Y:S01]  /*f5020*/  ISETP.LT.AND P3, PT, R216, c[0x0][0x178], !P3 ;  /* 0x00005e00d8007a0c */ /* 0x000fe20005f61270 */
[----:B------:R-:W4:Y:S01]  /*f5030*/  LDL.LU R215, [R1+0xdb8] ;  /* 0x000db80001d77983 */ /* 0x000f220000300800 */
[----:B------:R-:W-:Y:S02]  /*f5040*/  IADD3 R50, R140, c[0x0][0x198], RZ ;  /* 0x000066008c327a10 */ /* 0x000fe40007ffe0ff */
[----:B------:R-:W-:Y:S01]  /*f5050*/  ISETP.LT.AND P5, PT, R217, c[0x0][0x178], !P2 ;  /* 0x00005e00d9007a0c */ /* 0x000fe200057a1270 */
[----:B------:R-:W4:Y:S02]  /*f5060*/  LDL.LU R146, [R1+0x28] ;  /* 0x0000280001927983 */ /* 0x000f240000300800 */
[----:B-1----:R-:W-:Y:S01]  /*f5070*/  IMAD.WIDE R48, R50, 0x4, R138 ;  /* 0x0000000432307825 */ /* 0x002fe200078e028a */
[----:B------:R-:W-:Y:S01]  /*f5080*/  ISETP.GE.AND P4, PT, R144, c[0x0][0x17c], PT ;  /* 0x00005f0090007a0c */ /* 0x000fe20003f86270 */
[----:B------:R-:W4:Y:S02]  /*f5090*/  LDL.LU R145, [R1+0x395c] ;  /* 0x00395c0001917983 */ /* 0x000f240000300800 */
[C---:B------:R-:W-:Y:S01]  /*f50a0*/  IMAD.WIDE R2, R50.reuse, 0x4, R136 ;  /* 0x0000000432027825 */ /* 0x040fe200078e0288 */
[----:B------:R-:W-:Y:S01]  /*f50b0*/  IADD3 R50, R50, c[0x0][0x198], RZ ;  /* 0x0000660032327a10 */ /* 0x000fe20007ffe0ff */
[----:B------:R-:W4:Y:S01]  /*f50c0*/  LDL.LU R147, [R1+0xdbc] ;  /* 0x000dbc0001937983 */ /* 0x000f220000300800 */
[----:B------:R-:W-:-:S03]  /*f50d0*/  ISETP.LT.AND P2, PT, R216, c[0x0][0x178], !P2 ;  /* 0x00005e00d8007a0c */ /* 0x000fc60005741270 */
[----:B-----5:R1:W-:Y:S04]  /*f50e0*/  @P0 STG.E [R48.64], R219 ;  /* 0x000000db30000986 */ /* 0x0203e8000c101904 */
[----:B------:R5:W-:Y:S01]  /*f50f0*/  @P3 STG.E [R2.64], R231 ;  /* 0x000000e702003986 */ /* 0x000be2000c101904 */
[----:B------:R-:W-:Y:S02]  /*f5100*/  ISETP.LT.AND P3, PT, R217, c[0x0][0x178], !P4 ;  /* 0x00005e00d9007a0c */ /* 0x000fe40006761270 */
[----:B------:R-:W-:Y:S02]  /*f5110*/  ISETP.LT.AND P4, PT, R216, c[0x0][0x178], !P4 ;  /* 0x00005e00d8007a0c */ /* 0x000fe40006781270 */
[C---:B------:R-:W-:Y:S01]  /*f5120*/  IADD3 R140, R50.reuse, c[0x0][0x198], RZ ;  /* 0x00006600328c7a10 */ /* 0x040fe20007ffe0ff */
[----:B-1----:R-:W4:Y:S01]  /*f5130*/  LDL.LU R219, [R1+0x2c] ;  /* 0x00002c0001db7983 */ /* 0x002f220000300800 */
[----:B-----5:R-:W-:-:S03]  /*f5140*/  IMAD.WIDE R2, R50, 0x4, R138 ;  /* 0x0000000432027825 */ /* 0x020fc600078e028a */
[----:B------:R-:W5:Y:S01]  /*f5150*/  LDL.LU R144, [R1+0x3974] ;  /* 0x0039740001907983 */ /* 0x000f620000300800 */
[----:B------:R-:W-:Y:S01]  /*f5160*/  IMAD.WIDE R48, R140, 0x4, R138 ;  /* 0x000000048c307825 */ /* 0x000fe200078e028a */
[----:B--2---:R-:W-:Y:S02]  /*f5170*/  ISETP.GE.AND P0, PT, R143, c[0x0][0x17c], PT ;  /* 0x00005f008f007a0c */ /* 0x004fe40003f06270 */
[----:B------:R-:W2:Y:S04]  /*f5180*/  LDL.LU R143, [R1+0xd68] ;  /* 0x000d6800018f7983 */ /* 0x000ea80000300800 */
[----:B------:R1:W-:Y:S02]  /*f5190*/  @P5 STG.E [R2.64], R213 ;  /* 0x000000d502005986 */ /* 0x0003e4000c101904 */
[----:B-1----:R-:W-:-:S04]  /*f51a0*/  IMAD.WIDE R2, R50, 0x4, R136 ;  /* 0x0000000432027825 */ /* 0x002fc800078e0288 */
[----:B------:R-:W-:Y:S01]  /*f51b0*/  IMAD.WIDE R50, R140, 0x4, R136 ;  /* 0x000000048c327825 */ /* 0x000fe200078e0288 */
[----:B------:R-:W-:Y:S04]  /*f51c0*/  @P2 STG.E [R2.64], R214 ;  /* 0x000000d602002986 */ /* 0x000fe8000c101904 */
[----:B---3--:R1:W-:Y:S04]  /*f51d0*/  @P3 STG.E [R48.64], R142 ;  /* 0x0000008e30003986 */ /* 0x0083e8000c101904 */
[----:B----4-:R3:W-:Y:S04]  /*f51e0*/  @P4 STG.E [R50.64], R218 ;  /* 0x000000da32004986 */ /* 0x0107e8000c101904 */
[----:B-1----:R-:W4:Y:S04]  /*f51f0*/  LDL.LU R142, [R1+0x3978] ;  /* 0x00397800018e7983 */ /* 0x002f280000300800 */
[----:B---3--:R-:W3:Y:S01]  /*f5200*/  LDL.LU R218, [R1+0xd6c] ;  /* 0x000d6c0001da7983 */ /* 0x008ee20000300800 */
[----:B------:R-:W-:-:S03]  /*f5210*/  ISETP.GE.AND P4, PT, R141, c[0x0][0x17c], PT ;  /* 0x00005f008d007a0c */ /* 0x000fc60003f86270 */
[----:B------:R-:W3:Y:S01]  /*f5220*/  LDL.LU R141, [R1+0x3940] ;  /* 0x00394000018d7983 */ /* 0x000ee20000300800 */
        /* <DEDUP_REMOVED lines=9> */
[----:B------:R-:W-:-:S03]  /*f52c0*/  ISETP.GE.AND P2, PT, R212, c[0x0][0x17c], PT ;  /* 0x00005f00d4007a0c */ /* 0x000fc60003f46270 */
[----:B------:R1:W-:Y:S01]  /*f52d0*/  @P1 STG.E [R48.64], R146 ;  /* 0x0000009230001986 */ /* 0x0003e2000c101904 */
[C---:B------:R-:W-:Y:S02]  /*f52e0*/  ISETP.LT.AND P1, PT, R217.reuse, c[0x0][0x178], !P0 ;  /* 0x00005e00d9007a0c */ /* 0x040fe40004721270 */
[C---:B------:R-:W-:Y:S01]  /*f52f0*/  IADD3 R50, R140.reuse, c[0x0][0x198], RZ ;  /* 0x000066008c327a10 */ /* 0x040fe20007ffe0ff */
[----:B-1----:R-:W-:Y:S01]  /*f5300*/  IMAD.WIDE R2, R140, 0x4, R138 ;  /* 0x000000048c027825 */ /* 0x002fe200078e028a */
[----:B------:R-:W-:Y:S01]  /*f5310*/  ISETP.LT.AND P5, PT, R216, c[0x0][0x178], !P0 ;  /* 0x00005e00d8007a0c */ /* 0x000fe200047a1270 */
[----:B------:R-:W3:Y:S02]  /*f5320*/  LDL.LU R215, [R1+0x758] ;  /* 0x0007580001d77983 */ /* 0x000ee40000300800 */
[----:B------:R-:W-:Y:S02]  /*f5330*/  IMAD.WIDE R48, R140, 0x4, R136 ;  /* 0x000000048c307825 */ /* 0x000fe400078e0288 */
[----:B------:R1:W-:Y:S01]  /*f5340*/  @P3 STG.E [R2.64], R147 ;  /* 0x0000009302003986 */ /* 0x0003e2000c101904 */
[----:B------:R-:W-:-:S03]  /*f5350*/  ISETP.LT.AND P3, PT, R217, c[0x0][0x178], !P2 ;  /* 0x00005e00d9007a0c */ /* 0x000fc60005761270 */
[----:B------:R5:W-:Y:S01]  /*f5360*/  @P6 STG.E [R48.64], R219 ;  /* 0x000000db30006986 */ /* 0x000be2000c101904 */
[----:B------:R-:W-:Y:S01]  /*f5370*/  ISETP.LT.AND P2, PT, R216, c[0x0][0x178], !P2 ;  /* 0x00005e00d8007a0c */ /* 0x000fe20005741270 */
[----:B-1----:R-:W-:-:S04]  /*f5380*/  IMAD.WIDE R2, R50, 0x4, R138 ;  /* 0x0000000432027825 */ /* 0x002fc800078e028a */
[C---:B-----5:R-:W-:Y:S01]  /*f5390*/  IMAD.WIDE R48, R50.reuse, 0x4, R136 ;  /* 0x0000000432307825 */ /* 0x060fe200078e0288 */
[----:B------:R-:W-:Y:S02]  /*f53a0*/  IADD3 R50, R50, c[0x0][0x198], RZ ;  /* 0x0000660032327a10 */ /* 0x000fe40007ffe0ff */
[----:B------:R-:W-:Y:S02]  /*f53b0*/  ISETP.GE.AND P0, PT, R145, c[0x0][0x17c], PT ;  /* 0x00005f0091007a0c */ /* 0x000fe40003f06270 */
[----:B------:R-:W5:Y:S04]  /*f53c0*/  LDL.LU R145, [R1+0x3958] ;  /* 0x0039580001917983 */ /* 0x000f680000300800 */
[----:B------:R-:W5:Y:S01]  /*f53d0*/  LDL.LU R219, [R1+0x75c] ;  /* 0x00075c0001db7983 */ /* 0x000f620000300800 */
[----:B------:R-:W-:-:S03]  /*f53e0*/  ISETP.GE.AND P6, PT, R144, c[0x0][0x17c], PT ;  /* 0x00005f0090007a0c */ /* 0x000fc60003fc6270 */
[----:B--2---:R1:W-:Y:S04]  /*f53f0*/  @P1 STG.E [R2.64], R143 ;  /* 0x0000008f02001986 */ /* 0x0043e8000c101904 */
[----:B------:R-:W-:Y:S01]  /*f5400*/  @P5 STG.E [R48.64], R242 ;  /* 0x000000f230005986 */ /* 0x000fe2000c101904 */
[----:B-1----:R-:W-:Y:S01]  /*f5410*/  IMAD.WIDE R2, R50, 0x4, R138 ;  /* 0x0000000432027825 */ /* 0x002fe200078e028a */
[----:B----4-:R-:W-:Y:S02]  /*f5420*/  ISETP.GE.AND P1, PT, R142, c[0x0][0x17c], PT ;  /* 0x00005f008e007a0c */ /* 0x010fe40003f26270 */
[----:B------:R-:W2:Y:S04]  /*f5430*/  LDL.LU R142, [R1+0x3970] ;  /* 0x00397000018e7983 */ /* 0x000ea80000300800 */
[----:B---3--:R1:W-:Y:S04]  /*f5440*/  @P3 STG.E [R2.64], R218 ;  /* 0x000000da02003986 */ /* 0x0083e8000c101904 */
[----:B------:R-:W3:Y:S04]  /*f5450*/  LDL.LU R144, [R1+0xdd8] ;  /* 0x000dd80001907983 */ /* 0x000ee80000300800 */
[----:B------:R-:W4:Y:S01]  /*f5460*/  LDL.LU R146, [R1+0x288] ;  /* 0x0002880001927983 */ /* 0x000f220000300800 */
[----:B-1----:R-:W-:-:S05]  /*f5470*/  IMAD.WIDE R2, R50, 0x4, R136 ;  /* 0x0000000432027825 */ /* 0x002fca00078e0288 */
[----:B------:R1:W-:Y:S01]  /*f5480*/  @P2 STG.E [R2.64], R243 ;  /* 0x000000f302002986 */ /* 0x0003e2000c101904 */
[----:B------:R-:W-:-:S03]  /*f5490*/  ISETP.GE.AND P2, PT, R141, c[0x0][0x17c], PT ;  /* 0x00005f008d007a0c */ /* 0x000fc60003f46270 */
[----:B------:R-:W4:Y:S01]  /*f54a0*/  LDL.LU R141, [R1+0x3988] ;  /* 0x00398800018d7983 */ /* 0x000f220000300800 */
[C---:B------:R-:W-:Y:S02]  /*f54b0*/  ISETP.LT.AND P5, PT, R217.reuse, c[0x0][0x178], !P4 ;  /* 0x00005e00d9007a0c */ /* 0x040fe400067a1270 */
[----:B------:R-:W-:Y:S01]  /*f54c0*/  IADD3 R140, R50, c[0x0][0x198], RZ ;  /* 0x00006600328c7a10 */ /* 0x000fe20007ffe0ff */
[----:B------:R-:W4:Y:S01]  /*f54d0*/  LDL.LU R147, [R1+0xddc] ;  /* 0x000ddc0001937983 */ /* 0x000f220000300800 */
[----:B------:R-:W-:Y:S02]  /*f54e0*/  ISETP.LT.AND P4, PT, R216, c[0x0][0x178], !P4 ;  /* 0x00005e00d8007a0c */ /* 0x000fe40006781270 */
[C---:B------:R-:W-:Y:S01]  /*f54f0*/  ISETP.LT.AND P3, PT, R217.reuse, c[0x0][0x178], !P0 ;  /* 0x00005e00d9007a0c */ /* 0x040fe20004761270 */
[----:B------:R-:W-:Y:S01]  /*f5500*/  IMAD.WIDE R48, R140, 0x4, R138 ;  /* 0x000000048c307825 */ /* 0x000fe200078e028a */
[----:B------:R-:W-:Y:S01]  /*f5510*/  ISETP.LT.AND P0, PT, R216, c[0x0][0x178], !P0 ;  /* 0x00005e00d8007a0c */ /* 0x000fe20004701270 */
[----:B------:R-:W4:Y:S02]  /*f5520*/  LDL.LU R218, [R1+0x28c] ;  /* 0x00028c0001da7983 */ /* 0x000f240000300800 */
[C---:B------:R-:W-:Y:S01]  /*f5530*/  IMAD.WIDE R50, R140.reuse, 0x4, R136 ;  /* 0x000000048c327825 */ /* 0x040fe200078e0288 */
[----:B------:R-:W-:Y:S01]  /*f5540*/  IADD3 R140, R140, c[0x0][0x198], RZ ;  /* 0x000066008c8c7a10 */ /* 0x000fe20007ffe0ff */
[----:B------:R-:W4:Y:S04]  /*f5550*/  LDL.LU R143, [R1+0x398c] ;  /* 0x00398c00018f7983 */ /* 0x000f280000300800 */
[----:B------:R1:W-:Y:S01]  /*f5560*/  @P5 STG.E [R48.64], R215 ;  /* 0x000000d730005986 */ /* 0x0003e2000c101904 */
[----:B------:R-:W-:Y:S01]  /*f5570*/  ISETP.LT.AND P5, PT, R217, c[0x0][0x178], !P6 ;  /* 0x00005e00d9007a0c */ /* 0x000fe200077a1270 */
[----:B-1----:R-:W-:Y:S01]  /*f5580*/  IMAD.WIDE R2, R140, 0x4, R138 ;  /* 0x000000048c027825 */ /* 0x002fe200078e028a */
[----:B------:R-:W-:Y:S01]  /*f5590*/  ISETP.LT.AND P6, PT, R216, c[0x0][0x178], !P6 ;  /* 0x00005e00d8007a0c */ /* 0x000fe200077c1270 */
[----:B------:R-:W4:Y:S04]  /*f55a0*/  LDL.LU R214, [R1+0xda8] ;  /* 0x000da80001d67983 */ /* 0x000f280000300800 */
[----:B------:R-:W-:Y:S01]  /*f55b0*/  @P4 STG.E [R50.64], R226 ;  /* 0x000000e232004986 */ /* 0x000fe2000c101904 */
[C---:B------:R-:W-:Y:S01]  /*f55c0*/  IMAD.WIDE R48, R140.reuse, 0x4, R136 ;  /* 0x000000048c307825 */ /* 0x040fe200078e0288 */
[----:B------:R-:W-:-:S02]  /*f55d0*/  IADD3 R140, R140, c[0x0][0x198], RZ ;  /* 0x000066008c8c7a10 */ /* 0x000fc40007ffe0ff */
[----:B------:R-:W4:Y:S01]  /*f55e0*/  LDL.LU R215, [R1+0x18] ;  /* 0x0000180001d77983 */ /* 0x000f220000300800 */
[----:B-----5:R-:W-:-:S03]  /*f55f0*/  ISETP.GE.AND P4, PT, R145, c[0x0][0x17c], PT ;  /* 0x00005f0091007a0c */ /* 0x020fc60003f86270 */
[----:B------:R-:W5:Y:S04]  /*f5600*/  LDL.LU R145, [R1+0x3954] ;  /* 0x0039540001917983 */ /* 0x000f680000300800 */
[----:B------:R1:W-:Y:S04]  /*f5610*/  @P3 STG.E [R2.64], R219 ;  /* 0x000000db02003986 */ /* 0x0003e8000c101904 */
[----:B------:R1:W-:Y:S02]  /*f5620*/  @P0 STG.E [R48.64], R227 ;  /* 0x000000e330000986 */ /* 0x0003e4000c101904 */
[----:B-1----:R-:W-:-:S04]  /*f5630*/  IMAD.WIDE R2, R140, 0x4, R136 ;  /* 0x000000048c027825 */ /* 0x002fc800078e0288 */
[----:B------:R-:W-:Y:S01]  /*f5640*/  IMAD.WIDE R48, R140, 0x4, R138 ;  /* 0x000000048c307825 */ /* 0x000fe200078e028a */
[----:B--2---:R-:W-:Y:S02]  /*f5650*/  ISETP.GE.AND P0, PT, R142, c[0x0][0x17c], PT ;  /* 0x00005f008e007a0c */ /* 0x004fe40003f06270 */
[----:B------:R-:W2:Y:S04]  /*f5660*/  LDL.LU R142, [R1+0xdac] ;  /* 0x000dac00018e7983 */ /* 0x000ea80000300800 */
[----:B------:R-:W5:Y:S04]  /*f5670*/  LDL.LU R219, [R1+0x1c] ;  /* 0x00001c0001db7983 */ /* 0x000f680000300800 */
[----:B---3--:R-:W-:Y:S04]  /*f5680*/  @P5 STG.E [R48.64], R144 ;  /* 0x0000009030005986 */ /* 0x008fe8000c101904 */
[----:B----4-:R1:W-:Y:S01]  /*f5690*/  @P6 STG.E [R2.64], R146 ;  /* 0x0000009202006986 */ /* 0x0103e2000c101904 */
[----:B------:R-:W-:-:S03]  /*f56a0*/  ISETP.GE.AND P6, PT, R141, c[0x0][0x17c], PT ;  /* 0x00005f008d007a0c */ /* 0x000fc60003fc6270 */
[----:B------:R-:W3:Y:S01]  /*f56b0*/  LDL.LU R141, [R1+0x396c] ;  /* 0x00396c00018d7983 */ /* 0x000ee20000300800 */
[C---:B------:R-:W-:Y:S02]  /*f56c0*/  ISETP.LT.AND P3, PT, R217.reuse, c[0x0][0x178], !P1 ;  /* 0x00005e00d9007a0c */ /* 0x040fe40004f61270 */
        /* <DEDUP_REMOVED lines=8> */
[----:B------:R1:W-:Y:S01]  /*f5750*/  @P3 STG.E [R48.64], R147 ;  /* 0x0000009330003986 */ /* 0x0003e2000c101904 */
[C---:B------:R-:W-:Y:S02]  /*f5760*/  ISETP.LT.AND P2, PT, R216.reuse, c[0x0][0x178], !P2 ;  /* 0x00005e00d8007a0c */ /* 0x040fe40005741270 */
[----:B------:R-:W-:Y:S01]  /*f5770*/  ISETP.LT.AND P3, PT, R217, c[0x0][0x178], !P4 ;  /* 0x00005e00d9007a0c */ /* 0x000fe20006761270 */
[----:B------:R1:W-:Y:S01]  /*f5780*/  @P1 STG.E [R2.64], R218 ;  /* 0x000000da02001986 */ /* 0x0003e2000c101904 */
[----:B------:R-:W-:Y:S02]  /*f5790*/  ISETP.LT.AND P4, PT, R216, c[0x0][0x178], !P4 ;  /* 0x00005e00d8007a0c */ /* 0x000fe40006781270 */
[C---:B------:R-:W-:Y:S01]  /*f57a0*/  IADD3 R140, R50.reuse, c[0x0][0x198], RZ ;  /* 0x00006600328c7a10 */ /* 0x040fe20007ffe0ff */
[----:B-1----:R-:W4:Y:S01]  /*f57b0*/  LDL.LU R147, [R1+0xd4c] ;  /* 0x000d4c0001937983 */ /* 0x002f220000300800 */
[----:B------:R-:W-:Y:S01]  /*f57c0*/  IMAD.WIDE R2, R50, 0x4, R138 ;  /* 0x0000000432027825 */ /* 0x000fe200078e028a */
[----:B------:R-:W-:-:S02]  /*f57d0*/  ISETP.GE.AND P1, PT, R143, c[0x0][0x17c], PT ;  /* 0x00005f008f007a0c */ /* 0x000fc40003f26270 */
[----:B------:R-:W4:Y:S01]  /*f57e0*/  LDL.LU R143, [R1+0x399c] ;  /* 0x00399c00018f7983 */ /* 0x000f220000300800 */
[----:B------:R-:W-:-:S03]  /*f57f0*/  IMAD.WIDE R48, R140, 0x4, R138 ;  /* 0x000000048c307825 */ /* 0x000fc600078e028a */
[----:B------:R1:W-:Y:S04]  /*f5800*/  @P5 STG.E [R2.64], R214 ;  /* 0x000000d602005986 */ /* 0x0003e8000c101904 */
[----:B------:R-:W4:Y:S01]  /*f5810*/  LDL.LU R218, [R1+0x6d8] ;  /* 0x0006d80001da7983 */ /* 0x000f220000300800 */
[----:B-1----:R-:W-:-:S04]  /*f5820*/  IMAD.WIDE R2, R50, 0x4, R136 ;  /* 0x0000000432027825 */ /* 0x002fc800078e0288 */
[----:B------:R-:W-:Y:S01]  /*f5830*/  IMAD.WIDE R50, R140, 0x4, R136 ;  /* 0x000000048c327825 */ /* 0x000fe200078e0288 */
[----:B------:R-:W-:Y:S04]  /*f5840*/  @P2 STG.E [R2.64], R215 ;  /* 0x000000d702002986 */ /* 0x000fe8000c101904 */
[----:B--2---:R1:W-:Y:S04]  /*f5850*/  @P3 STG.E [R48.64], R142 ;  /* 0x0000008e30003986 */ /* 0x0043e8000c101904 */
[----:B-----5:R2:W-:Y:S04]  /*f5860*/  @P4 STG.E [R50.64], R219 ;  /* 0x000000db32004986 */ /* 0x0205e8000c101904 */
[----:B-1----:R-:W5:Y:S04]  /*f5870*/  LDL.LU R142, [R1+0x39a0] ;  /* 0x0039a000018e7983 */ /* 0x002f680000300800 */
[----:B--2---:R-:W2:Y:S01]  /*f5880*/  LDL.LU R219, [R1+0x6dc] ;  /* 0x0006dc0001db7983 */ /* 0x004ea20000300800 */
[----:B---3--:R-:W-:-:S03]  /*f5890*/  ISETP.GE.AND P3, PT, R141, c[0x0][0x17c], PT ;  /* 0x00005f008d007a0c */ /* 0x008fc60003f66270 */
[----:B------:R-:W3:Y:S01]  /*f58a0*/  LDL.LU R141, [R1+0x3968] ;  /* 0x00396800018d7983 */ /* 0x000ee20000300800 */
[C---:B------:R-:W-:Y:S02]  /*f58b0*/  ISETP.LT.AND P5, PT, R217.reuse, c[0x0][0x178], !P0 ;  /* 0x00005e00d9007a0c */ /* 0x040fe400047a1270 */
[----:B------:R-:W-:Y:S02]  /*f58c0*/  ISETP.LT.AND P0, PT, R216, c[0x0][0x178], !P0 ;  /* 0x00005e00d8007a0c */ /* 0x000fe40004701270 */
[----:B------:R-:W-:Y:S02]  /*f58d0*/  IADD3 R140, R140, c[0x0][0x198], RZ ;  /* 0x000066008c8c7a10 */ /* 0x000fe40007ffe0ff */
[----:B------:R-:W-:-:S03]  /*f58e0*/  ISETP.LT.AND P4, PT, R217, c[0x0][0x178], !P6 ;  /* 0x00005e00d9007a0c */ /* 0x000fc60007781270 */
[----:B------:R-:W-:Y:S01]  /*f58f0*/  IMAD.WIDE R2, R140, 0x4, R138 ;  /* 0x000000048c027825 */ /* 0x000fe200078e028a */
[----:B------:R-:W-:-:S03]  /*f5900*/  ISETP.LT.AND P6, PT, R216, c[0x0][0x178], !P6 ;  /* 0x00005e00d8007a0c */ /* 0x000fc600077c1270 */
[C---:B------:R-:W-:Y:S01]  /*f5910*/  IMAD.WIDE R48, R140.reuse, 0x4, R136 ;  /* 0x000000048c307825 */ /* 0x040fe200078e0288 */
[----:B------:R-:W-:Y:S01]  /*f5920*/  IADD3 R140, R140, c[0x0][0x198], RZ ;  /* 0x000066008c8c7a10 */ /* 0x000fe20007ffe0ff */
[----:B----4-:R1:W-:Y:S04]  /*f5930*/  @P5 STG.E [R2.64], R146 ;  /* 0x0000009202005986 */ /* 0x0103e8000c101904 */
[----:B------:R4:W-:Y:S01]  /*f5940*/  @P0 STG.E [R48.64], R238 ;  /* 0x000000ee30000986 */ /* 0x0009e2000c101904 */
[----:B------:R-:W-:Y:S02]  /*f5950*/  ISETP.LT.AND P0, PT, R217, c[0x0][0x178], !P1 ;  /* 0x00005e00d9007a0c */ /* 0x000fe40004f01270 */
[----:B------:R-:W-:Y:S02]  /*f5960*/  ISETP.LT.AND P1, PT, R216, c[0x0][0x178], !P1 ;  /* 0x00005e00d8007a0c */ /* 0x000fe40004f21270 */
[C---:B------:R-:W-:Y:S01]  /*f5970*/  IADD3 R50, R140.reuse, c[0x0][0x198], RZ ;  /* 0x000066008c327a10 */ /* 0x040fe20007ffe0ff */
[----:B-1----:R-:W-:Y:S01]  /*f5980*/  IMAD.WIDE R2, R140, 0x4, R138 ;  /* 0x000000048c027825 */ /* 0x002fe200078e028a */
[----:B------:R-:W-:-:S03]  /*f5990*/  ISETP.GE.AND P2, PT, R145, c[0x0][0x17c], PT ;  /* 0x00005f0091007a0c */ /* 0x000fc60003f46270 */
[----:B----4-:R-:W-:Y:S01]  /*f59a0*/  IMAD.WIDE R48, R140, 0x4, R136 ;  /* 0x000000048c307825 */ /* 0x010fe200078e0288 */
[----:B------:R-:W-:Y:S01]  /*f59b0*/  ISETP.GE.AND P5, PT, R144, c[0x0][0x17c], PT ;  /* 0x00005f0090007a0c */ /* 0x000fe20003fa6270 */
[----:B------:R1:W-:Y:S01]  /*f59c0*/  @P4 STG.E [R2.64], R147 ;  /* 0x0000009302004986 */ /* 0x0003e2000c101904 */
[----:B------:R-:W-:-:S03]  /*f59d0*/  ISETP.LT.AND P4, PT, R217, c[0x0][0x178], !P2 ;  /* 0x00005e00d9007a0c */ /* 0x000fc60005781270 */
[----:B------:R-:W4:Y:S04]  /*f59e0*/  LDL.LU R144, [R1+0x3980] ;  /* 0x0039800001907983 */ /* 0x000f280000300800 */
[----:B------:R1:W-:Y:S02]  /*f59f0*/  @P6 STG.E [R48.64], R239 ;  /* 0x000000ef30006986 */ /* 0x0003e4000c101904 */
[C---:B-1----:R-:W-:Y:S01]  /*f5a00*/  IMAD.WIDE R2, R50.reuse, 0x4, R138 ;  /* 0x0000000432027825 */ /* 0x042fe200078e028a */
[----:B------:R-:W-:Y:S02]  /*f5a10*/  ISETP.GE.AND P6, PT, R143, c[0x0][0x17c], PT ;  /* 0x00005f008f007a0c */ /* 0x000fe40003fc6270 */
[----:B------:R-:W4:Y:S01]  /*f5a20*/  LDL.LU R143, [R1+0x3998] ;  /* 0x00399800018f7983 */ /* 0x000f220000300800 */
[C---:B------:R-:W-:Y:S01]  /*f5a30*/  IMAD.WIDE R48, R50.reuse, 0x4, R136 ;  /* 0x0000000432307825 */ /* 0x040fe200078e0288 */
[----:B------:R-:W-:-:S02]  /*f5a40*/  IADD3 R50, R50, c[0x0][0x198], RZ ;  /* 0x0000660032327a10 */ /* 0x000fc40007ffe0ff */
[----:B------:R1:W-:Y:S01]  /*f5a50*/  @P0 STG.E [R2.64], R218 ;  /* 0x000000da02000986 */ /* 0x0003e2000c101904 */
[----:B------:R-:W-:-:S03]  /*f5a60*/  ISETP.LT.AND P2, PT, R216, c[0x0][0x178], !P2 ;  /* 0x00005e00d8007a0c */ /* 0x000fc60005741270 */
[----:B------:R1:W-:Y:S01]  /*f5a70*/  @P1 STG.E [R48.64], R222 ;  /* 0x000000de30001986 */ /* 0x0003e2000c101904 */
[----:B------:R-:W-:Y:S02]  /*f5a80*/  ISETP.LT.AND P1, PT, R217, c[0x0][0x178], !P3 ;  /* 0x00005e00d9007a0c */ /* 0x000fe40005f21270 */
[----:B------:R-:W-:Y:S02]  /*f5a90*/  ISETP.LT.AND P3, PT, R216, c[0x0][0x178], !P3 ;  /* 0x00005e00d8007a0c */ /* 0x000fe40005f61270 */
[C---:B------:R-:W-:Y:S01]  /*f5aa0*/  IADD3 R140, R50.reuse, c[0x0][0x198], RZ ;  /* 0x00006600328c7a10 */ /* 0x040fe20007ffe0ff */
[----:B-1----:R-:W-:-:S04]  /*f5ab0*/  IMAD.WIDE R2, R50, 0x4, R138 ;  /* 0x0000000432027825 */ /* 0x002fc800078e028a */
[----:B------:R-:W-:Y:S01]  /*f5ac0*/  IMAD.WIDE R48, R140, 0x4, R138 ;  /* 0x000000048c307825 */ /* 0x000fe200078e028a */
[----:B-----5:R-:W-:Y:S02]  /*f5ad0*/  ISETP.GE.AND P0, PT, R142, c[0x0][0x17c], PT ;  /* 0x00005f008e007a0c */ /* 0x020fe40003f06270 */
[----:B------:R-:W5:Y:S04]  /*f5ae0*/  LDL.LU R142, [R1+0x39c8] ;  /* 0x0039c800018e7983 */ /* 0x000f680000300800 */
[----:B--2---:R1:W-:Y:S02]  /*f5af0*/  @P4 STG.E [R2.64], R219 ;  /* 0x000000db02004986 */ /* 0x0043e4000c101904 */
[----:B-1----:R-:W-:-:S04]  /*f5b00*/  IMAD.WIDE R2, R50, 0x4, R136 ;  /* 0x0000000432027825 */ /* 0x002fc800078e0288 */
[----:B------:R-:W-:Y:S01]  /*f5b10*/  IMAD.WIDE R50, R140, 0x4, R136 ;  /* 0x000000048c327825 */ /* 0x000fe200078e0288 */
[----:B------:R-:W-:Y:S01]  /*f5b20*/  @P2 STG.E [R2.64], R223 ;  /* 0x000000df02002986 */ /* 0x000fe2000c101904 */
[----:B---3--:R-:W-:-:S03]  /*f5b30*/  ISETP.GE.AND P2, PT, R141, c[0x0][0x17c], PT ;  /* 0x00005f008d007a0c */ /* 0x008fc60003f46270 */
[----:B------:R-:W-:Y:S04]  /*f5b40*/  @P1 STG.E [R48.64], R4 ;  /* 0x0000000430001986 */ /* 0x000fe8000c101904 */
[----:B------:R-:W2:Y:S04]  /*f5b50*/  LDL.LU R141, [R1+0x39d4] ;  /* 0x0039d400018d7983 */ /* 0x000ea80000300800 */
[----:B------:R1:W-:Y:S04]  /*f5b60*/  @P3 STG.E [R50.64], R132 ;  /* 0x0000008432003986 */ /* 0x0003e8000c101904 */
[----:B-1----:R-:W3:Y:S04]  /*f5b70*/  LDL.LU R51, [R1+0x397c] ;  /* 0x00397c0001337983 */ /* 0x002ee80000300800 */
[----:B------:R-:W3:Y:S01]  /*f5b80*/  LDL.LU R50, [R1+0x3994] ;  /* 0x0039940001327983 */ /* 0x000ee20000300800 */
[----:B------:R-:W-:-:S02]  /*f5b90*/  ISETP.LT.AND P4, PT, R217, c[0x0][0x178], !P5 ;  /* 0x00005e00d9007a0c */ /* 0x000fc40006f81270 */
[----:B------:R-:W-:Y:S01]  /*f5ba0*/  ISETP.LT.AND P5, PT, R216, c[0x0][0x178], !P5 ;  /* 0x00005e00d8007a0c */ /* 0x000fe20006fa1270 */
[----:B------:R-:W3:Y:S01]  /*f5bb0*/  LDL.LU R132, [R1+0x39c4] ;  /* 0x0039c40001847983 */ /* 0x000ee20000300800 */
        /* <DEDUP_REMOVED lines=8> */
[----:B------:R4:W-:Y:S01]  /*f5c40*/  @P5 STG.E [R48.64], R133 ;  /* 0x0000008530005986 */ /* 0x0009e2000c101904 */
[----:B------:R-:W-:Y:S01]  /*f5c50*/  ISETP.LT.AND P5, PT, R216, c[0x0][0x178], !P0 ;  /* 0x00005e00d8007a0c */ /* 0x000fe200047a1270 */
[C---:B-1----:R-:W-:Y:S01]  /*f5c60*/  IMAD.WIDE R4, R140.reuse, 0x4, R138 ;  /* 0x000000048c047825 */ /* 0x042fe200078e028a */
[----:B----4-:R-:W-:-:S03]  /*f5c70*/  IADD3 R48, R140, c[0x0][0x198], RZ ;  /* 0x000066008c307a10 */ /* 0x010fc60007ffe0ff */
[----:B------:R-:W-:Y:S01]  /*f5c80*/  IMAD.WIDE R2, R140, 0x4, R136 ;  /* 0x000000048c027825 */ /* 0x000fe200078e0288 */
[----:B------:R1:W-:Y:S01]  /*f5c90*/  @P1 STG.E [R4.64], R20 ;  /* 0x0000001404001986 */ /* 0x0003e2000c101904 */
[----:B------:R-:W-:-:S03]  /*f5ca0*/  ISETP.LT.AND P1, PT, R217, c[0x0][0x178], !P2 ;  /* 0x00005e00d9007a0c */ /* 0x000fc60005721270 */
[----:B------:R4:W-:Y:S01]  /*f5cb0*/  @P6 STG.E [R2.64], R116 ;  /* 0x0000007402006986 */ /* 0x0009e2000c101904 */
[----:B------:R-:W-:Y:S01]  /*f5cc0*/  ISETP.GE.AND P3, PT, R144, c[0x0][0x17c], PT ;  /* 0x00005f0090007a0c */ /* 0x000fe20003f66270 */
[----:B-1----:R-:W-:-:S04]  /*f5cd0*/  IMAD.WIDE R4, R48, 0x4, R138 ;  /* 0x0000000430047825 */ /* 0x002fc800078e028a */
[C---:B----4-:R-:W-:Y:S01]  /*f5ce0*/  IMAD.WIDE R2, R48.reuse, 0x4, R136 ;  /* 0x0000000430027825 */ /* 0x050fe200078e0288 */
[----:B------:R-:W-:Y:S01]  /*f5cf0*/  IADD3 R48, R48, c[0x0][0x198], RZ ;  /* 0x0000660030307a10 */ /* 0x000fe20007ffe0ff */
[----:B------:R-:W-:Y:S01]  /*f5d00*/  @P4 STG.E [R4.64], R21 ;  /* 0x0000001504004986 */ /* 0x000fe2000c101904 */
[C---:B------:R-:W-:Y:S02]  /*f5d10*/  ISETP.LT.AND P2, PT, R216.reuse, c[0x0][0x178], !P2 ;  /* 0x00005e00d8007a0c */ /* 0x040fe40005741270 */
[----:B------:R-:W-:Y:S01]  /*f5d20*/  ISETP.LT.AND P4, PT, R217, c[0x0][0x178], !P3 ;  /* 0x00005e00d9007a0c */ /* 0x000fe20005f81270 */
[----:B------:R1:W-:Y:S01]  /*f5d30*/  @P5 STG.E [R2.64], R117 ;  /* 0x0000007502005986 */ /* 0x0003e2000c101904 */
[----:B------:R-:W-:Y:S02]  /*f5d40*/  ISETP.LT.AND P5, PT, R216, c[0x0][0x178], !P3 ;  /* 0x00005e00d8007a0c */ /* 0x000fe40005fa1270 */
[----:B------:R-:W-:Y:S01]  /*f5d50*/  ISETP.GE.AND P0, PT, R143, c[0x0][0x17c], PT ;  /* 0x00005f008f007a0c */ /* 0x000fe20003f06270 */
[----:B------:R-:W4:Y:S01]  /*f5d60*/  LDL.LU R116, [R1+0x39e0] ;  /* 0x0039e00001747983 */ /* 0x000f220000300800 */
[C---:B------:R-:W-:Y:S01]  /*f5d70*/  IADD3 R49, R48.reuse, c[0x0][0x198], RZ ;  /* 0x0000660030317a10 */ /* 0x040fe20007ffe0ff */
[----:B-1----:R-:W-:-:S05]  /*f5d80*/  IMAD.WIDE R2, R48, 0x4, R138 ;  /* 0x0000000430027825 */ /* 0x002fca00078e028a */
[----:B------:R1:W-:Y:S01]  /*f5d90*/  @P1 STG.E [R2.64], R36 ;  /* 0x0000002402001986 */ /* 0x0003e2000c101904 */
[----:B------:R-:W-:Y:S01]  /*f5da0*/  ISETP.LT.AND P1, PT, R217, c[0x0][0x178], !P0 ;  /* 0x00005e00d9007a0c */ /* 0x000fe20004721270 */
[----:B------:R-:W-:Y:S01]  /*f5db0*/  IMAD.WIDE R4, R49, 0x4, R138 ;  /* 0x0000000431047825 */ /* 0x000fe200078e028a */
[----:B------:R-:W-:-:S03]  /*f5dc0*/  ISETP.LT.AND P0, PT, R216, c[0x0][0x178], !P0 ;  /* 0x00005e00d8007a0c */ /* 0x000fc60004701270 */
[C---:B------:R-:W-:Y:S01]  /*f5dd0*/  IMAD.WIDE R20, R49.reuse, 0x4, R136 ;  /* 0x0000000431147825 */ /* 0x040fe200078e0288 */
[----:B------:R-:W-:-:S03]  /*f5de0*/  IADD3 R49, R49, c[0x0][0x198], RZ ;  /* 0x0000660031317a10 */ /* 0x000fc60007ffe0ff */
[----:B-1----:R-:W-:-:S05]  /*f5df0*/  IMAD.WIDE R2, R48, 0x4, R136 ;  /* 0x0000000430027825 */ /* 0x002fca00078e0288 */
[----:B------:R1:W-:Y:S04]  /*f5e00*/  @P2 STG.E [R2.64], R100 ;  /* 0x0000006402002986 */ /* 0x0003e8000c101904 */
[----:B------:R1:W-:Y:S04]  /*f5e10*/  @P4 STG.E [R4.64], R37 ;  /* 0x0000002504004986 */ /* 0x0003e8000c101904 */
[----:B------:R1:W-:Y:S02]  /*f5e20*/  @P5 STG.E [R20.64], R101 ;  /* 0x0000006514005986 */ /* 0x0003e4000c101904 */
[----:B-1----:R-:W-:-:S04]  /*f5e30*/  IMAD.WIDE R2, R49, 0x4, R138 ;  /* 0x0000000431027825 */ /* 0x002fc800078e028a */
[C---:B------:R-:W-:Y:S01]  /*f5e40*/  IMAD.WIDE R4, R49.reuse, 0x4, R136 ;  /* 0x0000000431047825 */ /* 0x040fe200078e0288 */
[----:B------:R-:W-:Y:S01]  /*f5e50*/  IADD3 R49, R49, c[0x0][0x198], RZ ;  /* 0x0000660031317a10 */ /* 0x000fe20007ffe0ff */
[----:B------:R1:W-:Y:S04]  /*f5e60*/  @P1 STG.E [R2.64], R64 ;  /* 0x0000004002001986 */ /* 0x0003e8000c101904 */
[----:B------:R1:W-:Y:S01]  /*f5e70*/  @P0 STG.E [R4.64], R84 ;  /* 0x0000005404000986 */ /* 0x0003e2000c101904 */
[C---:B------:R-:W-:Y:S01]  /*f5e80*/  IADD3 R20, R49.reuse, c[0x0][0x198], RZ ;  /* 0x0000660031147a10 */ /* 0x040fe20007ffe0ff */
[----:B-1----:R-:W-:-:S04]  /*f5e90*/  IMAD.WIDE R2, R49, 0x4, R138 ;  /* 0x0000000431027825 */ /* 0x002fc800078e028a */
[----:B------:R-:W-:Y:S01]  /*f5ea0*/  IMAD.WIDE R4, R49, 0x4, R136 ;  /* 0x0000000431047825 */ /* 0x000fe200078e0288 */
[----:B-----5:R-:W-:-:S04]  /*f5eb0*/  ISETP.GE.AND P6, PT, R142, c[0x0][0x17c], PT ;  /* 0x00005f008e007a0c */ /* 0x020fc80003fc6270 */
[----:B------:R-:W-:Y:S02]  /*f5ec0*/  ISETP.LT.AND P5, PT, R217, c[0x0][0x178], !P6 ;  /* 0x00005e00d9007a0c */ /* 0x000fe400077a1270 */
[----:B------:R-:W-:-:S11]  /*f5ed0*/  ISETP.LT.AND P6, PT, R216, c[0x0][0x178], !P6 ;  /* 0x00005e00d8007a0c */ /* 0x000fd600077c1270 */
[----:B------:R1:W-:Y:S01]  /*f5ee0*/  @P5 STG.E [R2.64], R65 ;  /* 0x0000004102005986 */ /* 0x0003e2000c101904 */
[----:B--2---:R-:W-:-:S04]  /*f5ef0*/  ISETP.GE.AND P3, PT, R141, c[0x0][0x17c], PT ;  /* 0x00005f008d007a0c */ /* 0x004fc80003f66270 */
[----:B------:R-:W-:Y:S02]  /*f5f00*/  ISETP.LT.AND P0, PT, R217, c[0x0][0x178], !P3 ;  /* 0x00005e00d9007a0c */ /* 0x000fe40005f01270 */
[----:B------:R-:W-:Y:S02]  /*f5f10*/  ISETP.LT.AND P3, PT, R216, c[0x0][0x178], !P3 ;  /* 0x00005e00d8007a0c */ /* 0x000fe40005f61270 */
[----:B---3--:R-:W-:Y:S02]  /*f5f20*/  ISETP.GE.AND P2, PT, R51, c[0x0][0x17c], PT ;  /* 0x00005f0033007a0c */ /* 0x008fe40003f46270 */
[----:B------:R-:W2:Y:S01]  /*f5f30*/  LDL.LU R51, [R1+0x39ec] ;  /* 0x0039ec0001337983 */ /* 0x000ea20000300800 */
[----:B------:R-:W-:-:S03]  /*f5f40*/  ISETP.GE.AND P4, PT, R50, c[0x0][0x17c], PT ;  /* 0x00005f0032007a0c */ /* 0x000fc60003f86270 */
[----:B------:R-:W3:Y:S01]  /*f5f50*/  LDL.LU R50, [R1+0x3990] ;  /* 0x0039900001327983 */ /* 0x000ee20000300800 */
[----:B------:R-:W-:Y:S01]  /*f5f60*/  ISETP.LT.AND P5, PT, R217, c[0x0][0x178], !P2 ;  /* 0x00005e00d9007a0c */ /* 0x000fe200057a1270 */
[----:B-1----:R-:W-:Y:S02]  /*f5f70*/  IMAD.WIDE R2, R20, 0x4, R138 ;  /* 0x0000000414027825 */ /* 0x002fe400078e028a */
[----:B------:R1:W-:Y:S01]  /*f5f80*/  @P6 STG.E [R4.64], R85 ;  /* 0x0000005504006986 */ /* 0x0003e2000c101904 */
[----:B------:R-:W-:-:S03]  /*f5f90*/  ISETP.LT.AND P2, PT, R216, c[0x0][0x178], !P2 ;  /* 0x00005e00d8007a0c */ /* 0x000fc60005741270 */
[----:B------:R5:W-:Y:S04]  /*f5fa0*/  @P0 STG.E [R2.64], R8 ;  /* 0x0000000802000986 */ /* 0x000be8000c101904 */
[----:B------:R-:W3:Y:S01]  /*f5fb0*/  LDL.LU R48, [R1+0x39c0] ;  /* 0x0039c00001307983 */ /* 0x000ee20000300800 */
[C---:B-1----:R-:W-:Y:S01]  /*f5fc0*/  IMAD.WIDE R4, R20.reuse, 0x4, R136 ;  /* 0x0000000414047825 */ /* 0x042fe200078e0288 */
[----:B------:R-:W-:Y:S02]  /*f5fd0*/  IADD3 R20, R20, c[0x0][0x198], RZ ;  /* 0x0000660014147a10 */ /* 0x000fe40007ffe0ff */
[----:B------:R-:W3:Y:S04]  /*f5fe0*/  LDL.LU R36, [R1+0x39dc] ;  /* 0x0039dc0001247983 */ /* 0x000ee80000300800 */
[----:B------:R1:W-:Y:S01]  /*f5ff0*/  @P3 STG.E [R4.64], R128 ;  /* 0x0000008004003986 */ /* 0x0003e2000c101904 */
[----:B------:R-:W-:Y:S01]  /*f6000*/  ISETP.LT.AND P3, PT, R217, c[0x0][0x178], !P4 ;  /* 0x00005e00d9007a0c */ /* 0x000fe20006761270 */
[C-C-:B-----5:R-:W-:Y:S01]  /*f6010*/  IMAD.WIDE R2, R20.reuse, 0x4, R138.reuse ;  /* 0x0000000414027825 */ /* 0x160fe200078e028a */
[----:B------:R-:W-:Y:S01]  /*f6020*/  IADD3 R21, R20, c[0x0][0x198], RZ ;  /* 0x0000660014157a10 */ /* 0x000fe20007ffe0ff */
[----:B------:R-:W5:Y:S04]  /*f6030*/  LDL.LU R37, [R1+0x3a10] ;  /* 0x003a100001257983 */ /* 0x000f680000300800 */
[----:B------:R1:W-:Y:S02]  /*f6040*/  @P5 STG.E [R2.64], R9 ;  /* 0x0000000902005986 */ /* 0x0003e4000c101904 */
[----:B-1----:R-:W-:-:S04]  /*f6050*/  IMAD.WIDE R4, R21, 0x4, R138 ;  /* 0x0000000415047825 */ /* 0x002fc800078e028a */
[----:B------:R-:W-:Y:S02]  /*f6060*/  IMAD.WIDE R2, R20, 0x4, R136 ;  /* 0x0000000414027825 */ /* 0x000fe400078e0288 */
[----:B------:R-:W5:Y:S04]  /*f6070*/  LDL.LU R20, [R1+0x3a14] ;  /* 0x003a140001147983 */ /* 0x000f680000300800 */
[----:B------:R-:W-:Y:S04]  /*f6080*/  @P2 STG.E [R2.64], R129 ;  /* 0x0000008102002986 */ /* 0x000fe8000c101904 */
[----:B------:R1:W-:Y:S04]  /*f6090*/  @P3 STG.E [R4.64], R24 ;  /* 0x0000001804003986 */ /* 0x0003e8000c101904 */
[----:B-1----:R-:W5:Y:S01]  /*f60a0*/  LDL.LU R24, [R1+0x39bc] ;  /* 0x0039bc0001187983 */ /* 0x002f620000300800 */
[----:B------:R-:W-:-:S02]  /*f60b0*/  ISETP.GE.AND P1, PT, R132, c[0x0][0x17c], PT ;  /* 0x00005f0084007a0c */ /* 0x000fc40003f26270 */
[C---:B------:R-:W-:Y:S02]  /*f60c0*/  ISETP.LT.AND P4, PT, R216.reuse, c[0x0][0x178], !P4 ;  /* 0x00005e00d8007a0c */ /* 0x040fe40006781270 */
[----:B------:R-:W-:Y:S01]  /*f60d0*/  ISETP.LT.AND P5, PT, R217, c[0x0][0x178], !P1 ;  /* 0x00005e00d9007a0c */ /* 0x000fe20004fa1270 */
[C---:B------:R-:W-:Y:S01]  /*f60e0*/  IMAD.WIDE R8, R21.reuse, 0x4, R136 ;  /* 0x0000000415087825 */ /* 0x040fe200078e0288 */
[----:B------:R-:W-:Y:S02]  /*f60f0*/  ISETP.LT.AND P1, PT, R216, c[0x0][0x178], !P1 ;  /* 0x00005e00d8007a0c */ /* 0x000fe40004f21270 */
[----:B------:R-:W-:Y:S02]  /*f6100*/  IADD3 R21, R21, c[0x0][0x198], RZ ;  /* 0x0000660015157a10 */ /* 0x000fe40007ffe0ff */
[----:B----4-:R-:W-:-:S03]  /*f6110*/  ISETP.GE.AND P6, PT, R116, c[0x0][0x17c], PT ;  /* 0x00005f0074007a0c */ /* 0x010fc60003fc6270 */
[----:B------:R-:W-:Y:S01]  /*f6120*/  IMAD.WIDE R2, R21, 0x4, R138 ;  /* 0x0000000415027825 */ /* 0x000fe200078e028a */
[----:B------:R-:W-:Y:S02]  /*f6130*/  ISETP.LT.AND P3, PT, R217, c[0x0][0x178], !P6 ;  /* 0x00005e00d9007a0c */ /* 0x000fe40007761270 */
[----:B------:R-:W-:Y:S01]  /*f6140*/  ISETP.LT.AND P6, PT, R216, c[0x0][0x178], !P6 ;  /* 0x00005e00d8007a0c */ /* 0x000fe200077c1270 */
[C-C-:B------:R-:W-:Y:S01]  /*f6150*/  IMAD.WIDE R4, R21.reuse, 0x4, R136.reuse ;  /* 0x0000000415047825 */ /* 0x140fe200078e0288 */
[----:B------:R-:W-:Y:S01]  /*f6160*/  IADD3 R21, R21, c[0x0][0x198], RZ ;  /* 0x0000660015157a10 */ /* 0x000fe20007ffe0ff */
[----:B------:R1:W-:Y:S04]  /*f6170*/  @P4 STG.E [R8.64], R112 ;  /* 0x0000007008004986 */ /* 0x0003e8000c101904 */
[----:B------:R4:W-:Y:S04]  /*f6180*/  @P5 STG.E [R2.64], R25 ;  /* 0x0000001902005986 */ /* 0x0009e8000c101904 */
[----:B------:R4:W-:Y:S01]  /*f6190*/  @P1 STG.E [R4.64], R113 ;  /* 0x0000007104001986 */ /* 0x0009e2000c101904 */
[C---:B-1----:R-:W-:Y:S01]  /*f61a0*/  IADD3 R8, R21.reuse, c[0x0][0x198], RZ ;  /* 0x0000660015087a10 */ /* 0x042fe20007ffe0ff */
[----:B----4-:R-:W-:-:S04]  /*f61b0*/  IMAD.WIDE R2, R21, 0x4, R136 ;  /* 0x0000000415027825 */ /* 0x010fc800078e0288 */
[----:B------:R-:W-:-:S05]  /*f61c0*/  IMAD.WIDE R4, R21, 0x4, R138 ;  /* 0x0000000415047825 */ /* 0x000fca00078e028a */
[----:B------:R1:W-:Y:S04]  /*f61d0*/  @P3 STG.E [R4.64], R52 ;  /* 0x0000003404003986 */ /* 0x0003e8000c101904 */
[----:B------:R4:W-:Y:S01]  /*f61e0*/  @P6 STG.E [R2.64], R96 ;  /* 0x0000006002006986 */ /* 0x0009e2000c101904 */
[----:B-1----:R-:W-:-:S04]  /*f61f0*/  IMAD.WIDE R4, R8, 0x4, R138 ;  /* 0x0000000408047825 */ /* 0x002fc800078e028a */
[C---:B----4-:R-:W-:Y:S01]  /*f6200*/  IMAD.WIDE R2, R8.reuse, 0x4, R136 ;  /* 0x0000000408027825 */ /* 0x050fe200078e0288 */
[----:B------:R-:W-:Y:S02]  /*f6210*/  IADD3 R8, R8, c[0x0][0x198], RZ ;  /* 0x0000660008087a10 */ /* 0x000fe40007ffe0ff */
[----:B--2---:R-:W-:-:S04]  /*f6220*/  ISETP.GE.AND P0, PT, R51, c[0x0][0x17c], PT ;  /* 0x00005f0033007a0c */ /* 0x004fc80003f06270 */
[----:B------:R-:W-:Y:S02]  /*f6230*/  ISETP.LT.AND P1, PT, R217, c[0x0][0x178], !P0 ;  /* 0x00005e00d9007a0c */ /* 0x000fe40004721270 */
[----:B------:R-:W-:Y:S02]  /*f6240*/  ISETP.LT.AND P5, PT, R216, c[0x0][0x178], !P0 ;  /* 0x00005e00d8007a0c */ /* 0x000fe400047a1270 */
[----:B---3--:R-:W-:-:S04]  /*f6250*/  ISETP.GE.AND P2, PT, R50, c[0x0][0x17c], PT ;  /* 0x00005f0032007a0c */ /* 0x008fc80003f46270 */
[----:B------:R-:W-:Y:S02]  /*f6260*/  ISETP.LT.AND P3, PT, R217, c[0x0][0x178], !P2 ;  /* 0x00005e00d9007a0c */ /* 0x000fe40005761270 */
[----:B------:R-:W-:-:S03]  /*f6270*/  ISETP.LT.AND P2, PT, R216, c[0x0][0x178], !P2 ;  /* 0x00005e00d8007a0c */ /* 0x000fc60005741270 */
[----:B------:R-:W-:Y:S04]  /*f6280*/  @P1 STG.E [R4.64], R53 ;  /* 0x0000003504001986 */ /* 0x000fe8000c101904 */
[----:B------:R1:W-:Y:S01]  /*f6290*/  @P5 STG.E [R2.64], R97 ;  /* 0x0000006102005986 */ /* 0x0003e2000c101904 */
[----:B------:R-:W-:-:S03]  /*f62a0*/  ISETP.GE.AND P0, PT, R36, c[0x0][0x17c], PT ;  /* 0x00005f0024007a0c */ /* 0x000fc60003f06270 */
[----:B------:R-:W2:Y:S04]  /*f62b0*/  LDL.LU R36, [R1+0x39d8] ;  /* 0x0039d80001247983 */ /* 0x000ea80000300800 */
[----:B------:R-:W3:Y:S01]  /*f62c0*/  LDL.LU R25, [R1+0x3a0c] ;  /* 0x003a0c0001197983 */ /* 0x000ee20000300800 */
[----:B-1----:R-:W-:-:S03]  /*f62d0*/  IMAD.WIDE R2, R8, 0x4, R138 ;  /* 0x0000000408027825 */ /* 0x002fc600078e028a */
[----:B------:R-:W4:Y:S04]  /*f62e0*/  LDL.LU R21, [R1+0x3a30] ;  /* 0x003a300001157983 */ /* 0x000f280000300800 */
[----:B------:R1:W-:Y:S02]  /*f62f0*/  @P3 STG.E [R2.64], R68 ;  /* 0x0000004402003986 */ /* 0x0003e4000c101904 */
[----:B-1----:R-:W-:-:S05]  /*f6300*/  IMAD.WIDE R2, R8, 0x4, R136 ;  /* 0x0000000408027825 */ /* 0x002fca00078e0288 */
[----:B------:R1:W-:Y:S01]  /*f6310*/  @P2 STG.E [R2.64], R80 ;  /* 0x0000005002002986 */ /* 0x0003e2000c101904 */
[----:B-----5:R-:W-:-:S03]  /*f6320*/  ISETP.GE.AND P2, PT, R24, c[0x0][0x17c], PT ;  /* 0x00005f0018007a0c */ /* 0x020fc60003f46270 */
[----:B------:R-:W5:Y:S01]  /*f6330*/  LDL.LU R24, [R1+0x3a34] ;  /* 0x003a340001187983 */ /* 0x000f620000300800 */
[----:B------:R-:W-:Y:S02]  /*f6340*/  ISETP.GE.AND P4, PT, R48, c[0x0][0x17c], PT ;  /* 0x00005f0030007a0c */ /* 0x000fe40003f86270 */
[----:B------:R-:W-:Y:S02]  /*f6350*/  ISETP.GE.AND P1, PT, R20, c[0x0][0x17c], PT ;  /* 0x00005f0014007a0c */ /* 0x000fe40003f26270 */
[C---:B------:R-:W-:Y:S02]  /*f6360*/  ISETP.LT.AND P5, PT, R217.reuse, c[0x0][0x178], !P4 ;  /* 0x00005e00d9007a0c */ /* 0x040fe400067a1270 */
[----:B------:R-:W-:Y:S02]  /*f6370*/  IADD3 R20, R8, c[0x0][0x198], RZ ;  /* 0x0000660008147a10 */ /* 0x000fe40007ffe0ff */
[----:B------:R-:W-:Y:S02]  /*f6380*/  ISETP.LT.AND P4, PT, R216, c[0x0][0x178], !P4 ;  /* 0x00005e00d8007a0c */ /* 0x000fe40006781270 */
[----:B------:R-:W-:Y:S01]  /*f6390*/  ISETP.LT.AND P3, PT, R217, c[0x0][0x178], !P0 ;  /* 0x00005e00d9007a0c */ /* 0x000fe20004761270 */
[----:B------:R-:W-:Y:S01]  /*f63a0*/  IMAD.WIDE R4, R20, 0x4, R138 ;  /* 0x0000000414047825 */ /* 0x000fe200078e028a */
[----:B------:R-:W-:-:S02]  /*f63b0*/  ISETP.LT.AND P0, PT, R216, c[0x0][0x178], !P0 ;  /* 0x00005e00d8007a0c */ /* 0x000fc40004701270 */
[----:B------:R-:W-:Y:S01]  /*f63c0*/  ISETP.GE.AND P6, PT, R37, c[0x0][0x17c], PT ;  /* 0x00005f0025007a0c */ /* 0x000fe20003fc6270 */
[C---:B------:R-:W-:Y:S01]  /*f63d0*/  IMAD.WIDE R8, R20.reuse, 0x4, R136 ;  /* 0x0000000414087825 */ /* 0x040fe200078e0288 */
[----:B------:R-:W-:Y:S01]  /*f63e0*/  IADD3 R20, R20, c[0x0][0x198], RZ ;  /* 0x0000660014147a10 */ /* 0x000fe20007ffe0ff */
[----:B------:R1:W-:Y:S01]  /*f63f0*/  @P5 STG.E [R4.64], R69 ;  /* 0x0000004504005986 */ /* 0x0003e2000c101904 */
[C---:B------:R-:W-:Y:S02]  /*f6400*/  ISETP.LT.AND P5, PT, R217.reuse, c[0x0][0x178], !P6 ;  /* 0x00005e00d9007a0c */ /* 0x040fe400077a1270 */
[----:B------:R-:W-:Y:S01]  /*f6410*/  ISETP.LT.AND P6, PT, R216, c[0x0][0x178], !P6 ;  /* 0x00005e00d8007a0c */ /* 0x000fe200077c1270 */
[C---:B-1----:R-:W-:Y:S01]  /*f6420*/  IMAD.WIDE R2, R20.reuse, 0x4, R138 ;  /* 0x0000000414027825 */ /* 0x042fe200078e028a */
[----:B------:R1:W-:Y:S03]  /*f6430*/  @P4 STG.E [R8.64], R81 ;  /* 0x0000005108004986 */ /* 0x0003e6000c101904 */
[C---:B------:R-:W-:Y:S01]  /*f6440*/  IMAD.WIDE R4, R20.reuse, 0x4, R136 ;  /* 0x0000000414047825 */ /* 0x040fe200078e0288 */
[----:B------:R-:W-:Y:S01]  /*f6450*/  IADD3 R20, R20, c[0x0][0x198], RZ ;  /* 0x0000660014147a10 */ /* 0x000fe20007ffe0ff */
[----:B------:R1:W-:Y:S01]  /*f6460*/  @P3 STG.E [R2.64], R12 ;  /* 0x0000000c02003986 */ /* 0x0003e2000c101904 */
[----:B------:R-:W-:-:S02]  /*f6470*/  ISETP.LT.AND P3, PT, R217, c[0x0][0x178], !P1 ;  /* 0x00005e00d9007a0c */ /* 0x000fc40004f61270 */
[----:B------:R-:W-:Y:S01]  /*f6480*/  ISETP.LT.AND P1, PT, R216, c[0x0][0x178], !P1 ;  /* 0x00005e00d8007a0c */ /* 0x000fe20004f21270 */
[----:B------:R1:W-:Y:S02]  /*f6490*/  @P0 STG.E [R4.64], R124 ;  /* 0x0000007c04000986 */ /* 0x0003e4000c101904 */
[C---:B-1----:R-:W-:Y:S01]  /*f64a0*/  IADD3 R8, R20.reuse, c[0x0][0x198], RZ ;  /* 0x0000660014087a10 */ /* 0x042fe20007ffe0ff */
[----:B------:R-:W-:-:S04]  /*f64b0*/  IMAD.WIDE R2, R20, 0x4, R138 ;  /* 0x0000000414027825 */ /* 0x000fc800078e028a */
[----:B------:R-:W-:Y:S01]  /*f64c0*/  IMAD.WIDE R4, R20, 0x4, R136 ;  /* 0x0000000414047825 */ /* 0x000fe200078e0288 */
[----:B------:R1:W-:Y:S04]  /*f64d0*/  @P5 STG.E [R2.64], R13 ;  /* 0x0000000d02005986 */ /* 0x0003e8000c101904 */
[----:B------:R1:W-:Y:S02]  /*f64e0*/  @P6 STG.E [R4.64], R125 ;  /* 0x0000007d04006986 */ /* 0x0003e4000c101904 */
[----:B-1----:R-:W-:-:S04]  /*f64f0*/  IMAD.WIDE R2, R8, 0x4, R138 ;  /* 0x0000000408027825 */ /* 0x002fc800078e028a */
[----:B------:R-:W-:Y:S01]  /*f6500*/  IMAD.WIDE R4, R8, 0x4, R136 ;  /* 0x0000000408047825 */ /* 0x000fe200078e0288 */
[----:B------:R1:W-:Y:S04]  /*f6510*/  @P3 STG.E [R2.64], R28 ;  /* 0x0000001c02003986 */ /* 0x0003e8000c101904 */
[----:B------:R1:W-:Y:S01]  /*f6520*/  @P1 STG.E [R4.64], R108 ;  /* 0x0000006c04001986 */ /* 0x0003e2000c101904 */
[----:B--2---:R-:W-:-:S03]  /*f6530*/  ISETP.GE.AND P4, PT, R36, c[0x0][0x17c], PT ;  /* 0x00005f0024007a0c */ /* 0x004fc60003f86270 */
[----:B------:R-:W2:Y:S01]  /*f6540*/  LDL.LU R36, [R1+0x39d0] ;  /* 0x0039d00001247983 */ /* 0x000ea20000300800 */
[----:B---3--:R-:W-:-:S03]  /*f6550*/  ISETP.GE.AND P0, PT, R25, c[0x0][0x17c], PT ;  /* 0x00005f0019007a0c */ /* 0x008fc60003f06270 */
[----:B------:R-:W3:Y:S01]  /*f6560*/  LDL.LU R25, [R1+0x3a08] ;  /* 0x003a080001197983 */ /* 0x000ee20000300800 */
[----:B----4-:R-:W-:-:S03]  /*f6570*/  ISETP.GE.AND P6, PT, R21, c[0x0][0x17c], PT ;  /* 0x00005f0015007a0c */ /* 0x010fc60003fc6270 */
[----:B------:R-:W4:Y:S01]  /*f6580*/  LDL.LU R21, [R1+0x3a2c] ;  /* 0x003a2c0001157983 */ /* 0x000f220000300800 */
[----:B-----5:R-:W-:-:S03]  /*f6590*/  ISETP.GE.AND P1, PT, R24, c[0x0][0x17c], PT ;  /* 0x00005f0018007a0c */ /* 0x020fc60003f26270 */
[----:B------:R-:W5:Y:S04]  /*f65a0*/  LDL.LU R24, [R1+0x3a38] ;  /* 0x003a380001187983 */ /* 0x000f680000300800 */
[----:B------:R-:W2:Y:S01]  /*f65b0*/  LDL.LU R20, [R1+0x3a50] ;  /* 0x003a500001147983 */ /* 0x000ea20000300800 */
[C---:B------:R-:W-:Y:S02]  /*f65c0*/  ISETP.LT.AND P5, PT, R217.reuse, c[0x0][0x178], !P2 ;  /* 0x00005e00d9007a0c */ /* 0x040fe400057a1270 */
[----:B------:R-:W-:Y:S01]  /*f65d0*/  IADD3 R8, R8, c[0x0][0x198], RZ ;  /* 0x0000660008087a10 */ /* 0x000fe20007ffe0ff */
[----:B------:R-:W3:Y:S01]  /*f65e0*/  LDL.LU R13, [R1+0x39cc] ;  /* 0x0039cc00010d7983 */ /* 0x000ee20000300800 */
[----:B------:R-:W-:Y:S02]  /*f65f0*/  ISETP.LT.AND P2, PT, R216, c[0x0][0x178], !P2 ;  /* 0x00005e00d8007a0c */ /* 0x000fe40005741270 */
[----:B------:R-:W-:Y:S01]  /*f6600*/  ISETP.LT.AND P3, PT, R217, c[0x0][0x178], !P4 ;  /* 0x00005e00d9007a0c */ /* 0x000fe20006761270 */
[----:B-1----:R-:W-:Y:S01]  /*f6610*/  IMAD.WIDE R2, R8, 0x4, R138 ;  /* 0x0000000408027825 */ /* 0x002fe200078e028a */
[----:B------:R-:W-:-:S02]  /*f6620*/  ISETP.LT.AND P4, PT, R216, c[0x0][0x178], !P4 ;  /* 0x00005e00d8007a0c */ /* 0x000fc40006781270 */
[----:B------:R-:W-:-:S03]  /*f6630*/  IADD3 R12, R8, c[0x0][0x198], RZ ;  /* 0x00006600080c7a10 */ /* 0x000fc60007ffe0ff */
[----:B------:R1:W-:Y:S01]  /*f6640*/  @P5 STG.E [R2.64], R29 ;  /* 0x0000001d02005986 */ /* 0x0003e2000c101904 */
[----:B------:R-:W-:Y:S01]  /*f6650*/  ISETP.LT.AND P5, PT, R217, c[0x0][0x178], !P0 ;  /* 0x00005e00d9007a0c */ /* 0x000fe200047a1270 */
[----:B------:R-:W-:Y:S01]  /*f6660*/  IMAD.WIDE R4, R12, 0x4, R138 ;  /* 0x000000040c047825 */ /* 0x000fe200078e028a */
[----:B------:R-:W-:-:S03]  /*f6670*/  ISETP.LT.AND P0, PT, R216, c[0x0][0x178], !P0 ;  /* 0x00005e00d8007a0c */ /* 0x000fc60004701270 */
[----:B-1----:R-:W-:-:S04]  /*f6680*/  IMAD.WIDE R2, R8, 0x4, R136 ;  /* 0x0000000408027825 */ /* 0x002fc800078e0288 */
[C---:B------:R-:W-:Y:S01]  /*f6690*/  IMAD.WIDE R8, R12.reuse, 0x4, R136 ;  /* 0x000000040c087825 */ /* 0x040fe200078e0288 */
[----:B------:R-:W-:Y:S01]  /*f66a0*/  IADD3 R12, R12, c[0x0][0x198], RZ ;  /* 0x000066000c0c7a10 */ /* 0x000fe20007ffe0ff */
[----:B------:R1:W-:Y:S04]  /*f66b0*/  @P2 STG.E [R2.64], R109 ;  /* 0x0000006d02002986 */ /* 0x0003e8000c101904 */
[----:B------:R1:W-:Y:S04]  /*f66c0*/  @P3 STG.E [R4.64], R56 ;  /* 0x0000003804003986 */ /* 0x0003e8000c101904 */
[----:B------:R1:W-:Y:S01]  /*f66d0*/  @P4 STG.E [R8.64], R92 ;  /* 0x0000005c08004986 */ /* 0x0003e2000c101904 */
[----:B------:R-:W-:Y:S01]  /*f66e0*/  ISETP.LT.AND P4, PT, R217, c[0x0][0x178], !P6 ;  /* 0x00005e00d9007a0c */ /* 0x000fe20007781270 */
[----:B-1----:R-:W-:-:S04]  /*f66f0*/  IMAD.WIDE R2, R12, 0x4, R138 ;  /* 0x000000040c027825 */ /* 0x002fc800078e028a */
[C---:B------:R-:W-:Y:S01]  /*f6700*/  IMAD.WIDE R4, R12.reuse, 0x4, R136 ;  /* 0x000000040c047825 */ /* 0x040fe200078e0288 */
[----:B------:R-:W-:Y:S01]  /*f6710*/  IADD3 R12, R12, c[0x0][0x198], RZ ;  /* 0x000066000c0c7a10 */ /* 0x000fe20007ffe0ff */
[----:B------:R-:W-:Y:S01]  /*f6720*/  @P5 STG.E [R2.64], R57 ;  /* 0x0000003902005986 */ /* 0x000fe2000c101904 */
[----:B------:R-:W-:-:S03]  /*f6730*/  ISETP.LT.AND P6, PT, R216, c[0x0][0x178], !P6 ;  /* 0x00005e00d8007a0c */ /* 0x000fc600077c1270 */
[----:B------:R1:W-:Y:S01]  /*f6740*/  @P0 STG.E [R4.64], R93 ;  /* 0x0000005d04000986 */ /* 0x0003e2000c101904 */
[----:B------:R-:W-:Y:S02]  /*f6750*/  ISETP.LT.AND P0, PT, R217, c[0x0][0x178], !P1 ;  /* 0x00005e00d9007a0c */ /* 0x000fe40004f01270 */
[C---:B------:R-:W-:Y:S01]  /*f6760*/  IADD3 R8, R12.reuse, c[0x0][0x198], RZ ;  /* 0x000066000c087a10 */ /* 0x040fe20007ffe0ff */
[----:B-1----:R-:W-:-:S04]  /*f6770*/  IMAD.WIDE R4, R12, 0x4, R138 ;  /* 0x000000040c047825 */ /* 0x002fc800078e028a */
[----:B------:R-:W-:Y:S01]  /*f6780*/  IMAD.WIDE R2, R12, 0x4, R136 ;  /* 0x000000040c027825 */ /* 0x000fe200078e0288 */
[----:B------:R1:W-:Y:S04]  /*f6790*/  @P4 STG.E [R4.64], R72 ;  /* 0x0000004804004986 */ /* 0x0003e8000c101904 */
[----:B------:R2:W-:Y:S01]  /*f67a0*/  @P6 STG.E [R2.64], R44 ;  /* 0x0000002c02006986 */ /* 0x0005e2000c101904 */
[----:B-1----:R-:W-:-:S05]  /*f67b0*/  IMAD.WIDE R4, R8, 0x4, R138 ;  /* 0x0000000408047825 */ /* 0x002fca00078e028a */
[----:B------:R-:W-:Y:S01]  /*f67c0*/  @P0 STG.E [R4.64], R73 ;  /* 0x0000004904000986 */ /* 0x000fe2000c101904 */
[----:B----4-:R-:W-:-:S03]  /*f67d0*/  ISETP.GE.AND P5, PT, R21, c[0x0][0x17c], PT ;  /* 0x00005f0015007a0c */ /* 0x010fc60003fa6270 */
[----:B------:R-:W4:Y:S01]  /*f67e0*/  LDL.LU R21, [R1+0x3a04] ;  /* 0x003a040001157983 */ /* 0x000f220000300800 */
[----:B-----5:R-:W-:-:S03]  /*f67f0*/  ISETP.GE.AND P6, PT, R24, c[0x0][0x17c], PT ;  /* 0x00005f0018007a0c */ /* 0x020fc60003fc6270 */
[----:B------:R-:W5:Y:S01]  /*f6800*/  LDL.LU R24, [R1+0x3a28] ;  /* 0x003a280001187983 */ /* 0x000f620000300800 */
[----:B--2---:R-:W-:-:S03]  /*f6810*/  ISETP.GE.AND P0, PT, R20, c[0x0][0x17c], PT ;  /* 0x00005f0014007a0c */ /* 0x004fc60003f06270 */
[----:B------:R-:W2:Y:S01]  /*f6820*/  LDL.LU R20, [R1+0x3a4c] ;  /* 0x003a4c0001147983 */ /* 0x000ea20000300800 */
[----:B------:R-:W-:Y:S02]  /*f6830*/  ISETP.LT.AND P1, PT, R216, c[0x0][0x178], !P1 ;  /* 0x00005e00d8007a0c */ /* 0x000fe40004f21270 */
[----:B------:R-:W-:Y:S01]  /*f6840*/  ISETP.GE.AND P2, PT, R36, c[0x0][0x17c], PT ;  /* 0x00005f0024007a0c */ /* 0x000fe20003f46270 */
[----:B------:R-:W-:-:S03]  /*f6850*/  IMAD.WIDE R2, R8, 0x4, R136 ;  /* 0x0000000408027825 */ /* 0x000fc600078e0288 */
[----:B------:R-:W-:Y:S02]  /*f6860*/  ISETP.LT.AND P4, PT, R217, c[0x0][0x178], !P2 ;  /* 0x00005e00d9007a0c */ /* 0x000fe40005781270 */
[----:B------:R-:W-:Y:S02]  /*f6870*/  IADD3 R8, R8, c[0x0][0x198], RZ ;  /* 0x0000660008087a10 */ /* 0x000fe40007ffe0ff */
[----:B------:R-:W-:-:S03]  /*f6880*/  ISETP.LT.AND P2, PT, R216, c[0x0][0x178], !P2 ;  /* 0x00005e00d8007a0c */ /* 0x000fc60005741270 */
[----:B------:R1:W-:Y:S01]  /*f6890*/  @P1 STG.E [R2.64], R45 ;  /* 0x0000002d02001986 */ /* 0x0003e2000c101904 */
[----:B---3--:R-:W-:Y:S01]  /*f68a0*/  ISETP.GE.AND P3, PT, R25, c[0x0][0x17c], PT ;  /* 0x00005f0019007a0c */ /* 0x008fe20003f66270 */
[----:B-1----:R-:W-:-:S05]  /*f68b0*/  IMAD.WIDE R2, R8, 0x4, R138 ;  /* 0x0000000408027825 */ /* 0x002fca00078e028a */
[----:B------:R1:W-:Y:S01]  /*f68c0*/  @P4 STG.E [R2.64], R16 ;  /* 0x0000001002004986 */ /* 0x0003e2000c101904 */
[----:B------:R-:W-:Y:S01]  /*f68d0*/  ISETP.LT.AND P1, PT, R217, c[0x0][0x178], !P3 ;  /* 0x00005e00d9007a0c */ /* 0x000fe20005f21270 */
[----:B-1----:R-:W-:-:S05]  /*f68e0*/  IMAD.WIDE R2, R8, 0x4, R136 ;  /* 0x0000000408027825 */ /* 0x002fca00078e0288 */
[----:B------:R1:W-:Y:S01]  /*f68f0*/  @P2 STG.E [R2.64], R120 ;  /* 0x0000007802002986 */ /* 0x0003e2000c101904 */
[----:B------:R-:W-:-:S03]  /*f6900*/  ISETP.GE.AND P2, PT, R13, c[0x0][0x17c], PT ;  /* 0x00005f000d007a0c */ /* 0x000fc60003f46270 */
[----:B------:R-:W3:Y:S01]  /*f6910*/  LDL.LU R13, [R1+0x3a64] ;  /* 0x003a6400010d7983 */ /* 0x000ee20000300800 */
[----:B------:R-:W-:Y:S02]  /*f6920*/  IADD3 R12, R8, c[0x0][0x198], RZ ;  /* 0x00006600080c7a10 */ /* 0x000fe40007ffe0ff */
[----:B------:R-:W-:Y:S02]  /*f6930*/  ISETP.LT.AND P3, PT, R216, c[0x0][0x178], !P3 ;  /* 0x00005e00d8007a0c */ /* 0x000fe40005f61270 */
[----:B------:R-:W-:Y:S01]  /*f6940*/  ISETP.LT.AND P4, PT, R217, c[0x0][0x178], !P5 ;  /* 0x00005e00d9007a0c */ /* 0x000fe20006f81270 */
[----:B------:R-:W-:Y:S01]  /*f6950*/  IMAD.WIDE R4, R12, 0x4, R138 ;  /* 0x000000040c047825 */ /* 0x000fe200078e028a */
[----:B------:R-:W-:-:S03]  /*f6960*/  ISETP.LT.AND P5, PT, R216, c[0x0][0x178], !P5 ;  /* 0x00005e00d8007a0c */ /* 0x000fc60006fa1270 */
[C---:B------:R-:W-:Y:S01]  /*f6970*/  IMAD.WIDE R8, R12.reuse, 0x4, R136 ;  /* 0x000000040c087825 */ /* 0x040fe200078e0288 */
[----:B------:R-:W-:Y:S01]  /*f6980*/  IADD3 R12, R12, c[0x0][0x198], RZ ;  /* 0x000066000c0c7a10 */ /* 0x000fe20007ffe0ff */
[----:B------:R1:W-:Y:S01]  /*f6990*/  @P1 STG.E [R4.64], R17 ;  /* 0x0000001104001986 */ /* 0x0003e2000c101904 */
[----:B------:R-:W-:Y:S02]  /*f69a0*/  ISETP.LT.AND P1, PT, R217, c[0x0][0x178], !P6 ;  /* 0x00005e00d9007a0c */ /* 0x000fe40007721270 */
[----:B------:R-:W-:Y:S01]  /*f69b0*/  ISETP.LT.AND P6, PT, R216, c[0x0][0x178], !P6 ;  /* 0x00005e00d8007a0c */ /* 0x000fe200077c1270 */
[C---:B-1----:R-:W-:Y:S01]  /*f69c0*/  IMAD.WIDE R2, R12.reuse, 0x4, R138 ;  /* 0x000000040c027825 */ /* 0x042fe200078e028a */
[----:B------:R-:W-:Y:S03]  /*f69d0*/  @P3 STG.E [R8.64], R121 ;  /* 0x0000007908003986 */ /* 0x000fe6000c101904 */
[C---:B------:R-:W-:Y:S01]  /*f69e0*/  IMAD.WIDE R4, R12.reuse, 0x4, R136 ;  /* 0x000000040c047825 */ /* 0x040fe200078e0288 */
[----:B------:R-:W-:Y:S01]  /*f69f0*/  IADD3 R12, R12, c[0x0][0x198], RZ ;  /* 0x000066000c0c7a10 */ /* 0x000fe20007ffe0ff */
[----:B------:R1:W-:Y:S04]  /*f6a00*/  @P4 STG.E [R2.64], R32 ;  /* 0x0000002002004986 */ /* 0x0003e8000c101904 */
[----:B------:R1:W-:Y:S02]  /*f6a10*/  @P5 STG.E [R4.64], R104 ;  /* 0x0000006804005986 */ /* 0x0003e4000c101904 */
[----:B-1----:R-:W-:-:S04]  /*f6a20*/  IMAD.WIDE R2, R12, 0x4, R138 ;  /* 0x000000040c027825 */ /* 0x002fc800078e028a */
[C---:B------:R-:W-:Y:S01]  /*f6a30*/  IMAD.WIDE R4, R12.reuse, 0x4, R136 ;  /* 0x000000040c047825 */ /* 0x040fe200078e0288 */
[----:B------:R1:W-:Y:S01]  /*f6a40*/  @P1 STG.E [R2.64], R33 ;  /* 0x0000002102001986 */ /* 0x0003e2000c101904 */
[----:B------:R-:W-:-:S03]  /*f6a50*/  IADD3 R8, R12, c[0x0][0x198], RZ ;  /* 0x000066000c087a10 */ /* 0x000fc60007ffe0ff */
[----:B------:R1:W-:Y:S01]  /*f6a60*/  @P6 STG.E [R4.64], R105 ;  /* 0x0000006904006986 */ /* 0x0003e2000c101904 */
[----:B----4-:R-:W-:-:S03]  /*f6a70*/  ISETP.GE.AND P3, PT, R21, c[0x0][0x17c], PT ;  /* 0x00005f0015007a0c */ /* 0x010fc60003f66270 */
[----:B------:R-:W4:Y:S04]  /*f6a80*/  LDL.LU R21, [R1+0x39b8] ;  /* 0x0039b80001157983 */ /* 0x000f280000300800 */
[----:B------:R-:W4:Y:S01]  /*f6a90*/  LDL.LU R17, [R1+0x3a00] ;  /* 0x003a000001117983 */ /* 0x000f220000300800 */
[----:B--2---:R-:W-:-:S03]  /*f6aa0*/  ISETP.GE.AND P6, PT, R20, c[0x0][0x17c], PT ;  /* 0x00005f0014007a0c */ /* 0x004fc60003fc6270 */
[----:B------:R-:W2:Y:S04]  /*f6ab0*/  LDL.LU R20, [R1+0x3a24] ;  /* 0x003a240001147983 */ /* 0x000ea80000300800 */
[----:B------:R-:W2:Y:S04]  /*f6ac0*/  LDL.LU R16, [R1+0x3a48] ;  /* 0x003a480001107983 */ /* 0x000ea80000300800 */
[----:B------:R-:W2:Y:S01]  /*f6ad0*/  LDL.LU R12, [R1+0x3a60] ;  /* 0x003a6000010c7983 */ /* 0x000ea20000300800 */
[----:B------:R-:W-:Y:S02]  /*f6ae0*/  ISETP.LT.AND P4, PT, R217, c[0x0][0x178], !P0 ;  /* 0x00005e00d9007a0c */ /* 0x000fe40004781270 */
[----:B------:R-:W-:-:S02]  /*f6af0*/  ISETP.LT.AND P5, PT, R216, c[0x0][0x178], !P0 ;  /* 0x00005e00d8007a0c */ /* 0x000fc400047a1270 */
[----:B------:R-:W-:Y:S01]  /*f6b00*/  ISETP.LT.AND P1, PT, R217, c[0x0][0x178], !P2 ;  /* 0x00005e00d9007a0c */ /* 0x000fe20005721270 */
[C---:B-1----:R-:W-:Y:S01]  /*f6b10*/  IMAD.WIDE R2, R8.reuse, 0x4, R138 ;  /* 0x0000000408027825 */ /* 0x042fe200078e028a */
[----:B------:R-:W-:-:S03]  /*f6b20*/  IADD3 R9, R8, c[0x0][0x198], RZ ;  /* 0x0000660008097a10 */ /* 0x000fc60007ffe0ff */
[----:B------:R-:W-:Y:S01]  /*f6b30*/  IMAD.WIDE R4, R8, 0x4, R136 ;  /* 0x0000000408047825 */ /* 0x000fe200078e0288 */
[----:B------:R-:W-:-:S03]  /*f6b40*/  ISETP.LT.AND P2, PT, R216, c[0x0][0x178], !P2 ;  /* 0x00005e00d8007a0c */ /* 0x000fc60005741270 */
[----:B------:R1:W-:Y:S01]  /*f6b50*/  @P4 STG.E [R2.64], R60 ;  /* 0x0000003c02004986 */ /* 0x0003e2000c101904 */
[----:B------:R-:W-:-:S03]  /*f6b60*/  ISETP.LT.AND P4, PT, R217, c[0x0][0x178], !P3 ;  /* 0x00005e00d9007a0c */ /* 0x000fc60005f81270 */
[----:B------:R-:W-:Y:S01]  /*f6b70*/  @P5 STG.E [R4.64], R88 ;  /* 0x0000005804005986 */ /* 0x000fe2000c101904 */
[----:B------:R-:W-:Y:S02]  /*f6b80*/  ISETP.LT.AND P5, PT, R216, c[0x0][0x178], !P3 ;  /* 0x00005e00d8007a0c */ /* 0x000fe40005fa1270 */
[----:B-----5:R-:W-:Y:S01]  /*f6b90*/  ISETP.GE.AND P0, PT, R24, c[0x0][0x17c], PT ;  /* 0x00005f0018007a0c */ /* 0x020fe20003f06270 */
[----:B-1----:R-:W-:-:S05]  /*f6ba0*/  IMAD.WIDE R2, R9, 0x4, R138 ;  /* 0x0000000409027825 */ /* 0x002fca00078e028a */
[----:B------:R1:W-:Y:S01]  /*f6bb0*/  @P1 STG.E [R2.64], R61 ;  /* 0x0000003d02001986 */ /* 0x0003e2000c101904 */
[----:B------:R-:W-:Y:S02]  /*f6bc0*/  ISETP.LT.AND P1, PT, R217, c[0x0][0x178], !P0 ;  /* 0x00005e00d9007a0c */ /* 0x000fe40004721270 */
[----:B------:R-:W-:Y:S02]  /*f6bd0*/  ISETP.LT.AND P0, PT, R216, c[0x0][0x178], !P0 ;  /* 0x00005e00d8007a0c */ /* 0x000fe40004701270 */
[----:B---3--:R-:W-:Y:S02]  /*f6be0*/  ISETP.GE.AND P3, PT, R13, c[0x0][0x17c], PT ;  /* 0x00005f000d007a0c */ /* 0x008fe40003f66270 */
[C---:B------:R-:W-:Y:S01]  /*f6bf0*/  IADD3 R13, R9.reuse, c[0x0][0x198], RZ ;  /* 0x00006600090d7a10 */ /* 0x040fe20007ffe0ff */
[----:B-1----:R-:W-:-:S04]  /*f6c00*/  IMAD.WIDE R2, R9, 0x4, R136 ;  /* 0x0000000409027825 */ /* 0x002fc800078e0288 */
[----:B------:R-:W-:-:S04]  /*f6c10*/  IMAD.WIDE R4, R13, 0x4, R138 ;  /* 0x000000040d047825 */ /* 0x000fc800078e028a */
[C---:B------:R-:W-:Y:S01]  /*f6c20*/  IMAD.WIDE R8, R13.reuse, 0x4, R136 ;  /* 0x000000040d087825 */ /* 0x040fe200078e0288 */
[----:B------:R-:W-:Y:S01]  /*f6c30*/  IADD3 R13, R13, c[0x0][0x198], RZ ;  /* 0x000066000d0d7a10 */ /* 0x000fe20007ffe0ff */
[----:B------:R1:W-:Y:S04]  /*f6c40*/  @P2 STG.E [R2.64], R89 ;  /* 0x0000005902002986 */ /* 0x0003e8000c101904 */
[----:B------:R3:W-:Y:S04]  /*f6c50*/  @P4 STG.E [R4.64], R76 ;  /* 0x0000004c04004986 */ /* 0x0007e8000c101904 */
[----:B------:R5:W-:Y:S01]  /*f6c60*/  @P5 STG.E [R8.64], R40 ;  /* 0x0000002808005986 */ /* 0x000be2000c101904 */
[----:B------:R-:W-:Y:S01]  /*f6c70*/  ISETP.LT.AND P5, PT, R217, c[0x0][0x178], !P6 ;  /* 0x00005e00d9007a0c */ /* 0x000fe200077a1270 */
[----:B-1----:R-:W-:-:S04]  /*f6c80*/  IMAD.WIDE R2, R13, 0x4, R138 ;  /* 0x000000040d027825 */ /* 0x002fc800078e028a */
[C---:B---3--:R-:W-:Y:S01]  /*f6c90*/  IMAD.WIDE R4, R13.reuse, 0x4, R136 ;  /* 0x000000040d047825 */ /* 0x048fe200078e0288 */
[----:B------:R-:W-:Y:S01]  /*f6ca0*/  IADD3 R13, R13, c[0x0][0x198], RZ ;  /* 0x000066000d0d7a10 */ /* 0x000fe20007ffe0ff */
[----:B------:R-:W-:Y:S01]  /*f6cb0*/  @P1 STG.E [R2.64], R77 ;  /* 0x0000004d02001986 */ /* 0x000fe2000c101904 */
[----:B------:R-:W-:-:S03]  /*f6cc0*/  ISETP.LT.AND P6, PT, R216, c[0x0][0x178], !P6 ;  /* 0x00005e00d8007a0c */ /* 0x000fc600077c1270 */
[----:B------:R1:W-:Y:S01]  /*f6cd0*/  @P0 STG.E [R4.64], R41 ;  /* 0x0000002904000986 */ /* 0x0003e2000c101904 */
[----:B------:R-:W-:Y:S02]  /*f6ce0*/  ISETP.LT.AND P0, PT, R217, c[0x0][0x178], !P3 ;  /* 0x00005e00d9007a0c */ /* 0x000fe40005f01270 */
[C---:B-----5:R-:W-:Y:S01]  /*f6cf0*/  IADD3 R9, R13.reuse, c[0x0][0x198], RZ ;  /* 0x000066000d097a10 */ /* 0x060fe20007ffe0ff */
[----:B-1----:R-:W-:-:S04]  /*f6d00*/  IMAD.WIDE R4, R13, 0x4, R138 ;  /* 0x000000040d047825 */ /* 0x002fc800078e028a */
[----:B------:R-:W-:Y:S01]  /*f6d10*/  IMAD.WIDE R2, R13, 0x4, R136 ;  /* 0x000000040d027825 */ /* 0x000fe200078e0288 */
[----:B------:R1:W-:Y:S04]  /*f6d20*/  @P5 STG.E [R4.64], R6 ;  /* 0x0000000604005986 */ /* 0x0003e8000c101904 */
[----:B------:R3:W-:Y:S01]  /*f6d30*/  @P6 STG.E [R2.64], R134 ;  /* 0x0000008602006986 */ /* 0x0007e2000c101904 */
[----:B-1----:R-:W-:-:S05]  /*f6d40*/  IMAD.WIDE R4, R9, 0x4, R138 ;  /* 0x0000000409047825 */ /* 0x002fca00078e028a */
[----:B------:R-:W-:Y:S01]  /*f6d50*/  @P0 STG.E [R4.64], R7 ;  /* 0x0000000704000986 */ /* 0x000fe2000c101904 */
[----:B----4-:R-:W-:-:S03]  /*f6d60*/  ISETP.GE.AND P4, PT, R17, c[0x0][0x17c], PT ;  /* 0x00005f0011007a0c */ /* 0x010fc60003f86270 */
[----:B------:R-:W4:Y:S04]  /*f6d70*/  LDL.LU R17, [R1+0x39b4] ;  /* 0x0039b40001117983 */ /* 0x000f280000300800 */
[----:B------:R-:W5:Y:S01]  /*f6d80*/  LDL.LU R8, [R1+0x39fc] ;  /* 0x0039fc0001087983 */ /* 0x000f620000300800 */
[----:B--2---:R-:W-:-:S03]  /*f6d90*/  ISETP.GE.AND P6, PT, R16, c[0x0][0x17c], PT ;  /* 0x00005f0010007a0c */ /* 0x004fc60003fc6270 */
[----:B------:R-:W2:Y:S01]  /*f6da0*/  LDL.LU R16, [R1+0x3a20] ;  /* 0x003a200001107983 */ /* 0x000ea20000300800 */
[----:B------:R-:W-:-:S03]  /*f6db0*/  ISETP.GE.AND P0, PT, R12, c[0x0][0x17c], PT ;  /* 0x00005f000c007a0c */ /* 0x000fc60003f06270 */
[----:B------:R-:W4:Y:S01]  /*f6dc0*/  LDL.LU R12, [R1+0x3a44] ;  /* 0x003a4400010c7983 */ /* 0x000f220000300800 */
[----:B------:R-:W-:Y:S02]  /*f6dd0*/  ISETP.LT.AND P3, PT, R216, c[0x0][0x178], !P3 ;  /* 0x00005e00d8007a0c */ /* 0x000fe40005f61270 */
[----:B------:R-:W-:Y:S01]  /*f6de0*/  ISETP.GE.AND P2, PT, R21, c[0x0][0x17c], PT ;  /* 0x00005f0015007a0c */ /* 0x000fe20003f46270 */
[----:B---3--:R-:W-:-:S03]  /*f6df0*/  IMAD.WIDE R2, R9, 0x4, R136 ;  /* 0x0000000409027825 */ /* 0x008fc600078e0288 */
[----:B------:R-:W-:Y:S02]  /*f6e00*/  ISETP.LT.AND P5, PT, R217, c[0x0][0x178], !P2 ;  /* 0x00005e00d9007a0c */ /* 0x000fe400057a1270 */
[----:B------:R-:W-:Y:S02]  /*f6e10*/  IADD3 R9, R9, c[0x0][0x198], RZ ;  /* 0x0000660009097a10 */ /* 0x000fe40007ffe0ff */
[----:B------:R-:W-:-:S03]  /*f6e20*/  ISETP.LT.AND P2, PT, R216, c[0x0][0x178], !P2 ;  /* 0x00005e00d8007a0c */ /* 0x000fc60005741270 */
[----:B------:R1:W-:Y:S01]  /*f6e30*/  @P3 STG.E [R2.64], R135 ;  /* 0x0000008702003986 */ /* 0x0003e2000c101904 */
[----:B------:R-:W-:Y:S02]  /*f6e40*/  ISETP.LT.AND P3, PT, R217, c[0x0][0x178], !P4 ;  /* 0x00005e00d9007a0c */ /* 0x000fe40006761270 */
[C---:B------:R-:W-:Y:S02]  /*f6e50*/  IADD3 R13, R9.reuse, c[0x0][0x198], RZ ;  /* 0x00006600090d7a10 */ /* 0x040fe40007ffe0ff */
[----:B------:R-:W-:Y:S01]  /*f6e60*/  ISETP.GE.AND P1, PT, R20, c[0x0][0x17c], PT ;  /* 0x00005f0014007a0c */ /* 0x000fe20003f26270 */
[----:B-1----:R-:W-:Y:S01]  /*f6e70*/  IMAD.WIDE R2, R9, 0x4, R138 ;  /* 0x0000000409027825 */ /* 0x002fe200078e028a */
[----:B------:R-:W-:-:S04]  /*f6e80*/  ISETP.LT.AND P4, PT, R216, c[0x0][0x178], !P4 ;  /* 0x00005e00d8007a0c */ /* 0x000fc80006781270 */
[----:B------:R1:W-:Y:S01]  /*f6e90*/  @P5 STG.E [R2.64], R22 ;  /* 0x0000001602005986 */ /* 0x0003e2000c101904 */
[----:B------:R-:W-:Y:S01]  /*f6ea0*/  ISETP.LT.AND P5, PT, R217, c[0x0][0x178], !P1 ;  /* 0x00005e00d9007a0c */ /* 0x000fe20004fa1270 */
[----:B------:R-:W-:Y:S01]  /*f6eb0*/  IMAD.WIDE R4, R13, 0x4, R138 ;  /* 0x000000040d047825 */ /* 0x000fe200078e028a */
[----:B------:R-:W-:-:S03]  /*f6ec0*/  ISETP.LT.AND P1, PT, R216, c[0x0][0x178], !P1 ;  /* 0x00005e00d8007a0c */ /* 0x000fc60004f21270 */
[C---:B------:R-:W-:Y:S01]  /*f6ed0*/  IMAD.WIDE R6, R13.reuse, 0x4, R136 ;  /* 0x000000040d067825 */ /* 0x040fe200078e0288 */
[----:B------:R-:W-:-:S03]  /*f6ee0*/  IADD3 R13, R13, c[0x0][0x198], RZ ;  /* 0x000066000d0d7a10 */ /* 0x000fc60007ffe0ff */
[----:B-1----:R-:W-:Y:S02]  /*f6ef0*/  IMAD.WIDE R2, R9, 0x4, R136 ;  /* 0x0000000409027825 */ /* 0x002fe400078e0288 */
[----:B------:R-:W3:Y:S04]  /*f6f00*/  LDL.LU R9, [R1+0x3a5c] ;  /* 0x003a5c0001097983 */ /* 0x000ee80000300800 */
[----:B------:R1:W-:Y:S04]  /*f6f10*/  @P2 STG.E [R2.64], R118 ;  /* 0x0000007602002986 */ /* 0x0003e8000c101904 */
[----:B------:R1:W-:Y:S01]  /*f6f20*/  @P3 STG.E [R4.64], R23 ;  /* 0x0000001704003986 */ /* 0x0003e2000c101904 */
[----:B------:R-:W-:-:S02]  /*f6f30*/  ISETP.LT.AND P3, PT, R217, c[0x0][0x178], !P6 ;  /* 0x00005e00d9007a0c */ /* 0x000fc40007761270 */
[----:B------:R-:W-:Y:S01]  /*f6f40*/  ISETP.LT.AND P6, PT, R216, c[0x0][0x178], !P6 ;  /* 0x00005e00d8007a0c */ /* 0x000fe200077c1270 */
[----:B------:R-:W-:Y:S01]  /*f6f50*/  @P4 STG.E [R6.64], R119 ;  /* 0x0000007706004986 */ /* 0x000fe2000c101904 */
[----:B-1----:R-:W-:-:S04]  /*f6f60*/  IMAD.WIDE R2, R13, 0x4, R138 ;  /* 0x000000040d027825 */ /* 0x002fc800078e028a */
[C---:B------:R-:W-:Y:S01]  /*f6f70*/  IMAD.WIDE R4, R13.reuse, 0x4, R136 ;  /* 0x000000040d047825 */ /* 0x040fe200078e0288 */
[----:B------:R-:W-:Y:S01]  /*f6f80*/  IADD3 R13, R13, c[0x0][0x198], RZ ;  /* 0x000066000d0d7a10 */ /* 0x000fe20007ffe0ff */
[----:B------:R1:W-:Y:S04]  /*f6f90*/  @P5 STG.E [R2.64], R38 ;  /* 0x0000002602005986 */ /* 0x0003e8000c101904 */
[----:B------:R1:W-:Y:S01]  /*f6fa0*/  @P1 STG.E [R4.64], R102 ;  /* 0x0000006604001986 */ /* 0x0003e2000c101904 */
[----:B------:R-:W-:Y:S02]  /*f6fb0*/  ISETP.LT.AND P1, PT, R217, c[0x0][0x178], !P0 ;  /* 0x00005e00d9007a0c */ /* 0x000fe40004721270 */
[----:B------:R-:W-:Y:S01]  /*f6fc0*/  ISETP.LT.AND P5, PT, R216, c[0x0][0x178], !P0 ;  /* 0x00005e00d8007a0c */ /* 0x000fe200047a1270 */
[----:B-1----:R-:W-:-:S04]  /*f6fd0*/  IMAD.WIDE R2, R13, 0x4, R138 ;  /* 0x000000040d027825 */ /* 0x002fc800078e028a */
[----:B------:R-:W-:Y:S01]  /*f6fe0*/  IMAD.WIDE R4, R13, 0x4, R136 ;  /* 0x000000040d047825 */ /* 0x000fe200078e0288 */
[----:B------:R1:W-:Y:S04]  /*f6ff0*/  @P3 STG.E [R2.64], R39 ;  /* 0x0000002702003986 */ /* 0x0003e8000c101904 */
[----:B------:R1:W-:Y:S01]  /*f7000*/  @P6 STG.E [R4.64], R103 ;  /* 0x0000006704006986 */ /* 0x0003e2000c101904 */
[----:B-----5:R-:W-:-:S03]  /*f7010*/  ISETP.GE.AND P4, PT, R8, c[0x0][0x17c], PT ;  /* 0x00005f0008007a0c */ /* 0x020fc60003f86270 */
[----:B------:R-:W-:Y:S04]  /*f7020*/  LDS.128 R36, [R252] ;  /* 0x00000000fc247984 */ /* 0x000fe80000000c00 */
[----:B------:R-:W5:Y:S01]  /*f7030*/  LDL.LU R8, [R1+0x39b0] ;  /* 0x0039b00001087983 */ /* 0x000f620000300800 */
[----:B--2---:R-:W-:-:S03]  /*f7040*/  ISETP.GE.AND P0, PT, R16, c[0x0][0x17c], PT ;  /* 0x00005f0010007a0c */ /* 0x004fc60003f06270 */
[----:B------:R-:W2:Y:S01]  /*f7050*/  LDL.LU R16, [R1+0x39f8] ;  /* 0x0039f80001107983 */ /* 0x000ea20000300800 */
[----:B----4-:R-:W-:-:S03]  /*f7060*/  ISETP.GE.AND P6, PT, R12, c[0x0][0x17c], PT ;  /* 0x00005f000c007a0c */ /* 0x010fc60003fc6270 */
[----:B------:R-:W4:Y:S01]  /*f7070*/  LDL.LU R12, [R1+0x3a1c] ;  /* 0x003a1c00010c7983 */ /* 0x000f220000300800 */
[----:B------:R-:W-:Y:S02]  /*f7080*/  ISETP.GE.AND P2, PT, R17, c[0x0][0x17c], PT ;  /* 0x00005f0011007a0c */ /* 0x000fe40003f46270 */
[----:B------:R-:W-:Y:S02]  /*f7090*/  IADD3 R7, R13, c[0x0][0x198], RZ ;  /* 0x000066000d077a10 */ /* 0x000fe40007ffe0ff */
[----:B------:R-:W-:Y:S01]  /*f70a0*/  ISETP.LT.AND P3, PT, R217, c[0x0][0x178], !P2 ;  /* 0x00005e00d9007a0c */ /* 0x000fe20005761270 */
[----:B------:R-:W2:Y:S02]  /*f70b0*/  LDL.LU R13, [R1+0x3a40] ;  /* 0x003a4000010d7983 */ /* 0x000ea40000300800 */
[----:B-1----:R-:W-:-:S04]  /*f70c0*/  IMAD.WIDE R2, R7, 0x4, R138 ;  /* 0x0000000407027825 */ /* 0x002fc800078e028a */
[C---:B------:R-:W-:Y:S01]  /*f70d0*/  IMAD.WIDE R4, R7.reuse, 0x4, R136 ;  /* 0x0000000407047825 */ /* 0x040fe200078e0288 */
[----:B------:R-:W-:Y:S01]  /*f70e0*/  IADD3 R7, R7, c[0x0][0x198], RZ ;  /* 0x0000660007077a10 */ /* 0x000fe20007ffe0ff */
[----:B------:R1:W-:Y:S01]  /*f70f0*/  @P1 STG.E [R2.64], R66 ;  /* 0x0000004202001986 */ /* 0x0003e2000c101904 */
[----:B------:R-:W-:-:S03]  /*f7100*/  ISETP.LT.AND P2, PT, R216, c[0x0][0x178], !P2 ;  /* 0x00005e00d8007a0c */ /* 0x000fc60005741270 */
[----:B------:R-:W-:Y:S01]  /*f7110*/  @P5 STG.E [R4.64], R86 ;  /* 0x0000005604005986 */ /* 0x000fe2000c101904 */
[----:B------:R-:W-:Y:S02]  /*f7120*/  ISETP.LT.AND P5, PT, R217, c[0x0][0x178], !P4 ;  /* 0x00005e00d9007a0c */ /* 0x000fe400067a1270 */
[----:B------:R-:W-:Y:S01]  /*f7130*/  ISETP.LT.AND P4, PT, R216, c[0x0][0x178], !P4 ;  /* 0x00005e00d8007a0c */ /* 0x000fe20006781270 */
[----:B-1----:R-:W-:-:S05]  /*f7140*/  IMAD.WIDE R2, R7, 0x4, R138 ;  /* 0x0000000407027825 */ /* 0x002fca00078e028a */
[----:B------:R1:W-:Y:S01]  /*f7150*/  @P3 STG.E [R2.64], R67 ;  /* 0x0000004302003986 */ /* 0x0003e2000c101904 */
[----:B------:R-:W-:Y:S02]  /*f7160*/  ISETP.LT.AND P3, PT, R217, c[0x0][0x178], !P0 ;  /* 0x00005e00d9007a0c */ /* 0x000fe40004761270 */
[----:B------:R-:W-:Y:S01]  /*f7170*/  ISETP.LT.AND P0, PT, R216, c[0x0][0x178], !P0 ;  /* 0x00005e00d8007a0c */ /* 0x000fe20004701270 */
[----:B------:R-:W-:Y:S01]  /*f7180*/  LDS.128 R64, [R252+0x1800] ;  /* 0x00180000fc407984 */ /* 0x000fe20000000c00 */
        /* <DEDUP_REMOVED lines=8> */
[----:B------:R-:W-:Y:S01]  /*f7210*/  @P4 STG.E [R6.64], R130 ;  /* 0x0000008206004986 */ /* 0x000fe2000c101904 */
[----:B-1----:R-:W-:-:S04]  /*f7220*/  IMAD.WIDE R2, R9, 0x4, R138 ;  /* 0x0000000409027825 */ /* 0x002fc800078e028a */
[----:B---3--:R-:W-:Y:S01]  /*f7230*/  IMAD.WIDE R4, R9, 0x4, R136 ;  /* 0x0000000409047825 */ /* 0x008fe200078e0288 */
[----:B------:R1:W-:Y:S04]  /*f7240*/  @P3 STG.E [R2.64], R11 ;  /* 0x0000000b02003986 */ /* 0x0003e8000c101904 */
[----:B------:R3:W-:Y:S01]  /*f7250*/  @P0 STG.E [R4.64], R131 ;  /* 0x0000008304000986 */ /* 0x0007e2000c101904 */
[----:B-----5:R-:W-:-:S03]  /*f7260*/  ISETP.GE.AND P2, PT, R8, c[0x0][0x17c], PT ;  /* 0x00005f0008007a0c */ /* 0x020fc60003f46270 */
[----:B------:R-:W5:Y:S04]  /*f7270*/  LDL.LU R8, [R1+0x3a58] ;  /* 0x003a580001087983 */ /* 0x000f680000300800 */
[----:B------:R-:W5:Y:S01]  /*f7280*/  LDL.LU R10, [R1+0x39ac] ;  /* 0x0039ac00010a7983 */ /* 0x000f620000300800 */
[----:B----4-:R-:W-:-:S03]  /*f7290*/  ISETP.GE.AND P0, PT, R12, c[0x0][0x17c], PT ;  /* 0x00005f000c007a0c */ /* 0x010fc60003f06270 */
[----:B------:R-:W4:Y:S01]  /*f72a0*/  LDL.LU R12, [R1+0x39f4] ;  /* 0x0039f400010c7983 */ /* 0x000f220000300800 */
[----:B------:R-:W-:Y:S02]  /*f72b0*/  ISETP.LT.AND P5, PT, R217, c[0x0][0x178], !P6 ;  /* 0x00005e00d9007a0c */ /* 0x000fe400077a1270 */
[C---:B------:R-:W-:Y:S01]  /*f72c0*/  ISETP.LT.AND P6, PT, R216.reuse, c[0x0][0x178], !P6 ;  /* 0x00005e00d8007a0c */ /* 0x040fe200077c1270 */
[----:B-1----:R-:W4:Y:S01]  /*f72d0*/  LDL.LU R11, [R1+0x3a18] ;  /* 0x003a1800010b7983 */ /* 0x002f220000300800 */
[----:B------:R-:W-:Y:S02]  /*f72e0*/  IADD3 R9, R9, c[0x0][0x198], RZ ;  /* 0x0000660009097a10 */ /* 0x000fe40007ffe0ff */
[----:B------:R-:W-:Y:S02]  /*f72f0*/  ISETP.LT.AND P3, PT, R217, c[0x0][0x178], !P1 ;  /* 0x00005e00d9007a0c */ /* 0x000fe40004f61270 */
[----:B------:R-:W-:Y:S01]  /*f7300*/  ISETP.LT.AND P1, PT, R216, c[0x0][0x178], !P1 ;  /* 0x00005e00d8007a0c */ /* 0x000fe20004f21270 */
[C---:B---3--:R-:W-:Y:S01]  /*f7310*/  IMAD.WIDE R4, R9.reuse, 0x4, R138 ;  /* 0x0000000409047825 */ /* 0x048fe200078e028a */
[----:B------:R-:W-:-:S03]  /*f7320*/  IADD3 R7, R9, c[0x0][0x198], RZ ;  /* 0x0000660009077a10 */ /* 0x000fc60007ffe0ff */
[----:B------:R-:W-:Y:S01]  /*f7330*/  IMAD.WIDE R2, R9, 0x4, R136 ;  /* 0x0000000409027825 */ /* 0x000fe200078e0288 */
[----:B------:R1:W-:Y:S01]  /*f7340*/  @P5 STG.E [R4.64], R26 ;  /* 0x0000001a04005986 */ /* 0x0003e2000c101904 */
[----:B------:R-:W-:-:S03]  /*f7350*/  ISETP.LT.AND P5, PT, R217, c[0x0][0x178], !P2 ;  /* 0x00005e00d9007a0c */ /* 0x000fc600057a1270 */
[----:B------:R3:W-:Y:S01]  /*f7360*/  @P6 STG.E [R2.64], R114 ;  /* 0x0000007202006986 */ /* 0x0007e2000c101904 */
[----:B--2---:R-:W-:Y:S02]  /*f7370*/  ISETP.GE.AND P4, PT, R16, c[0x0][0x17c], PT ;  /* 0x00005f0010007a0c */ /* 0x004fe40003f86270 */
[----:B------:R-:W-:Y:S01]  /*f7380*/  ISETP.LT.AND P2, PT, R216, c[0x0][0x178], !P2 ;  /* 0x00005e00d8007a0c */ /* 0x000fe20005741270 */
[----:B-1----:R-:W-:-:S04]  /*f7390*/  IMAD.WIDE R4, R7, 0x4, R138 ;  /* 0x0000000407047825 */ /* 0x002fc800078e028a */
[C---:B---3--:R-:W-:Y:S01]  /*f73a0*/  IMAD.WIDE R2, R7.reuse, 0x4, R136 ;  /* 0x0000000407027825 */ /* 0x048fe200078e0288 */
[----:B------:R-:W-:Y:S01]  /*f73b0*/  IADD3 R7, R7, c[0x0][0x198], RZ ;  /* 0x0000660007077a10 */ /* 0x000fe20007ffe0ff */
[----:B------:R-:W-:Y:S01]  /*f73c0*/  @P3 STG.E [R4.64], R27 ;  /* 0x0000001b04003986 */ /* 0x000fe2000c101904 */
[----:B------:R-:W-:-:S03]  /*f73d0*/  ISETP.LT.AND P3, PT, R217, c[0x0][0x178], !P4 ;  /* 0x00005e00d9007a0c */ /* 0x000fc60006761270 */
[----:B------:R1:W-:Y:S01]  /*f73e0*/  @P1 STG.E [R2.64], R115 ;  /* 0x0000007302001986 */ /* 0x0003e2000c101904 */
[C---:B------:R-:W-:Y:S01]  /*f73f0*/  IADD3 R9, R7.reuse, c[0x0][0x198], RZ ;  /* 0x0000660007097a10 */ /* 0x040fe20007ffe0ff */
[----:B-1----:R-:W-:-:S05]  /*f7400*/  IMAD.WIDE R2, R7, 0x4, R138 ;  /* 0x0000000407027825 */ /* 0x002fca00078e028a */
[----:B------:R1:W-:Y:S01]  /*f7410*/  @P5 STG.E [R2.64], R54 ;  /* 0x0000003602005986 */ /* 0x0003e2000c101904 */
[----:B------:R-:W-:-:S04]  /*f7420*/  IMAD.WIDE R4, R9, 0x4, R138 ;  /* 0x0000000409047825 */ /* 0x000fc800078e028a */
[----:B-1----:R-:W-:-:S05]  /*f7430*/  IMAD.WIDE R2, R7, 0x4, R136 ;  /* 0x0000000407027825 */ /* 0x002fca00078e0288 */
[----:B------:R1:W-:Y:S04]  /*f7440*/  @P2 STG.E [R2.64], R98 ;  /* 0x0000006202002986 */ /* 0x0003e8000c101904 */
[----:B------:R2:W-:Y:S01]  /*f7450*/  @P3 STG.E [R4.64], R55 ;  /* 0x0000003704003986 */ /* 0x0005e2000c101904 */
[----:B-----5:R-:W-:Y:S02]  /*f7460*/  ISETP.GE.AND P1, PT, R8, c[0x0][0x17c], PT ;  /* 0x00005f0008007a0c */ /* 0x020fe40003f26270 */
[----:B------:R-:W-:Y:S01]  /*f7470*/  ISETP.LT.AND P4, PT, R216, c[0x0][0x178], !P4 ;  /* 0x00005e00d8007a0c */ /* 0x000fe20006781270 */
[----:B------:R-:W3:Y:S01]  /*f7480*/  LDL.LU R8, [R1+0x3a3c] ;  /* 0x003a3c0001087983 */ /* 0x000ee20000300800 */
[----:B------:R-:W-:-:S03]  /*f7490*/  ISETP.GE.AND P2, PT, R10, c[0x0][0x17c], PT ;  /* 0x00005f000a007a0c */ /* 0x000fc60003f46270 */
[----:B------:R-:W5:Y:S01]  /*f74a0*/  LDL.LU R10, [R1+0x3a54] ;  /* 0x003a5400010a7983 */ /* 0x000f620000300800 */
[----:B------:R-:W-:Y:S01]  /*f74b0*/  ISETP.LT.AND P5, PT, R217, c[0x0][0x178], !P0 ;  /* 0x00005e00d9007a0c */ /* 0x000fe200047a1270 */
[----:B------:R-:W-:Y:S01]  /*f74c0*/  IMAD.WIDE R6, R9, 0x4, R136 ;  /* 0x0000000409067825 */ /* 0x000fe200078e0288 */
[----:B------:R-:W-:Y:S01]  /*f74d0*/  ISETP.GE.AND P6, PT, R13, c[0x0][0x17c], PT ;  /* 0x00005f000d007a0c */ /* 0x000fe20003fc6270 */
[----:B------:R-:W-:Y:S01]  /*f74e0*/  LDS.128 R52, [R0+0x1800] ;  /* 0x0018000000347984 */ /* 0x000fe20000000c00 */
[----:B----4-:R-:W-:-:S03]  /*f74f0*/  ISETP.GE.AND P3, PT, R12, c[0x0][0x17c], PT ;  /* 0x00005f000c007a0c */ /* 0x010fc60003f66270 */
[----:B------:R-:W4:Y:S01]  /*f7500*/  LDL.LU R12, [R1+0x39a8] ;  /* 0x0039a800010c7983 */ /* 0x000f220000300800 */
[C---:B------:R-:W-:Y:S02]  /*f7510*/  ISETP.LT.AND P0, PT, R216.reuse, c[0x0][0x178], !P0 ;  /* 0x00005e00d8007a0c */ /* 0x040fe40004701270 */
[----:B------:R-:W-:Y:S01]  /*f7520*/  IADD3 R9, R9, c[0x0][0x198], RZ ;  /* 0x0000660009097a10 */ /* 0x000fe20007ffe0ff */
[----:B------:R2:W-:Y:S01]  /*f7530*/  @P4 STG.E [R6.64], R99 ;  /* 0x0000006306004986 */ /* 0x0005e2000c101904 */
[----:B------:R-:W-:Y:S02]  /*f7540*/  ISETP.LT.AND P4, PT, R217, c[0x0][0x178], !P6 ;  /* 0x00005e00d9007a0c */ /* 0x000fe40007781270 */
[----:B------:R-:W-:Y:S01]  /*f7550*/  ISETP.LT.AND P6, PT, R216, c[0x0][0x178], !P6 ;  /* 0x00005e00d8007a0c */ /* 0x000fe200077c1270 */
[----:B-1----:R-:W-:-:S04]  /*f7560*/  IMAD.WIDE R2, R9, 0x4, R138 ;  /* 0x0000000409027825 */ /* 0x002fc800078e028a */
[C---:B--2---:R-:W-:Y:S01]  /*f7570*/  IMAD.WIDE R4, R9.reuse, 0x4, R136 ;  /* 0x0000000409047825 */ /* 0x044fe200078e0288 */
[----:B------:R-:W-:Y:S01]  /*f7580*/  IADD3 R9, R9, c[0x0][0x198], RZ ;  /* 0x0000660009097a10 */ /* 0x000fe20007ffe0ff */
[----:B------:R1:W-:Y:S04]  /*f7590*/  @P5 STG.E [R2.64], R70 ;  /* 0x0000004602005986 */ /* 0x0003e8000c101904 */
[----:B------:R2:W-:Y:S01]  /*f75a0*/  @P0 STG.E [R4.64], R82 ;  /* 0x0000005204000986 */ /* 0x0005e2000c101904 */
[----:B------:R-:W-:Y:S02]  /*f75b0*/  ISETP.LT.AND P0, PT, R217, c[0x0][0x178], !P1 ;  /* 0x00005e00d9007a0c */ /* 0x000fe40004f01270 */
[C---:B------:R-:W-:Y:S01]  /*f75c0*/  IADD3 R7, R9.reuse, c[0x0][0x198], RZ ;  /* 0x0000660009077a10 */ /* 0x040fe20007ffe0ff */
[----:B-1----:R-:W-:Y:S01]  /*f75d0*/  IMAD.WIDE R2, R9, 0x4, R138 ;  /* 0x0000000409027825 */ /* 0x002fe200078e028a */
[----:B------:R-:W-:-:S03]  /*f75e0*/  ISETP.LT.AND P1, PT, R216, c[0x0][0x178], !P1 ;  /* 0x00005e00d8007a0c */ /* 0x000fc60004f21270 */
[----:B--2---:R-:W-:Y:S01]  /*f75f0*/  IMAD.WIDE R4, R9, 0x4, R136 ;  /* 0x0000000409047825 */ /* 0x004fe200078e0288 */
[----:B------:R1:W-:Y:S01]  /*f7600*/  @P4 STG.E [R2.64], R71 ;  /* 0x0000004702004986 */ /* 0x0003e2000c101904 */
[----:B------:R-:W-:-:S03]  /*f7610*/  ISETP.LT.AND P4, PT, R217, c[0x0][0x178], !P2 ;  /* 0x00005e00d9007a0c */ /* 0x000fc60005781270 */
[----:B------:R2:W-:Y:S01]  /*f7620*/  @P6 STG.E [R4.64], R83 ;  /* 0x0000005304006986 */ /* 0x0005e2000c101904 */
[----:B------:R-:W-:-:S03]  /*f7630*/  ISETP.GE.AND P5, PT, R11, c[0x0][0x17c], PT ;  /* 0x00005f000b007a0c */ /* 0x000fc60003fa6270 */
[----:B------:R-:W4:Y:S01]  /*f7640*/  LDL.LU R11, [R1+0x39f0] ;  /* 0x0039f000010b7983 */ /* 0x000f220000300800 */
[----:B-1----:R-:W-:-:S04]  /*f7650*/  IMAD.WIDE R2, R7, 0x4, R138 ;  /* 0x0000000407027825 */ /* 0x002fc800078e028a */
[C---:B--2---:R-:W-:Y:S01]  /*f7660*/  IMAD.WIDE R4, R7.reuse, 0x4, R136 ;  /* 0x0000000407047825 */ /* 0x044fe200078e0288 */
[----:B------:R-:W-:Y:S01]  /*f7670*/  IADD3 R7, R7, c[0x0][0x198], RZ ;  /* 0x0000660007077a10 */ /* 0x000fe20007ffe0ff */
[----:B------:R1:W-:Y:S01]  /*f7680*/  @P0 STG.E [R2.64], R14 ;  /* 0x0000000e02000986 */ /* 0x0003e2000c101904 */
[----:B------:R-:W-:-:S03]  /*f7690*/  ISETP.LT.AND P2, PT, R216, c[0x0][0x178], !P2 ;  /* 0x00005e00d8007a0c */ /* 0x000fc60005741270 */
[----:B------:R-:W-:Y:S01]  /*f76a0*/  @P1 STG.E [R4.64], R126 ;  /* 0x0000007e04001986 */ /* 0x000fe2000c101904 */
[----:B-1----:R-:W-:-:S05]  /*f76b0*/  IMAD.WIDE R2, R7, 0x4, R138 ;  /* 0x0000000407027825 */ /* 0x002fca00078e028a */
[----:B------:R1:W-:Y:S02]  /*f76c0*/  @P4 STG.E [R2.64], R15 ;  /* 0x0000000f02004986 */ /* 0x0003e4000c101904 */
[----:B-1----:R-:W-:-:S05]  /*f76d0*/  IMAD.WIDE R2, R7, 0x4, R136 ;  /* 0x0000000407027825 */ /* 0x002fca00078e0288 */
[----:B------:R1:W-:Y:S01]  /*f76e0*/  @P2 STG.E [R2.64], R127 ;  /* 0x0000007f02002986 */ /* 0x0003e2000c101904 */
[----:B---3--:R-:W-:-:S03]  /*f76f0*/  ISETP.GE.AND P6, PT, R8, c[0x0][0x17c], PT ;  /* 0x00005f0008007a0c */ /* 0x008fc60003fc6270 */
[----:B------:R-:W2:Y:S01]  /*f7700*/  LDL.LU R8, [R1+0x39e8] ;  /* 0x0039e80001087983 */ /* 0x000ea20000300800 */
[----:B-----5:R-:W-:-:S03]  /*f7710*/  ISETP.GE.AND P0, PT, R10, c[0x0][0x17c], PT ;  /* 0x00005f000a007a0c */ /* 0x020fc60003f06270 */
[----:B------:R-:W3:Y:S01]  /*f7720*/  LDL.LU R10, [R1+0x39e4] ;  /* 0x0039e400010a7983 */ /* 0x000ee20000300800 */
[----:B----4-:R-:W-:-:S03]  /*f7730*/  ISETP.GE.AND P2, PT, R12, c[0x0][0x17c], PT ;  /* 0x00005f000c007a0c */ /* 0x010fc60003f46270 */
[----:B------:R-:W4:Y:S04]  /*f7740*/  LDL.LU R12, [R1+0x39a4] ;  /* 0x0039a400010c7983 */ /* 0x000f280000300800 */
[----:B------:R-:W5:Y:S04]  /*f7750*/  LDL.LU R20, [R1+0x393c] ;  /* 0x00393c0001147983 */ /* 0x000f680000300800 */
[----:B------:R-:W5:Y:S01]  /*f7760*/  LDL.LU R16, [R1+0x3920] ;  /* 0x0039200001107983 */ /* 0x000f620000300800 */
[----:B------:R-:W-:Y:S02]  /*f7770*/  IADD3 R9, R7, c[0x0][0x198], RZ ;  /* 0x0000660007097a10 */ /* 0x000fe40007ffe0ff */
[----:B------:R-:W-:Y:S01]  /*f7780*/  ISETP.LT.AND P1, PT, R217, c[0x0][0x178], !P3 ;  /* 0x00005e00d9007a0c */ /* 0x000fe20005f21270 */
[----:B------:R-:W5:Y:S01]  /*f7790*/  LDL.LU R17, [R1+0x390c] ;  /* 0x00390c0001117983 */ /* 0x000f620000300800 */
[----:B------:R-:W-:-:S02]  /*f77a0*/  ISETP.LT.AND P3, PT, R216, c[0x0][0x178], !P3 ;  /* 0x00005e00d8007a0c */ /* 0x000fc40005f61270 */
[----:B------:R-:W-:Y:S01]  /*f77b0*/  ISETP.LT.AND P4, PT, R217, c[0x0][0x178], !P5 ;  /* 0x00005e00d9007a0c */ /* 0x000fe20006f81270 */
[C---:B------:R-:W-:Y:S01]  /*f77c0*/  IMAD.WIDE R4, R9.reuse, 0x4, R138 ;  /* 0x0000000409047825 */ /* 0x040fe200078e028a */
[----:B------:R-:W-:Y:S01]  /*f77d0*/  ISETP.LT.AND P5, PT, R216, c[0x0][0x178], !P5 ;  /* 0x00005e00d8007a0c */ /* 0x000fe20006fa1270 */
[----:B------:R-:W5:Y:S02]  /*f77e0*/  LDL.LU R14, [R1+0x38f0] ;  /* 0x0038f000010e7983 */ /* 0x000f640000300800 */
[C---:B------:R-:W-:Y:S01]  /*f77f0*/  IMAD.WIDE R6, R9.reuse, 0x4, R136 ;  /* 0x0000000409067825 */ /* 0x040fe200078e0288 */
[----:B------:R-:W-:-:S05]  /*f7800*/  IADD3 R9, R9, c[0x0][0x198], RZ ;  /* 0x0000660009097a10 */ /* 0x000fca0007ffe0ff */
[----:B-1----:R-:W-:Y:S01]  /*f7810*/  IMAD.WIDE R2, R9, 0x4, R138 ;  /* 0x0000000409027825 */ /* 0x002fe200078e028a */
[----:B------:R1:W-:Y:S01]  /*f7820*/  @P1 STG.E [R4.64], R30 ;  /* 0x0000001e04001986 */ /* 0x0003e2000c101904 */
[C---:B------:R-:W-:Y:S02]  /*f7830*/  ISETP.LT.AND P1, PT, R217.reuse, c[0x0][0x178], !P6 ;  /* 0x00005e00d9007a0c */ /* 0x040fe40007721270 */
[----:B------:R-:W-:Y:S01]  /*f7840*/  ISETP.LT.AND P6, PT, R216, c[0x0][0x178], !P6 ;  /* 0x00005e00d8007a0c */ /* 0x000fe200077c1270 */
[----:B------:R-:W-:Y:S04]  /*f7850*/  @P3 STG.E [R6.64], R110 ;  /* 0x0000006e06003986 */ /* 0x000fe8000c101904 */
[----:B------:R1:W-:Y:S01]  /*f7860*/  @P4 STG.E [R2.64], R31 ;  /* 0x0000001f02004986 */ /* 0x0003e2000c101904 */
[----:B------:R-:W-:Y:S01]  /*f7870*/  ISETP.LT.AND P4, PT, R217, c[0x0][0x178], !P0 ;  /* 0x00005e00d9007a0c */ /* 0x000fe20004781270 */
[C---:B-1----:R-:W-:Y:S01]  /*f7880*/  IMAD.WIDE R4, R9.reuse, 0x4, R136 ;  /* 0x0000000409047825 */ /* 0x042fe200078e0288 */
[----:B------:R-:W-:-:S02]  /*f7890*/  IADD3 R9, R9, c[0x0][0x198], RZ ;  /* 0x0000660009097a10 */ /* 0x000fc40007ffe0ff */
[----:B------:R-:W-:Y:S02]  /*f78a0*/  ISETP.GE.AND P3, PT, R11, c[0x0][0x17c], PT ;  /* 0x00005f000b007a0c */ /* 0x000fe40003f66270 */
[----:B------:R1:W-:Y:S01]  /*f78b0*/  @P5 STG.E [R4.64], R111 ;  /* 0x0000006f04005986 */ /* 0x0003e2000c101904 */
[C---:B------:R-:W-:Y:S02]  /*f78c0*/  IADD3 R11, R9.reuse, c[0x0][0x198], RZ ;  /* 0x00006600090b7a10 */ /* 0x040fe40007ffe0ff */
[----:B------:R-:W-:Y:S01]  /*f78d0*/  ISETP.LT.AND P5, PT, R216, c[0x0][0x178], !P0 ;  /* 0x00005e00d8007a0c */ /* 0x000fe200047a1270 */
[----:B------:R-:W-:-:S04]  /*f78e0*/  IMAD.WIDE R2, R9, 0x4, R138 ;  /* 0x0000000409027825 */ /* 0x000fc800078e028a */
[----:B------:R-:W-:-:S04]  /*f78f0*/  IMAD.WIDE R6, R11, 0x4, R138 ;  /* 0x000000040b067825 */ /* 0x000fc800078e028a */
[----:B-1----:R-:W-:Y:S01]  /*f7900*/  IMAD.WIDE R4, R9, 0x4, R136 ;  /* 0x0000000409047825 */ /* 0x002fe200078e0288 */
[----:B------:R1:W-:Y:S01]  /*f7910*/  @P1 STG.E [R2.64], R58 ;  /* 0x0000003a02001986 */ /* 0x0003e2000c101904 */
[----:B------:R-:W-:Y:S02]  /*f7920*/  ISETP.LT.AND P1, PT, R217, c[0x0][0x178], !P2 ;  /* 0x00005e00d9007a0c */ /* 0x000fe40005721270 */
[----:B------:R-:W-:Y:S01]  /*f7930*/  IADD3 R13, R11, c[0x0][0x198], RZ ;  /* 0x000066000b0d7a10 */ /* 0x000fe20007ffe0ff */
[----:B------:R1:W-:Y:S01]  /*f7940*/  @P6 STG.E [R4.64], R94 ;  /* 0x0000005e04006986 */ /* 0x0003e2000c101904 */
[----:B------:R-:W-:-:S03]  /*f7950*/  ISETP.LT.AND P2, PT, R216, c[0x0][0x178], !P2 ;  /* 0x00005e00d8007a0c */ /* 0x000fc60005741270 */
[----:B------:R2:W-:Y:S01]  /*f7960*/  @P4 STG.E [R6.64], R59 ;  /* 0x0000003b06004986 */ /* 0x0005e2000c101904 */
[----:B------:R-:W-:Y:S02]  /*f7970*/  ISETP.LT.AND P4, PT, R217, c[0x0][0x178], !P3 ;  /* 0x00005e00d9007a0c */ /* 0x000fe40005f81270 */
[C---:B------:R-:W-:Y:S01]  /*f7980*/  IADD3 R15, R13.reuse, c[0x0][0x198], RZ ;  /* 0x000066000d0f7a10 */ /* 0x040fe20007ffe0ff */
[----:B-1----:R-:W-:-:S04]  /*f7990*/  IMAD.WIDE R2, R13, 0x4, R136 ;  /* 0x000000040d027825 */ /* 0x002fc800078e0288 */
[----:B------:R-:W-:Y:S01]  /*f79a0*/  IMAD.WIDE R4, R15, 0x4, R138 ;  /* 0x000000040f047825 */ /* 0x000fe200078e028a */
[----:B--2---:R-:W-:-:S03]  /*f79b0*/  ISETP.GE.AND P0, PT, R8, c[0x0][0x17c], PT ;  /* 0x00005f0008007a0c */ /* 0x004fc60003f06270 */
[----:B------:R-:W-:Y:S01]  /*f79c0*/  IMAD.WIDE R8, R11, 0x4, R136 ;  /* 0x000000040b087825 */ /* 0x000fe200078e0288 */
[----:B---3--:R-:W-:-:S04]  /*f79d0*/  ISETP.GE.AND P6, PT, R10, c[0x0][0x17c], PT ;  /* 0x00005f000a007a0c */ /* 0x008fc80003fc6270 */
[----:B------:R1:W-:Y:S01]  /*f79e0*/  @P5 STG.E [R8.64], R95 ;  /* 0x0000005f08005986 */ /* 0x0003e2000c101904 */
[----:B------:R-:W-:Y:S01]  /*f79f0*/  ISETP.LT.AND P5, PT, R216, c[0x0][0x178], !P3 ;  /* 0x00005e00d8007a0c */ /* 0x000fe20005fa1270 */
[----:B------:R-:W-:-:S05]  /*f7a00*/  IMAD.WIDE R10, R13, 0x4, R138 ;  /* 0x000000040d0a7825 */ /* 0x000fca00078e028a */
[----:B------:R2:W-:Y:S04]  /*f7a10*/  @P1 STG.E [R10.64], R74 ;  /* 0x0000004a0a001986 */ /* 0x0005e8000c101904 */
[----:B------:R3:W-:Y:S04]  /*f7a20*/  @P2 STG.E [R2.64], R46 ;  /* 0x0000002e02002986 */ /* 0x0007e8000c101904 */
[----:B------:R1:W-:Y:S01]  /*f7a30*/  @P4 STG.E [R4.64], R75 ;  /* 0x0000004b04004986 */ /* 0x0003e2000c101904 */
[----:B----4-:R-:W-:-:S03]  /*f7a40*/  ISETP.GE.AND P3, PT, R12, c[0x0][0x17c], PT ;  /* 0x00005f000c007a0c */ /* 0x010fc60003f66270 */
[----:B------:R-:W4:Y:S01]  /*f7a50*/  LDL.LU R12, [R1+0x38dc] ;  /* 0x0038dc00010c7983 */ /* 0x000f220000300800 */
[----:B-----5:R-:W-:-:S03]  /*f7a60*/  ISETP.GE.AND P4, PT, R16, c[0x0][0x17c], PT ;  /* 0x00005f0010007a0c */ /* 0x020fc60003f86270 */
[----:B------:R-:W5:Y:S04]  /*f7a70*/  LDL.LU R16, [R1+0x3854] ;  /* 0x0038540001107983 */ /* 0x000f680000300800 */
[----:B------:R-:W5:Y:S01]  /*f7a80*/  LDL.LU R21, [R1+0x3850] ;  /* 0x0038500001157983 */ /* 0x000f620000300800 */
[----:B------:R-:W-:-:S03]  /*f7a90*/  ISETP.GE.AND P2, PT, R20, c[0x0][0x17c], PT ;  /* 0x00005f0014007a0c */ /* 0x000fc60003f46270 */
[----:B------:R-:W5:Y:S04]  /*f7aa0*/  LDL.LU R20, [R1+0x383c] ;  /* 0x00383c0001147983 */ /* 0x000f680000300800 */
[----:B------:R-:W5:Y:S01]  /*f7ab0*/  LDL.LU R24, [R1+0x3884] ;  /* 0x0038840001187983 */ /* 0x000f620000300800 */
[----:B------:R-:W-:Y:S01]  /*f7ac0*/  ISETP.LT.AND P1, PT, R217, c[0x0][0x178], !P0 ;  /* 0x00005e00d9007a0c */ /* 0x000fe20004721270 */
[C---:B------:R-:W-:Y:S01]  /*f7ad0*/  IMAD.WIDE R6, R15.reuse, 0x4, R136 ;  /* 0x000000040f067825 */ /* 0x040fe200078e0288 */
[----:B------:R-:W-:Y:S01]  /*f7ae0*/  ISETP.LT.AND P0, PT, R216, c[0x0][0x178], !P0 ;  /* 0x00005e00d8007a0c */ /* 0x000fe20004701270 */
[----:B------:R-:W5:Y:S01]  /*f7af0*/  LDL.LU R28, [R1+0x38b0] ;  /* 0x0038b000011c7983 */ /* 0x000f620000300800 */
[----:B------:R-:W-:-:S03]  /*f7b00*/  IADD3 R15, R15, c[0x0][0x198], RZ ;  /* 0x000066000f0f7a10 */ /* 0x000fc60007ffe0ff */
[----:B------:R3:W-:Y:S02]  /*f7b10*/  @P5 STG.E [R6.64], R47 ;  /* 0x0000002f06005986 */ /* 0x0007e4000c101904 */
[C---:B-1----:R-:W-:Y:S02]  /*f7b20*/  IMAD.WIDE R8, R15.reuse, 0x4, R138 ;  /* 0x000000040f087825 */ /* 0x042fe400078e028a */
[----:B------:R-:W5:Y:S02]  /*f7b30*/  LDL.LU R27, [R1+0x37a0] ;  /* 0x0037a000011b7983 */ /* 0x000f640000300800 */
[----:B--2---:R-:W-:Y:S01]  /*f7b40*/  IMAD.WIDE R10, R15, 0x4, R136 ;  /* 0x000000040f0a7825 */ /* 0x004fe200078e0288 */
[----:B------:R-:W-:Y:S01]  /*f7b50*/  ISETP.LT.AND P5, PT, R217, c[0x0][0x178], !P6 ;  /* 0x00005e00d9007a0c */ /* 0x000fe200077a1270 */
[----:B------:R1:W-:Y:S01]  /*f7b60*/  @P1 STG.E [R8.64], R18 ;  /* 0x0000001208001986 */ /* 0x0003e2000c101904 */
[----:B------:R-:W-:Y:S02]  /*f7b70*/  ISETP.LT.AND P6, PT, R216, c[0x0][0x178], !P6 ;  /* 0x00005e00d8007a0c */ /* 0x000fe400077c1270 */
[----:B------:R-:W-:Y:S01]  /*f7b80*/  IADD3 R15, R15, c[0x0][0x198], RZ ;  /* 0x000066000f0f7a10 */ /* 0x000fe20007ffe0ff */
[----:B------:R2:W-:Y:S01]  /*f7b90*/  @P0 STG.E [R10.64], R122 ;  /* 0x0000007a0a000986 */ /* 0x0005e2000c101904 */
[----:B------:R-:W-:-:S02]  /*f7ba0*/  ISETP.LT.AND P0, PT, R217, c[0x0][0x178], !P3 ;  /* 0x00005e00d9007a0c */ /* 0x000fc40005f01270 */
[----:B------:R-:W-:Y:S01]  /*f7bb0*/  ISETP.LT.AND P3, PT, R216, c[0x0][0x178], !P3 ;  /* 0x00005e00d8007a0c */ /* 0x000fe20005f61270 */
[----:B------:R-:W5:Y:S01]  /*f7bc0*/  LDL.LU R26, [R1+0x3780] ;  /* 0x00378000011a7983 */ /* 0x000f620000300800 */
[C---:B------:R-:W-:Y:S01]  /*f7bd0*/  IADD3 R13, R15.reuse, c[0x0][0x198], RZ ;  /* 0x000066000f0d7a10 */ /* 0x040fe20007ffe0ff */
[----:B---3--:R-:W-:-:S04]  /*f7be0*/  IMAD.WIDE R2, R15, 0x4, R138 ;  /* 0x000000040f027825 */ /* 0x008fc800078e028a */
[----:B------:R-:W-:Y:S01]  /*f7bf0*/  IMAD.WIDE R4, R15, 0x4, R136 ;  /* 0x000000040f047825 */ /* 0x000fe200078e0288 */
[----:B------:R3:W-:Y:S03]  /*f7c00*/  @P5 STG.E [R2.64], R19 ;  /* 0x0000001302005986 */ /* 0x0007e6000c101904 */
[C---:B------:R-:W-:Y:S01]  /*f7c10*/  IMAD.WIDE R6, R13.reuse, 0x4, R138 ;  /* 0x000000040d067825 */ /* 0x040fe200078e028a */
[----:B------:R-:W-:Y:S03]  /*f7c20*/  @P6 STG.E [R4.64], R123 ;  /* 0x0000007b04006986 */ /* 0x000fe6000c101904 */
[----:B-1----:R-:W-:Y:S01]  /*f7c30*/  IMAD.WIDE R8, R13, 0x4, R136 ;  /* 0x000000040d087825 */ /* 0x002fe200078e0288 */
[----:B------:R-:W-:Y:S01]  /*f7c40*/  ISETP.LT.AND P5, PT, R217, c[0x0][0x178], !P2 ;  /* 0x00005e00d9007a0c */ /* 0x000fe200057a1270 */
[----:B------:R-:W-:Y:S01]  /*f7c50*/  @P0 STG.E [R6.64], R34 ;  /* 0x0000002206000986 */ /* 0x000fe2000c101904 */
[----:B------:R-:W-:-:S02]  /*f7c60*/  IADD3 R15, R13, c[0x0][0x198], RZ ;  /* 0x000066000d0f7a10 */ /* 0x000fc40007ffe0ff */
[C---:B------:R-:W-:Y:S01]  /*f7c70*/  ISETP.LT.AND P2, PT, R216.reuse, c[0x0][0x178], !P2 ;  /* 0x00005e00d8007a0c */ /* 0x040fe20005741270 */
[----:B------:R1:W-:Y:S01]  /*f7c80*/  @P3 STG.E [R8.64], R106 ;  /* 0x0000006a08003986 */ /* 0x0003e2000c101904 */
[----:B------:R-:W-:Y:S02]  /*f7c90*/  ISETP.LT.AND P3, PT, R217, c[0x0][0x178], !P4 ;  /* 0x00005e00d9007a0c */ /* 0x000fe40006761270 */
[----:B------:R-:W-:Y:S02]  /*f7ca0*/  ISETP.LT.AND P4, PT, R216, c[0x0][0x178], !P4 ;  /* 0x00005e00d8007a0c */ /* 0x000fe40006781270 */
[----:B------:R-:W-:Y:S01]  /*f7cb0*/  ISETP.GE.AND P1, PT, R17, c[0x0][0x17c], PT ;  /* 0x00005f0011007a0c */ /* 0x000fe20003f26270 */
[----:B------:R-:W4:Y:S01]  /*f7cc0*/  LDS.128 R4, [R0] ;  /* 0x0000000000047984 */ /* 0x000f220000000c00 */
[C---:B------:R-:W-:Y:S01]  /*f7cd0*/  IADD3 R17, R15.reuse, c[0x0][0x198], RZ ;  /* 0x000066000f117a10 */ /* 0x040fe20007ffe0ff */
[----:B--2---:R-:W-:Y:S01]  /*f7ce0*/  IMAD.WIDE R10, R15, 0x4, R138 ;  /* 0x000000040f0a7825 */ /* 0x004fe200078e028a */
[----:B------:R-:W-:-:S03]  /*f7cf0*/  ISETP.GE.AND P6, PT, R14, c[0x0][0x17c], PT ;  /* 0x00005f000e007a0c */ /* 0x000fc60003fc6270 */
[--C-:B---3--:R-:W-:Y:S01]  /*f7d00*/  IMAD.WIDE R2, R15, 0x4, R136.reuse ;  /* 0x000000040f027825 */ /* 0x108fe200078e0288 */
[----:B------:R-:W-:Y:S03]  /*f7d10*/  @P5 STG.E [R10.64], R35 ;  /* 0x000000230a005986 */ /* 0x000fe6000c101904 */
[----:B------:R-:W-:Y:S01]  /*f7d20*/  IMAD.WIDE R14, R17, 0x4, R136 ;  /* 0x00000004110e7825 */ /* 0x000fe200078e0288 */
[----:B------:R2:W-:Y:S01]  /*f7d30*/  @P2 STG.E [R2.64], R107 ;  /* 0x0000006b02002986 */ /* 0x0005e2000c101904 */
[----:B------:R-:W-:Y:S02]  /*f7d40*/  ISETP.LT.AND P5, PT, R217, c[0x0][0x178], !P1 ;  /* 0x00005e00d9007a0c */ /* 0x000fe40004fa1270 */
[----:B------:R-:W-:Y:S01]  /*f7d50*/  ISETP.LT.AND P1, PT, R216, c[0x0][0x178], !P1 ;  /* 0x00005e00d8007a0c */ /* 0x000fe20004f21270 */
[----:B------:R-:W-:Y:S01]  /*f7d60*/  LDS.128 R32, [R0+0x800] ;  /* 0x0008000000207984 */ /* 0x000fe20000000c00 */
[----:B-1----:R-:W-:-:S05]  /*f7d70*/  IADD3 R9, R17, c[0x0][0x198], RZ ;  /* 0x0000660011097a10 */ /* 0x002fca0007ffe0ff */
[----:B------:R-:W-:Y:S01]  /*f7d80*/  IMAD.WIDE R18, R9, 0x4, R136 ;  /* 0x0000000409127825 */ /* 0x000fe200078e0288 */
[----:B----4-:R-:W-:-:S03]  /*f7d90*/  ISETP.GE.AND P0, PT, R12, c[0x0][0x17c], PT ;  /* 0x00005f000c007a0c */ /* 0x010fc60003f06270 */
[----:B------:R-:W-:-:S05]  /*f7da0*/  IMAD.WIDE R12, R17, 0x4, R138 ;  /* 0x00000004110c7825 */ /* 0x000fca00078e028a */
[----:B------:R1:W-:Y:S04]  /*f7db0*/  @P3 STG.E [R12.64], R62 ;  /* 0x0000003e0c003986 */ /* 0x0003e8000c101904 */
[----:B------:R-:W-:Y:S01]  /*f7dc0*/  @P4 STG.E [R14.64], R90 ;  /* 0x0000005a0e004986 */ /* 0x000fe2000c101904 */
[----:B------:R-:W-:Y:S02]  /*f7dd0*/  ISETP.LT.AND P4, PT, R217, c[0x0][0x178], !P6 ;  /* 0x00005e00d9007a0c */ /* 0x000fe40007781270 */
[----:B-----5:R-:W-:Y:S02]  /*f7de0*/  ISETP.GE.AND P3, PT, R21, c[0x0][0x17c], PT ;  /* 0x00005f0015007a0c */ /* 0x020fe40003f66270 */
[C---:B------:R-:W-:Y:S02]  /*f7df0*/  IADD3 R21, R9.reuse, c[0x0][0x198], RZ ;  /* 0x0000660009157a10 */ /* 0x040fe40007ffe0ff */
[----:B------:R-:W-:Y:S01]  /*f7e00*/  ISETP.GE.AND P2, PT, R16, c[0x0][0x17c], PT ;  /* 0x00005f0010007a0c */ /* 0x000fe20003f46270 */
[----:B------:R-:W-:-:S04]  /*f7e10*/  IMAD.WIDE R16, R9, 0x4, R138 ;  /* 0x0000000409107825 */ /* 0x000fc800078e028a */
[----:B--2---:R-:W-:Y:S01]  /*f7e20*/  IMAD.WIDE R2, R21, 0x4, R138 ;  /* 0x0000000415027825 */ /* 0x004fe200078e028a */
[----:B------:R2:W-:Y:S04]  /*f7e30*/  @P5 STG.E [R16.64], R63 ;  /* 0x0000003f10005986 */ /* 0x0005e8000c101904 */
[----:B------:R-:W-:Y:S04]  /*f7e40*/  @P1 STG.E [R18.64], R91 ;  /* 0x0000005b12001986 */ /* 0x000fe8000c101904 */
[----:B------:R3:W-:Y:S01]  /*f7e50*/  @P4 STG.E [R2.64], R78 ;  /* 0x0000004e02004986 */ /* 0x0007e2000c101904 */
[----:B------:R-:W-:-:S03]  /*f7e60*/  ISETP.GE.AND P4, PT, R24, c[0x0][0x17c], PT ;  /* 0x00005f0018007a0c */ /* 0x000fc60003f86270 */
[----:B------:R-:W4:Y:S04]  /*f7e70*/  LDL.LU R24, [R1+0x37dc] ;  /* 0x0037dc0001187983 */ /* 0x000f280000300800 */
[----:B------:R-:W5:Y:S01]  /*f7e80*/  LDL.LU R29, [R1+0x3810] ;  /* 0x00381000011d7983 */ /* 0x000f620000300800 */
[----:B------:R-:W-:Y:S02]  /*f7e90*/  LOP3.LUT R218, R0, 0x20, RZ, 0x3c, !PT ;  /* 0x0000002000da7812 */ /* 0x000fe400078e3cff */
[----:B------:R-:W-:-:S03]  /*f7ea0*/  ISETP.LT.AND P6, PT, R216, c[0x0][0x178], !P6 ;  /* 0x00005e00d8007a0c */ /* 0x000fc600077c1270 */
[----:B------:R-:W3:Y:S01]  /*f7eb0*/  LDS.128 R8, [R218] ;  /* 0x00000000da087984 */ /* 0x000ee20000000c00 */
[----:B------:R-:W-:Y:S02]  /*f7ec0*/  ISETP.GE.AND P1, PT, R20, c[0x0][0x17c], PT ;  /* 0x00005f0014007a0c */ /* 0x000fe40003f26270 */
[C---:B-1----:R-:W-:Y:S01]  /*f7ed0*/  IADD3 R13, R21.reuse, c[0x0][0x198], RZ ;  /* 0x00006600150d7a10 */ /* 0x042fe20007ffe0ff */
[----:B------:R-:W-:Y:S01]  /*f7ee0*/  IMAD.WIDE R20, R21, 0x4, R136 ;  /* 0x0000000415147825 */ /* 0x000fe200078e0288 */
[C---:B------:R-:W-:Y:S01]  /*f7ef0*/  ISETP.LT.AND P5, PT, R217.reuse, c[0x0][0x178], !P0 ;  /* 0x00005e00d9007a0c */ /* 0x040fe200047a1270 */
[----:B------:R-:W-:Y:S01]  /*f7f00*/  LDS.128 R56, [R218+0x1800] ;  /* 0x00180000da387984 */ /* 0x000fe20000000c00 */
[----:B------:R-:W-:Y:S02]  /*f7f10*/  ISETP.LT.AND P0, PT, R216, c[0x0][0x178], !P0 ;  /* 0x00005e00d8007a0c */ /* 0x000fe40004701270 */
[----:B------:R-:W-:Y:S01]  /*f7f20*/  LOP3.LUT R219, R0, 0x40, RZ, 0x3c, !PT ;  /* 0x0000004000db7812 */ /* 0x000fe200078e3cff */
[----:B------:R1:W-:Y:S01]  /*f7f30*/  @P6 STG.E [R20.64], R42 ;  /* 0x0000002a14006986 */ /* 0x0003e2000c101904 */
[----:B------:R-:W-:Y:S01]  /*f7f40*/  ISETP.LT.AND P6, PT, R217, c[0x0][0x178], !P2 ;  /* 0x00005e00d9007a0c */ /* 0x000fe200057c1270 */
[C---:B------:R-:W-:Y:S01]  /*f7f50*/  IMAD.WIDE R22, R13.reuse, 0x4, R138 ;  /* 0x000000040d167825 */ /* 0x040fe200078e028a */
[C---:B------:R-:W-:Y:S01]  /*f7f60*/  IADD3 R25, R13.reuse, c[0x0][0x198], RZ ;  /* 0x000066000d197a10 */ /* 0x040fe20007ffe0ff */
[----:B------:R-:W-:Y:S02]  /*f7f70*/  LDS.128 R48, [R219+0x1000] ;  /* 0x00100000db307984 */ /* 0x000fe40000000c00 */
[----:B--2---:R-:W-:-:S02]  /*f7f80*/  IMAD.WIDE R16, R13, 0x4, R136 ;  /* 0x000000040d107825 */ /* 0x004fc400078e0288 */
[----:B------:R-:W2:Y:S02]  /*f7f90*/  LDS.128 R12, [R219] ;  /* 0x00000000db0c7984 */ /* 0x000ea40000000c00 */
[C---:B---3--:R-:W-:Y:S01]  /*f7fa0*/  IMAD.WIDE R2, R25.reuse, 0x4, R138 ;  /* 0x0000000419027825 */ /* 0x048fe200078e028a */
[C---:B------:R-:W-:Y:S01]  /*f7fb0*/  ISETP.LT.AND P2, PT, R216.reuse, c[0x0][0x178], !P2 ;  /* 0x00005e00d8007a0c */ /* 0x040fe20005741270 */
[----:B------:R3:W-:Y:S02]  /*f7fc0*/  @P5 STG.E [R22.64], R79 ;  /* 0x0000004f16005986 */ /* 0x0007e4000c101904 */
[C---:B------:R-:W-:Y:S01]  /*f7fd0*/  IMAD.WIDE R18, R25.reuse, 0x4, R136 ;  /* 0x0000000419127825 */ /* 0x040fe200078e0288 */
[----:B------:R-:W-:Y:S01]  /*f7fe0*/  IADD3 R25, R25, c[0x0][0x198], RZ ;  /* 0x0000660019197a10 */ /* 0x000fe20007ffe0ff */
[----:B------:R-:W-:Y:S01]  /*f7ff0*/  @P0 STG.E [R16.64], R43 ;  /* 0x0000002b10000986 */ /* 0x000fe2000c101904 */
[----:B------:R-:W-:Y:S02]  /*f8000*/  ISETP.LT.AND P5, PT, R217, c[0x0][0x178], !P3 ;  /* 0x00005e00d9007a0c */ /* 0x000fe40005fa1270 */
[----:B------:R-:W-:Y:S01]  /*f8010*/  ISETP.LT.AND P3, PT, R216, c[0x0][0x178], !P3 ;  /* 0x00005e00d8007a0c */ /* 0x000fe20005f61270 */
[----:B------:R3:W-:Y:S01]  /*f8020*/  @P6 STG.E [R2.64], R148 ;  /* 0x0000009402006986 */ /* 0x0007e2000c101904 */
[----:B------:R-:W-:-:S02]  /*f8030*/  ISETP.GE.AND P0, PT, R28, c[0x0][0x17c], PT ;  /* 0x00005f001c007a0c */ /* 0x000fc40003f06270 */
[----:B------:R-:W-:Y:S01]  /*f8040*/  ISETP.LT.AND P6, PT, R217, c[0x0][0x178], !P1 ;  /* 0x00005e00d9007a0c */ /* 0x000fe20004fc1270 */
[----:B------:R-:W5:Y:S01]  /*f8050*/  LDL.LU R28, [R1+0x37f4] ;  /* 0x0037f400011c7983 */ /* 0x000f620000300800 */
[C---:B-1----:R-:W-:Y:S01]  /*f8060*/  IMAD.WIDE R20, R25.reuse, 0x4, R138 ;  /* 0x0000000419147825 */ /* 0x042fe200078e028a */
[----:B------:R-:W-:Y:S02]  /*f8070*/  ISETP.LT.AND P1, PT, R216, c[0x0][0x178], !P1 ;  /* 0x00005e00d8007a0c */ /* 0x000fe40004f21270 */
[----:B------:R-:W-:Y:S01]  /*f8080*/  LDS.128 R60, [R219+0x1800] ;  /* 0x00180000db3c7984 */ /* 0x000fe20000000c00 */
[C---:B---3--:R-:W-:Y:S01]  /*f8090*/  IMAD.WIDE R22, R25.reuse, 0x4, R136 ;  /* 0x0000000419167825 */ /* 0x048fe200078e0288 */
[----:B------:R-:W-:Y:S02]  /*f80a0*/  IADD3 R25, R25, c[0x0][0x198], RZ ;  /* 0x0000660019197a10 */ /* 0x000fe40007ffe0ff */
[----:B------:R-:W-:Y:S03]  /*f80b0*/  @P2 STG.E [R18.64], R4 ;  /* 0x0000000412002986 */ /* 0x000fe6000c101904 */
[C---:B------:R-:W-:Y:S01]  /*f80c0*/  IMAD.WIDE R2, R25.reuse, 0x4, R138 ;  /* 0x0000000419027825 */ /* 0x040fe200078e028a */
[----:B------:R-:W-:Y:S03]  /*f80d0*/  @P5 STG.E [R20.64], R149 ;  /* 0x0000009514005986 */ /* 0x000fe6000c101904 */
[----:B------:R-:W-:Y:S01]  /*f80e0*/  IMAD.WIDE R16, R25, 0x4, R136 ;  /* 0x0000000419107825 */ /* 0x000fe200078e0288 */
[----:B------:R1:W-:Y:S01]  /*f80f0*/  @P3 STG.E [R22.64], R5 ;  /* 0x0000000516003986 */ /* 0x0003e2000c101904 */
[----:B------:R-:W-:-:S02]  /*f8100*/  ISETP.GE.AND P2, PT, R27, c[0x0][0x17c], PT ;  /* 0x00005f001b007a0c */ /* 0x000fc40003f46270 */
[----:B------:R-:W-:Y:S01]  /*f8110*/  ISETP.LT.AND P5, PT, R217, c[0x0][0x178], !P4 ;  /* 0x00005e00d9007a0c */ /* 0x000fe200067a1270 */
[----:B------:R3:W-:Y:S01]  /*f8120*/  @P6 STG.E [R2.64], R164 ;  /* 0x000000a402006986 */ /* 0x0007e2000c101904 */
[----:B------:R-:W-:Y:S02]  /*f8130*/  ISETP.GE.AND P3, PT, R26, c[0x0][0x17c], PT ;  /* 0x00005f001a007a0c */ /* 0x000fe40003f66270 */
[----:B------:R-:W-:Y:S01]  /*f8140*/  ISETP.LT.AND P6, PT, R216, c[0x0][0x178], !P4 ;  /* 0x00005e00d8007a0c */ /* 0x000fe200067c1270 */
[----:B------:R-:W5:Y:S01]  /*f8150*/  LDL.LU R26, [R1+0x36dc] ;  /* 0x0036dc00011a7983 */ /* 0x000f620000300800 */
[----:B------:R-:W-:-:S03]  /*f8160*/  IADD3 R27, R25, c[0x0][0x198], RZ ;  /* 0x00006600191b7a10 */ /* 0x000fc60007ffe0ff */
[----:B------:R2:W-:Y:S01]  /*f8170*/  @P1 STG.E [R16.64], R8 ;  /* 0x0000000810001986 */ /* 0x0005e2000c101904 */
[----:B------:R-:W-:Y:S02]  /*f8180*/  ISETP.LT.AND P1, PT, R217, c[0x0][0x178], !P0 ;  /* 0x00005e00d9007a0c */ /* 0x000fe40004721270 */
[----:B------:R-:W-:Y:S02]  /*f8190*/  ISETP.LT.AND P0, PT, R216, c[0x0][0x178], !P0 ;  /* 0x00005e00d8007a0c */ /* 0x000fe40004701270 */
[C---:B-1----:R-:W-:Y:S01]  /*f81a0*/  IADD3 R23, R27.reuse, c[0x0][0x198], RZ ;  /* 0x000066001b177a10 */ /* 0x042fe20007ffe0ff */
[----:B------:R-:W-:-:S04]  /*f81b0*/  IMAD.WIDE R18, R27, 0x4, R138 ;  /* 0x000000041b127825 */ /* 0x000fc800078e028a */
[----:B------:R-:W-:Y:S01]  /*f81c0*/  IMAD.WIDE R4, R27, 0x4, R136 ;  /* 0x000000041b047825 */ /* 0x000fe200078e0288 */
[----:B------:R1:W-:Y:S03]  /*f81d0*/  @P5 STG.E [R18.64], R165 ;  /* 0x000000a512005986 */ /* 0x0003e6000c101904 */
[C---:B---3--:R-:W-:Y:S01]  /*f81e0*/  IMAD.WIDE R2, R23.reuse, 0x4, R138 ;  /* 0x0000000417027825 */ /* 0x048fe200078e028a */
[----:B------:R-:W-:Y:S03]  /*f81f0*/  @P6 STG.E [R4.64], R9 ;  /* 0x0000000904006986 */ /* 0x000fe6000c101904 */
[----:B------:R-:W-:Y:S01]  /*f8200*/  IMAD.WIDE R20, R23, 0x4, R136 ;  /* 0x0000000417147825 */ /* 0x000fe200078e0288 */
[----:B------:R3:W-:Y:S01]  /*f8210*/  @P1 STG.E [R2.64], R180 ;  /* 0x000000b402001986 */ /* 0x0007e2000c101904 */
[----:B------:R-:W-:-:S02]  /*f8220*/  ISETP.LT.AND P5, PT, R217, c[0x0][0x178], !P2 ;  /* 0x00005e00d9007a0c */ /* 0x000fc400057a1270 */
[----:B------:R-:W-:Y:S01]  /*f8230*/  IADD3 R23, R23, c[0x0][0x198], RZ ;  /* 0x0000660017177a10 */ /* 0x000fe20007ffe0ff */
[----:B--2---:R2:W-:Y:S01]  /*f8240*/  @P0 STG.E [R20.64], R12 ;  /* 0x0000000c14000986 */ /* 0x0045e2000c101904 */
[C---:B------:R-:W-:Y:S02]  /*f8250*/  ISETP.LT.AND P2, PT, R216.reuse, c[0x0][0x178], !P2 ;  /* 0x00005e00d8007a0c */ /* 0x040fe40005741270 */
[----:B------:R-:W-:Y:S01]  /*f8260*/  ISETP.LT.AND P1, PT, R217, c[0x0][0x178], !P3 ;  /* 0x00005e00d9007a0c */ /* 0x000fe20005f21270 */
[----:B------:R-:W-:Y:S01]  /*f8270*/  IMAD.WIDE R16, R23, 0x4, R138 ;  /* 0x0000000417107825 */ /* 0x000fe200078e028a */
[----:B------:R-:W-:-:S03]  /*f8280*/  ISETP.LT.AND P3, PT, R216, c[0x0][0x178], !P3 ;  /* 0x00005e00d8007a0c */ /* 0x000fc60005f61270 */
[C---:B-1----:R-:W-:Y:S01]  /*f8290*/  IMAD.WIDE R18, R23.reuse, 0x4, R136 ;  /* 0x0000000417127825 */ /* 0x042fe200078e0288 */
[----:B------:R-:W-:Y:S01]  /*f82a0*/  IADD3 R23, R23, c[0x0][0x198], RZ ;  /* 0x0000660017177a10 */ /* 0x000fe20007ffe0ff */
[----:B------:R-:W-:Y:S04]  /*f82b0*/  @P5 STG.E [R16.64], R181 ;  /* 0x000000b510005986 */ /* 0x000fe8000c101904 */
[C---:B---3--:R-:W-:Y:S01]  /*f82c0*/  IMAD.WIDE R2, R23.reuse, 0x4, R138 ;  /* 0x0000000417027825 */ /* 0x048fe200078e028a */
[----:B------:R1:W-:Y:S03]  /*f82d0*/  @P2 STG.E [R18.64], R13 ;  /* 0x0000000d12002986 */ /* 0x0003e6000c101904 */
[C---:B------:R-:W-:Y:S01]  /*f82e0*/  IMAD.WIDE R4, R23.reuse, 0x4, R136 ;  /* 0x0000000417047825 */ /* 0x040fe200078e0288 */
[----:B------:R3:W-:Y:S01]  /*f82f0*/  @P1 STG.E [R2.64], R196 ;  /* 0x000000c402001986 */ /* 0x0007e2000c101904 */
[----:B--2---:R-:W-:-:S03]  /*f8300*/  IADD3 R21, R23, c[0x0][0x198], RZ ;  /* 0x0000660017157a10 */ /* 0x004fc60007ffe0ff */
[----:B------:R-:W-:Y:S01]  /*f8310*/  @P3 STG.E [R4.64], R36 ;  /* 0x0000002404003986 */ /* 0x000fe2000c101904 */
[C---:B-1----:R-:W-:Y:S01]  /*f8320*/  IADD3 R19, R21.reuse, c[0x0][0x198], RZ ;  /* 0x0000660015137a10 */ /* 0x042fe20007ffe0ff */
[----:B------:R-:W-:-:S04]  /*f8330*/  IMAD.WIDE R8, R21, 0x4, R138 ;  /* 0x0000000415087825 */ /* 0x000fc800078e028a */
[----:B------:R-:W-:-:S04]  /*f8340*/  IMAD.WIDE R12, R21, 0x4, R136 ;  /* 0x00000004150c7825 */ /* 0x000fc800078e0288 */
[----:B---3--:R-:W-:-:S04]  /*f8350*/  IMAD.WIDE R2, R19, 0x4, R138 ;  /* 0x0000000413027825 */ /* 0x008fc800078e028a */
[----:B------:R-:W-:Y:S01]  /*f8360*/  IMAD.WIDE R16, R19, 0x4, R136 ;  /* 0x0000000413107825 */ /* 0x000fe200078e0288 */
[----:B----4-:R-:W-:Y:S02]  /*f8370*/  ISETP.GE.AND P4, PT, R24, c[0x0][0x17c], PT ;  /* 0x00005f0018007a0c */ /* 0x010fe40003f86270 */
[----:B------:R-:W2:Y:S04]  /*f8380*/  LDL.LU R24, [R1+0x3704] ;  /* 0x0037040001187983 */ /* 0x000ea80000300800 */
[----:B------:R-:W3:Y:S04]  /*f8390*/  LDL.LU R40, [R1+0x3778] ;  /* 0x0037780001287983 */ /* 0x000ee80000300800 */
[----:B------:R-:W4:Y:S04]  /*f83a0*/  LDL.LU R22, [R1+0x3740] ;  /* 0x0037400001167983 */ /* 0x000f280000300800 */
[----:B------:R-:W4:Y:S01]  /*f83b0*/  LDL.LU R20, [R1+0x371c] ;  /* 0x00371c0001147983 */ /* 0x000f220000300800 */
[----:B-----5:R-:W-:-:S02]  /*f83c0*/  ISETP.GE.AND P6, PT, R29, c[0x0][0x17c], PT ;  /* 0x00005f001d007a0c */ /* 0x020fc40003fc6270 */
[C---:B------:R-:W-:Y:S01]  /*f83d0*/  ISETP.LT.AND P5, PT, R217.reuse, c[0x0][0x178], !P4 ;  /* 0x00005e00d9007a0c */ /* 0x040fe200067a1270 */
[----:B------:R-:W5:Y:S01]  /*f83e0*/  LDL.LU R18, [R1+0x363c] ;  /* 0x00363c0001127983 */ /* 0x000f620000300800 */
[C---:B------:R-:W-:Y:S02]  /*f83f0*/  ISETP.LT.AND P4, PT, R216.reuse, c[0x0][0x178], !P4 ;  /* 0x00005e00d8007a0c */ /* 0x040fe40006781270 */
[----:B------:R-:W-:Y:S02]  /*f8400*/  ISETP.LT.AND P3, PT, R217, c[0x0][0x178], !P6 ;  /* 0x00005e00d9007a0c */ /* 0x000fe40007761270 */
[----:B------:R-:W-:-:S07]  /*f8410*/  ISETP.LT.AND P6, PT, R216, c[0x0][0x178], !P6 ;  /* 0x00005e00d8007a0c */ /* 0x000fce00077c1270 */
[----:B------:R-:W-:Y:S04]  /*f8420*/  @P5 STG.E [R8.64], R197 ;  /* 0x000000c508005986 */ /* 0x000fe8000c101904 */
[----:B------:R-:W-:Y:S04]  /*f8430*/  @P4 STG.E [R12.64], R37 ;  /* 0x000000250c004986 */ /* 0x000fe8000c101904 */
[----:B------:R-:W-:Y:S04]  /*f8440*/  @P3 STG.E [R2.64], R152 ;  /* 0x0000009802003986 */ /* 0x000fe8000c101904 */
[----:B------:R1:W-:Y:S04]  /*f8450*/  @P6 STG.E [R16.64], R32 ;  /* 0x0000002010006986 */ /* 0x0003e8000c101904 */
[----:B-1----:R-:W5:Y:S01]  /*f8460*/  LDL.LU R32, [R1+0x3698] ;  /* 0x0036980001207983 */ /* 0x002f620000300800 */
[----:B------:R-:W-:-:S03]  /*f8470*/  ISETP.GE.AND P0, PT, R28, c[0x0][0x17c], PT ;  /* 0x00005f001c007a0c */ /* 0x000fc60003f06270 */
[----:B------:R-:W1:Y:S01]  /*f8480*/  LDS.128 R28, [R218+0x800] ;  /* 0x00080000da1c7984 */ /* 0x000e620000000c00 */
[----:B------:R-:W-:Y:S02]  /*f8490*/  ISETP.LT.AND P5, PT, R217, c[0x0][0x178], !P0 ;  /* 0x00005e00d9007a0c */ /* 0x000fe400047a1270 */
[----:B------:R-:W-:Y:S01]  /*f84a0*/  ISETP.LT.AND P0, PT, R216, c[0x0][0x178], !P0 ;  /* 0x00005e00d8007a0c */ /* 0x000fe20004701270 */
[----:B------:R-:W5:Y:S01]  /*f84b0*/  LDL.LU R42, [R1+0x3690] ;  /* 0x00369000012a7983 */ /* 0x000f620000300800 */
[----:B------:R-:W-:Y:S02]  /*f84c0*/  IADD3 R19, R19, c[0x0][0x198], RZ ;  /* 0x0000660013137a10 */ /* 0x000fe40007ffe0ff */
[----:B------:R-:W-:-:S03]  /*f84d0*/  ISETP.GE.AND P2, PT, R26, c[0x0][0x17c], PT ;  /* 0x00005f001a007a0c */ /* 0x000fc60003f46270 */
[----:B------:R-:W-:-:S04]  /*f84e0*/  IMAD.WIDE R4, R19, 0x4, R138 ;  /* 0x0000000413047825 */ /* 0x000fc800078e028a */
[----:B------:R-:W-:Y:S01]  /*f84f0*/  IMAD.WIDE R8, R19, 0x4, R136 ;  /* 0x0000000413087825 */ /* 0x000fe200078e0288 */
[----:B------:R-:W-:Y:S01]  /*f8500*/  ISETP.LT.AND P6, PT, R217, c[0x0][0x178], !P2 ;  /* 0x00005e00d9007a0c */ /* 0x000fe200057c1270 */
[----:B------:R-:W-:Y:S01]  /*f8510*/  @P5 STG.E [R4.64], R153 ;  /* 0x0000009904005986 */ /* 0x000fe2000c101904 */
[----:B------:R-:W-:Y:S02]  /*f8520*/  ISETP.LT.AND P2, PT, R216, c[0x0][0x178], !P2 ;  /* 0x00005e00d8007a0c */ /* 0x000fe40005741270 */
[----:B------:R-:W-:Y:S01]  /*f8530*/  IADD3 R19, R19, c[0x0][0x198], RZ ;  /* 0x0000660013137a10 */ /* 0x000fe20007ffe0ff */
[----:B------:R1:W-:Y:S04]  /*f8540*/  @P0 STG.E [R8.64], R33 ;  /* 0x0000002108000986 */ /* 0x0003e8000c101904 */
[----:B------:R-:W-:-:S04]  /*f8550*/  IMAD.WIDE R2, R19, 0x4, R138 ;  /* 0x0000000413027825 */ /* 0x000fc800078e028a */
[C---:B------:R-:W-:Y:S01]  /*f8560*/  IMAD.WIDE R12, R19.reuse, 0x4, R136 ;  /* 0x00000004130c7825 */ /* 0x040fe200078e0288 */
[----:B------:R-:W-:Y:S01]  /*f8570*/  IADD3 R17, R19, c[0x0][0x198], RZ ;  /* 0x0000660013117a10 */ /* 0x000fe20007ffe0ff */
[----:B------:R1:W-:Y:S03]  /*f8580*/  @P6 STG.E [R2.64], R168 ;  /* 0x000000a802006986 */ /* 0x0003e6000c101904 */
[C---:B-1----:R-:W-:Y:S01]  /*f8590*/  IADD3 R33, R17.reuse, c[0x0][0x198], RZ ;  /* 0x0000660011217a10 */ /* 0x042fe20007ffe0ff */
[C---:B------:R-:W-:Y:S01]  /*f85a0*/  IMAD.WIDE R36, R17.reuse, 0x4, R138 ;  /* 0x0000000411247825 */ /* 0x040fe200078e028a */
[----:B------:R1:W-:Y:S03]  /*f85b0*/  @P2 STG.E [R12.64], R28 ;  /* 0x0000001c0c002986 */ /* 0x0003e6000c101904 */
[----:B------:R-:W-:-:S04]  /*f85c0*/  IMAD.WIDE R4, R17, 0x4, R136 ;  /* 0x0000000411047825 */ /* 0x000fc800078e0288 */
[----:B------:R-:W-:-:S04]  /*f85d0*/  IMAD.WIDE R2, R33, 0x4, R138 ;  /* 0x0000000421027825 */ /* 0x000fc800078e028a */
[C---:B------:R-:W-:Y:S01]  /*f85e0*/  IMAD.WIDE R8, R33.reuse, 0x4, R136 ;  /* 0x0000000421087825 */ /* 0x040fe200078e0288 */
[----:B------:R-:W-:-:S05]  /*f85f0*/  IADD3 R41, R33, c[0x0][0x198], RZ ;  /* 0x0000660021297a10 */ /* 0x000fca0007ffe0ff */
[----:B-1----:R-:W-:Y:S01]  /*f8600*/  IMAD.WIDE R12, R41, 0x4, R138 ;  /* 0x00000004290c7825 */ /* 0x002fe200078e028a */
[----:B--2---:R-:W-:Y:S02]  /*f8610*/  ISETP.GE.AND P1, PT, R24, c[0x0][0x17c], PT ;  /* 0x00005f0018007a0c */ /* 0x004fe40003f26270 */
[----:B------:R-:W1:Y:S01]  /*f8620*/  LDS.128 R24, [R219+0x800] ;  /* 0x00080000db187984 */ /* 0x000e620000000c00 */
[----:B---3--:R-:W-:-:S03]  /*f8630*/  ISETP.GE.AND P4, PT, R40, c[0x0][0x17c], PT ;  /* 0x00005f0028007a0c */ /* 0x008fc60003f86270 */
[----:B------:R-:W2:Y:S01]  /*f8640*/  LDL.LU R40, [R1+0x3668] ;  /* 0x0036680001287983 */ /* 0x000ea20000300800 */
[----:B----4-:R-:W-:Y:S02]  /*f8650*/  ISETP.GE.AND P3, PT, R22, c[0x0][0x17c], PT ;  /* 0x00005f0016007a0c */ /* 0x010fe40003f66270 */
[----:B------:R-:W-:Y:S01]  /*f8660*/  ISETP.GE.AND P0, PT, R20, c[0x0][0x17c], PT ;  /* 0x00005f0014007a0c */ /* 0x000fe20003f06270 */
[----:B------:R-:W3:Y:S04]  /*f8670*/  LDL.LU R45, [R1+0x36c4] ;  /* 0x0036c400012d7983 */ /* 0x000ee80000300800 */
[----:B------:R-:W4:Y:S01]  /*f8680*/  LDS.128 R20, [R252+0x800] ;  /* 0x00080000fc147984 */ /* 0x000f220000000c00 */
[C---:B------:R-:W-:Y:S02]  /*f8690*/  ISETP.LT.AND P5, PT, R217.reuse, c[0x0][0x178], !P1 ;  /* 0x00005e00d9007a0c */ /* 0x040fe40004fa1270 */
[----:B------:R-:W-:Y:S01]  /*f86a0*/  ISETP.LT.AND P1, PT, R216, c[0x0][0x178], !P1 ;  /* 0x00005e00d8007a0c */ /* 0x000fe20004f21270 */
[----:B------:R-:W3:Y:S01]  /*f86b0*/  LDL.LU R44, [R1+0x35dc] ;  /* 0x0035dc00012c7983 */ /* 0x000ee20000300800 */
[----:B------:R-:W-:-:S02]  /*f86c0*/  ISETP.LT.AND P2, PT, R217, c[0x0][0x178], !P4 ;  /* 0x00005e00d9007a0c */ /* 0x000fc40006741270 */
[----:B------:R-:W-:Y:S02]  /*f86d0*/  ISETP.LT.AND P4, PT, R216, c[0x0][0x178], !P4 ;  /* 0x00005e00d8007a0c */ /* 0x000fe40006781270 */
[----:B-----5:R-:W-:Y:S02]  /*f86e0*/  ISETP.GE.AND P6, PT, R18, c[0x0][0x17c], PT ;  /* 0x00005f0012007a0c */ /* 0x020fe40003fc6270 */
[----:B------:R-:W5:Y:S04]  /*f86f0*/  LDS.128 R16, [R0+0x1000] ;  /* 0x0010000000107984 */ /* 0x000f680000000c00 */
[----:B------:R1:W-:Y:S01]  /*f8700*/  @P5 STG.E [R36.64], R169 ;  /* 0x000000a924005986 */ /* 0x0003e2000c101904 */
[----:B------:R-:W-:-:S03]  /*f8710*/  ISETP.LT.AND P5, PT, R217, c[0x0][0x178], !P3 ;  /* 0x00005e00d9007a0c */ /* 0x000fc60005fa1270 */
[----:B------:R-:W-:Y:S01]  /*f8720*/  @P1 STG.E [R4.64], R29 ;  /* 0x0000001d04001986 */ /* 0x000fe2000c101904 */
[----:B------:R-:W-:-:S03]  /*f8730*/  ISETP.LT.AND P3, PT, R216, c[0x0][0x178], !P3 ;  /* 0x00005e00d8007a0c */ /* 0x000fc60005f61270 */
[----:B------:R4:W-:Y:S04]  /*f8740*/  @P2 STG.E [R2.64], R184 ;  /* 0x000000b802002986 */ /* 0x0009e8000c101904 */
[----:B-1----:R-:W-:Y:S01]  /*f8750*/  @P4 STG.E [R8.64], R24 ;  /* 0x0000001808004986 */ /* 0x002fe2000c101904 */
[----:B------:R-:W-:Y:S02]  /*f8760*/  ISETP.LT.AND P4, PT, R217, c[0x0][0x178], !P0 ;  /* 0x00005e00d9007a0c */ /* 0x000fe40004781270 */
[----:B------:R-:W-:Y:S01]  /*f8770*/  ISETP.LT.AND P0, PT, R216, c[0x0][0x178], !P0 ;  /* 0x00005e00d8007a0c */ /* 0x000fe20004701270 */
[----:B------:R-:W3:Y:S01]  /*f8780*/  LDL.LU R36, [R1+0x35d8] ;  /* 0x0035d80001247983 */ /* 0x000ee20000300800 */
[C---:B------:R-:W-:Y:S02]  /*f8790*/  IADD3 R37, R41.reuse, c[0x0][0x198], RZ ;  /* 0x0000660029257a10 */ /* 0x040fe40007ffe0ff */
[----:B------:R-:W-:Y:S01]  /*f87a0*/  ISETP.GE.AND P1, PT, R32, c[0x0][0x17c], PT ;  /* 0x00005f0020007a0c */ /* 0x000fe20003f26270 */
[----:B------:R-:W-:Y:S01]  /*f87b0*/  IMAD.WIDE R32, R41, 0x4, R136 ;  /* 0x0000000429207825 */ /* 0x000fe200078e0288 */
[----:B------:R-:W-:Y:S03]  /*f87c0*/  @P5 STG.E [R12.64], R185 ;  /* 0x000000b90c005986 */ /* 0x000fe6000c101904 */
[C---:B----4-:R-:W-:Y:S01]  /*f87d0*/  IMAD.WIDE R2, R37.reuse, 0x4, R138 ;  /* 0x0000000425027825 */ /* 0x050fe200078e028a */
[----:B------:R1:W-:Y:S03]  /*f87e0*/  @P3 STG.E [R32.64], R25 ;  /* 0x0000001920003986 */ /* 0x0003e6000c101904 */
[----:B------:R-:W-:Y:S01]  /*f87f0*/  IMAD.WIDE R4, R37, 0x4, R136 ;  /* 0x0000000425047825 */ /* 0x000fe200078e0288 */
[----:B------:R-:W-:Y:S01]  /*f8800*/  ISETP.LT.AND P5, PT, R217, c[0x0][0x178], !P6 ;  /* 0x00005e00d9007a0c */ /* 0x000fe200077a1270 */
[----:B------:R4:W-:Y:S01]  /*f8810*/  @P4 STG.E [R2.64], R200 ;  /* 0x000000c802004986 */ /* 0x0009e2000c101904 */
[----:B------:R-:W-:-:S02]  /*f8820*/  IADD3 R29, R37, c[0x0][0x198], RZ ;  /* 0x00006600251d7a10 */ /* 0x000fc40007ffe0ff */
[----:B------:R-:W-:Y:S01]  /*f8830*/  ISETP.LT.AND P6, PT, R216, c[0x0][0x178], !P6 ;  /* 0x00005e00d8007a0c */ /* 0x000fe200077c1270 */
[----:B------:R-:W-:Y:S01]  /*f8840*/  @P0 STG.E [R4.64], R20 ;  /* 0x0000001404000986 */ /* 0x000fe2000c101904 */
[----:B------:R-:W-:-:S03]  /*f8850*/  ISETP.LT.AND P0, PT, R217, c[0x0][0x178], !P1 ;  /* 0x00005e00d9007a0c */ /* 0x000fc60004f01270 */
[----:B-1----:R-:W3:Y:S01]  /*f8860*/  LDL.LU R32, [R1+0x35c4] ;  /* 0x0035c40001207983 */ /* 0x002ee20000300800 */
[----:B------:R-:W-:Y:S02]  /*f8870*/  ISETP.LT.AND P1, PT, R216, c[0x0][0x178], !P1 ;  /* 0x00005e00d8007a0c */ /* 0x000fe40004f21270 */
[C---:B------:R-:W-:Y:S01]  /*f8880*/  IADD3 R33, R29.reuse, c[0x0][0x198], RZ ;  /* 0x000066001d217a10 */ /* 0x040fe20007ffe0ff */
[C---:B------:R-:W-:Y:S01]  /*f8890*/  IMAD.WIDE R8, R29.reuse, 0x4, R138 ;  /* 0x000000041d087825 */ /* 0x040fe200078e028a */
[----:B------:R-:W3:Y:S03]  /*f88a0*/  LDL.LU R28, [R1+0x360c] ;  /* 0x00360c00011c7983 */ /* 0x000ee60000300800 */
[----:B------:R-:W-:Y:S01]  /*f88b0*/  IMAD.WIDE R12, R29, 0x4, R136 ;  /* 0x000000041d0c7825 */ /* 0x000fe200078e0288 */
[----:B------:R-:W-:Y:S03]  /*f88c0*/  @P5 STG.E [R8.64], R201 ;  /* 0x000000c908005986 */ /* 0x000fe6000c101904 */
[C---:B----4-:R-:W-:Y:S01]  /*f88d0*/  IMAD.WIDE R2, R33.reuse, 0x4, R138 ;  /* 0x0000000421027825 */ /* 0x050fe200078e028a */
[----:B------:R-:W-:Y:S03]  /*f88e0*/  @P6 STG.E [R12.64], R21 ;  /* 0x000000150c006986 */ /* 0x000fe6000c101904 */
[----:B------:R-:W-:Y:S01]  /*f88f0*/  IMAD.WIDE R24, R33, 0x4, R136 ;  /* 0x0000000421187825 */ /* 0x000fe200078e0288 */
[----:B------:R-:W-:Y:S04]  /*f8900*/  @P0 STG.E [R2.64], R156 ;  /* 0x0000009c02000986 */ /* 0x000fe8000c101904 */
[----:B-----5:R1:W-:Y:S04]  /*f8910*/  @P1 STG.E [R24.64], R16 ;  /* 0x0000001018001986 */ /* 0x0203e8000c101904 */
[----:B-1----:R-:W4:Y:S04]  /*f8920*/  LDL.LU R16, [R1+0x3638] ;  /* 0x0036380001107983 */ /* 0x002f280000300800 */
[----:B------:R-:W5:Y:S01]  /*f8930*/  LDL.LU R24, [R1+0x3550] ;  /* 0x0035500001187983 */ /* 0x000f620000300800 */
[----:B------:R-:W-:-:S02]  /*f8940*/  ISETP.GE.AND P2, PT, R42, c[0x0][0x17c], PT ;  /* 0x00005f002a007a0c */ /* 0x000fc40003f46270 */
[----:B------:R-:W-:Y:S02]  /*f8950*/  IADD3 R33, R33, c[0x0][0x198], RZ ;  /* 0x0000660021217a10 */ /* 0x000fe40007ffe0ff */
[----:B------:R-:W-:Y:S02]  /*f8960*/  ISETP.LT.AND P5, PT, R217, c[0x0][0x178], !P2 ;  /* 0x00005e00d9007a0c */ /* 0x000fe400057a1270 */
[----:B------:R-:W-:Y:S01]  /*f8970*/  ISETP.LT.AND P2, PT, R216, c[0x0][0x178], !P2 ;  /* 0x00005e00d8007a0c */ /* 0x000fe20005741270 */
[----:B------:R-:W-:-:S04]  /*f8980*/  IMAD.WIDE R4, R33, 0x4, R138 ;  /* 0x0000000421047825 */ /* 0x000fc800078e028a */
[C---:B------:R-:W-:Y:S01]  /*f8990*/  IMAD.WIDE R8, R33.reuse, 0x4, R136 ;  /* 0x0000000421087825 */ /* 0x040fe200078e0288 */
[----:B------:R-:W-:-:S05]  /*f89a0*/  IADD3 R33, R33, c[0x0][0x198], RZ ;  /* 0x0000660021217a10 */ /* 0x000fca0007ffe0ff */
[C---:B------:R-:W-:Y:S01]  /*f89b0*/  IMAD.WIDE R2, R33.reuse, 0x4, R138 ;  /* 0x0000000421027825 */ /* 0x040fe200078e028a */
[----:B------:R-:W-:Y:S03]  /*f89c0*/  @P5 STG.E [R4.64], R157 ;  /* 0x0000009d04005986 */ /* 0x000fe6000c101904 */
[C---:B------:R-:W-:Y:S01]  /*f89d0*/  IMAD.WIDE R12, R33.reuse, 0x4, R136 ;  /* 0x00000004210c7825 */ /* 0x040fe200078e0288 */
[----:B------:R1:W-:Y:S01]  /*f89e0*/  @P2 STG.E [R8.64], R17 ;  /* 0x0000001108002986 */ /* 0x0003e2000c101904 */
[----:B------:R-:W-:-:S05]  /*f89f0*/  IADD3 R25, R33, c[0x0][0x198], RZ ;  /* 0x0000660021197a10 */ /* 0x000fca0007ffe0ff */
[C---:B------:R-:W-:Y:S01]  /*f8a00*/  IMAD.WIDE R20, R25.reuse, 0x4, R138 ;  /* 0x0000000419147825 */ /* 0x040fe200078e028a */
[----:B-1----:R-:W-:-:S03]  /*f8a10*/  IADD3 R17, R25, c[0x0][0x198], RZ ;  /* 0x0000660019117a10 */ /* 0x002fc60007ffe0ff */
[----:B------:R-:W-:Y:S01]  /*f8a20*/  IMAD.WIDE R4, R25, 0x4, R136 ;  /* 0x0000000419047825 */ /* 0x000fe200078e0288 */
[----:B--2---:R-:W-:Y:S02]  /*f8a30*/  ISETP.GE.AND P3, PT, R40, c[0x0][0x17c], PT ;  /* 0x00005f0028007a0c */ /* 0x004fe40003f66270 */
[----:B------:R-:W1:Y:S02]  /*f8a40*/  LDS.128 R40, [R218+0x1000] ;  /* 0x00100000da287984 */ /* 0x000e640000000c00 */
[----:B------:R-:W-:Y:S02]  /*f8a50*/  ISETP.LT.AND P1, PT, R217, c[0x0][0x178], !P3 ;  /* 0x00005e00d9007a0c */ /* 0x000fe40005f21270 */
[----:B------:R-:W-:Y:S02]  /*f8a60*/  ISETP.LT.AND P3, PT, R216, c[0x0][0x178], !P3 ;  /* 0x00005e00d8007a0c */ /* 0x000fe40005f61270 */
[----:B---3--:R-:W-:-:S04]  /*f8a70*/  ISETP.GE.AND P4, PT, R45, c[0x0][0x17c], PT ;  /* 0x00005f002d007a0c */ /* 0x008fc80003f86270 */
[----:B------:R-:W-:Y:S02]  /*f8a80*/  ISETP.LT.AND P5, PT, R217, c[0x0][0x178], !P4 ;  /* 0x00005e00d9007a0c */ /* 0x000fe400067a1270 */
[----:B------:R-:W-:-:S03]  /*f8a90*/  ISETP.GE.AND P6, PT, R44, c[0x0][0x17c], PT ;  /* 0x00005f002c007a0c */ /* 0x000fc60003fc6270 */
[----:B------:R2:W-:Y:S01]  /*f8aa0*/  @P1 STG.E [R2.64], R172 ;  /* 0x000000ac02001986 */ /* 0x0005e2000c101904 */
[----:B------:R-:W-:-:S03]  /*f8ab0*/  ISETP.LT.AND P4, PT, R216, c[0x0][0x178], !P4 ;  /* 0x00005e00d8007a0c */ /* 0x000fc60006781270 */
[----:B------:R-:W3:Y:S01]  /*f8ac0*/  LDS.128 R44, [R252+0x1000] ;  /* 0x00100000fc2c7984 */ /* 0x000ee20000000c00 */
[----:B--2---:R-:W-:-:S03]  /*f8ad0*/  IMAD.WIDE R2, R17, 0x4, R138 ;  /* 0x0000000411027825 */ /* 0x004fc600078e028a */
[----:B-1----:R-:W-:Y:S01]  /*f8ae0*/  @P3 STG.E [R12.64], R40 ;  /* 0x000000280c003986 */ /* 0x002fe2000c101904 */
[----:B------:R-:W-:-:S03]  /*f8af0*/  ISETP.LT.AND P3, PT, R217, c[0x0][0x178], !P6 ;  /* 0x00005e00d9007a0c */ /* 0x000fc60007761270 */
[----:B------:R1:W-:Y:S01]  /*f8b00*/  @P5 STG.E [R20.64], R173 ;  /* 0x000000ad14005986 */ /* 0x0003e2000c101904 */
[----:B------:R-:W-:-:S03]  /*f8b10*/  ISETP.GE.AND P2, PT, R32, c[0x0][0x17c], PT ;  /* 0x00005f0020007a0c */ /* 0x000fc60003f46270 */
[----:B------:R-:W2:Y:S01]  /*f8b20*/  LDL.LU R32, [R1+0x3594] ;  /* 0x0035940001207983 */ /* 0x000ea20000300800 */
[----:B------:R-:W-:-:S03]  /*f8b30*/  ISETP.GE.AND P1, PT, R28, c[0x0][0x17c], PT ;  /* 0x00005f001c007a0c */ /* 0x000fc60003f26270 */
[----:B------:R-:W2:Y:S04]  /*f8b40*/  LDL.LU R29, [R1+0x3568] ;  /* 0x00356800011d7983 */ /* 0x000ea80000300800 */
[----:B------:R-:W-:Y:S04]  /*f8b50*/  @P4 STG.E [R4.64], R41 ;  /* 0x0000002904004986 */ /* 0x000fe8000c101904 */
[----:B------:R-:W2:Y:S04]  /*f8b60*/  LDL.LU R28, [R1+0x34d4] ;  /* 0x0034d400011c7983 */ /* 0x000ea80000300800 */
[----:B------:R1:W-:Y:S01]  /*f8b70*/  @P3 STG.E [R2.64], R188 ;  /* 0x000000bc02003986 */ /* 0x0003e2000c101904 */
[----:B-----5:R-:W-:-:S03]  /*f8b80*/  ISETP.GE.AND P3, PT, R24, c[0x0][0x17c], PT ;  /* 0x00005f0018007a0c */ /* 0x020fc60003f66270 */
[----:B------:R-:W5:Y:S04]  /*f8b90*/  LDL.LU R24, [R1+0x34c8] ;  /* 0x0034c80001187983 */ /* 0x000f680000300800 */
[----:B-1----:R-:W5:Y:S04]  /*f8ba0*/  LDL.LU R20, [R1+0x3500] ;  /* 0x0035000001147983 */ /* 0x002f680000300800 */
[----:B------:R-:W5:Y:S01]  /*f8bb0*/  LDL.LU R0, [R1+0x34f0] ;  /* 0x0034f00001007983 */ /* 0x000f620000300800 */
[----:B------:R-:W-:Y:S01]  /*f8bc0*/  ISETP.LT.AND P6, PT, R216, c[0x0][0x178], !P6 ;  /* 0x00005e00d8007a0c */ /* 0x000fe200077c1270 */
[----:B------:R-:W-:Y:S01]  /*f8bd0*/  IMAD.WIDE R8, R17, 0x4, R136 ;  /* 0x0000000411087825 */ /* 0x000fe200078e0288 */
[----:B------:R-:W-:-:S02]  /*f8be0*/  ISETP.GE.AND P0, PT, R36, c[0x0][0x17c], PT ;  /* 0x00005f0024007a0c */ /* 0x000fc40003f06270 */
[----:B------:R-:W-:Y:S02]  /*f8bf0*/  IADD3 R25, R17, c[0x0][0x198], RZ ;  /* 0x0000660011197a10 */ /* 0x000fe40007ffe0ff */
[----:B------:R-:W-:Y:S02]  /*f8c00*/  ISETP.LT.AND P5, PT, R217, c[0x0][0x178], !P0 ;  /* 0x00005e00d9007a0c */ /* 0x000fe400047a1270 */
[----:B------:R-:W-:Y:S01]  /*f8c10*/  ISETP.LT.AND P0, PT, R216, c[0x0][0x178], !P0 ;  /* 0x00005e00d8007a0c */ /* 0x000fe20004701270 */
[----:B------:R-:W-:Y:S01]  /*f8c20*/  IMAD.WIDE R12, R25, 0x4, R138 ;  /* 0x00000004190c7825 */ /* 0x000fe200078e028a */
[----:B----4-:R-:W-:-:S03]  /*f8c30*/  ISETP.GE.AND P4, PT, R16, c[0x0][0x17c], PT ;  /* 0x00005f0010007a0c */ /* 0x010fc60003f86270 */
[----:B------:R1:W-:Y:S01]  /*f8c40*/  @P6 STG.E [R8.64], R48 ;  /* 0x0000003008006986 */ /* 0x0003e2000c101904 */
[----:B------:R-:W-:Y:S01]  /*f8c50*/  ISETP.LT.AND P6, PT, R217, c[0x0][0x178], !P2 ;  /* 0x00005e00d9007a0c */ /* 0x000fe200057c1270 */
[C---:B------:R-:W-:Y:S01]  /*f8c60*/  IMAD.WIDE R16, R25.reuse, 0x4, R136 ;  /* 0x0000000419107825 */ /* 0x040fe200078e0288 */
[----:B------:R-:W-:Y:S02]  /*f8c70*/  ISETP.LT.AND P2, PT, R216, c[0x0][0x178], !P2 ;  /* 0x00005e00d8007a0c */ /* 0x000fe40005741270 */
[----:B------:R-:W-:Y:S01]  /*f8c80*/  IADD3 R25, R25, c[0x0][0x198], RZ ;  /* 0x0000660019197a10 */ /* 0x000fe20007ffe0ff */
[----:B------:R4:W-:Y:S04]  /*f8c90*/  @P5 STG.E [R12.64], R189 ;  /* 0x000000bd0c005986 */ /* 0x0009e8000c101904 */
[C---:B------:R-:W-:Y:S01]  /*f8ca0*/  IMAD.WIDE R2, R25.reuse, 0x4, R138 ;  /* 0x0000000419027825 */ /* 0x040fe200078e028a */
[----:B------:R-:W-:Y:S03]  /*f8cb0*/  @P0 STG.E [R16.64], R49 ;  /* 0x0000003110000986 */ /* 0x000fe6000c101904 */
[----:B------:R-:W-:Y:S01]  /*f8cc0*/  IMAD.WIDE R4, R25, 0x4, R136 ;  /* 0x0000000419047825 */ /* 0x000fe200078e0288 */
[----:B------:R-:W-:Y:S01]  /*f8cd0*/  ISETP.LT.AND P5, PT, R217, c[0x0][0x178], !P1 ;  /* 0x00005e00d9007a0c */ /* 0x000fe20004fa1270 */
[----:B------:R4:W-:Y:S01]  /*f8ce0*/  @P6 STG.E [R2.64], R204 ;  /* 0x000000cc02006986 */ /* 0x0009e2000c101904 */
[----:B------:R-:W-:-:S02]  /*f8cf0*/  IADD3 R21, R25, c[0x0][0x198], RZ ;  /* 0x0000660019157a10 */ /* 0x000fc40007ffe0ff */
[C---:B------:R-:W-:Y:S01]  /*f8d00*/  ISETP.LT.AND P1, PT, R216.reuse, c[0x0][0x178], !P1 ;  /* 0x00005e00d8007a0c */ /* 0x040fe20004f21270 */
[----:B---3--:R3:W-:Y:S01]  /*f8d10*/  @P2 STG.E [R4.64], R44 ;  /* 0x0000002c04002986 */ /* 0x0087e2000c101904 */
[----:B------:R-:W-:Y:S02]  /*f8d20*/  ISETP.LT.AND P2, PT, R217, c[0x0][0x178], !P4 ;  /* 0x00005e00d9007a0c */ /* 0x000fe40006741270 */
[----:B------:R-:W-:Y:S02]  /*f8d30*/  ISETP.LT.AND P4, PT, R216, c[0x0][0x178], !P4 ;  /* 0x00005e00d8007a0c */ /* 0x000fe40006781270 */
[C---:B------:R-:W-:Y:S01]  /*f8d40*/  IADD3 R25, R21.reuse, c[0x0][0x198], RZ ;  /* 0x0000660015197a10 */ /* 0x040fe20007ffe0ff */
[----:B-1----:R-:W-:-:S04]  /*f8d50*/  IMAD.WIDE R8, R21, 0x4, R138 ;  /* 0x0000000415087825 */ /* 0x002fc800078e028a */
[----:B----4-:R-:W-:Y:S01]  /*f8d60*/  IMAD.WIDE R12, R21, 0x4, R136 ;  /* 0x00000004150c7825 */ /* 0x010fe200078e0288 */
[----:B------:R1:W-:Y:S03]  /*f8d70*/  @P5 STG.E [R8.64], R205 ;  /* 0x000000cd08005986 */ /* 0x0003e6000c101904 */
[----:B------:R-:W-:Y:S01]  /*f8d80*/  IMAD.WIDE R2, R25, 0x4, R138 ;  /* 0x0000000419027825 */ /* 0x000fe200078e028a */
[----:B------:R-:W-:-:S03]  /*f8d90*/  ISETP.LT.AND P5, PT, R217, c[0x0][0x178], !P3 ;  /* 0x00005e00d9007a0c */ /* 0x000fc60005fa1270 */
[C---:B------:R-:W-:Y:S01]  /*f8da0*/  IMAD.WIDE R16, R25.reuse, 0x4, R136 ;  /* 0x0000000419107825 */ /* 0x040fe200078e0288 */
[----:B------:R-:W-:Y:S01]  /*f8db0*/  IADD3 R25, R25, c[0x0][0x198], RZ ;  /* 0x0000660019197a10 */ /* 0x000fe20007ffe0ff */
[----:B------:R4:W-:Y:S01]  /*f8dc0*/  @P1 STG.E [R12.64], R45 ;  /* 0x0000002d0c001986 */ /* 0x0009e2000c101904 */
[----:B------:R-:W-:-:S03]  /*f8dd0*/  ISETP.LT.AND P3, PT, R216, c[0x0][0x178], !P3 ;  /* 0x00005e00d8007a0c */ /* 0x000fc60005f61270 */
[----:B------:R4:W-:Y:S01]  /*f8de0*/  @P2 STG.E [R2.64], R160 ;  /* 0x000000a002002986 */ /* 0x0009e2000c101904 */
[----:B---3--:R-:W-:-:S03]  /*f8df0*/  IMAD.WIDE R4, R25, 0x4, R138 ;  /* 0x0000000419047825 */ /* 0x008fc600078e028a */
[----:B------:R-:W-:Y:S01]  /*f8e00*/  @P4 STG.E [R16.64], R52 ;  /* 0x0000003410004986 */ /* 0x000fe2000c101904 */
[C-C-:B-1----:R-:W-:Y:S01]  /*f8e10*/  IMAD.WIDE R8, R25.reuse, 0x4, R136.reuse ;  /* 0x0000000419087825 */ /* 0x142fe200078e0288 */
[----:B------:R-:W-:Y:S02]  /*f8e20*/  IADD3 R25, R25, c[0x0][0x198], RZ ;  /* 0x0000660019197a10 */ /* 0x000fe40007ffe0ff */
[----:B------:R1:W-:Y:S03]  /*f8e30*/  @P5 STG.E [R4.64], R161 ;  /* 0x000000a104005986 */ /* 0x0003e6000c101904 */
[----:B----4-:R-:W-:-:S04]  /*f8e40*/  IMAD.WIDE R12, R25, 0x4, R136 ;  /* 0x00000004190c7825 */ /* 0x010fc800078e0288 */
[----:B------:R-:W-:Y:S01]  /*f8e50*/  IMAD.WIDE R2, R25, 0x4, R138 ;  /* 0x0000000419027825 */ /* 0x000fe200078e028a */
[----:B------:R3:W-:Y:S01]  /*f8e60*/  @P3 STG.E [R8.64], R53 ;  /* 0x0000003508003986 */ /* 0x0007e2000c101904 */
[----:B--2---:R-:W-:-:S04]  /*f8e70*/  ISETP.GE.AND P0, PT, R32, c[0x0][0x17c], PT ;  /* 0x00005f0020007a0c */ /* 0x004fc80003f06270 */
[C---:B------:R-:W-:Y:S02]  /*f8e80*/  ISETP.LT.AND P2, PT, R217.reuse, c[0x0][0x178], !P0 ;  /* 0x00005e00d9007a0c */ /* 0x040fe40004741270 */
[----:B------:R-:W-:Y:S02]  /*f8e90*/  ISETP.LT.AND P4, PT, R216, c[0x0][0x178], !P0 ;  /* 0x00005e00d8007a0c */ /* 0x000fe40004781270 */
[----:B------:R-:W-:Y:S02]  /*f8ea0*/  ISETP.GE.AND P1, PT, R28, c[0x0][0x17c], PT ;  /* 0x00005f001c007a0c */ /* 0x000fe40003f26270 */
[----:B------:R-:W2:Y:S07]  /*f8eb0*/  LDL.LU R28, [R1+0x34ec] ;  /* 0x0034ec00011c7983 */ /* 0x000eae0000300800 */
[----:B------:R4:W-:Y:S01]  /*f8ec0*/  @P2 STG.E [R2.64], R176 ;  /* 0x000000b002002986 */ /* 0x0009e2000c101904 */
[----:B------:R-:W-:-:S03]  /*f8ed0*/  ISETP.LT.AND P2, PT, R217, c[0x0][0x178], !P1 ;  /* 0x00005e00d9007a0c */ /* 0x000fc60004f41270 */
[----:B------:R1:W-:Y:S01]  /*f8ee0*/  @P4 STG.E [R12.64], R56 ;  /* 0x000000380c004986 */ /* 0x0003e2000c101904 */
[----:B------:R-:W-:Y:S02]  /*f8ef0*/  ISETP.LT.AND P4, PT, R216, c[0x0][0x178], !P1 ;  /* 0x00005e00d8007a0c */ /* 0x000fe40004f81270 */
[----:B-----5:R-:W-:Y:S02]  /*f8f00*/  ISETP.GE.AND P0, PT, R24, c[0x0][0x17c], PT ;  /* 0x00005f0018007a0c */ /* 0x020fe40003f06270 */
[----:B------:R-:W5:Y:S01]  /*f8f10*/  LDL.LU R24, [R1+0x34bc] ;  /* 0x0034bc0001187983 */ /* 0x000f620000300800 */
[----:B------:R-:W-:-:S03]  /*f8f20*/  ISETP.GE.AND P5, PT, R20, c[0x0][0x17c], PT ;  /* 0x00005f0014007a0c */ /* 0x000fc60003fa6270 */
[----:B------:R-:W5:Y:S01]  /*f8f30*/  LDL.LU R20, [R1+0x34b8] ;  /* 0x0034b80001147983 */ /* 0x000f620000300800 */
[----:B------:R-:W-:-:S03]  /*f8f40*/  ISETP.GE.AND P1, PT, R0, c[0x0][0x17c], PT ;  /* 0x00005f0000007a0c */ /* 0x000fc60003f26270 */
[----:B------:R-:W5:Y:S01]  /*f8f50*/  LDL.LU R0, [R1+0x34b4] ;  /* 0x0034b40001007983 */ /* 0x000f620000300800 */
[----:B------:R-:W-:Y:S02]  /*f8f60*/  ISETP.GE.AND P6, PT, R29, c[0x0][0x17c], PT ;  /* 0x00005f001d007a0c */ /* 0x000fe40003fc6270 */
[----:B------:R-:W-:Y:S02]  /*f8f70*/  IADD3 R25, R25, c[0x0][0x198], RZ ;  /* 0x0000660019197a10 */ /* 0x000fe40007ffe0ff */
[----:B------:R-:W-:Y:S02]  /*f8f80*/  ISETP.LT.AND P3, PT, R217, c[0x0][0x178], !P6 ;  /* 0x00005e00d9007a0c */ /* 0x000fe40007761270 */
[----:B------:R-:W-:Y:S02]  /*f8f90*/  ISETP.LT.AND P6, PT, R216, c[0x0][0x178], !P6 ;  /* 0x00005e00d8007a0c */ /* 0x000fe400077c1270 */
[C---:B------:R-:W-:Y:S01]  /*f8fa0*/  IADD3 R21, R25.reuse, c[0x0][0x198], RZ ;  /* 0x0000660019157a10 */ /* 0x040fe20007ffe0ff */
[----:B-1----:R-:W-:-:S04]  /*f8fb0*/  IMAD.WIDE R4, R25, 0x4, R138 ;  /* 0x0000000419047825 */ /* 0x002fc800078e028a */
[----:B---3--:R-:W-:-:S04]  /*f8fc0*/  IMAD.WIDE R8, R25, 0x4, R136 ;  /* 0x0000000419087825 */ /* 0x008fc800078e0288 */
[C---:B------:R-:W-:Y:S01]  /*f8fd0*/  IMAD.WIDE R16, R21.reuse, 0x4, R138 ;  /* 0x0000000415107825 */ /* 0x040fe200078e028a */
[----:B------:R1:W-:Y:S03]  /*f8fe0*/  @P3 STG.E [R4.64], R177 ;  /* 0x000000b104003986 */ /* 0x0003e6000c101904 */
[----:B----4-:R-:W-:Y:S01]  /*f8ff0*/  IMAD.WIDE R2, R21, 0x4, R136 ;  /* 0x0000000415027825 */ /* 0x010fe200078e0288 */
[----:B------:R3:W-:Y:S01]  /*f9000*/  @P6 STG.E [R8.64], R57 ;  /* 0x0000003908006986 */ /* 0x0007e2000c101904 */
[----:B------:R-:W-:Y:S02]  /*f9010*/  ISETP.LT.AND P3, PT, R217, c[0x0][0x178], !P0 ;  /* 0x00005e00d9007a0c */ /* 0x000fe40004761270 */
[----:B------:R-:W-:Y:S01]  /*f9020*/  IADD3 R21, R21, c[0x0][0x198], RZ ;  /* 0x0000660015157a10 */ /* 0x000fe20007ffe0ff */
[----:B------:R-:W-:Y:S01]  /*f9030*/  @P2 STG.E [R16.64], R192 ;  /* 0x000000c010002986 */ /* 0x000fe2000c101904 */
[----:B------:R-:W-:-:S03]  /*f9040*/  ISETP.LT.AND P0, PT, R216, c[0x0][0x178], !P0 ;  /* 0x00005e00d8007a0c */ /* 0x000fc60004701270 */
[----:B------:R4:W-:Y:S01]  /*f9050*/  @P4 STG.E [R2.64], R60 ;  /* 0x0000003c02004986 */ /* 0x0009e2000c101904 */
[----:B------:R-:W-:Y:S02]  /*f9060*/  ISETP.LT.AND P4, PT, R217, c[0x0][0x178], !P5 ;  /* 0x00005e00d9007a0c */ /* 0x000fe40006f81270 */
[C---:B------:R-:W-:Y:S01]  /*f9070*/  IADD3 R25, R21.reuse, c[0x0][0x198], RZ ;  /* 0x0000660015197a10 */ /* 0x040fe20007ffe0ff */
[----:B------:R-:W-:-:S04]  /*f9080*/  IMAD.WIDE R12, R21, 0x4, R138 ;  /* 0x00000004150c7825 */ /* 0x000fc800078e028a */
[----:B-1----:R-:W-:Y:S01]  /*f9090*/  IMAD.WIDE R4, R21, 0x4, R136 ;  /* 0x0000000415047825 */ /* 0x002fe200078e0288 */
[----:B------:R1:W-:Y:S03]  /*f90a0*/  @P3 STG.E [R12.64], R193 ;  /* 0x000000c10c003986 */ /* 0x0003e6000c101904 */
[----:B---3--:R-:W-:Y:S01]  /*f90b0*/  IMAD.WIDE R8, R25, 0x4, R138 ;  /* 0x0000000419087825 */ /* 0x008fe200078e028a */
[----:B------:R3:W-:Y:S04]  /*f90c0*/  @P0 STG.E [R4.64], R61 ;  /* 0x0000003d04000986 */ /* 0x0007e8000c101904 */
[----:B------:R1:W-:Y:S01]  /*f90d0*/  @P4 STG.E [R8.64], R208 ;  /* 0x000000d008004986 */ /* 0x0003e2000c101904 */
[----:B--2---:R-:W-:-:S03]  /*f90e0*/  ISETP.GE.AND P6, PT, R28, c[0x0][0x17c], PT ;  /* 0x00005f001c007a0c */ /* 0x004fc60003fc6270 */
[----:B------:R-:W2:Y:S01]  /*f90f0*/  LDL.LU R28, [R1+0x349c] ;  /* 0x00349c00011c7983 */ /* 0x000ea20000300800 */
[----:B-----5:R-:W-:-:S03]  /*f9100*/  ISETP.GE.AND P2, PT, R24, c[0x0][0x17c], PT ;  /* 0x00005f0018007a0c */ /* 0x020fc60003f46270 */
[----:B------:R-:W5:Y:S01]  /*f9110*/  LDL.LU R24, [R1+0x3474] ;  /* 0x0034740001187983 */ /* 0x000f620000300800 */
[----:B------:R-:W-:-:S03]  /*f9120*/  ISETP.GE.AND P0, PT, R20, c[0x0][0x17c], PT ;  /* 0x00005f0014007a0c */ /* 0x000fc60003f06270 */
[----:B------:R-:W5:Y:S01]  /*f9130*/  LDL.LU R20, [R1+0x3468] ;  /* 0x0034680001147983 */ /* 0x000f620000300800 */
[----:B------:R-:W-:-:S03]  /*f9140*/  ISETP.GE.AND P4, PT, R0, c[0x0][0x17c], PT ;  /* 0x00005f0000007a0c */ /* 0x000fc60003f86270 */
[----:B------:R-:W5:Y:S01]  /*f9150*/  LDL.LU R0, [R1+0x3454] ;  /* 0x0034540001007983 */ /* 0x000f620000300800 */
[C---:B------:R-:W-:Y:S01]  /*f9160*/  ISETP.LT.AND P5, PT, R216.reuse, c[0x0][0x178], !P5 ;  /* 0x00005e00d8007a0c */ /* 0x040fe20006fa1270 */
[C---:B----4-:R-:W-:Y:S01]  /*f9170*/  IMAD.WIDE R2, R25.reuse, 0x4, R136 ;  /* 0x0000000419027825 */ /* 0x050fe200078e0288 */
[----:B------:R-:W-:Y:S02]  /*f9180*/  IADD3 R25, R25, c[0x0][0x198], RZ ;  /* 0x0000660019197a10 */ /* 0x000fe40007ffe0ff */
[----:B------:R-:W-:Y:S02]  /*f9190*/  ISETP.LT.AND P3, PT, R217, c[0x0][0x178], !P1 ;  /* 0x00005e00d9007a0c */ /* 0x000fe40004f61270 */
[----:B------:R-:W-:Y:S01]  /*f91a0*/  ISETP.LT.AND P1, PT, R216, c[0x0][0x178], !P1 ;  /* 0x00005e00d8007a0c */ /* 0x000fe20004f21270 */
[----:B-1----:R-:W-:-:S06]  /*f91b0*/  IMAD.WIDE R12, R25, 0x4, R138 ;  /* 0x00000004190c7825 */ /* 0x002fcc00078e028a */
[----:B------:R-:W-:Y:S01]  /*f91c0*/  @P5 STG.E [R2.64], R64 ;  /* 0x0000004002005986 */ /* 0x000fe2000c101904 */
[----:B------:R-:W-:Y:S01]  /*f91d0*/  ISETP.LT.AND P5, PT, R217, c[0x0][0x178], !P6 ;  /* 0x00005e00d9007a0c */ /* 0x000fe200077a1270 */
[C---:B------:R-:W-:Y:S01]  /*f91e0*/  IMAD.WIDE R16, R25.reuse, 0x4, R136 ;  /* 0x0000000419107825 */ /* 0x040fe200078e0288 */
[----:B------:R-:W-:Y:S02]  /*f91f0*/  IADD3 R25, R25, c[0x0][0x198], RZ ;  /* 0x0000660019197a10 */ /* 0x000fe40007ffe0ff */
[----:B------:R-:W-:-:S03]  /*f9200*/  ISETP.LT.AND P6, PT, R216, c[0x0][0x178], !P6 ;  /* 0x00005e00d8007a0c */ /* 0x000fc600077c1270 */
[C---:B---3--:R-:W-:Y:S01]  /*f9210*/  IMAD.WIDE R4, R25.reuse, 0x4, R138 ;  /* 0x0000000419047825 */ /* 0x048fe200078e028a */
[----:B------:R1:W-:Y:S01]  /*f9220*/  @P3 STG.E [R12.64], R209 ;  /* 0x000000d10c003986 */ /* 0x0003e2000c101904 */
[----:B------:R-:W-:Y:S02]  /*f9230*/  IADD3 R21, R25, c[0x0][0x198], RZ ;  /* 0x0000660019157a10 */ /* 0x000fe40007ffe0ff */
[----:B------:R-:W-:Y:S01]  /*f9240*/  ISETP.LT.AND P3, PT, R217, c[0x0][0x178], !P2 ;  /* 0x00005e00d9007a0c */ /* 0x000fe20005761270 */
[----:B------:R3:W-:Y:S01]  /*f9250*/  @P1 STG.E [R16.64], R65 ;  /* 0x0000004110001986 */ /* 0x0007e2000c101904 */
[----:B------:R-:W-:-:S03]  /*f9260*/  ISETP.LT.AND P2, PT, R216, c[0x0][0x178], !P2 ;  /* 0x00005e00d8007a0c */ /* 0x000fc60005741270 */
[----:B------:R-:W-:Y:S01]  /*f9270*/  @P5 STG.E [R4.64], R150 ;  /* 0x0000009604005986 */ /* 0x000fe2000c101904 */
[----:B------:R-:W-:Y:S01]  /*f9280*/  ISETP.LT.AND P5, PT, R217, c[0x0][0x178], !P0 ;  /* 0x00005e00d9007a0c */ /* 0x000fe200047a1270 */
[----:B------:R-:W-:Y:S01]  /*f9290*/  IMAD.WIDE R8, R21, 0x4, R138 ;  /* 0x0000000415087825 */ /* 0x000fe200078e028a */
[----:B------:R-:W-:-:S03]  /*f92a0*/  ISETP.LT.AND P0, PT, R216, c[0x0][0x178], !P0 ;  /* 0x00005e00d8007a0c */ /* 0x000fc60004701270 */
[C---:B-1----:R-:W-:Y:S01]  /*f92b0*/  IMAD.WIDE R12, R21.reuse, 0x4, R136 ;  /* 0x00000004150c7825 */ /* 0x042fe200078e0288 */
[----:B------:R-:W-:-:S03]  /*f92c0*/  IADD3 R21, R21, c[0x0][0x198], RZ ;  /* 0x0000660015157a10 */ /* 0x000fc60007ffe0ff */
[----:B------:R-:W-:-:S04]  /*f92d0*/  IMAD.WIDE R2, R25, 0x4, R136 ;  /* 0x0000000419027825 */ /* 0x000fc800078e0288 */
[C---:B---3--:R-:W-:Y:S01]  /*f92e0*/  IMAD.WIDE R16, R21.reuse, 0x4, R138 ;  /* 0x0000000415107825 */ /* 0x048fe200078e028a */
[----:B------:R1:W-:Y:S04]  /*f92f0*/  @P6 STG.E [R2.64], R6 ;  /* 0x0000000602006986 */ /* 0x0003e8000c101904 */
[----:B------:R-:W-:Y:S04]  /*f9300*/  @P3 STG.E [R8.64], R151 ;  /* 0x0000009708003986 */ /* 0x000fe8000c101904 */
[----:B------:R-:W-:Y:S01]  /*f9310*/  @P2 STG.E [R12.64], R7 ;  /* 0x000000070c002986 */ /* 0x000fe2000c101904 */
[----:B-1----:R-:W-:-:S03]  /*f9320*/  IMAD.WIDE R2, R21, 0x4, R136 ;  /* 0x0000000415027825 */ /* 0x002fc600078e0288 */
[----:B------:R1:W-:Y:S04]  /*f9330*/  @P5 STG.E [R16.64], R166 ;  /* 0x000000a610005986 */ /* 0x0003e8000c101904 */
[----:B------:R-:W-:Y:S01]  /*f9340*/  @P0 STG.E [R2.64], R10 ;  /* 0x0000000a02000986 */ /* 0x000fe2000c101904 */
[----:B--2---:R-:W-:-:S03]  /*f9350*/  ISETP.GE.AND P1, PT, R28, c[0x0][0x17c], PT ;  /* 0x00005f001c007a0c */ /* 0x004fc60003f26270 */
[----:B------:R-:W2:Y:S01]  /*f9360*/  LDL.LU R28, [R1+0x344c] ;  /* 0x00344c00011c7983 */ /* 0x000ea20000300800 */
[----:B-----5:R-:W-:-:S03]  /*f9370*/  ISETP.GE.AND P6, PT, R24, c[0x0][0x17c], PT ;  /* 0x00005f0018007a0c */ /* 0x020fc60003fc6270 */
[----:B------:R-:W3:Y:S01]  /*f9380*/  LDL.LU R24, [R1+0x3438] ;  /* 0x0034380001187983 */ /* 0x000ee20000300800 */
[----:B------:R-:W-:-:S03]  /*f9390*/  ISETP.GE.AND P2, PT, R20, c[0x0][0x17c], PT ;  /* 0x00005f0014007a0c */ /* 0x000fc60003f46270 */
[----:B------:R-:W4:Y:S01]  /*f93a0*/  LDL.LU R20, [R1+0x3420] ;  /* 0x0034200001147983 */ /* 0x000f220000300800 */
[----:B------:R-:W-:-:S03]  /*f93b0*/  ISETP.GE.AND P0, PT, R0, c[0x0][0x17c], PT ;  /* 0x00005f0000007a0c */ /* 0x000fc60003f06270 */
[----:B------:R-:W5:Y:S01]  /*f93c0*/  LDL.LU R0, [R1+0x341c] ;  /* 0x00341c0001007983 */ /* 0x000f620000300800 */
[----:B------:R-:W-:Y:S02]  /*f93d0*/  ISETP.LT.AND P3, PT, R217, c[0x0][0x178], !P4 ;  /* 0x00005e00d9007a0c */ /* 0x000fe40006761270 */
[----:B------:R-:W-:Y:S01]  /*f93e0*/  IADD3 R25, R21, c[0x0][0x198], RZ ;  /* 0x0000660015197a10 */ /* 0x000fe20007ffe0ff */
[----:B-1----:R-:W3:Y:S01]  /*f93f0*/  LDL.LU R17, [R1+0x3404] ;  /* 0x0034040001117983 */ /* 0x002ee20000300800 */
[----:B------:R-:W-:Y:S02]  /*f9400*/  ISETP.LT.AND P4, PT, R216, c[0x0][0x178], !P4 ;  /* 0x00005e00d8007a0c */ /* 0x000fe40006781270 */
[----:B------:R-:W-:Y:S01]  /*f9410*/  ISETP.LT.AND P5, PT, R217, c[0x0][0x178], !P1 ;  /* 0x00005e00d9007a0c */ /* 0x000fe20004fa1270 */
[----:B------:R-:W-:-:S04]  /*f9420*/  IMAD.WIDE R4, R25, 0x4, R138 ;  /* 0x0000000419047825 */ /* 0x000fc800078e028a */
[C---:B------:R-:W-:Y:S01]  /*f9430*/  IMAD.WIDE R6, R25.reuse, 0x4, R136 ;  /* 0x0000000419067825 */ /* 0x040fe200078e0288 */
[----:B------:R-:W-:Y:S01]  /*f9440*/  IADD3 R25, R25, c[0x0][0x198], RZ ;  /* 0x0000660019197a10 */ /* 0x000fe20007ffe0ff */
[----:B------:R-:W-:Y:S01]  /*f9450*/  @P3 STG.E [R4.64], R167 ;  /* 0x000000a704003986 */ /* 0x000fe2000c101904 */
[----:B------:R-:W-:-:S03]  /*f9460*/  ISETP.LT.AND P1, PT, R216, c[0x0][0x178], !P1 ;  /* 0x00005e00d8007a0c */ /* 0x000fc60004f21270 */
[----:B------:R-:W-:Y:S01]  /*f9470*/  IMAD.WIDE R8, R25, 0x4, R138 ;  /* 0x0000000419087825 */ /* 0x000fe200078e028a */
[----:B------:R1:W-:Y:S01]  /*f9480*/  @P4 STG.E [R6.64], R11 ;  /* 0x0000000b06004986 */ /* 0x0003e2000c101904 */
[----:B------:R-:W-:Y:S02]  /*f9490*/  ISETP.LT.AND P4, PT, R217, c[0x0][0x178], !P6 ;  /* 0x00005e00d9007a0c */ /* 0x000fe40007781270 */
[C---:B------:R-:W-:Y:S01]  /*f94a0*/  IMAD.WIDE R12, R25.reuse, 0x4, R136 ;  /* 0x00000004190c7825 */ /* 0x040fe200078e0288 */
[C---:B------:R-:W-:Y:S01]  /*f94b0*/  ISETP.LT.AND P6, PT, R216.reuse, c[0x0][0x178], !P6 ;  /* 0x00005e00d8007a0c */ /* 0x040fe200077c1270 */
[----:B------:R1:W-:Y:S01]  /*f94c0*/  @P5 STG.E [R8.64], R182 ;  /* 0x000000b608005986 */ /* 0x0003e2000c101904 */
[----:B------:R-:W-:Y:S02]  /*f94d0*/  IADD3 R25, R25, c[0x0][0x198], RZ ;  /* 0x0000660019197a10 */ /* 0x000fe40007ffe0ff */
[----:B------:R-:W-:Y:S02]  /*f94e0*/  ISETP.LT.AND P5, PT, R217, c[0x0][0x178], !P2 ;  /* 0x00005e00d9007a0c */ /* 0x000fe400057a1270 */
[----:B------:R-:W-:-:S02]  /*f94f0*/  ISETP.LT.AND P2, PT, R216, c[0x0][0x178], !P2 ;  /* 0x00005e00d8007a0c */ /* 0x000fc40005741270 */
[C---:B-1----:R-:W-:Y:S01]  /*f9500*/  IADD3 R11, R25.reuse, c[0x0][0x198], RZ ;  /* 0x00006600190b7a10 */ /* 0x042fe20007ffe0ff */
[C---:B------:R-:W-:Y:S01]  /*f9510*/  IMAD.WIDE R2, R25.reuse, 0x4, R138 ;  /* 0x0000000419027825 */ /* 0x040fe200078e028a */
[----:B------:R1:W-:Y:S03]  /*f9520*/  @P1 STG.E [R12.64], R14 ;  /* 0x0000000e0c001986 */ /* 0x0003e6000c101904 */
[----:B------:R-:W-:Y:S01]  /*f9530*/  IMAD.WIDE R4, R25, 0x4, R136 ;  /* 0x0000000419047825 */ /* 0x000fe200078e0288 */
[----:B------:R-:W-:Y:S03]  /*f9540*/  @P4 STG.E [R2.64], R183 ;  /* 0x000000b702004986 */ /* 0x000fe6000c101904 */
[C---:B------:R-:W-:Y:S01]  /*f9550*/  IMAD.WIDE R6, R11.reuse, 0x4, R138 ;  /* 0x000000040b067825 */ /* 0x040fe200078e028a */
[----:B------:R2:W-:Y:S03]  /*f9560*/  @P6 STG.E [R4.64], R15 ;  /* 0x0000000f04006986 */ /* 0x0005e6000c101904 */
[----:B------:R-:W-:Y:S01]  /*f9570*/  IMAD.WIDE R8, R11, 0x4, R136 ;  /* 0x000000040b087825 */ /* 0x000fe200078e0288 */
[----:B------:R2:W-:Y:S04]  /*f9580*/  @P5 STG.E [R6.64], R198 ;  /* 0x000000c606005986 */ /* 0x0005e8000c101904 */
[----:B-1----:R-:W4:Y:S04]  /*f9590*/  LDL.LU R12, [R1+0x33fc] ;  /* 0x0033fc00010c7983 */ /* 0x002f280000300800 */
[----:B------:R1:W-:Y:S04]  /*f95a0*/  @P2 STG.E [R8.64], R38 ;  /* 0x0000002608002986 */ /* 0x0003e8000c101904 */
[----:B------:R-:W4:Y:S01]  /*f95b0*/  LDL.LU R16, [R1+0x33e8] ;  /* 0x0033e80001107983 */ /* 0x000f220000300800 */
[----:B-----5:R-:W-:-:S03]  /*f95c0*/  ISETP.GE.AND P2, PT, R0, c[0x0][0x17c], PT ;  /* 0x00005f0000007a0c */ /* 0x020fc60003f46270 */
[----:B------:R-:W5:Y:S01]  /*f95d0*/  LDL.LU R0, [R1+0x33d8] ;  /* 0x0033d80001007983 */ /* 0x000f620000300800 */
[----:B--2---:R-:W-:Y:S02]  /*f95e0*/  ISETP.GE.AND P3, PT, R28, c[0x0][0x17c], PT ;  /* 0x00005f001c007a0c */ /* 0x004fe40003f66270 */
[----:B------:R-:W-:Y:S01]  /*f95f0*/  ISETP.LT.AND P4, PT, R217, c[0x0][0x178], !P0 ;  /* 0x00005e00d9007a0c */ /* 0x000fe20004781270 */
[----:B------:R-:W2:Y:S01]  /*f9600*/  LDL.LU R14, [R1+0x33cc] ;  /* 0x0033cc00010e7983 */ /* 0x000ea20000300800 */
[----:B------:R-:W-:Y:S02]  /*f9610*/  IADD3 R13, R11, c[0x0][0x198], RZ ;  /* 0x000066000b0d7a10 */ /* 0x000fe40007ffe0ff */
[----:B------:R-:W-:Y:S02]  /*f9620*/  ISETP.LT.AND P0, PT, R216, c[0x0][0x178], !P0 ;  /* 0x00005e00d8007a0c */ /* 0x000fe40004701270 */
[----:B------:R-:W-:Y:S02]  /*f9630*/  ISETP.LT.AND P5, PT, R217, c[0x0][0x178], !P3 ;  /* 0x00005e00d9007a0c */ /* 0x000fe40005fa1270 */
[C---:B------:R-:W-:Y:S01]  /*f9640*/  IADD3 R15, R13.reuse, c[0x0][0x198], RZ ;  /* 0x000066000d0f7a10 */ /* 0x040fe20007ffe0ff */
[----:B------:R-:W-:Y:S01]  /*f9650*/  IMAD.WIDE R10, R13, 0x4, R138 ;  /* 0x000000040d0a7825 */ /* 0x000fe200078e028a */
[----:B---3--:R-:W-:-:S03]  /*f9660*/  ISETP.GE.AND P1, PT, R24, c[0x0][0x17c], PT ;  /* 0x00005f0018007a0c */ /* 0x008fc60003f26270 */
[----:B------:R-:W-:Y:S01]  /*f9670*/  IMAD.WIDE R2, R13, 0x4, R136 ;  /* 0x000000040d027825 */ /* 0x000fe200078e0288 */
[----:B----4-:R-:W-:-:S03]  /*f9680*/  ISETP.GE.AND P6, PT, R20, c[0x0][0x17c], PT ;  /* 0x00005f0014007a0c */ /* 0x010fc60003fc6270 */
[C---:B------:R-:W-:Y:S01]  /*f9690*/  IMAD.WIDE R4, R15.reuse, 0x4, R138 ;  /* 0x000000040f047825 */ /* 0x040fe200078e028a */
[C---:B------:R-:W-:Y:S01]  /*f96a0*/  ISETP.LT.AND P3, PT, R216.reuse, c[0x0][0x178], !P3 ;  /* 0x00005e00d8007a0c */ /* 0x040fe20005f61270 */
[----:B------:R3:W-:Y:S02]  /*f96b0*/  @P4 STG.E [R10.64], R199 ;  /* 0x000000c70a004986 */ /* 0x0007e4000c101904 */
[C---:B------:R-:W-:Y:S01]  /*f96c0*/  IMAD.WIDE R6, R15.reuse, 0x4, R136 ;  /* 0x000000040f067825 */ /* 0x040fe200078e0288 */
[----:B------:R-:W-:Y:S01]  /*f96d0*/  IADD3 R15, R15, c[0x0][0x198], RZ ;  /* 0x000066000f0f7a10 */ /* 0x000fe20007ffe0ff */
[----:B------:R4:W-:Y:S01]  /*f96e0*/  @P0 STG.E [R2.64], R39 ;  /* 0x0000002702000986 */ /* 0x0009e2000c101904 */
[C---:B------:R-:W-:Y:S02]  /*f96f0*/  ISETP.LT.AND P4, PT, R217.reuse, c[0x0][0x178], !P1 ;  /* 0x00005e00d9007a0c */ /* 0x040fe40004f81270 */
[C---:B------:R-:W-:Y:S01]  /*f9700*/  ISETP.LT.AND P1, PT, R216.reuse, c[0x0][0x178], !P1 ;  /* 0x00005e00d8007a0c */ /* 0x040fe20004f21270 */
[----:B------:R4:W-:Y:S01]  /*f9710*/  @P5 STG.E [R4.64], R154 ;  /* 0x0000009a04005986 */ /* 0x0009e2000c101904 */
[----:B------:R-:W-:Y:S01]  /*f9720*/  ISETP.LT.AND P5, PT, R217, c[0x0][0x178], !P6 ;  /* 0x00005e00d9007a0c */ /* 0x000fe200077a1270 */
[----:B-1----:R-:W-:Y:S01]  /*f9730*/  IMAD.WIDE R8, R15, 0x4, R138 ;  /* 0x000000040f087825 */ /* 0x002fe200078e028a */
[----:B------:R-:W-:-:S03]  /*f9740*/  ISETP.LT.AND P6, PT, R216, c[0x0][0x178], !P6 ;  /* 0x00005e00d8007a0c */ /* 0x000fc600077c1270 */
[C---:B---3--:R-:W-:Y:S01]  /*f9750*/  IMAD.WIDE R10, R15.reuse, 0x4, R136 ;  /* 0x000000040f0a7825 */ /* 0x048fe200078e0288 */
[----:B------:R-:W-:Y:S01]  /*f9760*/  IADD3 R15, R15, c[0x0][0x198], RZ ;  /* 0x000066000f0f7a10 */ /* 0x000fe20007ffe0ff */
[----:B------:R1:W-:Y:S04]  /*f9770*/  @P3 STG.E [R6.64], R34 ;  /* 0x0000002206003986 */ /* 0x0003e8000c101904 */
[C---:B----4-:R-:W-:Y:S01]  /*f9780*/  IMAD.WIDE R2, R15.reuse, 0x4, R138 ;  /* 0x000000040f027825 */ /* 0x050fe200078e028a */
[----:B------:R3:W-:Y:S03]  /*f9790*/  @P4 STG.E [R8.64], R155 ;  /* 0x0000009b08004986 */ /* 0x0007e6000c101904 */
[----:B------:R-:W-:Y:S01]  /*f97a0*/  IMAD.WIDE R4, R15, 0x4, R136 ;  /* 0x000000040f047825 */ /* 0x000fe200078e0288 */
[----:B------:R4:W-:Y:S01]  /*f97b0*/  @P1 STG.E [R10.64], R35 ;  /* 0x000000230a001986 */ /* 0x0009e2000c101904 */
[----:B------:R-:W-:-:S03]  /*f97c0*/  ISETP.GE.AND P3, PT, R12, c[0x0][0x17c], PT ;  /* 0x00005f000c007a0c */ /* 0x000fc60003f66270 */
[----:B------:R-:W-:Y:S04]  /*f97d0*/  @P5 STG.E [R2.64], R170 ;  /* 0x000000aa02005986 */ /* 0x000fe8000c101904 */
[----:B------:R-:W2:Y:S01]  /*f97e0*/  LDL.LU R12, [R1+0x33b4] ;  /* 0x0033b400010c7983 */ /* 0x000ea20000300800 */
[----:B------:R-:W-:-:S03]  /*f97f0*/  ISETP.GE.AND P4, PT, R16, c[0x0][0x17c], PT ;  /* 0x00005f0010007a0c */ /* 0x000fc60003f86270 */
[----:B------:R1:W-:Y:S04]  /*f9800*/  @P6 STG.E [R4.64], R30 ;  /* 0x0000001e04006986 */ /* 0x0003e8000c101904 */
[----:B------:R-:W2:Y:S01]  /*f9810*/  LDL.LU R16, [R1+0x33ac] ;  /* 0x0033ac0001107983 */ /* 0x000ea20000300800 */
[----:B-----5:R-:W-:-:S03]  /*f9820*/  ISETP.GE.AND P6, PT, R0, c[0x0][0x17c], PT ;  /* 0x00005f0000007a0c */ /* 0x020fc60003fc6270 */
[----:B------:R-:W5:Y:S01]  /*f9830*/  LDL.LU R0, [R1+0x3398] ;  /* 0x0033980001007983 */ /* 0x000f620000300800 */
[----:B------:R-:W-:Y:S02]  /*f9840*/  ISETP.GE.AND P0, PT, R17, c[0x0][0x17c], PT ;  /* 0x00005f0011007a0c */ /* 0x000fe40003f06270 */
[----:B------:R-:W-:Y:S02]  /*f9850*/  ISETP.LT.AND P1, PT, R217, c[0x0][0x178], !P2 ;  /* 0x00005e00d9007a0c */ /* 0x000fe40005721270 */
[----:B------:R-:W-:Y:S02]  /*f9860*/  IADD3 R13, R15, c[0x0][0x198], RZ ;  /* 0x000066000f0d7a10 */ /* 0x000fe40007ffe0ff */
[----:B------:R-:W-:Y:S02]  /*f9870*/  ISETP.LT.AND P2, PT, R216, c[0x0][0x178], !P2 ;  /* 0x00005e00d8007a0c */ /* 0x000fe40005741270 */
[----:B------:R-:W-:Y:S01]  /*f9880*/  ISETP.LT.AND P5, PT, R217, c[0x0][0x178], !P0 ;  /* 0x00005e00d9007a0c */ /* 0x000fe200047a1270 */
[----:B-1----:R-:W-:-:S04]  /*f9890*/  IMAD.WIDE R6, R13, 0x4, R138 ;  /* 0x000000040d067825 */ /* 0x002fc800078e028a */
[C---:B---3--:R-:W-:Y:S01]  /*f98a0*/  IMAD.WIDE R8, R13.reuse, 0x4, R136 ;  /* 0x000000040d087825 */ /* 0x048fe200078e0288 */
[----:B------:R-:W-:Y:S01]  /*f98b0*/  IADD3 R13, R13, c[0x0][0x198], RZ ;  /* 0x000066000d0d7a10 */ /* 0x000fe20007ffe0ff */
[----:B------:R1:W-:Y:S01]  /*f98c0*/  @P1 STG.E [R6.64], R171 ;  /* 0x000000ab06001986 */ /* 0x0003e2000c101904 */
[----:B------:R-:W-:-:S03]  /*f98d0*/  ISETP.LT.AND P0, PT, R216, c[0x0][0x178], !P0 ;  /* 0x00005e00d8007a0c */ /* 0x000fc60004701270 */
[C-C-:B----4-:R-:W-:Y:S01]  /*f98e0*/  IMAD.WIDE R10, R13.reuse, 0x4, R138.reuse ;  /* 0x000000040d0a7825 */ /* 0x150fe200078e028a */
[----:B------:R3:W-:Y:S01]  /*f98f0*/  @P2 STG.E [R8.64], R31 ;  /* 0x0000001f08002986 */ /* 0x0007e2000c101904 */
[----:B------:R-:W-:Y:S02]  /*f9900*/  IADD3 R15, R13, c[0x0][0x198], RZ ;  /* 0x000066000d0f7a10 */ /* 0x000fe40007ffe0ff */
[C---:B------:R-:W-:Y:S01]  /*f9910*/  ISETP.LT.AND P2, PT, R217.reuse, c[0x0][0x178], !P3 ;  /* 0x00005e00d9007a0c */ /* 0x040fe20005f41270 */
[----:B------:R4:W-:Y:S01]  /*f9920*/  @P5 STG.E [R10.64], R186 ;  /* 0x000000ba0a005986 */ /* 0x0009e2000c101904 */
[C---:B------:R-:W-:Y:S02]  /*f9930*/  ISETP.LT.AND P3, PT, R216.reuse, c[0x0][0x178], !P3 ;  /* 0x00005e00d8007a0c */ /* 0x040fe40005f61270 */
[----:B------:R-:W-:Y:S01]  /*f9940*/  ISETP.LT.AND P5, PT, R217, c[0x0][0x178], !P4 ;  /* 0x00005e00d9007a0c */ /* 0x000fe200067a1270 */
[----:B------:R-:W-:Y:S01]  /*f9950*/  IMAD.WIDE R4, R15, 0x4, R138 ;  /* 0x000000040f047825 */ /* 0x000fe200078e028a */
[----:B------:R-:W-:-:S03]  /*f9960*/  ISETP.LT.AND P4, PT, R216, c[0x0][0x178], !P4 ;  /* 0x00005e00d8007a0c */ /* 0x000fc60006781270 */
[C---:B-1----:R-:W-:Y:S01]  /*f9970*/  IMAD.WIDE R6, R15.reuse, 0x4, R136 ;  /* 0x000000040f067825 */ /* 0x042fe200078e0288 */
[----:B------:R-:W-:-:S03]  /*f9980*/  IADD3 R15, R15, c[0x0][0x198], RZ ;  /* 0x000066000f0f7a10 */ /* 0x000fc60007ffe0ff */
[----:B------:R-:W-:Y:S01]  /*f9990*/  IMAD.WIDE R2, R13, 0x4, R136 ;  /* 0x000000040d027825 */ /* 0x000fe200078e0288 */
[----:B--2---:R-:W-:Y:S02]  /*f99a0*/  ISETP.GE.AND P1, PT, R14, c[0x0][0x17c], PT ;  /* 0x00005f000e007a0c */ /* 0x004fe40003f26270 */
[----:B------:R-:W2:Y:S01]  /*f99b0*/  LDL.LU R14, [R1+0x3384] ;  /* 0x00338400010e7983 */ /* 0x000ea20000300800 */
[----:B---3--:R-:W-:-:S03]  /*f99c0*/  IMAD.WIDE R8, R15, 0x4, R138 ;  /* 0x000000040f087825 */ /* 0x008fc600078e028a */
[----:B------:R1:W-:Y:S01]  /*f99d0*/  @P0 STG.E [R2.64], R26 ;  /* 0x0000001a02000986 */ /* 0x0003e2000c101904 */
[----:B----4-:R-:W-:-:S03]  /*f99e0*/  IMAD.WIDE R10, R15, 0x4, R136 ;  /* 0x000000040f0a7825 */ /* 0x010fc600078e0288 */
[----:B------:R3:W-:Y:S04]  /*f99f0*/  @P2 STG.E [R4.64], R187 ;  /* 0x000000bb04002986 */ /* 0x0007e8000c101904 */
[----:B------:R4:W-:Y:S01]  /*f9a00*/  @P3 STG.E [R6.64], R27 ;  /* 0x0000001b06003986 */ /* 0x0009e2000c101904 */
[----:B------:R-:W-:-:S03]  /*f9a10*/  ISETP.GE.AND P0, PT, R12, c[0x0][0x17c], PT ;  /* 0x00005f000c007a0c */ /* 0x000fc60003f06270 */
[----:B------:R-:W-:Y:S04]  /*f9a20*/  @P5 STG.E [R8.64], R202 ;  /* 0x000000ca08005986 */ /* 0x000fe8000c101904 */
[----:B------:R-:W2:Y:S04]  /*f9a30*/  LDL.LU R12, [R1+0x337c] ;  /* 0x00337c00010c7983 */ /* 0x000ea80000300800 */
[----:B------:R1:W-:Y:S01]  /*f9a40*/  @P4 STG.E [R10.64], R22 ;  /* 0x000000160a004986 */ /* 0x0003e2000c101904 */
[----:B-----5:R-:W-:-:S03]  /*f9a50*/  ISETP.GE.AND P4, PT, R0, c[0x0][0x17c], PT ;  /* 0x00005f0000007a0c */ /* 0x020fc60003f86270 */
[----:B------:R-:W5:Y:S01]  /*f9a60*/  LDL.LU R0, [R1+0x3368] ;  /* 0x0033680001007983 */ /* 0x000f620000300800 */
[----:B------:R-:W-:Y:S02]  /*f9a70*/  ISETP.LT.AND P3, PT, R217, c[0x0][0x178], !P6 ;  /* 0x00005e00d9007a0c */ /* 0x000fe40007761270 */
[----:B------:R-:W-:Y:S02]  /*f9a80*/  IADD3 R15, R15, c[0x0][0x198], RZ ;  /* 0x000066000f0f7a10 */ /* 0x000fe40007ffe0ff */
[----:B------:R-:W-:Y:S02]  /*f9a90*/  ISETP.LT.AND P6, PT, R216, c[0x0][0x178], !P6 ;  /* 0x00005e00d8007a0c */ /* 0x000fe400077c1270 */
[----:B------:R-:W-:Y:S02]  /*f9aa0*/  ISETP.LT.AND P5, PT, R217, c[0x0][0x178], !P1 ;  /* 0x00005e00d9007a0c */ /* 0x000fe40004fa1270 */
[C---:B------:R-:W-:Y:S01]  /*f9ab0*/  IADD3 R13, R15.reuse, c[0x0][0x198], RZ ;  /* 0x000066000f0d7a10 */ /* 0x040fe20007ffe0ff */
[----:B-1----:R-:W-:Y:S01]  /*f9ac0*/  IMAD.WIDE R2, R15, 0x4, R138 ;  /* 0x000000040f027825 */ /* 0x002fe200078e028a */
[----:B------:R-:W-:-:S02]  /*f9ad0*/  ISETP.GE.AND P2, PT, R16, c[0x0][0x17c], PT ;  /* 0x00005f0010007a0c */ /* 0x000fc40003f46270 */
[----:B------:R-:W5:Y:S01]  /*f9ae0*/  LDL.LU R16, [R1+0x3360] ;  /* 0x0033600001107983 */ /* 0x000f620000300800 */
[----:B---3--:R-:W-:Y:S01]  /*f9af0*/  IMAD.WIDE R4, R15, 0x4, R136 ;  /* 0x000000040f047825 */ /* 0x008fe200078e0288 */
[----:B------:R-:W-:-:S03]  /*f9b00*/  ISETP.LT.AND P1, PT, R216, c[0x0][0x178], !P1 ;  /* 0x00005e00d8007a0c */ /* 0x000fc60004f21270 */
[C---:B----4-:R-:W-:Y:S01]  /*f9b10*/  IMAD.WIDE R6, R13.reuse, 0x4, R138 ;  /* 0x000000040d067825 */ /* 0x050fe200078e028a */
[----:B------:R1:W-:Y:S01]  /*f9b20*/  @P3 STG.E [R2.64], R203 ;  /* 0x000000cb02003986 */ /* 0x0003e2000c101904 */
[----:B------:R-:W-:Y:S02]  /*f9b30*/  IADD3 R15, R13, c[0x0][0x198], RZ ;  /* 0x000066000d0f7a10 */ /* 0x000fe40007ffe0ff */
[----:B------:R-:W-:Y:S01]  /*f9b40*/  ISETP.LT.AND P3, PT, R217, c[0x0][0x178], !P0 ;  /* 0x00005e00d9007a0c */ /* 0x000fe20004761270 */
[----:B------:R3:W-:Y:S01]  /*f9b50*/  @P6 STG.E [R4.64], R23 ;  /* 0x0000001704006986 */ /* 0x0007e2000c101904 */
[----:B------:R-:W-:-:S03]  /*f9b60*/  ISETP.LT.AND P0, PT, R216, c[0x0][0x178], !P0 ;  /* 0x00005e00d8007a0c */ /* 0x000fc60004701270 */
[----:B------:R4:W-:Y:S01]  /*f9b70*/  @P5 STG.E [R6.64], R158 ;  /* 0x0000009e06005986 */ /* 0x0009e2000c101904 */
[----:B------:R-:W-:Y:S01]  /*f9b80*/  ISETP.LT.AND P5, PT, R217, c[0x0][0x178], !P2 ;  /* 0x00005e00d9007a0c */ /* 0x000fe200057a1270 */
[----:B------:R-:W-:-:S04]  /*f9b90*/  IMAD.WIDE R10, R15, 0x4, R138 ;  /* 0x000000040f0a7825 */ /* 0x000fc800078e028a */
[C---:B-1----:R-:W-:Y:S01]  /*f9ba0*/  IMAD.WIDE R2, R15.reuse, 0x4, R136 ;  /* 0x000000040f027825 */ /* 0x042fe200078e0288 */
[----:B------:R-:W-:-:S03]  /*f9bb0*/  IADD3 R15, R15, c[0x0][0x198], RZ ;  /* 0x000066000f0f7a10 */ /* 0x000fc60007ffe0ff */
[----:B------:R-:W-:Y:S01]  /*f9bc0*/  IMAD.WIDE R8, R13, 0x4, R136 ;  /* 0x000000040d087825 */ /* 0x000fe200078e0288 */
[----:B--2---:R-:W-:Y:S02]  /*f9bd0*/  ISETP.GE.AND P6, PT, R14, c[0x0][0x17c], PT ;  /* 0x00005f000e007a0c */ /* 0x004fe40003fc6270 */
[----:B------:R-:W2:Y:S01]  /*f9be0*/  LDL.LU R14, [R1+0x3348] ;  /* 0x00334800010e7983 */ /* 0x000ea20000300800 */
[----:B---3--:R-:W-:-:S03]  /*f9bf0*/  IMAD.WIDE R4, R15, 0x4, R138 ;  /* 0x000000040f047825 */ /* 0x008fc600078e028a */
[----:B------:R1:W-:Y:S04]  /*f9c00*/  @P1 STG.E [R8.64], R18 ;  /* 0x0000001208001986 */ /* 0x0003e8000c101904 */
[----:B------:R-:W-:Y:S04]  /*f9c10*/  @P3 STG.E [R10.64], R159 ;  /* 0x0000009f0a003986 */ /* 0x000fe8000c101904 */
[----:B------:R3:W-:Y:S04]  /*f9c20*/  @P0 STG.E [R2.64], R19 ;  /* 0x0000001302000986 */ /* 0x0007e8000c101904 */
[----:B------:R1:W-:Y:S01]  /*f9c30*/  @P5 STG.E [R4.64], R174 ;  /* 0x000000ae04005986 */ /* 0x0003e2000c101904 */
[----:B------:R-:W-:-:S03]  /*f9c40*/  ISETP.GE.AND P1, PT, R12, c[0x0][0x17c], PT ;  /* 0x00005f000c007a0c */ /* 0x000fc60003f26270 */
[----:B------:R-:W2:Y:S01]  /*f9c50*/  LDL.LU R12, [R1+0x333c] ;  /* 0x00333c00010c7983 */ /* 0x000ea20000300800 */
[----:B-----5:R-:W-:-:S03]  /*f9c60*/  ISETP.GE.AND P5, PT, R0, c[0x0][0x17c], PT ;  /* 0x00005f0000007a0c */ /* 0x020fc60003fa6270 */
[----:B------:R-:W5:Y:S01]  /*f9c70*/  LDL.LU R0, [R1+0x332c] ;  /* 0x00332c0001007983 */ /* 0x000f620000300800 */
[C---:B------:R-:W-:Y:S02]  /*f9c80*/  ISETP.LT.AND P2, PT, R216.reuse, c[0x0][0x178], !P2 ;  /* 0x00005e00d8007a0c */ /* 0x040fe40005741270 */
[----:B------:R-:W-:Y:S01]  /*f9c90*/  ISETP.LT.AND P0, PT, R217, c[0x0][0x178], !P4 ;  /* 0x00005e00d9007a0c */ /* 0x000fe20006701270 */
[C---:B----4-:R-:W-:Y:S01]  /*f9ca0*/  IMAD.WIDE R6, R15.reuse, 0x4, R136 ;  /* 0x000000040f067825 */ /* 0x050fe200078e0288 */
[----:B------:R-:W-:Y:S01]  /*f9cb0*/  ISETP.LT.AND P4, PT, R216, c[0x0][0x178], !P4 ;  /* 0x00005e00d8007a0c */ /* 0x000fe20006781270 */
[----:B-1----:R-:W4:Y:S01]  /*f9cc0*/  LDL.LU R18, [R1+0x3318] ;  /* 0x0033180001127983 */ /* 0x002f220000300800 */
[----:B------:R-:W-:Y:S02]  /*f9cd0*/  IADD3 R13, R15, c[0x0][0x198], RZ ;  /* 0x000066000f0d7a10 */ /* 0x000fe40007ffe0ff */
[----:B------:R-:W-:Y:S02]  /*f9ce0*/  ISETP.LT.AND P3, PT, R217, c[0x0][0x178], !P6 ;  /* 0x00005e00d9007a0c */ /* 0x000fe40007761270 */
[C---:B------:R-:W-:Y:S01]  /*f9cf0*/  IADD3 R17, R13.reuse, c[0x0][0x198], RZ ;  /* 0x000066000d117a10 */ /* 0x040fe20007ffe0ff */
[----:B---3--:R-:W-:-:S04]  /*f9d00*/  IMAD.WIDE R2, R13, 0x4, R138 ;  /* 0x000000040d027825 */ /* 0x008fc800078e028a */
[----:B------:R-:W-:Y:S01]  /*f9d10*/  IMAD.WIDE R8, R13, 0x4, R136 ;  /* 0x000000040d087825 */ /* 0x000fe200078e0288 */
[----:B------:R-:W-:Y:S03]  /*f9d20*/  @P2 STG.E [R6.64], R42 ;  /* 0x0000002a06002986 */ /* 0x000fe6000c101904 */
[C---:B------:R-:W-:Y:S01]  /*f9d30*/  IMAD.WIDE R10, R17.reuse, 0x4, R138 ;  /* 0x00000004110a7825 */ /* 0x040fe200078e028a */
[----:B------:R1:W-:Y:S01]  /*f9d40*/  @P0 STG.E [R2.64], R175 ;  /* 0x000000af02000986 */ /* 0x0003e2000c101904 */
[----:B------:R-:W-:Y:S02]  /*f9d50*/  ISETP.GE.AND P2, PT, R16, c[0x0][0x17c], PT ;  /* 0x00005f0010007a0c */ /* 0x000fe40003f46270 */
[----:B------:R-:W-:Y:S01]  /*f9d60*/  ISETP.LT.AND P6, PT, R216, c[0x0][0x178], !P6 ;  /* 0x00005e00d8007a0c */ /* 0x000fe200077c1270 */
[----:B------:R3:W-:Y:S01]  /*f9d70*/  @P4 STG.E [R8.64], R43 ;  /* 0x0000002b08004986 */ /* 0x0007e2000c101904 */
[----:B------:R-:W-:-:S03]  /*f9d80*/  IMAD.WIDE R4, R17, 0x4, R136 ;  /* 0x0000000411047825 */ /* 0x000fc600078e0288 */
[----:B------:R-:W-:Y:S01]  /*f9d90*/  @P3 STG.E [R10.64], R190 ;  /* 0x000000be0a003986 */ /* 0x000fe2000c101904 */
[----:B------:R-:W-:-:S03]  /*f9da0*/  ISETP.LT.AND P3, PT, R217, c[0x0][0x178], !P1 ;  /* 0x00005e00d9007a0c */ /* 0x000fc60004f61270 */
[----:B------:R-:W4:Y:S01]  /*f9db0*/  LDL.LU R16, [R1+0x3310] ;  /* 0x0033100001107983 */ /* 0x000f220000300800 */
[----:B------:R-:W-:Y:S02]  /*f9dc0*/  ISETP.LT.AND P1, PT, R216, c[0x0][0x178], !P1 ;  /* 0x00005e00d8007a0c */ /* 0x000fe40004f21270 */
[----:B------:R-:W-:Y:S01]  /*f9dd0*/  IADD3 R17, R17, c[0x0][0x198], RZ ;  /* 0x0000660011117a10 */ /* 0x000fe20007ffe0ff */
[----:B------:R2:W-:Y:S04]  /*f9de0*/  @P6 STG.E [R4.64], R50 ;  /* 0x0000003204006986 */ /* 0x0005e8000c101904 */
[C---:B-1----:R-:W-:Y:S01]  /*f9df0*/  IMAD.WIDE R2, R17.reuse, 0x4, R138 ;  /* 0x0000000411027825 */ /* 0x042fe200078e028a */
[----:B--2---:R-:W-:Y:S02]  /*f9e00*/  ISETP.GE.AND P0, PT, R14, c[0x0][0x17c], PT ;  /* 0x00005f000e007a0c */ /* 0x004fe40003f06270 */
[----:B------:R-:W2:Y:S01]  /*f9e10*/  LDL.LU R14, [R1+0x32f8] ;  /* 0x0032f800010e7983 */ /* 0x000ea20000300800 */
[----:B------:R-:W-:-:S03]  /*f9e20*/  IMAD.WIDE R6, R17, 0x4, R136 ;  /* 0x0000000411067825 */ /* 0x000fc600078e0288 */
[----:B------:R1:W-:Y:S04]  /*f9e30*/  @P3 STG.E [R2.64], R191 ;  /* 0x000000bf02003986 */ /* 0x0003e8000c101904 */
[----:B------:R1:W-:Y:S01]  /*f9e40*/  @P1 STG.E [R6.64], R51 ;  /* 0x0000003306001986 */ /* 0x0003e2000c101904 */
[----:B------:R-:W-:-:S03]  /*f9e50*/  ISETP.GE.AND P3, PT, R12, c[0x0][0x17c], PT ;  /* 0x00005f000c007a0c */ /* 0x000fc60003f66270 */
[----:B------:R-:W2:Y:S01]  /*f9e60*/  LDL.LU R12, [R1+0x32e8] ;  /* 0x0032e800010c7983 */ /* 0x000ea20000300800 */
[----:B-----5:R-:W-:-:S03]  /*f9e70*/  ISETP.GE.AND P1, PT, R0, c[0x0][0x17c], PT ;  /* 0x00005f0000007a0c */ /* 0x020fc60003f26270 */
[----:B------:R-:W5:Y:S01]  /*f9e80*/  LDL.LU R0, [R1+0x3a68] ;  /* 0x003a680001007983 */ /* 0x000f620000300800 */
[----:B------:R-:W-:Y:S02]  /*f9e90*/  ISETP.LT.AND P4, PT, R217, c[0x0][0x178], !P5 ;  /* 0x00005e00d9007a0c */ /* 0x000fe40006f81270 */
[C---:B------:R-:W-:Y:S02]  /*f9ea0*/  ISETP.LT.AND P5, PT, R216.reuse, c[0x0][0x178], !P5 ;  /* 0x00005e00d8007a0c */ /* 0x040fe40006fa1270 */
[----:B------:R-:W-:Y:S02]  /*f9eb0*/  IADD3 R13, R17, c[0x0][0x198], RZ ;  /* 0x00006600110d7a10 */ /* 0x000fe40007ffe0ff */
[----:B------:R-:W-:Y:S02]  /*f9ec0*/  ISETP.LT.AND P6, PT, R217, c[0x0][0x178], !P2 ;  /* 0x00005e00d9007a0c */ /* 0x000fe400057c1270 */
[C---:B------:R-:W-:Y:S01]  /*f9ed0*/  IADD3 R15, R13.reuse, c[0x0][0x198], RZ ;  /* 0x000066000d0f7a10 */ /* 0x040fe20007ffe0ff */
[----:B---3--:R-:W-:Y:S01]  /*f9ee0*/  IMAD.WIDE R8, R13, 0x4, R138 ;  /* 0x000000040d087825 */ /* 0x008fe200078e028a */
[----:B------:R-:W-:-:S03]  /*f9ef0*/  ISETP.LT.AND P2, PT, R216, c[0x0][0x178], !P2 ;  /* 0x00005e00d8007a0c */ /* 0x000fc60005741270 */
[----:B------:R-:W-:Y:S01]  /*f9f00*/  IMAD.WIDE R4, R13, 0x4, R136 ;  /* 0x000000040d047825 */ /* 0x000fe200078e0288 */
[----:B------:R-:W-:Y:S01]  /*f9f10*/  @P4 STG.E [R8.64], R206 ;  /* 0x000000ce08004986 */ /* 0x000fe2000c101904 */
[----:B------:R-:W-:Y:S02]  /*f9f20*/  ISETP.LT.AND P4, PT, R217, c[0x0][0x178], !P0 ;  /* 0x00005e00d9007a0c */ /* 0x000fe40004781270 */
[C---:B------:R-:W-:Y:S01]  /*f9f30*/  IMAD.WIDE R10, R15.reuse, 0x4, R138 ;  /* 0x000000040f0a7825 */ /* 0x040fe200078e028a */
[----:B------:R3:W-:Y:S01]  /*f9f40*/  @P5 STG.E [R4.64], R46 ;  /* 0x0000002e04005986 */ /* 0x0007e2000c101904 */
[----:B------:R-:W-:Y:S02]  /*f9f50*/  IADD3 R13, R15, c[0x0][0x198], RZ ;  /* 0x000066000f0d7a10 */ /* 0x000fe40007ffe0ff */
[C---:B------:R-:W-:Y:S01]  /*f9f60*/  ISETP.LT.AND P0, PT, R216.reuse, c[0x0][0x178], !P0 ;  /* 0x00005e00d8007a0c */ /* 0x040fe20004701270 */
[----:B------:R3:W-:Y:S01]  /*f9f70*/  @P6 STG.E [R10.64], R207 ;  /* 0x000000cf0a006986 */ /* 0x0007e2000c101904 */
[----:B------:R-:W-:Y:S01]  /*f9f80*/  ISETP.LT.AND P5, PT, R217, c[0x0][0x178], !P3 ;  /* 0x00005e00d9007a0c */ /* 0x000fe20005fa1270 */
[----:B-1----:R-:W-:Y:S01]  /*f9f90*/  IMAD.WIDE R2, R15, 0x4, R136 ;  /* 0x000000040f027825 */ /* 0x002fe200078e0288 */
[----:B------:R-:W-:-:S02]  /*f9fa0*/  ISETP.LT.AND P6, PT, R216, c[0x0][0x178], !P3 ;  /* 0x00005e00d8007a0c */ /* 0x000fc40005fc1270 */
[C---:B------:R-:W-:Y:S01]  /*f9fb0*/  IADD3 R15, R13.reuse, c[0x0][0x198], RZ ;  /* 0x000066000d0f7a10 */ /* 0x040fe20007ffe0ff */
[----:B------:R-:W-:Y:S01]  /*f9fc0*/  IMAD.WIDE R6, R13, 0x4, R138 ;  /* 0x000000040d067825 */ /* 0x000fe200078e028a */
[----:B----4-:R-:W-:-:S03]  /*f9fd0*/  ISETP.GE.AND P3, PT, R18, c[0x0][0x17c], PT ;  /* 0x00005f0012007a0c */ /* 0x010fc60003f66270 */
[----:B---3--:R-:W-:Y:S01]  /*f9fe0*/  IMAD.WIDE R4, R13, 0x4, R136 ;  /* 0x000000040d047825 */ /* 0x008fe200078e0288 */
[----:B------:R1:W-:Y:S03]  /*f9ff0*/  @P2 STG.E [R2.64], R47 ;  /* 0x0000002f02002986 */ /* 0x0003e6000c101904 */
[----:B------:R-:W-:Y:S01]  /*fa000*/  IMAD.WIDE R8, R15, 0x4, R138 ;  /* 0x000000040f087825 */ /* 0x000fe200078e028a */
[----:B------:R-:W-:Y:S01]  /*fa010*/  @P4 STG.E [R6.64], R162 ;  /* 0x000000a206004986 */ /* 0x000fe2000c101904 */
[----:B------:R-:W-:Y:S02]  /*fa020*/  ISETP.LT.AND P4, PT, R217, c[0x0][0x178], !P1 ;  /* 0x00005e00d9007a0c */ /* 0x000fe40004f81270 */
[C---:B------:R-:W-:Y:S01]  /*fa030*/  IMAD.WIDE R10, R15.reuse, 0x4, R136 ;  /* 0x000000040f0a7825 */ /* 0x040fe200078e0288 */
[----:B------:R-:W-:Y:S01]  /*fa040*/  IADD3 R15, R15, c[0x0][0x198], RZ ;  /* 0x000066000f0f7a10 */ /* 0x000fe20007ffe0ff */
[----:B------:R3:W-:Y:S01]  /*fa050*/  @P0 STG.E [R4.64], R54 ;  /* 0x0000003604000986 */ /* 0x0007e2000c101904 */
[----:B------:R-:W-:-:S02]  /*fa060*/  ISETP.GE.AND P2, PT, R16, c[0x0][0x17c], PT ;  /* 0x00005f0010007a0c */ /* 0x000fc40003f46270 */
[C---:B------:R-:W-:Y:S01]  /*fa070*/  ISETP.LT.AND P1, PT, R216.reuse, c[0x0][0x178], !P1 ;  /* 0x00005e00d8007a0c */ /* 0x040fe20004f21270 */
[----:B------:R4:W-:Y:S01]  /*fa080*/  @P5 STG.E [R8.64], R163 ;  /* 0x000000a308005986 */ /* 0x0009e2000c101904 */
[----:B------:R-:W-:Y:S02]  /*fa090*/  ISETP.LT.AND P5, PT, R217, c[0x0][0x178], !P3 ;  /* 0x00005e00d9007a0c */ /* 0x000fe40005fa1270 */
[----:B------:R-:W-:Y:S01]  /*fa0a0*/  ISETP.LT.AND P3, PT, R216, c[0x0][0x178], !P3 ;  /* 0x00005e00d8007a0c */ /* 0x000fe20005f61270 */
[----:B------:R2:W-:Y:S01]  /*fa0b0*/  @P6 STG.E [R10.64], R55 ;  /* 0x000000370a006986 */ /* 0x0005e2000c101904 */
[----:B------:R-:W-:Y:S02]  /*fa0c0*/  IADD3 R13, R15, c[0x0][0x198], RZ ;  /* 0x000066000f0d7a10 */ /* 0x000fe40007ffe0ff */
[----:B------:R-:W-:Y:S01]  /*fa0d0*/  ISETP.LT.AND P6, PT, R217, c[0x0][0x178], !P2 ;  /* 0x00005e00d9007a0c */ /* 0x000fe200057c1270 */
[----:B-1----:R-:W-:Y:S01]  /*fa0e0*/  IMAD.WIDE R2, R15, 0x4, R138 ;  /* 0x000000040f027825 */ /* 0x002fe200078e028a */
[----:B------:R-:W-:-:S03]  /*fa0f0*/  IADD3 R17, R13, c[0x0][0x198], RZ ;  /* 0x000066000d117a10 */ /* 0x000fc60007ffe0ff */
[----:B---3--:R-:W-:Y:S01]  /*fa100*/  IMAD.WIDE R4, R15, 0x4, R136 ;  /* 0x000000040f047825 */ /* 0x008fe200078e0288 */
[----:B------:R1:W-:Y:S03]  /*fa110*/  @P4 STG.E [R2.64], R178 ;  /* 0x000000b202004986 */ /* 0x0003e6000c101904 */
[----:B------:R-:W-:Y:S01]  /*fa120*/  IMAD.WIDE R6, R13, 0x4, R138 ;  /* 0x000000040d067825 */ /* 0x000fe200078e028a */
[----:B--2---:R-:W-:-:S03]  /*fa130*/  ISETP.GE.AND P0, PT, R14, c[0x0][0x17c], PT ;  /* 0x00005f000e007a0c */ /* 0x004fc60003f06270 */
[----:B----4-:R-:W-:Y:S01]  /*fa140*/  IMAD.WIDE R8, R13, 0x4, R136 ;  /* 0x000000040d087825 */ /* 0x010fe200078e0288 */
[----:B------:R2:W-:Y:S03]  /*fa150*/  @P1 STG.E [R4.64], R58 ;  /* 0x0000003a04001986 */ /* 0x0005e6000c101904 */
[C---:B------:R-:W-:Y:S01]  /*fa160*/  IMAD.WIDE R10, R17.reuse, 0x4, R138 ;  /* 0x00000004110a7825 */ /* 0x040fe200078e028a */
[----:B------:R3:W-:Y:S01]  /*fa170*/  @P5 STG.E [R6.64], R179 ;  /* 0x000000b306005986 */ /* 0x0007e2000c101904 */
[----:B------:R-:W-:Y:S02]  /*fa180*/  ISETP.GE.AND P4, PT, R12, c[0x0][0x17c], PT ;  /* 0x00005f000c007a0c */ /* 0x000fe40003f86270 */
[----:B------:R-:W-:Y:S01]  /*fa190*/  IADD3 R13, R17, c[0x0][0x198], RZ ;  /* 0x00006600110d7a10 */ /* 0x000fe20007ffe0ff */
[----:B------:R4:W-:Y:S01]  /*fa1a0*/  @P3 STG.E [R8.64], R59 ;  /* 0x0000003b08003986 */ /* 0x0009e2000c101904 */
[----:B------:R-:W-:-:S03]  /*fa1b0*/  ISETP.LT.AND P2, PT, R216, c[0x0][0x178], !P2 ;  /* 0x00005e00d8007a0c */ /* 0x000fc60005741270 */
[----:B------:R2:W-:Y:S01]  /*fa1c0*/  @P6 STG.E [R10.64], R194 ;  /* 0x000000c20a006986 */ /* 0x0005e2000c101904 */
[C---:B------:R-:W-:Y:S02]  /*fa1d0*/  ISETP.LT.AND P6, PT, R217.reuse, c[0x0][0x178], !P0 ;  /* 0x00005e00d9007a0c */ /* 0x040fe400047c1270 */
[C---:B------:R-:W-:Y:S02]  /*fa1e0*/  ISETP.LT.AND P0, PT, R216.reuse, c[0x0][0x178], !P0 ;  /* 0x00005e00d8007a0c */ /* 0x040fe40004701270 */
[----:B------:R-:W-:Y:S02]  /*fa1f0*/  ISETP.LT.AND P5, PT, R217, c[0x0][0x178], !P4 ;  /* 0x00005e00d9007a0c */ /* 0x000fe400067a1270 */
[----:B------:R-:W-:Y:S02]  /*fa200*/  IADD3 R15, R13, c[0x0][0x198], RZ ;  /* 0x000066000d0f7a10 */ /* 0x000fe40007ffe0ff */
[----:B------:R-:W-:Y:S01]  /*fa210*/  ISETP.LT.AND P4, PT, R216, c[0x0][0x178], !P4 ;  /* 0x00005e00d8007a0c */ /* 0x000fe20006781270 */
[----:B-1----:R-:W-:Y:S01]  /*fa220*/  IMAD.WIDE R2, R17, 0x4, R136 ;  /* 0x0000000411027825 */ /* 0x002fe200078e0288 */
[----:B------:R-:W-:-:S03]  /*fa230*/  IADD3 R17, R15, c[0x0][0x198], RZ ;  /* 0x000066000f117a10 */ /* 0x000fc60007ffe0ff */
[C---:B--2---:R-:W-:Y:S01]  /*fa240*/  IMAD.WIDE R4, R13.reuse, 0x4, R138 ;  /* 0x000000040d047825 */ /* 0x044fe200078e028a */
[----:B------:R1:W-:Y:S03]  /*fa250*/  @P2 STG.E [R2.64], R62 ;  /* 0x0000003e02002986 */ /* 0x0003e6000c101904 */
[----:B---3--:R-:W-:Y:S01]  /*fa260*/  IMAD.WIDE R6, R13, 0x4, R136 ;  /* 0x000000040d067825 */ /* 0x008fe200078e0288 */
[----:B------:R1:W-:Y:S03]  /*fa270*/  @P6 STG.E [R4.64], R195 ;  /* 0x000000c304006986 */ /* 0x0003e6000c101904 */
[C---:B----4-:R-:W-:Y:S01]  /*fa280*/  IMAD.WIDE R8, R15.reuse, 0x4, R138 ;  /* 0x000000040f087825 */ /* 0x050fe200078e028a */
[----:B------:R1:W-:Y:S03]  /*fa290*/  @P0 STG.E [R6.64], R63 ;  /* 0x0000003f06000986 */ /* 0x0003e6000c101904 */
[----:B------:R-:W-:Y:S01]  /*fa2a0*/  IMAD.WIDE R10, R15, 0x4, R136 ;  /* 0x000000040f0a7825 */ /* 0x000fe200078e0288 */
[----:B------:R1:W-:Y:S03]  /*fa2b0*/  @P5 STG.E [R8.64], R210 ;  /* 0x000000d208005986 */ /* 0x0003e6000c101904 */
[C---:B------:R-:W-:Y:S01]  /*fa2c0*/  IMAD.WIDE R138, R17.reuse, 0x4, R138 ;  /* 0x00000004118a7825 */ /* 0x040fe200078e028a */
[----:B------:R1:W-:Y:S03]  /*fa2d0*/  @P4 STG.E [R10.64], R66 ;  /* 0x000000420a004986 */ /* 0x0003e6000c101904 */
[----:B------:R-:W-:Y:S01]  /*fa2e0*/  IMAD.WIDE R136, R17, 0x4, R136 ;  /* 0x0000000411887825 */ /* 0x000fe200078e0288 */
[----:B-----5:R-:W-:-:S04]  /*fa2f0*/  ISETP.GE.AND P1, PT, R0, c[0x0][0x17c], PT ;  /* 0x00005f0000007a0c */ /* 0x020fc80003f26270 */
[----:B------:R-:W-:Y:S02]  /*fa300*/  ISETP.LT.AND P3, PT, R217, c[0x0][0x178], !P1 ;  /* 0x00005e00d9007a0c */ /* 0x000fe40004f61270 */
[----:B------:R-:W-:-:S11]  /*fa310*/  ISETP.LT.AND P1, PT, R216, c[0x0][0x178], !P1 ;  /* 0x00005e00d8007a0c */ /* 0x000fd60004f21270 */
[----:B------:R1:W-:Y:S02]  /*fa320*/  @P3 STG.E [R138.64], R211 ;  /* 0x000000d38a003986 */ /* 0x0003e4000c101904 */
[----:B------:R-:W-:Y:S05]  /*fa330*/  @!P1 EXIT ;  /* 0x000000000000994d */ /* 0x000fea0003800000 */
[----:B------:R-:W-:Y:S01]  /*fa340*/  STG.E [R136.64], R67 ;  /* 0x0000004388007986 */ /* 0x000fe2000c101904 */
[----:B------:R-:W-:Y:S05]  /*fa350*/  EXIT ;  /* 0x000000000000794d */ /* 0x000fea0003800000 */
.L_x_2:
[----:B------:R-:W-:-:S00]  /*fa360*/  BRA `(.L_x_2) ;  /* 0xfffffff000007947 */ /* 0x000fc0000383ffff */
[----:B------:R-:W-:-:S00]  /*fa370*/  NOP ;  /* 0x0000000000007918 */ /* 0x000fc00000000000 */
        /* <DEDUP_REMOVED lines=8> */
.L_x_3:


//--------------------- .nv.shared.matmul_kernel  --------------------------
	.section	.nv.shared.matmul_kernel,"aw",@nobits
	.sectionflags	@""
	.align	16
